	.target	sm_90a

	.elftype	@"ET_EXEC"


//--------------------- .note.nv.tkinfo           --------------------------
	.section	.note.nv.tkinfo,"",@"SHT_NOTE"
	.sectionflags	@"SHF_NOTE_NV_TKINFO"
	.tkinfo
        /*0018*/ 	.word	0x00000002
        /*0030*/ 	.string	""
        /*0030*/ 	.string	"ptxas"
        /*0030*/ 	.string	"Cuda compilation tools, release 13.0, V13.0.88"
        /*0030*/ 	.string	"Build cuda_13.0.r13.0/compiler.36424714_0"
        /*0030*/ 	.string	"-arch sm_90a -m 64 "



//--------------------- .note.nv.cuinfo           --------------------------
	.section	.note.nv.cuinfo,"",@"SHT_NOTE"
	.sectionflags	@"SHF_NOTE_NV_CUINFO"
        /*0018*/ 	.short	0x0002
        /*001a*/ 	.short	0x005a
        /*001c*/ 	.short	0x0082
	.zero		2


//--------------------- .nv.info                  --------------------------
	.section	.nv.info,"",@"SHT_CUDA_INFO"
	.align	4


	//----- nvinfo : EIATTR_REGCOUNT
	.align		4
        /*0000*/ 	.byte	0x04, 0x2f
        /*0002*/ 	.short	(.L_27 - .L_26)
	.align		4
.L_26:
        /*0004*/ 	.word	index@(_ZN7cutlass13device_kernelIN5flash11enable_sm90INS1_16FlashAttnFwdSm90INS1_25CollectiveMainloopFwdSm90ILi2EN4cute5tupleIJNS5_1CILi1EEES8_S8_EEENS6_IJNS7_ILi128EEENS7_ILi160EEENS7_ILi192EEEEEELi128ENS_12float_e4m3_tEfNS_4arch4Sm90ELb1ELb0ELb1ELb1ELb0ELb1ELb0ELb1ELb1ELb0ELb0ELb0EEENS1_21CollectiveEpilogueFwdINS6_IJSA_SA_SB_EEES9_NS_10bfloat16_tESG_Li256ELb1ELb0ELb0ELb1EEENS1_36VarlenDynamicPersistentTileSchedulerILi128ELi160ELi256ELi128ELb0ELb0ELb1ELb1ELb1ELb1EEEEEEEEEvNT_6ParamsE)
        /*0008*/ 	.word	0x000000a8


	//----- nvinfo : EIATTR_FRAME_SIZE
	.align		4
.L_27:
        /*000c*/ 	.byte	0x04, 0x11
        /*000e*/ 	.short	(.L_29 - .L_28)
	.align		4
.L_28:
        /*0010*/ 	.word	index@(_ZN7cutlass13device_kernelIN5flash11enable_sm90INS1_16FlashAttnFwdSm90INS1_25CollectiveMainloopFwdSm90ILi2EN4cute5tupleIJNS5_1CILi1EEES8_S8_EEENS6_IJNS7_ILi128EEENS7_ILi160EEENS7_ILi192EEEEEELi128ENS_12float_e4m3_tEfNS_4arch4Sm90ELb1ELb0ELb1ELb1ELb0ELb1ELb0ELb1ELb1ELb0ELb0ELb0EEENS1_21CollectiveEpilogueFwdINS6_IJSA_SA_SB_EEES9_NS_10bfloat16_tESG_Li256ELb1ELb0ELb0ELb1EEENS1_36VarlenDynamicPersistentTileSchedulerILi128ELi160ELi256ELi128ELb0ELb0ELb1ELb1ELb1ELb1EEEEEEEEEvNT_6ParamsE)
        /*0014*/ 	.word	0x00000040


	//----- nvinfo : EIATTR_REGCOUNT
	.align		4
.L_29:
        /*0018*/ 	.byte	0x04, 0x2f
        /*001a*/ 	.short	(.L_31 - .L_30)
	.align		4
.L_30:
        /*001c*/ 	.word	index@(_ZN7cutlass13device_kernelIN5flash11enable_sm90INS1_16FlashAttnFwdSm90INS1_25CollectiveMainloopFwdSm90ILi2EN4cute5tupleIJNS5_1CILi1EEES8_S8_EEENS6_IJNS7_ILi128EEENS7_ILi160EEENS7_ILi192EEEEEELi128ENS_12float_e4m3_tEfNS_4arch4Sm90ELb1ELb0ELb1ELb1ELb0ELb0ELb0ELb1ELb1ELb0ELb0ELb0EEENS1_21CollectiveEpilogueFwdINS6_IJSA_SA_SB_EEES9_NS_10bfloat16_tESG_Li256ELb1ELb0ELb0ELb1EEENS1_36VarlenDynamicPersistentTileSchedulerILi128ELi160ELi256ELi128ELb0ELb0ELb1ELb1ELb1ELb1EEEEEEEEEvNT_6ParamsE)
        /*0020*/ 	.word	0x000000a8


	//----- nvinfo : EIATTR_FRAME_SIZE
	.align		4
.L_31:
        /*0024*/ 	.byte	0x04, 0x11
        /*0026*/ 	.short	(.L_33 - .L_32)
	.align		4
.L_32:
        /*0028*/ 	.word	index@(_ZN7cutlass13device_kernelIN5flash11enable_sm90INS1_16FlashAttnFwdSm90INS1_25CollectiveMainloopFwdSm90ILi2EN4cute5tupleIJNS5_1CILi1EEES8_S8_EEENS6_IJNS7_ILi128EEENS7_ILi160EEENS7_ILi192EEEEEELi128ENS_12float_e4m3_tEfNS_4arch4Sm90ELb1ELb0ELb1ELb1ELb0ELb0ELb0ELb1ELb1ELb0ELb0ELb0EEENS1_21CollectiveEpilogueFwdINS6_IJSA_SA_SB_EEES9_NS_10bfloat16_tESG_Li256ELb1ELb0ELb0ELb1EEENS1_36VarlenDynamicPersistentTileSchedulerILi128ELi160ELi256ELi128ELb0ELb0ELb1ELb1ELb1ELb1EEEEEEEEEvNT_6ParamsE)
        /*002c*/ 	.word	0x00000038


	//----- nvinfo : EIATTR_REGCOUNT
	.align		4
.L_33:
        /*0030*/ 	.byte	0x04, 0x2f
        /*0032*/ 	.short	(.L_35 - .L_34)
	.align		4
.L_34:
        /*0034*/ 	.word	index@(_ZN7cutlass13device_kernelIN5flash11enable_sm90INS1_16FlashAttnFwdSm90INS1_25CollectiveMainloopFwdSm90ILi2EN4cute5tupleIJNS5_1CILi1EEES8_S8_EEENS6_IJNS7_ILi128EEENS7_ILi160EEENS7_ILi192EEEEEELi128ENS_12float_e4m3_tEfNS_4arch4Sm90ELb1ELb0ELb1ELb0ELb0ELb0ELb0ELb1ELb1ELb0ELb0ELb0EEENS1_21CollectiveEpilogueFwdINS6_IJSA_SA_SB_EEES9_NS_10bfloat16_tESG_Li256ELb0ELb0ELb0ELb1EEENS1_30DynamicPersistentTileSchedulerILi256ELi128ELb0ELb0ELb1EEEEEEEEEvNT_6ParamsE)
        /*0038*/ 	.word	0x000000a8


	//----- nvinfo : EIATTR_FRAME_SIZE
	.align		4
.L_35:
        /*003c*/ 	.byte	0x04, 0x11
        /*003e*/ 	.short	(.L_37 - .L_36)
	.align		4
.L_36:
        /*0040*/ 	.word	index@(_ZN7cutlass13device_kernelIN5flash11enable_sm90INS1_16FlashAttnFwdSm90INS1_25CollectiveMainloopFwdSm90ILi2EN4cute5tupleIJNS5_1CILi1EEES8_S8_EEENS6_IJNS7_ILi128EEENS7_ILi160EEENS7_ILi192EEEEEELi128ENS_12float_e4m3_tEfNS_4arch4Sm90ELb1ELb0ELb1ELb0ELb0ELb0ELb0ELb1ELb1ELb0ELb0ELb0EEENS1_21CollectiveEpilogueFwdINS6_IJSA_SA_SB_EEES9_NS_10bfloat16_tESG_Li256ELb0ELb0ELb0ELb1EEENS1_30DynamicPersistentTileSchedulerILi256ELi128ELb0ELb0ELb1EEEEEEEEEvNT_6ParamsE)
        /*0044*/ 	.word	0x00000030


	//----- nvinfo : EIATTR_REGCOUNT
	.align		4
.L_37:
        /*0048*/ 	.byte	0x04, 0x2f
        /*004a*/ 	.short	(.L_39 - .L_38)
	.align		4
.L_38:
        /*004c*/ 	.word	index@(_ZN7cutlass13device_kernelIN5flash11enable_sm90INS1_16FlashAttnFwdSm90INS1_25CollectiveMainloopFwdSm90ILi2EN4cute5tupleIJNS5_1CILi1EEES8_S8_EEENS6_IJNS7_ILi128EEESA_NS7_ILi192EEEEEELi128ENS_12float_e4m3_tEfNS_4arch4Sm90ELb0ELb1ELb1ELb1ELb0ELb1ELb0ELb1ELb1ELb0ELb0ELb0EEENS1_21CollectiveEpilogueFwdINS6_IJSA_SA_SA_EEES9_NS_10bfloat16_tESF_Li256ELb1ELb0ELb0ELb1EEENS1_36VarlenDynamicPersistentTileSchedulerILi128ELi128ELi256ELi128ELb0ELb0ELb1ELb1ELb0ELb1EEEEEEEEEvNT_6ParamsE)
        /*0050*/ 	.word	0x000000a8


	//----- nvinfo : EIATTR_FRAME_SIZE
	.align		4
.L_39:
        /*0054*/ 	.byte	0x04, 0x11
        /*0056*/ 	.short	(.L_41 - .L_40)
	.align		4
.L_40:
        /*0058*/ 	.word	index@(_ZN7cutlass13device_kernelIN5flash11enable_sm90INS1_16FlashAttnFwdSm90INS1_25CollectiveMainloopFwdSm90ILi2EN4cute5tupleIJNS5_1CILi1EEES8_S8_EEENS6_IJNS7_ILi128EEESA_NS7_ILi192EEEEEELi128ENS_12float_e4m3_tEfNS_4arch4Sm90ELb0ELb1ELb1ELb1ELb0ELb1ELb0ELb1ELb1ELb0ELb0ELb0EEENS1_21CollectiveEpilogueFwdINS6_IJSA_SA_SA_EEES9_NS_10bfloat16_tESF_Li256ELb1ELb0ELb0ELb1EEENS1_36VarlenDynamicPersistentTileSchedulerILi128ELi128ELi256ELi128ELb0ELb0ELb1ELb1ELb0ELb1EEEEEEEEEvNT_6ParamsE)
        /*005c*/ 	.word	0x00000048


	//----- nvinfo : EIATTR_REGCOUNT
	.align		4
.L_41:
        /*0060*/ 	.byte	0x04, 0x2f
        /*0062*/ 	.short	(.L_43 - .L_42)
	.align		4
.L_42:
        /*0064*/ 	.word	index@(_ZN7cutlass13device_kernelIN5flash11enable_sm90INS1_16FlashAttnFwdSm90INS1_25CollectiveMainloopFwdSm90ILi2EN4cute5tupleIJNS5_1CILi1EEES8_S8_EEENS6_IJNS7_ILi128EEESA_NS7_ILi192EEEEEELi128ENS_12float_e4m3_tEfNS_4arch4Sm90ELb0ELb1ELb1ELb1ELb0ELb0ELb0ELb1ELb1ELb0ELb0ELb0EEENS1_21CollectiveEpilogueFwdINS6_IJSA_SA_SA_EEES9_NS_10bfloat16_tESF_Li256ELb1ELb0ELb0ELb1EEENS1_36VarlenDynamicPersistentTileSchedulerILi128ELi128ELi256ELi128ELb0ELb0ELb1ELb1ELb0ELb1EEEEEEEEEvNT_6ParamsE)
        /*0068*/ 	.word	0x000000a8


	//----- nvinfo : EIATTR_FRAME_SIZE
	.align		4
.L_43:
        /*006c*/ 	.byte	0x04, 0x11
        /*006e*/ 	.short	(.L_45 - .L_44)
	.align		4
.L_44:
        /*0070*/ 	.word	index@(_ZN7cutlass13device_kernelIN5flash11enable_sm90INS1_16FlashAttnFwdSm90INS1_25CollectiveMainloopFwdSm90ILi2EN4cute5tupleIJNS5_1CILi1EEES8_S8_EEENS6_IJNS7_ILi128EEESA_NS7_ILi192EEEEEELi128ENS_12float_e4m3_tEfNS_4arch4Sm90ELb0ELb1ELb1ELb1ELb0ELb0ELb0ELb1ELb1ELb0ELb0ELb0EEENS1_21CollectiveEpilogueFwdINS6_IJSA_SA_SA_EEES9_NS_10bfloat16_tESF_Li256ELb1ELb0ELb0ELb1EEENS1_36VarlenDynamicPersistentTileSchedulerILi128ELi128ELi256ELi128ELb0ELb0ELb1ELb1ELb0ELb1EEEEEEEEEvNT_6ParamsE)
        /*0074*/ 	.word	0x00000040


	//----- nvinfo : EIATTR_REGCOUNT
	.align		4
.L_45:
        /*0078*/ 	.byte	0x04, 0x2f
        /*007a*/ 	.short	(.L_47 - .L_46)
	.align		4
.L_46:
        /*007c*/ 	.word	index@(_ZN7cutlass13device_kernelIN5flash11enable_sm90INS1_16FlashAttnFwdSm90INS1_25CollectiveMainloopFwdSm90ILi2EN4cute5tupleIJNS5_1CILi1EEES8_S8_EEENS6_IJNS7_ILi128EEESA_NS7_ILi192EEEEEELi128ENS_12float_e4m3_tEfNS_4arch4Sm90ELb0ELb1ELb1ELb0ELb0ELb0ELb0ELb1ELb1ELb0ELb0ELb0EEENS1_21CollectiveEpilogueFwdINS6_IJSA_SA_SA_EEES9_NS_10bfloat16_tESF_Li256ELb0ELb0ELb0ELb1EEENS1_30DynamicPersistentTileSchedulerILi256ELi128ELb0ELb0ELb1EEEEEEEEEvNT_6ParamsE)
        /*0080*/ 	.word	0x000000a8


	//----- nvinfo : EIATTR_FRAME_SIZE
	.align		4
.L_47:
        /*0084*/ 	.byte	0x04, 0x11
        /*0086*/ 	.short	(.L_49 - .L_48)
	.align		4
.L_48:
        /*0088*/ 	.word	index@(_ZN7cutlass13device_kernelIN5flash11enable_sm90INS1_16FlashAttnFwdSm90INS1_25CollectiveMainloopFwdSm90ILi2EN4cute5tupleIJNS5_1CILi1EEES8_S8_EEENS6_IJNS7_ILi128EEESA_NS7_ILi192EEEEEELi128ENS_12float_e4m3_tEfNS_4arch4Sm90ELb0ELb1ELb1ELb0ELb0ELb0ELb0ELb1ELb1ELb0ELb0ELb0EEENS1_21CollectiveEpilogueFwdINS6_IJSA_SA_SA_EEES9_NS_10bfloat16_tESF_Li256ELb0ELb0ELb0ELb1EEENS1_30DynamicPersistentTileSchedulerILi256ELi128ELb0ELb0ELb1EEEEEEEEEvNT_6ParamsE)
        /*008c*/ 	.word	0x00000038


	//----- nvinfo : EIATTR_REGCOUNT
	.align		4
.L_49:
        /*0090*/ 	.byte	0x04, 0x2f
        /*0092*/ 	.short	(.L_51 - .L_50)
	.align		4
.L_50:
        /*0094*/ 	.word	index@(_ZN7cutlass13device_kernelIN5flash11enable_sm90INS1_16FlashAttnFwdSm90INS1_25CollectiveMainloopFwdSm90ILi2EN4cute5tupleIJNS5_1CILi1EEES8_S8_EEENS6_IJNS7_ILi128EEENS7_ILi160EEENS7_ILi192EEEEEELi128ENS_12float_e4m3_tEfNS_4arch4Sm90ELb0ELb0ELb1ELb1ELb0ELb1ELb0ELb1ELb1ELb0ELb0ELb0EEENS1_21CollectiveEpilogueFwdINS6_IJSA_SA_SB_EEES9_NS_10bfloat16_tESG_Li256ELb1ELb0ELb0ELb1EEENS1_36VarlenDynamicPersistentTileSchedulerILi128ELi160ELi256ELi128ELb0ELb0ELb1ELb0ELb1ELb1EEEEEEEEEvNT_6ParamsE)
        /*0098*/ 	.word	0x000000a8


	//----- nvinfo : EIATTR_FRAME_SIZE
	.align		4
.L_51:
        /*009c*/ 	.byte	0x04, 0x11
        /*009e*/ 	.short	(.L_53 - .L_52)
	.align		4
.L_52:
        /*00a0*/ 	.word	index@(_ZN7cutlass13device_kernelIN5flash11enable_sm90INS1_16FlashAttnFwdSm90INS1_25CollectiveMainloopFwdSm90ILi2EN4cute5tupleIJNS5_1CILi1EEES8_S8_EEENS6_IJNS7_ILi128EEENS7_ILi160EEENS7_ILi192EEEEEELi128ENS_12float_e4m3_tEfNS_4arch4Sm90ELb0ELb0ELb1ELb1ELb0ELb1ELb0ELb1ELb1ELb0ELb0ELb0EEENS1_21CollectiveEpilogueFwdINS6_IJSA_SA_SB_EEES9_NS_10bfloat16_tESG_Li256ELb1ELb0ELb0ELb1EEENS1_36VarlenDynamicPersistentTileSchedulerILi128ELi160ELi256ELi128ELb0ELb0ELb1ELb0ELb1ELb1EEEEEEEEEvNT_6ParamsE)
        /*00a4*/ 	.word	0x00000048


	//----- nvinfo : EIATTR_REGCOUNT
	.align		4
.L_53:
        /*00a8*/ 	.byte	0x04, 0x2f
        /*00aa*/ 	.short	(.L_55 - .L_54)
	.align		4
.L_54:
        /*00ac*/ 	.word	index@(_ZN7cutlass13device_kernelIN5flash11enable_sm90INS1_16FlashAttnFwdSm90INS1_25CollectiveMainloopFwdSm90ILi2EN4cute5tupleIJNS5_1CILi1EEES8_S8_EEENS6_IJNS7_ILi128EEENS7_ILi160EEENS7_ILi192EEEEEELi128ENS_12float_e4m3_tEfNS_4arch4Sm90ELb0ELb0ELb1ELb1ELb0ELb0ELb0ELb1ELb1ELb0ELb0ELb0EEENS1_21CollectiveEpilogueFwdINS6_IJSA_SA_SB_EEES9_NS_10bfloat16_tESG_Li256ELb1ELb0ELb0ELb1EEENS1_36VarlenDynamicPersistentTileSchedulerILi128ELi160ELi256ELi128ELb0ELb0ELb1ELb0ELb1ELb1EEEEEEEEEvNT_6ParamsE)
        /*00b0*/ 	.word	0x000000a8


	//----- nvinfo : EIATTR_FRAME_SIZE
	.align		4
.L_55:
        /*00b4*/ 	.byte	0x04, 0x11
        /*00b6*/ 	.short	(.L_57 - .L_56)
	.align		4
.L_56:
        /*00b8*/ 	.word	index@(_ZN7cutlass13device_kernelIN5flash11enable_sm90INS1_16FlashAttnFwdSm90INS1_25CollectiveMainloopFwdSm90ILi2EN4cute5tupleIJNS5_1CILi1EEES8_S8_EEENS6_IJNS7_ILi128EEENS7_ILi160EEENS7_ILi192EEEEEELi128ENS_12float_e4m3_tEfNS_4arch4Sm90ELb0ELb0ELb1ELb1ELb0ELb0ELb0ELb1ELb1ELb0ELb0ELb0EEENS1_21CollectiveEpilogueFwdINS6_IJSA_SA_SB_EEES9_NS_10bfloat16_tESG_Li256ELb1ELb0ELb0ELb1EEENS1_36VarlenDynamicPersistentTileSchedulerILi128ELi160ELi256ELi128ELb0ELb0ELb1ELb0ELb1ELb1EEEEEEEEEvNT_6ParamsE)
        /*00bc*/ 	.word	0x00000038


	//----- nvinfo : EIATTR_REGCOUNT
	.align		4
.L_57:
        /*00c0*/ 	.byte	0x04, 0x2f
        /*00c2*/ 	.short	(.L_59 - .L_58)
	.align		4
.L_58:
        /*00c4*/ 	.word	index@(_ZN7cutlass13device_kernelIN5flash11enable_sm90INS1_16FlashAttnFwdSm90INS1_25CollectiveMainloopFwdSm90ILi2EN4cute5tupleIJNS5_1CILi2EEENS7_ILi1EEES9_EEENS6_IJNS7_ILi128EEENS7_ILi160EEENS7_ILi192EEEEEELi128ENS_12float_e4m3_tEfNS_4arch4Sm90ELb0ELb0ELb1ELb0ELb0ELb0ELb0ELb1ELb1ELb0ELb0ELb0EEENS1_21CollectiveEpilogueFwdINS6_IJSB_SB_SC_EEESA_NS_10bfloat16_tESH_Li256ELb0ELb0ELb0ELb1EEENS1_29StaticPersistentTileSchedulerILb0EEEEEEEEEvNT_6ParamsE)
        /*00c8*/ 	.word	0x000000a8


	//----- nvinfo : EIATTR_FRAME_SIZE
	.align		4
.L_59:
        /*00cc*/ 	.byte	0x04, 0x11
        /*00ce*/ 	.short	(.L_61 - .L_60)
	.align		4
.L_60:
        /*00d0*/ 	.word	index@(_ZN7cutlass13device_kernelIN5flash11enable_sm90INS1_16FlashAttnFwdSm90INS1_25CollectiveMainloopFwdSm90ILi2EN4cute5tupleIJNS5_1CILi2EEENS7_ILi1EEES9_EEENS6_IJNS7_ILi128EEENS7_ILi160EEENS7_ILi192EEEEEELi128ENS_12float_e4m3_tEfNS_4arch4Sm90ELb0ELb0ELb1ELb0ELb0ELb0ELb0ELb1ELb1ELb0ELb0ELb0EEENS1_21CollectiveEpilogueFwdINS6_IJSB_SB_SC_EEESA_NS_10bfloat16_tESH_Li256ELb0ELb0ELb0ELb1EEENS1_29StaticPersistentTileSchedulerILb0EEEEEEEEEvNT_6ParamsE)
        /*00d4*/ 	.word	0x00000030


	//----- nvinfo : EIATTR_REGCOUNT
	.align		4
.L_61:
        /*00d8*/ 	.byte	0x04, 0x2f
        /*00da*/ 	.short	(.L_63 - .L_62)
	.align		4
.L_62:
        /*00dc*/ 	.word	index@(_ZN7cutlass13device_kernelIN5flash11enable_sm90INS1_16FlashAttnFwdSm90INS1_25CollectiveMainloopFwdSm90ILi2EN4cute5tupleIJNS5_1CILi1EEES8_S8_EEENS6_IJNS7_ILi128EEENS7_ILi160EEENS7_ILi192EEEEEELi128ENS_12float_e4m3_tEfNS_4arch4Sm90ELb0ELb0ELb1ELb0ELb0ELb0ELb0ELb1ELb1ELb0ELb0ELb0EEENS1_21CollectiveEpilogueFwdINS6_IJSA_SA_SB_EEES9_NS_10bfloat16_tESG_Li256ELb0ELb0ELb0ELb1EEENS1_29StaticPersistentTileSchedulerILb0EEEEEEEEEvNT_6ParamsE)
        /*00e0*/ 	.word	0x000000a8


	//----- nvinfo : EIATTR_FRAME_SIZE
	.align		4
.L_63:
        /*00e4*/ 	.byte	0x04, 0x11
        /*00e6*/ 	.short	(.L_65 - .L_64)
	.align		4
.L_64:
        /*00e8*/ 	.word	index@(_ZN7cutlass13device_kernelIN5flash11enable_sm90INS1_16FlashAttnFwdSm90INS1_25CollectiveMainloopFwdSm90ILi2EN4cute5tupleIJNS5_1CILi1EEES8_S8_EEENS6_IJNS7_ILi128EEENS7_ILi160EEENS7_ILi192EEEEEELi128ENS_12float_e4m3_tEfNS_4arch4Sm90ELb0ELb0ELb1ELb0ELb0ELb0ELb0ELb1ELb1ELb0ELb0ELb0EEENS1_21CollectiveEpilogueFwdINS6_IJSA_SA_SB_EEES9_NS_10bfloat16_tESG_Li256ELb0ELb0ELb0ELb1EEENS1_29StaticPersistentTileSchedulerILb0EEEEEEEEEvNT_6ParamsE)
        /*00ec*/ 	.word	0x00000020


	//----- nvinfo : EIATTR_MIN_STACK_SIZE
	.align		4
.L_65:
        /*00f0*/ 	.byte	0x04, 0x12
        /*00f2*/ 	.short	(.L_67 - .L_66)
	.align		4
.L_66:
        /*00f4*/ 	.word	index@(_ZN7cutlass13device_kernelIN5flash11enable_sm90INS1_16FlashAttnFwdSm90INS1_25CollectiveMainloopFwdSm90ILi2EN4cute5tupleIJNS5_1CILi1EEES8_S8_EEENS6_IJNS7_ILi128EEENS7_ILi160EEENS7_ILi192EEEEEELi128ENS_12float_e4m3_tEfNS_4arch4Sm90ELb0ELb0ELb1ELb0ELb0ELb0ELb0ELb1ELb1ELb0ELb0ELb0EEENS1_21CollectiveEpilogueFwdINS6_IJSA_SA_SB_EEES9_NS_10bfloat16_tESG_Li256ELb0ELb0ELb0ELb1EEENS1_29StaticPersistentTileSchedulerILb0EEEEEEEEEvNT_6ParamsE)
        /*00f8*/ 	.word	0x00000020


	//----- nvinfo : EIATTR_MIN_STACK_SIZE
	.align		4
.L_67:
        /*00fc*/ 	.byte	0x04, 0x12
        /*00fe*/ 	.short	(.L_69 - .L_68)
	.align		4
.L_68:
        /*0100*/ 	.word	index@(_ZN7cutlass13device_kernelIN5flash11enable_sm90INS1_16FlashAttnFwdSm90INS1_25CollectiveMainloopFwdSm90ILi2EN4cute5tupleIJNS5_1CILi2EEENS7_ILi1EEES9_EEENS6_IJNS7_ILi128EEENS7_ILi160EEENS7_ILi192EEEEEELi128ENS_12float_e4m3_tEfNS_4arch4Sm90ELb0ELb0ELb1ELb0ELb0ELb0ELb0ELb1ELb1ELb0ELb0ELb0EEENS1_21CollectiveEpilogueFwdINS6_IJSB_SB_SC_EEESA_NS_10bfloat16_tESH_Li256ELb0ELb0ELb0ELb1EEENS1_29StaticPersistentTileSchedulerILb0EEEEEEEEEvNT_6ParamsE)
        /*0104*/ 	.word	0x00000030


	//----- nvinfo : EIATTR_MIN_STACK_SIZE
	.align		4
.L_69:
        /*0108*/ 	.byte	0x04, 0x12
        /*010a*/ 	.short	(.L_71 - .L_70)
	.align		4
.L_70:
        /*010c*/ 	.word	index@(_ZN7cutlass13device_kernelIN5flash11enable_sm90INS1_16FlashAttnFwdSm90INS1_25CollectiveMainloopFwdSm90ILi2EN4cute5tupleIJNS5_1CILi1EEES8_S8_EEENS6_IJNS7_ILi128EEENS7_ILi160EEENS7_ILi192EEEEEELi128ENS_12float_e4m3_tEfNS_4arch4Sm90ELb0ELb0ELb1ELb1ELb0ELb0ELb0ELb1ELb1ELb0ELb0ELb0EEENS1_21CollectiveEpilogueFwdINS6_IJSA_SA_SB_EEES9_NS_10bfloat16_tESG_Li256ELb1ELb0ELb0ELb1EEENS1_36VarlenDynamicPersistentTileSchedulerILi128ELi160ELi256ELi128ELb0ELb0ELb1ELb0ELb1ELb1EEEEEEEEEvNT_6ParamsE)
        /*0110*/ 	.word	0x00000038


	//----- nvinfo : EIATTR_MIN_STACK_SIZE
	.align		4
.L_71:
        /*0114*/ 	.byte	0x04, 0x12
        /*0116*/ 	.short	(.L_73 - .L_72)
	.align		4
.L_72:
        /*0118*/ 	.word	index@(_ZN7cutlass13device_kernelIN5flash11enable_sm90INS1_16FlashAttnFwdSm90INS1_25CollectiveMainloopFwdSm90ILi2EN4cute5tupleIJNS5_1CILi1EEES8_S8_EEENS6_IJNS7_ILi128EEENS7_ILi160EEENS7_ILi192EEEEEELi128ENS_12float_e4m3_tEfNS_4arch4Sm90ELb0ELb0ELb1ELb1ELb0ELb1ELb0ELb1ELb1ELb0ELb0ELb0EEENS1_21CollectiveEpilogueFwdINS6_IJSA_SA_SB_EEES9_NS_10bfloat16_tESG_Li256ELb1ELb0ELb0ELb1EEENS1_36VarlenDynamicPersistentTileSchedulerILi128ELi160ELi256ELi128ELb0ELb0ELb1ELb0ELb1ELb1EEEEEEEEEvNT_6ParamsE)
        /*011c*/ 	.word	0x00000048


	//----- nvinfo : EIATTR_MIN_STACK_SIZE
	.align		4
.L_73:
        /*0120*/ 	.byte	0x04, 0x12
        /*0122*/ 	.short	(.L_75 - .L_74)
	.align		4
.L_74:
        /*0124*/ 	.word	index@(_ZN7cutlass13device_kernelIN5flash11enable_sm90INS1_16FlashAttnFwdSm90INS1_25CollectiveMainloopFwdSm90ILi2EN4cute5tupleIJNS5_1CILi1EEES8_S8_EEENS6_IJNS7_ILi128EEESA_NS7_ILi192EEEEEELi128ENS_12float_e4m3_tEfNS_4arch4Sm90ELb0ELb1ELb1ELb0ELb0ELb0ELb0ELb1ELb1ELb0ELb0ELb0EEENS1_21CollectiveEpilogueFwdINS6_IJSA_SA_SA_EEES9_NS_10bfloat16_tESF_Li256ELb0ELb0ELb0ELb1EEENS1_30DynamicPersistentTileSchedulerILi256ELi128ELb0ELb0ELb1EEEEEEEEEvNT_6ParamsE)
        /*0128*/ 	.word	0x00000038


	//----- nvinfo : EIATTR_MIN_STACK_SIZE
	.align		4
.L_75:
        /*012c*/ 	.byte	0x04, 0x12
        /*012e*/ 	.short	(.L_77 - .L_76)
	.align		4
.L_76:
        /*0130*/ 	.word	index@(_ZN7cutlass13device_kernelIN5flash11enable_sm90INS1_16FlashAttnFwdSm90INS1_25CollectiveMainloopFwdSm90ILi2EN4cute5tupleIJNS5_1CILi1EEES8_S8_EEENS6_IJNS7_ILi128EEESA_NS7_ILi192EEEEEELi128ENS_12float_e4m3_tEfNS_4arch4Sm90ELb0ELb1ELb1ELb1ELb0ELb0ELb0ELb1ELb1ELb0ELb0ELb0EEENS1_21CollectiveEpilogueFwdINS6_IJSA_SA_SA_EEES9_NS_10bfloat16_tESF_Li256ELb1ELb0ELb0ELb1EEENS1_36VarlenDynamicPersistentTileSchedulerILi128ELi128ELi256ELi128ELb0ELb0ELb1ELb1ELb0ELb1EEEEEEEEEvNT_6ParamsE)
        /*0134*/ 	.word	0x00000040


	//----- nvinfo : EIATTR_MIN_STACK_SIZE
	.align		4
.L_77:
        /*0138*/ 	.byte	0x04, 0x12
        /*013a*/ 	.short	(.L_79 - .L_78)
	.align		4
.L_78:
        /*013c*/ 	.word	index@(_ZN7cutlass13device_kernelIN5flash11enable_sm90INS1_16FlashAttnFwdSm90INS1_25CollectiveMainloopFwdSm90ILi2EN4cute5tupleIJNS5_1CILi1EEES8_S8_EEENS6_IJNS7_ILi128EEESA_NS7_ILi192EEEEEELi128ENS_12float_e4m3_tEfNS_4arch4Sm90ELb0ELb1ELb1ELb1ELb0ELb1ELb0ELb1ELb1ELb0ELb0ELb0EEENS1_21CollectiveEpilogueFwdINS6_IJSA_SA_SA_EEES9_NS_10bfloat16_tESF_Li256ELb1ELb0ELb0ELb1EEENS1_36VarlenDynamicPersistentTileSchedulerILi128ELi128ELi256ELi128ELb0ELb0ELb1ELb1ELb0ELb1EEEEEEEEEvNT_6ParamsE)
        /*0140*/ 	.word	0x00000048


	//----- nvinfo : EIATTR_MIN_STACK_SIZE
	.align		4
.L_79:
        /*0144*/ 	.byte	0x04, 0x12
        /*0146*/ 	.short	(.L_81 - .L_80)
	.align		4
.L_80:
        /*0148*/ 	.word	index@(_ZN7cutlass13device_kernelIN5flash11enable_sm90INS1_16FlashAttnFwdSm90INS1_25CollectiveMainloopFwdSm90ILi2EN4cute5tupleIJNS5_1CILi1EEES8_S8_EEENS6_IJNS7_ILi128EEENS7_ILi160EEENS7_ILi192EEEEEELi128ENS_12float_e4m3_tEfNS_4arch4Sm90ELb1ELb0ELb1ELb0ELb0ELb0ELb0ELb1ELb1ELb0ELb0ELb0EEENS1_21CollectiveEpilogueFwdINS6_IJSA_SA_SB_EEES9_NS_10bfloat16_tESG_Li256ELb0ELb0ELb0ELb1EEENS1_30DynamicPersistentTileSchedulerILi256ELi128ELb0ELb0ELb1EEEEEEEEEvNT_6ParamsE)
        /*014c*/ 	.word	0x00000030


	//----- nvinfo : EIATTR_MIN_STACK_SIZE
	.align		4
.L_81:
        /*0150*/ 	.byte	0x04, 0x12
        /*0152*/ 	.short	(.L_83 - .L_82)
	.align		4
.L_82:
        /*0154*/ 	.word	index@(_ZN7cutlass13device_kernelIN5flash11enable_sm90INS1_16FlashAttnFwdSm90INS1_25CollectiveMainloopFwdSm90ILi2EN4cute5tupleIJNS5_1CILi1EEES8_S8_EEENS6_IJNS7_ILi128EEENS7_ILi160EEENS7_ILi192EEEEEELi128ENS_12float_e4m3_tEfNS_4arch4Sm90ELb1ELb0ELb1ELb1ELb0ELb0ELb0ELb1ELb1ELb0ELb0ELb0EEENS1_21CollectiveEpilogueFwdINS6_IJSA_SA_SB_EEES9_NS_10bfloat16_tESG_Li256ELb1ELb0ELb0ELb1EEENS1_36VarlenDynamicPersistentTileSchedulerILi128ELi160ELi256ELi128ELb0ELb0ELb1ELb1ELb1ELb1EEEEEEEEEvNT_6ParamsE)
        /*0158*/ 	.word	0x00000038


	//----- nvinfo : EIATTR_MIN_STACK_SIZE
	.align		4
.L_83:
        /*015c*/ 	.byte	0x04, 0x12
        /*015e*/ 	.short	(.L_85 - .L_84)
	.align		4
.L_84:
        /*0160*/ 	.word	index@(_ZN7cutlass13device_kernelIN5flash11enable_sm90INS1_16FlashAttnFwdSm90INS1_25CollectiveMainloopFwdSm90ILi2EN4cute5tupleIJNS5_1CILi1EEES8_S8_EEENS6_IJNS7_ILi128EEENS7_ILi160EEENS7_ILi192EEEEEELi128ENS_12float_e4m3_tEfNS_4arch4Sm90ELb1ELb0ELb1ELb1ELb0ELb1ELb0ELb1ELb1ELb0ELb0ELb0EEENS1_21CollectiveEpilogueFwdINS6_IJSA_SA_SB_EEES9_NS_10bfloat16_tESG_Li256ELb1ELb0ELb0ELb1EEENS1_36VarlenDynamicPersistentTileSchedulerILi128ELi160ELi256ELi128ELb0ELb0ELb1ELb1ELb1ELb1EEEEEEEEEvNT_6ParamsE)
        /*0164*/ 	.word	0x00000040
.L_85:


//--------------------- .nv.compat                --------------------------
	.section	.nv.compat,"",@"SHT_CUDA_COMPAT_INFO"
	.align	4
        /*0000*/ 	.byte	0x02, 0x09, 0x01, 0x00, 0x02, 0x02, 0x04, 0x00, 0x02, 0x05, 0x05, 0x00, 0x03, 0x07, 0x01, 0x01
        /*0010*/ 	.byte	0x02, 0x03, 0x01, 0x00, 0x02, 0x06, 0x01, 0x00, 0x04, 0x0b, 0x08, 0x00, 0x00, 0x00, 0x00, 0x00
        /*0020*/ 	.byte	0x00, 0x00, 0x00, 0x00


//--------------------- .nv.info._ZN7cutlass13device_kernelIN5flash11enable_sm90INS1_16FlashAttnFwdSm90INS1_25CollectiveMainloopFwdSm90ILi2EN4cute5tupleIJNS5_1CILi1EEES8_S8_EEENS6_IJNS7_ILi128EEENS7_ILi160EEENS7_ILi192EEEEEELi128ENS_12float_e4m3_tEfNS_4arch4Sm90ELb0ELb0ELb1ELb0ELb0ELb0ELb0ELb1ELb1ELb0ELb0ELb0EEENS1_21CollectiveEpilogueFwdINS6_IJSA_SA_SB_EEES9_NS_10bfloat16_tESG_Li256ELb0ELb0ELb0ELb1EEENS1_29StaticPersistentTileSchedulerILb0EEEEEEEEEvNT_6ParamsE --------------------------
	.section	.nv.info._ZN7cutlass13device_kernelIN5flash11enable_sm90INS1_16FlashAttnFwdSm90INS1_25CollectiveMainloopFwdSm90ILi2EN4cute5tupleIJNS5_1CILi1EEES8_S8_EEENS6_IJNS7_ILi128EEENS7_ILi160EEENS7_ILi192EEEEEELi128ENS_12float_e4m3_tEfNS_4arch4Sm90ELb0ELb0ELb1ELb0ELb0ELb0ELb0ELb1ELb1ELb0ELb0ELb0EEENS1_21CollectiveEpilogueFwdINS6_IJSA_SA_SB_EEES9_NS_10bfloat16_tESG_Li256ELb0ELb0ELb0ELb1EEENS1_29StaticPersistentTileSchedulerILb0EEEEEEEEEvNT_6ParamsE,"",@"SHT_CUDA_INFO"
	.sectionflags	@""
	.align	4


	//----- nvinfo : EIATTR_CUDA_API_VERSION
	.align		4
        /*0000*/ 	.byte	0x04, 0x37
        /*0002*/ 	.short	(.L_87 - .L_86)
.L_86:
        /*0004*/ 	.word	0x00000082


	//----- nvinfo : EIATTR_KPARAM_INFO
	.align		4
.L_87:
        /*0008*/ 	.byte	0x04, 0x17
        /*000a*/ 	.short	(.L_89 - .L_88)
.L_88:
        /*000c*/ 	.word	0x00000000
        /*0010*/ 	.short	0x0000
        /*0012*/ 	.short	0x0070
        /*0014*/ 	.byte	0x00, 0xf0, 0x01, 0x2e


	//----- nvinfo : EIATTR_SPARSE_MMA_MASK
	.align		4
.L_89:
        /*0018*/ 	.byte	0x03, 0x50
        /*001a*/ 	.short	0x0000


	//----- nvinfo : EIATTR_MAXREG_COUNT
	.align		4
        /*001c*/ 	.byte	0x03, 0x1b
        /*001e*/ 	.short	0x00a8


	//----- nvinfo : EIATTR_NUM_BARRIERS
	.align		4
        /*0020*/ 	.byte	0x02, 0x4c
        /*0022*/ 	.byte	0x10
	.zero		1


	//----- nvinfo : EIATTR_EXTERNS
	.align		4
        /*0024*/ 	.byte	0x04, 0x0f
        /*0026*/ 	.short	(.L_91 - .L_90)


	//   ....[0]....
	.align		4
.L_90:
        /*0028*/ 	.word	index@(__assertfail)


	//----- nvinfo : EIATTR_ANNOTATIONS
	.align		4
.L_91:
        /*002c*/ 	.byte	0x04, 0x55
        /*002e*/ 	.short	(.L_93 - .L_92)


	//   ....[0]....
.L_92:
        /*0030*/ 	.word	0x00000001
        /*0034*/ 	.byte	0x00, 0xa3, 0x00, 0x00, 0x01, 0x00, 0x00, 0x00, 0x20, 0xa3, 0x00, 0x00, 0x01, 0x00, 0x00, 0x00
        /* <DEDUP_REMOVED lines=23> */
        /*01b4*/ 	.byte	0x10, 0xd8, 0x00, 0x00


	//----- nvinfo : EIATTR_MERCURY_ISA_VERSION
	.align		4
.L_93:
        /*01b8*/ 	.byte	0x03, 0x5f
        /*01ba*/ 	.short	0x0101


	//----- nvinfo : EIATTR_INT_WARP_WIDE_INSTR_OFFSETS
	.align		4
        /*01bc*/ 	.byte	0x04, 0x31
        /*01be*/ 	.short	(.L_95 - .L_94)


	//   ....[0]....
.L_94:
        /*01c0*/ 	.word	0x00000190


	//   ....[1]....
        /*01c4*/ 	.word	0x000001c0


	//   ....[2]....
        /*01c8*/ 	.word	0x000001d0


	//   ....[3]....
        /*01cc*/ 	.word	0x0000ada0


	//----- nvinfo : EIATTR_COOP_GROUP_MASK_REGIDS
	.align		4
.L_95:
        /*01d0*/ 	.byte	0x04, 0x29
        /*01d2*/ 	.short	(.L_97 - .L_96)


	//   ....[0]....
.L_96:
        /*01d4*/ 	.word	0xffffffff


	//   ....[1]....
        /*01d8*/ 	.word	0xffffffff


	//   ....[2]....
        /*01dc*/ 	.word	0xffffffff


	//   ....[3]....
        /*01e0*/ 	.word	0xffffffff


	//   ....[4]....
        /*01e4*/ 	.word	0xffffffff


	//   ....[5]....
        /*01e8*/ 	.word	0xffffffff


	//   ....[6]....
        /*01ec*/ 	.word	0xffffffff


	//   ....[7]....
        /*01f0*/ 	.word	0xffffffff


	//   ....[8]....
        /*01f4*/ 	.word	0xffffffff


	//   ....[9]....
        /*01f8*/ 	.word	0xffffffff


	//   ....[10]....
        /*01fc*/ 	.word	0xffffffff


	//   ....[11]....
        /*0200*/ 	.word	0xffffffff


	//   ....[12]....
        /*0204*/ 	.word	0xffffffff


	//   ....[13]....
        /*0208*/ 	.word	0xffffffff


	//   ....[14]....
        /*020c*/ 	.word	0xffffffff


	//   ....[15]....
        /*0210*/ 	.word	0xffffffff


	//   ....[16]....
        /*0214*/ 	.word	0xffffffff


	//   ....[17]....
        /*0218*/ 	.word	0xffffffff


	//   ....[18]....
        /*021c*/ 	.word	0xffffffff


	//   ....[19]....
        /*0220*/ 	.word	0xffffffff


	//   ....[20]....
        /*0224*/ 	.word	0xffffffff


	//   ....[21]....
        /*0228*/ 	.word	0xffffffff


	//   ....[22]....
        /*022c*/ 	.word	0xffffffff


	//   ....[23]....
        /*0230*/ 	.word	0xffffffff


	//   ....[24]....
        /*0234*/ 	.word	0xffffffff


	//   ....[25]....
        /*0238*/ 	.word	0xffffffff


	//   ....[26]....
        /*023c*/ 	.word	0xffffffff


	//   ....[27]....
        /*0240*/ 	.word	0xffffffff


	//   ....[28]....
        /*0244*/ 	.word	0xffffffff


	//   ....[29]....
        /*0248*/ 	.word	0xffffffff


	//   ....[30]....
        /*024c*/ 	.word	0xffffffff


	//   ....[31]....
        /*0250*/ 	.word	0xffffffff


	//   ....[32]....
        /*0254*/ 	.word	0xffffffff


	//   ....[33]....
        /*0258*/ 	.word	0xffffffff


	//   ....[34]....
        /*025c*/ 	.word	0xffffffff


	//   ....[35]....
        /*0260*/ 	.word	0xffffffff


	//   ....[36]....
        /*0264*/ 	.word	0xffffffff


	//   ....[37]....
        /*0268*/ 	.word	0xffffffff


	//   ....[38]....
        /*026c*/ 	.word	0xffffffff


	//   ....[39]....
        /*0270*/ 	.word	0xffffffff


	//   ....[40]....
        /*0274*/ 	.word	0xffffffff


	//   ....[41]....
        /*0278*/ 	.word	0xffffffff


	//   ....[42]....
        /*027c*/ 	.word	0xffffffff


	//   ....[43]....
        /*0280*/ 	.word	0xffffffff


	//   ....[44]....
        /*0284*/ 	.word	0xffffffff


	//   ....[45]....
        /*0288*/ 	.word	0xffffffff


	//   ....[46]....
        /*028c*/ 	.word	0xffffffff


	//   ....[47]....
        /*0290*/ 	.word	0xffffffff


	//   ....[48]....
        /*0294*/ 	.word	0xffffffff


	//   ....[49]....
        /*0298*/ 	.word	0xffffffff


	//   ....[50]....
        /*029c*/ 	.word	0xffffffff


	//   ....[51]....
        /*02a0*/ 	.word	0xffffffff


	//   ....[52]....
        /*02a4*/ 	.word	0xffffffff


	//   ....[53]....
        /*02a8*/ 	.word	0xffffffff


	//   ....[54]....
        /*02ac*/ 	.word	0xffffffff


	//   ....[55]....
        /*02b0*/ 	.word	0x0500000f


	//----- nvinfo : EIATTR_COOP_GROUP_INSTR_OFFSETS
	.align		4
.L_97:
        /*02b4*/ 	.byte	0x04, 0x28
        /*02b6*/ 	.short	(.L_99 - .L_98)


	//   ....[0]....
.L_98:
        /*02b8*/ 	.word	0x00000070


	//   ....[1]....
        /*02bc*/ 	.word	0x000001a0


	//   ....[2]....
        /*02c0*/ 	.word	0x000001f0


	//   ....[3]....
        /*02c4*/ 	.word	0x000003e0


	//   ....[4]....
        /*02c8*/ 	.word	0x00000540


	//   ....[5]....
        /*02cc*/ 	.word	0x00000660


	//   ....[6]....
        /*02d0*/ 	.word	0x000007c0


	//   ....[7]....
        /*02d4*/ 	.word	0x00000d80


	//   ....[8]....
        /*02d8*/ 	.word	0x000036d0


	//   ....[9]....
        /*02dc*/ 	.word	0x00003780


	//   ....[10]....
        /*02e0*/ 	.word	0x00003ae0


	//   ....[11]....
        /*02e4*/ 	.word	0x00003c30


	//   ....[12]....
        /*02e8*/ 	.word	0x00006ff0


	//   ....[13]....
        /*02ec*/ 	.word	0x00007020


	//   ....[14]....
        /*02f0*/ 	.word	0x00007050


	//   ....[15]....
        /*02f4*/ 	.word	0x00007060


	//   ....[16]....
        /*02f8*/ 	.word	0x00008b70


	//   ....[17]....
        /*02fc*/ 	.word	0x00008b80


	//   ....[18]....
        /*0300*/ 	.word	0x00008c00


	//   ....[19]....
        /*0304*/ 	.word	0x00008c10


	//   ....[20]....
        /*0308*/ 	.word	0x00009b20


	//   ....[21]....
        /*030c*/ 	.word	0x00009b30


	//   ....[22]....
        /*0310*/ 	.word	0x00009b40


	//   ....[23]....
        /*0314*/ 	.word	0x00009b50


	//   ....[24]....
        /*0318*/ 	.word	0x00009b60


	//   ....[25]....
        /*031c*/ 	.word	0x00009b70


	//   ....[26]....
        /*0320*/ 	.word	0x00009b80


	//   ....[27]....
        /*0324*/ 	.word	0x00009b90


	//   ....[28]....
        /*0328*/ 	.word	0x00009ba0


	//   ....[29]....
        /*032c*/ 	.word	0x00009bb0


	//   ....[30]....
        /*0330*/ 	.word	0x00009be0


	//   ....[31]....
        /*0334*/ 	.word	0x00009bf0


	//   ....[32]....
        /*0338*/ 	.word	0x00009c20


	//   ....[33]....
        /*033c*/ 	.word	0x00009c80


	//   ....[34]....
        /*0340*/ 	.word	0x00009c90


	//   ....[35]....
        /*0344*/ 	.word	0x00009ca0


	//   ....[36]....
        /*0348*/ 	.word	0x00009cb0


	//   ....[37]....
        /*034c*/ 	.word	0x00009ce0


	//   ....[38]....
        /*0350*/ 	.word	0x00009cf0


	//   ....[39]....
        /*0354*/ 	.word	0x00009d00


	//   ....[40]....
        /*0358*/ 	.word	0x00009d10


	//   ....[41]....
        /*035c*/ 	.word	0x00009d20


	//   ....[42]....
        /*0360*/ 	.word	0x00009d30


	//   ....[43]....
        /*0364*/ 	.word	0x00009d40


	//   ....[44]....
        /*0368*/ 	.word	0x00009d70


	//   ....[45]....
        /*036c*/ 	.word	0x00009d80


	//   ....[46]....
        /*0370*/ 	.word	0x00009db0


	//   ....[47]....
        /*0374*/ 	.word	0x00009dc0


	//   ....[48]....
        /*0378*/ 	.word	0x00009dd0


	//   ....[49]....
        /*037c*/ 	.word	0x00009de0


	//   ....[50]....
        /*0380*/ 	.word	0x00009df0


	//   ....[51]....
        /*0384*/ 	.word	0x00009e00


	//   ....[52]....
        /*0388*/ 	.word	0x0000a070


	//   ....[53]....
        /*038c*/ 	.word	0x0000af30


	//   ....[54]....
        /*0390*/ 	.word	0x0000d040


	//   ....[55]....
        /*0394*/ 	.word	0x0000d560


	//----- nvinfo : EIATTR_REG_RECONFIG
	.align		4
.L_99:
        /*0398*/ 	.byte	0x01, 0x54
	.zero		2


	//----- nvinfo : EIATTR_SYSCALL_OFFSETS
	.align		4
        /*039c*/ 	.byte	0x04, 0x46
        /*039e*/ 	.short	(.L_101 - .L_100)


	//   ....[0]....
.L_100:
        /*03a0*/ 	.word	0x00001150


	//   ....[1]....
        /*03a4*/ 	.word	0x0000a860


	//   ....[2]....
        /*03a8*/ 	.word	0x0000a9a0


	//   ....[3]....
        /*03ac*/ 	.word	0x0000aae0


	//   ....[4]....
        /*03b0*/ 	.word	0x0000ac00


	//----- nvinfo : EIATTR_MBARRIER_INSTR_OFFSETS
	.align		4
.L_101:
        /*03b4*/ 	.byte	0x04, 0x39
        /*03b6*/ 	.short	(.L_103 - .L_102)


	//   ....[0]....
.L_102:
        /*03b8*/ 	.word	0x00000290
        /*03bc*/ 	.word	0x000000ff
        /*03c0*/ 	.word	0x00029800
        /*03c4*/ 	.short	0x0100
        /*03c6*/ 	.byte	0x06
	.zero		1


	//   ....[1]....
        /*03c8*/ 	.word	0x000002a0
        /*03cc*/ 	.word	0x000000ff
        /*03d0*/ 	.word	0x00029820
        /*03d4*/ 	.short	0x0100
        /*03d6*/ 	.byte	0x06
	.zero		1


	//   ....[2]....
        /*03d8*/ 	.word	0x00000390
        /*03dc*/ 	.word	0x000000ff
        /*03e0*/ 	.word	0x00029830
        /*03e4*/ 	.short	0x0100
        /*03e6*/ 	.byte	0x08
	.zero		1


	//   ....[3]....
        /*03e8*/ 	.word	0x000003a0
        /*03ec*/ 	.word	0x000000ff
        /*03f0*/ 	.word	0x00029840
        /*03f4*/ 	.short	0x0100
        /*03f6*/ 	.byte	0x08
	.zero		1


	//   ....[4]....
        /*03f8*/ 	.word	0x000003b0
        /*03fc*/ 	.word	0x000000ff
        /*0400*/ 	.word	0x00029838
        /*0404*/ 	.short	0x0100
        /*0406*/ 	.byte	0x08
	.zero		1


	//   ....[5]....
        /*0408*/ 	.word	0x000003c0
        /*040c*/ 	.word	0x000000ff
        /*0410*/ 	.word	0x00029848
        /*0414*/ 	.short	0x0100
        /*0416*/ 	.byte	0x08
	.zero		1


	//   ....[6]....
        /*0418*/ 	.word	0x000004f0
        /*041c*/ 	.word	0x000000ff
        /*0420*/ 	.word	0x00029850
        /*0424*/ 	.short	0x0100
        /*0426*/ 	.byte	0x08
	.zero		1


	//   ....[7]....
        /*0428*/ 	.word	0x00000500
        /*042c*/ 	.word	0x000000ff
        /*0430*/ 	.word	0x00029860
        /*0434*/ 	.short	0x0100
        /*0436*/ 	.byte	0x08
	.zero		1


	//   ....[8]....
        /*0438*/ 	.word	0x00000510
        /*043c*/ 	.word	0x000000ff
        /*0440*/ 	.word	0x00029858
        /*0444*/ 	.short	0x0100
        /*0446*/ 	.byte	0x08
	.zero		1


	//   ....[9]....
        /*0448*/ 	.word	0x00000520
        /*044c*/ 	.word	0x000000ff
        /*0450*/ 	.word	0x00029868
        /*0454*/ 	.short	0x0100
        /*0456*/ 	.byte	0x08
	.zero		1


	//   ....[10]....
        /*0458*/ 	.word	0x00000610
        /*045c*/ 	.word	0x000000ff
        /*0460*/ 	.word	0x00029870
        /*0464*/ 	.short	0x0100
        /*0466*/ 	.byte	0x06
	.zero		1


	//   ....[11]....
        /*0468*/ 	.word	0x00000620
        /*046c*/ 	.word	0x000000ff
        /*0470*/ 	.word	0x00029880
        /*0474*/ 	.short	0x0100
        /*0476*/ 	.byte	0x06
	.zero		1


	//   ....[12]....
        /*0478*/ 	.word	0x00000630
        /*047c*/ 	.word	0x000000ff
        /*0480*/ 	.word	0x00029878
        /*0484*/ 	.short	0x0100
        /*0486*/ 	.byte	0x06
	.zero		1


	//   ....[13]....
        /*0488*/ 	.word	0x00000640
        /*048c*/ 	.word	0x000000ff
        /*0490*/ 	.word	0x00029888
        /*0494*/ 	.short	0x0100
        /*0496*/ 	.byte	0x06
	.zero		1


	//   ....[14]....
        /*0498*/ 	.word	0x00000770
        /*049c*/ 	.word	0x000000ff
        /*04a0*/ 	.word	0x00029890
        /*04a4*/ 	.short	0x0100
        /*04a6*/ 	.byte	0x08
	.zero		1


	//   ....[15]....
        /*04a8*/ 	.word	0x00000780
        /*04ac*/ 	.word	0x000000ff
        /*04b0*/ 	.word	0x000298a0
        /*04b4*/ 	.short	0x0100
        /*04b6*/ 	.byte	0x08
	.zero		1


	//   ....[16]....
        /*04b8*/ 	.word	0x00000790
        /*04bc*/ 	.word	0x000000ff
        /*04c0*/ 	.word	0x00029898
        /*04c4*/ 	.short	0x0100
        /*04c6*/ 	.byte	0x08
	.zero		1


	//   ....[17]....
        /*04c8*/ 	.word	0x000007a0
        /*04cc*/ 	.word	0x000000ff
        /*04d0*/ 	.word	0x000298a8
        /*04d4*/ 	.short	0x0100
        /*04d6*/ 	.byte	0x08
	.zero		1


	//   ....[18]....
        /*04d8*/ 	.word	0x000008d0
        /*04dc*/ 	.word	0x000000ff
        /*04e0*/ 	.word	0x000298b0
        /*04e4*/ 	.short	0x0100
        /*04e6*/ 	.byte	0x08
	.zero		1


	//   ....[19]....
        /*04e8*/ 	.word	0x000008e0
        /*04ec*/ 	.word	0x000000ff
        /*04f0*/ 	.word	0x000298c0
        /*04f4*/ 	.short	0x0100
        /*04f6*/ 	.byte	0x08
	.zero		1


	//   ....[20]....
        /*04f8*/ 	.word	0x000008f0
        /*04fc*/ 	.word	0x000000ff
        /*0500*/ 	.word	0x000298b8
        /*0504*/ 	.short	0x0100
        /*0506*/ 	.byte	0x08
	.zero		1


	//   ....[21]....
        /*0508*/ 	.word	0x00000900
        /*050c*/ 	.word	0x000000ff
        /*0510*/ 	.word	0x000298c8
        /*0514*/ 	.short	0x0100
        /*0516*/ 	.byte	0x08
	.zero		1


	//   ....[22]....
        /*0518*/ 	.word	0x00001480
        /*051c*/ 	.word	0x000000ff
        /*0520*/ 	.word	0x00029800
        /*0524*/ 	.short	0x010a
        /*0526*/ 	.byte	0x26
	.zero		1


	//   ....[23]....
        /*0528*/ 	.word	0x00001520
        /*052c*/ 	.word	0x00000003
        /*0530*/ 	.word	0x00029830
        /*0534*/ 	.short	0x010a
        /*0536*/ 	.byte	0x3f
	.zero		1


	//   ....[24]....
        /*0538*/ 	.word	0x00001590
        /*053c*/ 	.word	0x00000003
        /*0540*/ 	.word	0x00029830
        /*0544*/ 	.short	0x010a
        /*0546*/ 	.byte	0x3f
	.zero		1


	//   ....[25]....
        /*0548*/ 	.word	0x00003bd0
        /*054c*/ 	.word	0x00000003
        /*0550*/ 	.word	0x00000000
        /*0554*/ 	.short	0x0101
        /*0556*/ 	.byte	0x3f
	.zero		1


	//   ....[26]....
        /*0558*/ 	.word	0x00005250
        /*055c*/ 	.word	0x000000ff
        /*0560*/ 	.word	0x00029830
        /*0564*/ 	.short	0x010a
        /*0566*/ 	.byte	0x06
	.zero		1


	//   ....[27]....
        /*0568*/ 	.word	0x00005290
        /*056c*/ 	.word	0x000000ff
        /*0570*/ 	.word	0x00029830
        /*0574*/ 	.short	0x010a
        /*0576*/ 	.byte	0x06
	.zero		1


	//   ....[28]....
        /*0578*/ 	.word	0x00005eb0
        /*057c*/ 	.word	0x000000ff
        /*0580*/ 	.word	0x00029850
        /*0584*/ 	.short	0x010a
        /*0586*/ 	.byte	0x06
	.zero		1


	//   ....[29]....
        /*0588*/ 	.word	0x00005ef0
        /*058c*/ 	.word	0x000000ff
        /*0590*/ 	.word	0x00029850
        /*0594*/ 	.short	0x010a
        /*0596*/ 	.byte	0x06
	.zero		1


	//   ....[30]....
        /*0598*/ 	.word	0x00007fe0
        /*059c*/ 	.word	0x00000004
        /*05a0*/ 	.word	0x00000000
        /*05a4*/ 	.short	0x0101
        /*05a6*/ 	.byte	0x3f
	.zero		1


	//   ....[31]....
        /*05a8*/ 	.word	0x000081d0
        /*05ac*/ 	.word	0x000000ff
        /*05b0*/ 	.word	0x00000000
        /*05b4*/ 	.short	0x0101
        /*05b6*/ 	.byte	0x06
	.zero		1


	//   ....[32]....
        /*05b8*/ 	.word	0x00008860
        /*05bc*/ 	.word	0x000000ff
        /*05c0*/ 	.word	0x00029850
        /*05c4*/ 	.short	0x010a
        /*05c6*/ 	.byte	0x04
	.zero		1


	//   ....[33]....
        /*05c8*/ 	.word	0x000088a0
        /*05cc*/ 	.word	0x000000ff
        /*05d0*/ 	.word	0x00029850
        /*05d4*/ 	.short	0x010a
        /*05d6*/ 	.byte	0x04
	.zero		1


	//   ....[34]....
        /*05d8*/ 	.word	0x000095d0
        /*05dc*/ 	.word	0x000000ff
        /*05e0*/ 	.word	0x00000000
        /*05e4*/ 	.short	0x0101
        /*05e6*/ 	.byte	0x04
	.zero		1


	//   ....[35]....
        /*05e8*/ 	.word	0x0000a200
        /*05ec*/ 	.word	0x000000ff
        /*05f0*/ 	.word	0x00000000
        /*05f4*/ 	.short	0x0101
        /*05f6*/ 	.byte	0x06
	.zero		1


	//   ....[36]....
        /*05f8*/ 	.word	0x0000b150
        /*05fc*/ 	.word	0x00000005
        /*0600*/ 	.word	0x00029880
        /*0604*/ 	.short	0x010a
        /*0606*/ 	.byte	0x3f
	.zero		1


	//   ....[37]....
        /*0608*/ 	.word	0x0000b300
        /*060c*/ 	.word	0x00000005
        /*0610*/ 	.word	0x00029840
        /*0614*/ 	.short	0x010a
        /*0616*/ 	.byte	0x3f
	.zero		1


	//   ....[38]....
        /*0618*/ 	.word	0x0000b780
        /*061c*/ 	.word	0x000000ff
        /*0620*/ 	.word	0x00029820
        /*0624*/ 	.short	0x010a
        /*0626*/ 	.byte	0x28
	.zero		1


	//   ....[39]....
        /*0628*/ 	.word	0x0000ba40
        /*062c*/ 	.word	0x00000009
        /*0630*/ 	.word	0x00029880
        /*0634*/ 	.short	0x010a
        /*0636*/ 	.byte	0x3f
	.zero		1


	//   ....[40]....
        /*0638*/ 	.word	0x0000bcb0
        /*063c*/ 	.word	0x00000009
        /*0640*/ 	.word	0x00029840
        /*0644*/ 	.short	0x010a
        /*0646*/ 	.byte	0x3f
	.zero		1


	//   ....[41]....
        /*0648*/ 	.word	0x0000c1a0
        /*064c*/ 	.word	0x00000003
        /*0650*/ 	.word	0x00029870
        /*0654*/ 	.short	0x010a
        /*0656*/ 	.byte	0x3f
	.zero		1


	//   ....[42]....
        /*0658*/ 	.word	0x0000c230
        /*065c*/ 	.word	0x00000002
        /*0660*/ 	.word	0x00029860
        /*0664*/ 	.short	0x010a
        /*0666*/ 	.byte	0x3f
	.zero		1


	//   ....[43]....
        /*0668*/ 	.word	0x0000c7a0
        /*066c*/ 	.word	0x00000003
        /*0670*/ 	.word	0x00029850
        /*0674*/ 	.short	0x0101
        /*0676*/ 	.byte	0x3f
	.zero		1


	//   ....[44]....
        /*0678*/ 	.word	0x0000c7e0
        /*067c*/ 	.word	0x00000002
        /*0680*/ 	.word	0x00000000
        /*0684*/ 	.short	0x0101
        /*0686*/ 	.byte	0x3f
	.zero		1


	//   ....[45]....
        /*0688*/ 	.word	0x0000c8a0
        /*068c*/ 	.word	0x00000014
        /*0690*/ 	.word	0x00029870
        /*0694*/ 	.short	0x010a
        /*0696*/ 	.byte	0x3f
	.zero		1


	//   ....[46]....
        /*0698*/ 	.word	0x0000c930
        /*069c*/ 	.word	0x00000014
        /*06a0*/ 	.word	0x00029860
        /*06a4*/ 	.short	0x010a
        /*06a6*/ 	.byte	0x3f
	.zero		1


	//   ....[47]....
        /*06a8*/ 	.word	0x0000ce70
        /*06ac*/ 	.word	0x00000014
        /*06b0*/ 	.word	0x00029850
        /*06b4*/ 	.short	0x0101
        /*06b6*/ 	.byte	0x3f
	.zero		1


	//   ....[48]....
        /*06b8*/ 	.word	0x0000cf00
        /*06bc*/ 	.word	0x00000000
        /*06c0*/ 	.word	0x00000000
        /*06c4*/ 	.short	0x0101
        /*06c6*/ 	.byte	0x3f
	.zero		1


	//   ....[49]....
        /*06c8*/ 	.word	0x0000cff0
        /*06cc*/ 	.word	0x00000009
        /*06d0*/ 	.word	0x00029820
        /*06d4*/ 	.short	0x010a
        /*06d6*/ 	.byte	0x3f
	.zero		1


	//   ....[50]....
        /*06d8*/ 	.word	0x0000d160
        /*06dc*/ 	.word	0x00000005
        /*06e0*/ 	.word	0x00000000
        /*06e4*/ 	.short	0x010a
        /*06e6*/ 	.byte	0x3f
	.zero		1


	//   ....[51]....
        /*06e8*/ 	.word	0x0000d1d0
        /*06ec*/ 	.word	0x00000007
        /*06f0*/ 	.word	0x00000000
        /*06f4*/ 	.short	0x010a
        /*06f6*/ 	.byte	0x3f
	.zero		1


	//   ....[52]....
        /*06f8*/ 	.word	0x0000d230
        /*06fc*/ 	.word	0x00000005
        /*0700*/ 	.word	0x00029860
        /*0704*/ 	.short	0x010a
        /*0706*/ 	.byte	0x3f
	.zero		1


	//   ....[53]....
        /*0708*/ 	.word	0x0000d280
        /*070c*/ 	.word	0x00000003
        /*0710*/ 	.word	0x00029860
        /*0714*/ 	.short	0x010a
        /*0716*/ 	.byte	0x3f
	.zero		1


	//   ....[54]....
        /*0718*/ 	.word	0x0000d2c0
        /*071c*/ 	.word	0x00000005
        /*0720*/ 	.word	0x00029880
        /*0724*/ 	.short	0x010a
        /*0726*/ 	.byte	0x3f
	.zero		1


	//   ....[55]....
        /*0728*/ 	.word	0x0000d2e0
        /*072c*/ 	.word	0x00000003
        /*0730*/ 	.word	0x00029880
        /*0734*/ 	.short	0x010a
        /*0736*/ 	.byte	0x3f
	.zero		1


	//   ....[56]....
        /*0738*/ 	.word	0x0000d350
        /*073c*/ 	.word	0x00000003
        /*0740*/ 	.word	0x00029800
        /*0744*/ 	.short	0x010a
        /*0746*/ 	.byte	0x3f
	.zero		1


	//   ....[57]....
        /*0748*/ 	.word	0x0000d3a0
        /*074c*/ 	.word	0x00000003
        /*0750*/ 	.word	0x00029830
        /*0754*/ 	.short	0x010a
        /*0756*/ 	.byte	0x3f
	.zero		1


	//   ....[58]....
        /*0758*/ 	.word	0x0000d400
        /*075c*/ 	.word	0x00000008
        /*0760*/ 	.word	0x00029830
        /*0764*/ 	.short	0x010a
        /*0766*/ 	.byte	0x3f
	.zero		1


	//   ....[59]....
        /*0768*/ 	.word	0x0000d460
        /*076c*/ 	.word	0x00000008
        /*0770*/ 	.word	0x00029850
        /*0774*/ 	.short	0x010a
        /*0776*/ 	.byte	0x3f
	.zero		1


	//   ....[60]....
        /*0778*/ 	.word	0x0000d4c0
        /*077c*/ 	.word	0x00000003
        /*0780*/ 	.word	0x00029850
        /*0784*/ 	.short	0x010a
        /*0786*/ 	.byte	0x3f
	.zero		1


	//   ....[61]....
        /*0788*/ 	.word	0x0000d610
        /*078c*/ 	.word	0x00000005
        /*0790*/ 	.word	0x00029880
        /*0794*/ 	.short	0x010a
        /*0796*/ 	.byte	0x3f
	.zero		1


	//   ....[62]....
        /*0798*/ 	.word	0x0000d660
        /*079c*/ 	.word	0x00000005
        /*07a0*/ 	.word	0x00029840
        /*07a4*/ 	.short	0x010a
        /*07a6*/ 	.byte	0x3f
	.zero		1


	//   ....[63]....
        /*07a8*/ 	.word	0x0000d6c0
        /*07ac*/ 	.word	0x00000003
        /*07b0*/ 	.word	0x00029820
        /*07b4*/ 	.short	0x010a
        /*07b6*/ 	.byte	0x3f
	.zero		1


	//   ....[64]....
        /*07b8*/ 	.word	0x0000d710
        /*07bc*/ 	.word	0x00000009
        /*07c0*/ 	.word	0x00029880
        /*07c4*/ 	.short	0x010a
        /*07c6*/ 	.byte	0x3f
	.zero		1


	//   ....[65]....
        /*07c8*/ 	.word	0x0000d760
        /*07cc*/ 	.word	0x00000009
        /*07d0*/ 	.word	0x00029840
        /*07d4*/ 	.short	0x010a
        /*07d6*/ 	.byte	0x3f
	.zero		1


	//   ....[66]....
        /*07d8*/ 	.word	0x0000d7c0
        /*07dc*/ 	.word	0x00000003
        /*07e0*/ 	.word	0x00029870
        /*07e4*/ 	.short	0x010a
        /*07e6*/ 	.byte	0x3f
	.zero		1


	//   ....[67]....
        /*07e8*/ 	.word	0x0000d820
        /*07ec*/ 	.word	0x00000004
        /*07f0*/ 	.word	0x00029860
        /*07f4*/ 	.short	0x010a
        /*07f6*/ 	.byte	0x3f
	.zero		1


	//   ....[68]....
        /*07f8*/ 	.word	0x0000d870
        /*07fc*/ 	.word	0x00000014
        /*0800*/ 	.word	0x00029870
        /*0804*/ 	.short	0x010a
        /*0806*/ 	.byte	0x3f
	.zero		1


	//   ....[69]....
        /*0808*/ 	.word	0x0000d8c0
        /*080c*/ 	.word	0x00000014
        /*0810*/ 	.word	0x00029860
        /*0814*/ 	.short	0x010a
        /*0816*/ 	.byte	0x3f
	.zero		1


	//   ....[70]....
        /*0818*/ 	.word	0x0000d910
        /*081c*/ 	.word	0x00000009
        /*0820*/ 	.word	0x00029820
        /*0824*/ 	.short	0x010a
        /*0826*/ 	.byte	0x3f
	.zero		1


	//   ....[71]....
        /*0828*/ 	.word	0x0000d960
        /*082c*/ 	.word	0x00000005
        /*0830*/ 	.word	0x00000000
        /*0834*/ 	.short	0x010a
        /*0836*/ 	.byte	0x3f
	.zero		1


	//   ....[72]....
        /*0838*/ 	.word	0x0000d9b0
        /*083c*/ 	.word	0x00000007
        /*0840*/ 	.word	0x00000000
        /*0844*/ 	.short	0x010a
        /*0846*/ 	.byte	0x3f
	.zero		1


	//   ....[73]....
        /*0848*/ 	.word	0x0000da00
        /*084c*/ 	.word	0x00000005
        /*0850*/ 	.word	0x00029860
        /*0854*/ 	.short	0x010a
        /*0856*/ 	.byte	0x3f
	.zero		1


	//   ....[74]....
        /*0858*/ 	.word	0x0000da50
        /*085c*/ 	.word	0x00000003
        /*0860*/ 	.word	0x00029860
        /*0864*/ 	.short	0x010a
        /*0866*/ 	.byte	0x3f
	.zero		1


	//   ....[75]....
        /*0868*/ 	.word	0x0000daa0
        /*086c*/ 	.word	0x00000005
        /*0870*/ 	.word	0x00029880
        /*0874*/ 	.short	0x010a
        /*0876*/ 	.byte	0x3f
	.zero		1


	//----- nvinfo : EIATTR_NUM_MBARRIERS
	.align		4
.L_103:
        /*0878*/ 	.byte	0x03, 0x38
        /*087a*/ 	.short	0x0016


	//----- nvinfo : EIATTR_EXIT_INSTR_OFFSETS
	.align		4
        /*087c*/ 	.byte	0x04, 0x1c
        /*087e*/ 	.short	(.L_105 - .L_104)


	//   ....[0]....
.L_104:
        /*0880*/ 	.word	0x00000a50


	//   ....[1]....
        /*0884*/ 	.word	0x0000a2b0


	//   ....[2]....
        /*0888*/ 	.word	0x0000d060


	//   ....[3]....
        /*088c*/ 	.word	0x0000d330


	//----- nvinfo : EIATTR_MAX_THREADS
	.align		4
.L_105:
        /*0890*/ 	.byte	0x04, 0x05
        /*0892*/ 	.short	(.L_107 - .L_106)
.L_106:
        /*0894*/ 	.word	0x00000180
        /*0898*/ 	.word	0x00000001
        /*089c*/ 	.word	0x00000001


	//----- nvinfo : EIATTR_CRS_STACK_SIZE
	.align		4
.L_107:
        /*08a0*/ 	.byte	0x04, 0x1e
        /*08a2*/ 	.short	(.L_109 - .L_108)
.L_108:
        /*08a4*/ 	.word	0x00000000


	//----- nvinfo : EIATTR_CBANK_PARAM_SIZE
	.align		4
.L_109:
        /*08a8*/ 	.byte	0x03, 0x19
        /*08aa*/ 	.short	0x0bf0


	//----- nvinfo : EIATTR_PARAM_CBANK
	.align		4
        /*08ac*/ 	.byte	0x04, 0x0a
        /*08ae*/ 	.short	(.L_111 - .L_110)
	.align		4
.L_110:
        /*08b0*/ 	.word	index@(.nv.constant0._ZN7cutlass13device_kernelIN5flash11enable_sm90INS1_16FlashAttnFwdSm90INS1_25CollectiveMainloopFwdSm90ILi2EN4cute5tupleIJNS5_1CILi1EEES8_S8_EEENS6_IJNS7_ILi128EEENS7_ILi160EEENS7_ILi192EEEEEELi128ENS_12float_e4m3_tEfNS_4arch4Sm90ELb0ELb0ELb1ELb0ELb0ELb0ELb0ELb1ELb1ELb0ELb0ELb0EEENS1_21CollectiveEpilogueFwdINS6_IJSA_SA_SB_EEES9_NS_10bfloat16_tESG_Li256ELb0ELb0ELb0ELb1EEENS1_29StaticPersistentTileSchedulerILb0EEEEEEEEEvNT_6ParamsE)
        /*08b4*/ 	.short	0x0210
        /*08b6*/ 	.short	0x0bf0


	//----- nvinfo : EIATTR_SW_WAR
	.align		4
.L_111:
        /*08b8*/ 	.byte	0x04, 0x36
        /*08ba*/ 	.short	(.L_113 - .L_112)
.L_112:
        /*08bc*/ 	.word	0x00000008
.L_113:


//--------------------- .nv.info._ZN7cutlass13device_kernelIN5flash11enable_sm90INS1_16FlashAttnFwdSm90INS1_25CollectiveMainloopFwdSm90ILi2EN4cute5tupleIJNS5_1CILi2EEENS7_ILi1EEES9_EEENS6_IJNS7_ILi128EEENS7_ILi160EEENS7_ILi192EEEEEELi128ENS_12float_e4m3_tEfNS_4arch4Sm90ELb0ELb0ELb1ELb0ELb0ELb0ELb0ELb1ELb1ELb0ELb0ELb0EEENS1_21CollectiveEpilogueFwdINS6_IJSB_SB_SC_EEESA_NS_10bfloat16_tESH_Li256ELb0ELb0ELb0ELb1EEENS1_29StaticPersistentTileSchedulerILb0EEEEEEEEEvNT_6ParamsE --------------------------
	.section	.nv.info._ZN7cutlass13device_kernelIN5flash11enable_sm90INS1_16FlashAttnFwdSm90INS1_25CollectiveMainloopFwdSm90ILi2EN4cute5tupleIJNS5_1CILi2EEENS7_ILi1EEES9_EEENS6_IJNS7_ILi128EEENS7_ILi160EEENS7_ILi192EEEEEELi128ENS_12float_e4m3_tEfNS_4arch4Sm90ELb0ELb0ELb1ELb0ELb0ELb0ELb0ELb1ELb1ELb0ELb0ELb0EEENS1_21CollectiveEpilogueFwdINS6_IJSB_SB_SC_EEESA_NS_10bfloat16_tESH_Li256ELb0ELb0ELb0ELb1EEENS1_29StaticPersistentTileSchedulerILb0EEEEEEEEEvNT_6ParamsE,"",@"SHT_CUDA_INFO"
	.sectionflags	@""
	.align	4


	//----- nvinfo : EIATTR_CUDA_API_VERSION
	.align		4
        /*0000*/ 	.byte	0x04, 0x37
        /*0002*/ 	.short	(.L_115 - .L_114)
.L_114:
        /*0004*/ 	.word	0x00000082


	//----- nvinfo : EIATTR_KPARAM_INFO
	.align		4
.L_115:
        /*0008*/ 	.byte	0x04, 0x17
        /*000a*/ 	.short	(.L_117 - .L_116)
.L_116:
        /*000c*/ 	.word	0x00000000
        /*0010*/ 	.short	0x0000
        /*0012*/ 	.short	0x0070
        /*0014*/ 	.byte	0x00, 0xf0, 0x01, 0x2e


	//----- nvinfo : EIATTR_SPARSE_MMA_MASK
	.align		4
.L_117:
        /*0018*/ 	.byte	0x03, 0x50
        /*001a*/ 	.short	0x0000


	//----- nvinfo : EIATTR_MAXREG_COUNT
	.align		4
        /*001c*/ 	.byte	0x03, 0x1b
        /*001e*/ 	.short	0x00a8


	//----- nvinfo : EIATTR_NUM_BARRIERS
	.align		4
        /*0020*/ 	.byte	0x02, 0x4c
        /*0022*/ 	.byte	0x10
	.zero		1


	//----- nvinfo : EIATTR_EXTERNS
	.align		4
        /*0024*/ 	.byte	0x04, 0x0f
        /*0026*/ 	.short	(.L_119 - .L_118)


	//   ....[0]....
	.align		4
.L_118:
        /*0028*/ 	.word	index@(__assertfail)


	//----- nvinfo : EIATTR_ANNOTATIONS
	.align		4
.L_119:
        /*002c*/ 	.byte	0x04, 0x55
        /*002e*/ 	.short	(.L_121 - .L_120)


	//   ....[0]....
.L_120:
        /* <DEDUP_REMOVED lines=33> */
        /*0234*/ 	.byte	0x90, 0xdd, 0x00, 0x00, 0x01, 0x00, 0x00, 0x00, 0xf0, 0xdd, 0x00, 0x00


	//----- nvinfo : EIATTR_MERCURY_ISA_VERSION
	.align		4
.L_121:
        /*0240*/ 	.byte	0x03, 0x5f
        /*0242*/ 	.short	0x0101


	//----- nvinfo : EIATTR_INT_WARP_WIDE_INSTR_OFFSETS
	.align		4
        /*0244*/ 	.byte	0x04, 0x31
        /*0246*/ 	.short	(.L_123 - .L_122)


	//   ....[0]....
.L_122:
        /*0248*/ 	.word	0x00000190


	//   ....[1]....
        /*024c*/ 	.word	0x000001d0


	//   ....[2]....
        /*0250*/ 	.word	0x00000240


	//   ....[3]....
        /*0254*/ 	.word	0x0000b0d0


	//----- nvinfo : EIATTR_COOP_GROUP_MASK_REGIDS
	.align		4
.L_123:
        /*0258*/ 	.byte	0x04, 0x29
        /*025a*/ 	.short	(.L_125 - .L_124)


	//   ....[0]....
.L_124:
        /*025c*/ 	.word	0xffffffff


	//   ....[1]....
        /*0260*/ 	.word	0xffffffff


	//   ....[2]....
        /*0264*/ 	.word	0xffffffff


	//   ....[3]....
        /*0268*/ 	.word	0xffffffff


	//   ....[4]....
        /*026c*/ 	.word	0xffffffff


	//   ....[5]....
        /*0270*/ 	.word	0xffffffff


	//   ....[6]....
        /*0274*/ 	.word	0xffffffff


	//   ....[7]....
        /*0278*/ 	.word	0xffffffff


	//   ....[8]....
        /*027c*/ 	.word	0xffffffff


	//   ....[9]....
        /*0280*/ 	.word	0xffffffff


	//   ....[10]....
        /*0284*/ 	.word	0xffffffff


	//   ....[11]....
        /*0288*/ 	.word	0xffffffff


	//   ....[12]....
        /*028c*/ 	.word	0xffffffff


	//   ....[13]....
        /*0290*/ 	.word	0xffffffff


	//   ....[14]....
        /*0294*/ 	.word	0xffffffff


	//   ....[15]....
        /*0298*/ 	.word	0xffffffff


	//   ....[16]....
        /*029c*/ 	.word	0xffffffff


	//   ....[17]....
        /*02a0*/ 	.word	0xffffffff


	//   ....[18]....
        /*02a4*/ 	.word	0xffffffff


	//   ....[19]....
        /*02a8*/ 	.word	0xffffffff


	//   ....[20]....
        /*02ac*/ 	.word	0xffffffff


	//   ....[21]....
        /*02b0*/ 	.word	0xffffffff


	//   ....[22]....
        /*02b4*/ 	.word	0xffffffff


	//   ....[23]....
        /*02b8*/ 	.word	0xffffffff


	//   ....[24]....
        /*02bc*/ 	.word	0xffffffff


	//   ....[25]....
        /*02c0*/ 	.word	0xffffffff


	//   ....[26]....
        /*02c4*/ 	.word	0xffffffff


	//   ....[27]....
        /*02c8*/ 	.word	0xffffffff


	//   ....[28]....
        /*02cc*/ 	.word	0xffffffff


	//   ....[29]....
        /*02d0*/ 	.word	0xffffffff


	//   ....[30]....
        /*02d4*/ 	.word	0xffffffff


	//   ....[31]....
        /*02d8*/ 	.word	0xffffffff


	//   ....[32]....
        /*02dc*/ 	.word	0xffffffff


	//   ....[33]....
        /*02e0*/ 	.word	0xffffffff


	//   ....[34]....
        /*02e4*/ 	.word	0xffffffff


	//   ....[35]....
        /*02e8*/ 	.word	0xffffffff


	//   ....[36]....
        /*02ec*/ 	.word	0xffffffff


	//   ....[37]....
        /*02f0*/ 	.word	0xffffffff


	//   ....[38]....
        /*02f4*/ 	.word	0xffffffff


	//   ....[39]....
        /*02f8*/ 	.word	0xffffffff


	//   ....[40]....
        /*02fc*/ 	.word	0xffffffff


	//   ....[41]....
        /*0300*/ 	.word	0xffffffff


	//   ....[42]....
        /*0304*/ 	.word	0xffffffff


	//   ....[43]....
        /*0308*/ 	.word	0xffffffff


	//   ....[44]....
        /*030c*/ 	.word	0xffffffff


	//   ....[45]....
        /*0310*/ 	.word	0xffffffff


	//   ....[46]....
        /*0314*/ 	.word	0xffffffff


	//   ....[47]....
        /*0318*/ 	.word	0xffffffff


	//   ....[48]....
        /*031c*/ 	.word	0xffffffff


	//   ....[49]....
        /*0320*/ 	.word	0xffffffff


	//   ....[50]....
        /*0324*/ 	.word	0xffffffff


	//   ....[51]....
        /*0328*/ 	.word	0xffffffff


	//   ....[52]....
        /*032c*/ 	.word	0xffffffff


	//   ....[53]....
        /*0330*/ 	.word	0xffffffff


	//   ....[54]....
        /*0334*/ 	.word	0xffffffff


	//   ....[55]....
        /*0338*/ 	.word	0xffffffff


	//   ....[56]....
        /*033c*/ 	.word	0x0500000f


	//----- nvinfo : EIATTR_COOP_GROUP_INSTR_OFFSETS
	.align		4
.L_125:
        /*0340*/ 	.byte	0x04, 0x28
        /*0342*/ 	.short	(.L_127 - .L_126)


	//   ....[0]....
.L_126:
        /*0344*/ 	.word	0x00000070


	//   ....[1]....
        /*0348*/ 	.word	0x000001a0


	//   ....[2]....
        /*034c*/ 	.word	0x000001f0


	//   ....[3]....
        /*0350*/ 	.word	0x00000430


	//   ....[4]....
        /*0354*/ 	.word	0x00000650


	//   ....[5]....
        /*0358*/ 	.word	0x00000880


	//   ....[6]....
        /*035c*/ 	.word	0x00000b00


	//   ....[7]....
        /*0360*/ 	.word	0x00000e40


	//   ....[8]....
        /*0364*/ 	.word	0x000012e0


	//   ....[9]....
        /*0368*/ 	.word	0x00003c90


	//   ....[10]....
        /*036c*/ 	.word	0x00003d20


	//   ....[11]....
        /*0370*/ 	.word	0x00004040


	//   ....[12]....
        /*0374*/ 	.word	0x000041e0


	//   ....[13]....
        /*0378*/ 	.word	0x00007230


	//   ....[14]....
        /*037c*/ 	.word	0x00007260


	//   ....[15]....
        /*0380*/ 	.word	0x00007290


	//   ....[16]....
        /*0384*/ 	.word	0x000072a0


	//   ....[17]....
        /*0388*/ 	.word	0x00008d90


	//   ....[18]....
        /*038c*/ 	.word	0x00008da0


	//   ....[19]....
        /*0390*/ 	.word	0x00008e20


	//   ....[20]....
        /*0394*/ 	.word	0x00008e30


	//   ....[21]....
        /*0398*/ 	.word	0x00009d40


	//   ....[22]....
        /*039c*/ 	.word	0x00009d50


	//   ....[23]....
        /*03a0*/ 	.word	0x00009d60


	//   ....[24]....
        /*03a4*/ 	.word	0x00009d70


	//   ....[25]....
        /*03a8*/ 	.word	0x00009d80


	//   ....[26]....
        /*03ac*/ 	.word	0x00009d90


	//   ....[27]....
        /*03b0*/ 	.word	0x00009da0


	//   ....[28]....
        /*03b4*/ 	.word	0x00009db0


	//   ....[29]....
        /*03b8*/ 	.word	0x00009de0


	//   ....[30]....
        /*03bc*/ 	.word	0x00009df0


	//   ....[31]....
        /*03c0*/ 	.word	0x00009e20


	//   ....[32]....
        /*03c4*/ 	.word	0x00009e30


	//   ....[33]....
        /*03c8*/ 	.word	0x00009e60


	//   ....[34]....
        /*03cc*/ 	.word	0x00009e70


	//   ....[35]....
        /*03d0*/ 	.word	0x00009ec0


	//   ....[36]....
        /*03d4*/ 	.word	0x00009ed0


	//   ....[37]....
        /*03d8*/ 	.word	0x00009ee0


	//   ....[38]....
        /*03dc*/ 	.word	0x00009ef0


	//   ....[39]....
        /*03e0*/ 	.word	0x00009f00


	//   ....[40]....
        /*03e4*/ 	.word	0x00009f10


	//   ....[41]....
        /*03e8*/ 	.word	0x00009f20


	//   ....[42]....
        /*03ec*/ 	.word	0x00009f30


	//   ....[43]....
        /*03f0*/ 	.word	0x00009f50


	//   ....[44]....
        /*03f4*/ 	.word	0x00009f60


	//   ....[45]....
        /*03f8*/ 	.word	0x00009f70


	//   ....[46]....
        /*03fc*/ 	.word	0x00009fa0


	//   ....[47]....
        /*0400*/ 	.word	0x00009fb0


	//   ....[48]....
        /*0404*/ 	.word	0x00009fc0


	//   ....[49]....
        /*0408*/ 	.word	0x00009fd0


	//   ....[50]....
        /*040c*/ 	.word	0x00009fe0


	//   ....[51]....
        /*0410*/ 	.word	0x00009ff0


	//   ....[52]....
        /*0414*/ 	.word	0x0000a000


	//   ....[53]....
        /*0418*/ 	.word	0x0000a280


	//   ....[54]....
        /*041c*/ 	.word	0x0000b250


	//   ....[55]....
        /*0420*/ 	.word	0x0000d620


	//   ....[56]....
        /*0424*/ 	.word	0x0000db40


	//----- nvinfo : EIATTR_REG_RECONFIG
	.align		4
.L_127:
        /*0428*/ 	.byte	0x01, 0x54
	.zero		2


	//----- nvinfo : EIATTR_SYSCALL_OFFSETS
	.align		4
        /*042c*/ 	.byte	0x04, 0x46
        /*042e*/ 	.short	(.L_129 - .L_128)


	//   ....[0]....
.L_128:
        /*0430*/ 	.word	0x000016b0


	//   ....[1]....
        /*0434*/ 	.word	0x0000ab30


	//   ....[2]....
        /*0438*/ 	.word	0x0000acb0


	//   ....[3]....
        /*043c*/ 	.word	0x0000adf0


	//   ....[4]....
        /*0440*/ 	.word	0x0000af10


	//----- nvinfo : EIATTR_MBARRIER_INSTR_OFFSETS
	.align		4
.L_129:
        /*0444*/ 	.byte	0x04, 0x39
        /*0446*/ 	.short	(.L_131 - .L_130)


	//   ....[0]....
.L_130:
        /*0448*/ 	.word	0x000002d0
        /*044c*/ 	.word	0x000000ff
        /*0450*/ 	.word	0x00029800
        /*0454*/ 	.short	0x0100
        /*0456*/ 	.byte	0x08
	.zero		1


	//   ....[1]....
        /*0458*/ 	.word	0x000002e0
        /*045c*/ 	.word	0x000000ff
        /*0460*/ 	.word	0x00029820
        /*0464*/ 	.short	0x0100
        /*0466*/ 	.byte	0x08
	.zero		1


	//   ....[2]....
        /*0468*/ 	.word	0x000003d0
        /*046c*/ 	.word	0x000000ff
        /*0470*/ 	.word	0x00029830
        /*0474*/ 	.short	0x0100
        /*0476*/ 	.byte	0x08
	.zero		1


	//   ....[3]....
        /*0478*/ 	.word	0x000003e0
        /*047c*/ 	.word	0x000000ff
        /*0480*/ 	.word	0x00029840
        /*0484*/ 	.short	0x0100
        /*0486*/ 	.byte	0x08
	.zero		1


	//   ....[4]....
        /*0488*/ 	.word	0x000003f0
        /*048c*/ 	.word	0x000000ff
        /*0490*/ 	.word	0x00029838
        /*0494*/ 	.short	0x0100
        /*0496*/ 	.byte	0x08
	.zero		1


	//   ....[5]....
        /*0498*/ 	.word	0x00000400
        /*049c*/ 	.word	0x000000ff
        /*04a0*/ 	.word	0x00029848
        /*04a4*/ 	.short	0x0100
        /*04a6*/ 	.byte	0x08
	.zero		1


	//   ....[6]....
        /*04a8*/ 	.word	0x00000600
        /*04ac*/ 	.word	0x000000ff
        /*04b0*/ 	.word	0x00029850
        /*04b4*/ 	.short	0x0100
        /*04b6*/ 	.byte	0x08
	.zero		1


	//   ....[7]....
        /*04b8*/ 	.word	0x00000610
        /*04bc*/ 	.word	0x000000ff
        /*04c0*/ 	.word	0x00029860
        /*04c4*/ 	.short	0x0100
        /*04c6*/ 	.byte	0x08
	.zero		1


	//   ....[8]....
        /*04c8*/ 	.word	0x00000620
        /*04cc*/ 	.word	0x000000ff
        /*04d0*/ 	.word	0x00029858
        /*04d4*/ 	.short	0x0100
        /*04d6*/ 	.byte	0x08
	.zero		1


	//   ....[9]....
        /*04d8*/ 	.word	0x00000630
        /*04dc*/ 	.word	0x000000ff
        /*04e0*/ 	.word	0x00029868
        /*04e4*/ 	.short	0x0100
        /*04e6*/ 	.byte	0x08
	.zero		1


	//   ....[10]....
        /*04e8*/ 	.word	0x00000830
        /*04ec*/ 	.word	0x000000ff
        /*04f0*/ 	.word	0x00029870
        /*04f4*/ 	.short	0x0100
        /*04f6*/ 	.byte	0x08
	.zero		1


	//   ....[11]....
        /*04f8*/ 	.word	0x00000840
        /*04fc*/ 	.word	0x000000ff
        /*0500*/ 	.word	0x00029880
        /*0504*/ 	.short	0x0100
        /*0506*/ 	.byte	0x08
	.zero		1


	//   ....[12]....
        /*0508*/ 	.word	0x00000850
        /*050c*/ 	.word	0x000000ff
        /*0510*/ 	.word	0x00029878
        /*0514*/ 	.short	0x0100
        /*0516*/ 	.byte	0x08
	.zero		1


	//   ....[13]....
        /*0518*/ 	.word	0x00000860
        /*051c*/ 	.word	0x000000ff
        /*0520*/ 	.word	0x00029888
        /*0524*/ 	.short	0x0100
        /*0526*/ 	.byte	0x08
	.zero		1


	//   ....[14]....
        /*0528*/ 	.word	0x00000ab0
        /*052c*/ 	.word	0x000000ff
        /*0530*/ 	.word	0x00029890
        /*0534*/ 	.short	0x0100
        /*0536*/ 	.byte	0x08
	.zero		1


	//   ....[15]....
        /*0538*/ 	.word	0x00000ac0
        /*053c*/ 	.word	0x000000ff
        /*0540*/ 	.word	0x000298a0
        /*0544*/ 	.short	0x0100
        /*0546*/ 	.byte	0x08
	.zero		1


	//   ....[16]....
        /*0548*/ 	.word	0x00000ad0
        /*054c*/ 	.word	0x000000ff
        /*0550*/ 	.word	0x00029898
        /*0554*/ 	.short	0x0100
        /*0556*/ 	.byte	0x08
	.zero		1


	//   ....[17]....
        /*0558*/ 	.word	0x00000ae0
        /*055c*/ 	.word	0x000000ff
        /*0560*/ 	.word	0x000298a8
        /*0564*/ 	.short	0x0100
        /*0566*/ 	.byte	0x08
	.zero		1


	//   ....[18]....
        /*0568*/ 	.word	0x00000d90
        /*056c*/ 	.word	0x000000ff
        /*0570*/ 	.word	0x000298b0
        /*0574*/ 	.short	0x0100
        /*0576*/ 	.byte	0x08
	.zero		1


	//   ....[19]....
        /*0578*/ 	.word	0x00000da0
        /*057c*/ 	.word	0x000000ff
        /*0580*/ 	.word	0x000298c0
        /*0584*/ 	.short	0x0100
        /*0586*/ 	.byte	0x08
	.zero		1


	//   ....[20]....
        /*0588*/ 	.word	0x00000db0
        /*058c*/ 	.word	0x000000ff
        /*0590*/ 	.word	0x000298b8
        /*0594*/ 	.short	0x0100
        /*0596*/ 	.byte	0x08
	.zero		1


	//   ....[21]....
        /*0598*/ 	.word	0x00000dc0
        /*059c*/ 	.word	0x000000ff
        /*05a0*/ 	.word	0x000298c8
        /*05a4*/ 	.short	0x0100
        /*05a6*/ 	.byte	0x08
	.zero		1


	//   ....[22]....
        /*05a8*/ 	.word	0x000019e0
        /*05ac*/ 	.word	0x000000ff
        /*05b0*/ 	.word	0x00029800
        /*05b4*/ 	.short	0x010a
        /*05b6*/ 	.byte	0x26
	.zero		1


	//   ....[23]....
        /*05b8*/ 	.word	0x00001a80
        /*05bc*/ 	.word	0x00000006
        /*05c0*/ 	.word	0x00029830
        /*05c4*/ 	.short	0x010a
        /*05c6*/ 	.byte	0x3f
	.zero		1


	//   ....[24]....
        /*05c8*/ 	.word	0x00001ac0
        /*05cc*/ 	.word	0x00000006
        /*05d0*/ 	.word	0x00029830
        /*05d4*/ 	.short	0x010a
        /*05d6*/ 	.byte	0x3f
	.zero		1


	//   ....[25]....
        /*05d8*/ 	.word	0x000045f0
        /*05dc*/ 	.word	0x00000019
        /*05e0*/ 	.word	0x00000000
        /*05e4*/ 	.short	0x0101
        /*05e6*/ 	.byte	0x3f
	.zero		1


	//   ....[26]....
        /*05e8*/ 	.word	0x00005450
        /*05ec*/ 	.word	0x000000ff
        /*05f0*/ 	.word	0x00029830
        /*05f4*/ 	.short	0x010a
        /*05f6*/ 	.byte	0x06
	.zero		1


	//   ....[27]....
        /*05f8*/ 	.word	0x00005490
        /*05fc*/ 	.word	0x000000ff
        /*0600*/ 	.word	0x00029830
        /*0604*/ 	.short	0x010a
        /*0606*/ 	.byte	0x06
	.zero		1


	//   ....[28]....
        /*0608*/ 	.word	0x000060b0
        /*060c*/ 	.word	0x000000ff
        /*0610*/ 	.word	0x00029850
        /*0614*/ 	.short	0x010a
        /*0616*/ 	.byte	0x06
	.zero		1


	//   ....[29]....
        /*0618*/ 	.word	0x000060f0
        /*061c*/ 	.word	0x000000ff
        /*0620*/ 	.word	0x00029850
        /*0624*/ 	.short	0x010a
        /*0626*/ 	.byte	0x06
	.zero		1


	//   ....[30]....
        /*0628*/ 	.word	0x00008180
        /*062c*/ 	.word	0x00000007
        /*0630*/ 	.word	0x00000000
        /*0634*/ 	.short	0x0101
        /*0636*/ 	.byte	0x3f
	.zero		1


	//   ....[31]....
        /*0638*/ 	.word	0x000083e0
        /*063c*/ 	.word	0x000000ff
        /*0640*/ 	.word	0x00000000
        /*0644*/ 	.short	0x0101
        /*0646*/ 	.byte	0x06
	.zero		1


	//   ....[32]....
        /*0648*/ 	.word	0x00008a80
        /*064c*/ 	.word	0x000000ff
        /*0650*/ 	.word	0x00029850
        /*0654*/ 	.short	0x010a
        /*0656*/ 	.byte	0x04
	.zero		1


	//   ....[33]....
        /*0658*/ 	.word	0x00008ac0
        /*065c*/ 	.word	0x000000ff
        /*0660*/ 	.word	0x00029850
        /*0664*/ 	.short	0x010a
        /*0666*/ 	.byte	0x04
	.zero		1


	//   ....[34]....
        /*0668*/ 	.word	0x000096a0
        /*066c*/ 	.word	0x000000ff
        /*0670*/ 	.word	0x00000000
        /*0674*/ 	.short	0x0101
        /*0676*/ 	.byte	0x04
	.zero		1


	//   ....[35]....
        /*0678*/ 	.word	0x0000a440
        /*067c*/ 	.word	0x000000ff
        /*0680*/ 	.word	0x00000000
        /*0684*/ 	.short	0x0101
        /*0686*/ 	.byte	0x07
	.zero		1


	//   ....[36]....
        /*0688*/ 	.word	0x0000a450
        /*068c*/ 	.word	0x000000ff
        /*0690*/ 	.word	0x00000000
        /*0694*/ 	.short	0x0101
        /*0696*/ 	.byte	0x06
	.zero		1


	//   ....[37]....
        /*0698*/ 	.word	0x0000b450
        /*069c*/ 	.word	0x00000002
        /*06a0*/ 	.word	0x00029880
        /*06a4*/ 	.short	0x010a
        /*06a6*/ 	.byte	0x3f
	.zero		1


	//   ....[38]....
        /*06a8*/ 	.word	0x0000b6d0
        /*06ac*/ 	.word	0x00000002
        /*06b0*/ 	.word	0x00029840
        /*06b4*/ 	.short	0x010a
        /*06b6*/ 	.byte	0x3f
	.zero		1


	//   ....[39]....
        /*06b8*/ 	.word	0x0000bbe0
        /*06bc*/ 	.word	0x000000ff
        /*06c0*/ 	.word	0x00029820
        /*06c4*/ 	.short	0x010a
        /*06c6*/ 	.byte	0x28
	.zero		1


	//   ....[40]....
        /*06c8*/ 	.word	0x0000be90
        /*06cc*/ 	.word	0x00000004
        /*06d0*/ 	.word	0x00029880
        /*06d4*/ 	.short	0x010a
        /*06d6*/ 	.byte	0x3f
	.zero		1


	//   ....[41]....
        /*06d8*/ 	.word	0x0000c1b0
        /*06dc*/ 	.word	0x00000004
        /*06e0*/ 	.word	0x00029840
        /*06e4*/ 	.short	0x010a
        /*06e6*/ 	.byte	0x3f
	.zero		1


	//   ....[42]....
        /*06e8*/ 	.word	0x0000c740
        /*06ec*/ 	.word	0x00000003
        /*06f0*/ 	.word	0x00029870
        /*06f4*/ 	.short	0x010a
        /*06f6*/ 	.byte	0x3f
	.zero		1


	//   ....[43]....
        /*06f8*/ 	.word	0x0000c7b0
        /*06fc*/ 	.word	0x00000002
        /*0700*/ 	.word	0x00029860
        /*0704*/ 	.short	0x010a
        /*0706*/ 	.byte	0x3f
	.zero		1


	//   ....[44]....
        /*0708*/ 	.word	0x0000ccb0
        /*070c*/ 	.word	0x00000002
        /*0710*/ 	.word	0x00029850
        /*0714*/ 	.short	0x0101
        /*0716*/ 	.byte	0x3f
	.zero		1


	//   ....[45]....
        /*0718*/ 	.word	0x0000cd40
        /*071c*/ 	.word	0x00000002
        /*0720*/ 	.word	0x00000000
        /*0724*/ 	.short	0x0101
        /*0726*/ 	.byte	0x3f
	.zero		1


	//   ....[46]....
        /*0728*/ 	.word	0x0000ce50
        /*072c*/ 	.word	0x00000014
        /*0730*/ 	.word	0x00029870
        /*0734*/ 	.short	0x010a
        /*0736*/ 	.byte	0x3f
	.zero		1


	//   ....[47]....
        /*0738*/ 	.word	0x0000cee0
        /*073c*/ 	.word	0x00000014
        /*0740*/ 	.word	0x00029860
        /*0744*/ 	.short	0x010a
        /*0746*/ 	.byte	0x3f
	.zero		1


	//   ....[48]....
        /*0748*/ 	.word	0x0000d3e0
        /*074c*/ 	.word	0x00000014
        /*0750*/ 	.word	0x00029850
        /*0754*/ 	.short	0x0101
        /*0756*/ 	.byte	0x3f
	.zero		1


	//   ....[49]....
        /*0758*/ 	.word	0x0000d470
        /*075c*/ 	.word	0x00000014
        /*0760*/ 	.word	0x00000000
        /*0764*/ 	.short	0x0101
        /*0766*/ 	.byte	0x3f
	.zero		1


	//   ....[50]....
        /*0768*/ 	.word	0x0000d5d0
        /*076c*/ 	.word	0x00000009
        /*0770*/ 	.word	0x00029820
        /*0774*/ 	.short	0x010a
        /*0776*/ 	.byte	0x3f
	.zero		1


	//   ....[51]....
        /*0778*/ 	.word	0x0000d740
        /*077c*/ 	.word	0x00000005
        /*0780*/ 	.word	0x00000000
        /*0784*/ 	.short	0x010a
        /*0786*/ 	.byte	0x3f
	.zero		1


	//   ....[52]....
        /*0788*/ 	.word	0x0000d7b0
        /*078c*/ 	.word	0x00000007
        /*0790*/ 	.word	0x00000000
        /*0794*/ 	.short	0x010a
        /*0796*/ 	.byte	0x3f
	.zero		1


	//   ....[53]....
        /*0798*/ 	.word	0x0000d810
        /*079c*/ 	.word	0x00000005
        /*07a0*/ 	.word	0x00029860
        /*07a4*/ 	.short	0x010a
        /*07a6*/ 	.byte	0x3f
	.zero		1


	//   ....[54]....
        /*07a8*/ 	.word	0x0000d860
        /*07ac*/ 	.word	0x00000003
        /*07b0*/ 	.word	0x00029860
        /*07b4*/ 	.short	0x010a
        /*07b6*/ 	.byte	0x3f
	.zero		1


	//   ....[55]....
        /*07b8*/ 	.word	0x0000d8a0
        /*07bc*/ 	.word	0x00000005
        /*07c0*/ 	.word	0x00029880
        /*07c4*/ 	.short	0x010a
        /*07c6*/ 	.byte	0x3f
	.zero		1


	//   ....[56]....
        /*07c8*/ 	.word	0x0000d8c0
        /*07cc*/ 	.word	0x00000003
        /*07d0*/ 	.word	0x00029880
        /*07d4*/ 	.short	0x010a
        /*07d6*/ 	.byte	0x3f
	.zero		1


	//   ....[57]....
        /*07d8*/ 	.word	0x0000d930
        /*07dc*/ 	.word	0x00000003
        /*07e0*/ 	.word	0x00029800
        /*07e4*/ 	.short	0x010a
        /*07e6*/ 	.byte	0x3f
	.zero		1


	//   ....[58]....
        /*07e8*/ 	.word	0x0000d980
        /*07ec*/ 	.word	0x00000006
        /*07f0*/ 	.word	0x00029830
        /*07f4*/ 	.short	0x010a
        /*07f6*/ 	.byte	0x3f
	.zero		1


	//   ....[59]....
        /*07f8*/ 	.word	0x0000d9e0
        /*07fc*/ 	.word	0x00000004
        /*0800*/ 	.word	0x00029830
        /*0804*/ 	.short	0x010a
        /*0806*/ 	.byte	0x3f
	.zero		1


	//   ....[60]....
        /*0808*/ 	.word	0x0000da40
        /*080c*/ 	.word	0x00000004
        /*0810*/ 	.word	0x00029850
        /*0814*/ 	.short	0x010a
        /*0816*/ 	.byte	0x3f
	.zero		1


	//   ....[61]....
        /*0818*/ 	.word	0x0000daa0
        /*081c*/ 	.word	0x00000009
        /*0820*/ 	.word	0x00029850
        /*0824*/ 	.short	0x010a
        /*0826*/ 	.byte	0x3f
	.zero		1


	//   ....[62]....
        /*0828*/ 	.word	0x0000dbf0
        /*082c*/ 	.word	0x00000002
        /*0830*/ 	.word	0x00029880
        /*0834*/ 	.short	0x010a
        /*0836*/ 	.byte	0x3f
	.zero		1


	//   ....[63]....
        /*0838*/ 	.word	0x0000dc40
        /*083c*/ 	.word	0x00000002
        /*0840*/ 	.word	0x00029840
        /*0844*/ 	.short	0x010a
        /*0846*/ 	.byte	0x3f
	.zero		1


	//   ....[64]....
        /*0848*/ 	.word	0x0000dca0
        /*084c*/ 	.word	0x00000003
        /*0850*/ 	.word	0x00029820
        /*0854*/ 	.short	0x010a
        /*0856*/ 	.byte	0x3f
	.zero		1


	//   ....[65]....
        /*0858*/ 	.word	0x0000dcf0
        /*085c*/ 	.word	0x00000004
        /*0860*/ 	.word	0x00029880
        /*0864*/ 	.short	0x010a
        /*0866*/ 	.byte	0x3f
	.zero		1


	//   ....[66]....
        /*0868*/ 	.word	0x0000dd40
        /*086c*/ 	.word	0x00000004
        /*0870*/ 	.word	0x00029840
        /*0874*/ 	.short	0x010a
        /*0876*/ 	.byte	0x3f
	.zero		1


	//   ....[67]....
        /*0878*/ 	.word	0x0000dda0
        /*087c*/ 	.word	0x00000003
        /*0880*/ 	.word	0x00029870
        /*0884*/ 	.short	0x010a
        /*0886*/ 	.byte	0x3f
	.zero		1


	//   ....[68]....
        /*0888*/ 	.word	0x0000de00
        /*088c*/ 	.word	0x00000004
        /*0890*/ 	.word	0x00029860
        /*0894*/ 	.short	0x010a
        /*0896*/ 	.byte	0x3f
	.zero		1


	//   ....[69]....
        /*0898*/ 	.word	0x0000de50
        /*089c*/ 	.word	0x00000014
        /*08a0*/ 	.word	0x00029870
        /*08a4*/ 	.short	0x010a
        /*08a6*/ 	.byte	0x3f
	.zero		1


	//   ....[70]....
        /*08a8*/ 	.word	0x0000dea0
        /*08ac*/ 	.word	0x00000014
        /*08b0*/ 	.word	0x00029860
        /*08b4*/ 	.short	0x010a
        /*08b6*/ 	.byte	0x3f
	.zero		1


	//   ....[71]....
        /*08b8*/ 	.word	0x0000def0
        /*08bc*/ 	.word	0x00000009
        /*08c0*/ 	.word	0x00029820
        /*08c4*/ 	.short	0x010a
        /*08c6*/ 	.byte	0x3f
	.zero		1


	//   ....[72]....
        /*08c8*/ 	.word	0x0000df40
        /*08cc*/ 	.word	0x00000005
        /*08d0*/ 	.word	0x00000000
        /*08d4*/ 	.short	0x010a
        /*08d6*/ 	.byte	0x3f
	.zero		1


	//   ....[73]....
        /*08d8*/ 	.word	0x0000df90
        /*08dc*/ 	.word	0x00000007
        /*08e0*/ 	.word	0x00000000
        /*08e4*/ 	.short	0x010a
        /*08e6*/ 	.byte	0x3f
	.zero		1


	//   ....[74]....
        /*08e8*/ 	.word	0x0000dfe0
        /*08ec*/ 	.word	0x00000005
        /*08f0*/ 	.word	0x00029860
        /*08f4*/ 	.short	0x010a
        /*08f6*/ 	.byte	0x3f
	.zero		1


	//   ....[75]....
        /*08f8*/ 	.word	0x0000e030
        /*08fc*/ 	.word	0x00000003
        /*0900*/ 	.word	0x00029860
        /*0904*/ 	.short	0x010a
        /*0906*/ 	.byte	0x3f
	.zero		1


	//   ....[76]....
        /*0908*/ 	.word	0x0000e080
        /*090c*/ 	.word	0x00000005
        /*0910*/ 	.word	0x00029880
        /*0914*/ 	.short	0x010a
        /*0916*/ 	.byte	0x3f
	.zero		1


	//----- nvinfo : EIATTR_NUM_MBARRIERS
	.align		4
.L_131:
        /*0918*/ 	.byte	0x03, 0x38
        /*091a*/ 	.short	0x0016


	//----- nvinfo : EIATTR_EXIT_INSTR_OFFSETS
	.align		4
        /*091c*/ 	.byte	0x04, 0x1c
        /*091e*/ 	.short	(.L_133 - .L_132)


	//   ....[0]....
.L_132:
        /*0920*/ 	.word	0x00000fb0


	//   ....[1]....
        /*0924*/ 	.word	0x0000a500


	//   ....[2]....
        /*0928*/ 	.word	0x0000d640


	//   ....[3]....
        /*092c*/ 	.word	0x0000d910


	//----- nvinfo : EIATTR_MAX_THREADS
	.align		4
.L_133:
        /*0930*/ 	.byte	0x04, 0x05
        /*0932*/ 	.short	(.L_135 - .L_134)
.L_134:
        /*0934*/ 	.word	0x00000180
        /*0938*/ 	.word	0x00000001
        /*093c*/ 	.word	0x00000001


	//----- nvinfo : EIATTR_CRS_STACK_SIZE
	.align		4
.L_135:
        /*0940*/ 	.byte	0x04, 0x1e
        /*0942*/ 	.short	(.L_137 - .L_136)
.L_136:
        /*0944*/ 	.word	0x00000000


	//----- nvinfo : EIATTR_CBANK_PARAM_SIZE
	.align		4
.L_137:
        /*0948*/ 	.byte	0x03, 0x19
        /*094a*/ 	.short	0x0bf0


	//----- nvinfo : EIATTR_PARAM_CBANK
	.align		4
        /*094c*/ 	.byte	0x04, 0x0a
        /*094e*/ 	.short	(.L_139 - .L_138)
	.align		4
.L_138:
        /*0950*/ 	.word	index@(.nv.constant0._ZN7cutlass13device_kernelIN5flash11enable_sm90INS1_16FlashAttnFwdSm90INS1_25CollectiveMainloopFwdSm90ILi2EN4cute5tupleIJNS5_1CILi2EEENS7_ILi1EEES9_EEENS6_IJNS7_ILi128EEENS7_ILi160EEENS7_ILi192EEEEEELi128ENS_12float_e4m3_tEfNS_4arch4Sm90ELb0ELb0ELb1ELb0ELb0ELb0ELb0ELb1ELb1ELb0ELb0ELb0EEENS1_21CollectiveEpilogueFwdINS6_IJSB_SB_SC_EEESA_NS_10bfloat16_tESH_Li256ELb0ELb0ELb0ELb1EEENS1_29StaticPersistentTileSchedulerILb0EEEEEEEEEvNT_6ParamsE)
        /*0954*/ 	.short	0x0210
        /*0956*/ 	.short	0x0bf0


	//----- nvinfo : EIATTR_SW_WAR
	.align		4
.L_139:
        /*0958*/ 	.byte	0x04, 0x36
        /*095a*/ 	.short	(.L_141 - .L_140)
.L_140:
        /*095c*/ 	.word	0x00000008
.L_141:


//--------------------- .nv.info._ZN7cutlass13device_kernelIN5flash11enable_sm90INS1_16FlashAttnFwdSm90INS1_25CollectiveMainloopFwdSm90ILi2EN4cute5tupleIJNS5_1CILi1EEES8_S8_EEENS6_IJNS7_ILi128EEENS7_ILi160EEENS7_ILi192EEEEEELi128ENS_12float_e4m3_tEfNS_4arch4Sm90ELb0ELb0ELb1ELb1ELb0ELb0ELb0ELb1ELb1ELb0ELb0ELb0EEENS1_21CollectiveEpilogueFwdINS6_IJSA_SA_SB_EEES9_NS_10bfloat16_tESG_Li256ELb1ELb0ELb0ELb1EEENS1_36VarlenDynamicPersistentTileSchedulerILi128ELi160ELi256ELi128ELb0ELb0ELb1ELb0ELb1ELb1EEEEEEEEEvNT_6ParamsE --------------------------
	.section	.nv.info._ZN7cutlass13device_kernelIN5flash11enable_sm90INS1_16FlashAttnFwdSm90INS1_25CollectiveMainloopFwdSm90ILi2EN4cute5tupleIJNS5_1CILi1EEES8_S8_EEENS6_IJNS7_ILi128EEENS7_ILi160EEENS7_ILi192EEEEEELi128ENS_12float_e4m3_tEfNS_4arch4Sm90ELb0ELb0ELb1ELb1ELb0ELb0ELb0ELb1ELb1ELb0ELb0ELb0EEENS1_21CollectiveEpilogueFwdINS6_IJSA_SA_SB_EEES9_NS_10bfloat16_tESG_Li256ELb1ELb0ELb0ELb1EEENS1_36VarlenDynamicPersistentTileSchedulerILi128ELi160ELi256ELi128ELb0ELb0ELb1ELb0ELb1ELb1EEEEEEEEEvNT_6ParamsE,"",@"SHT_CUDA_INFO"
	.sectionflags	@""
	.align	4


	//----- nvinfo : EIATTR_CUDA_API_VERSION
	.align		4
        /*0000*/ 	.byte	0x04, 0x37
        /*0002*/ 	.short	(.L_143 - .L_142)
.L_142:
        /*0004*/ 	.word	0x00000082


	//----- nvinfo : EIATTR_KPARAM_INFO
	.align		4
.L_143:
        /*0008*/ 	.byte	0x04, 0x17
        /*000a*/ 	.short	(.L_145 - .L_144)
.L_144:
        /*000c*/ 	.word	0x00000000
        /*0010*/ 	.short	0x0000
        /*0012*/ 	.short	0x0070
        /*0014*/ 	.byte	0x00, 0xf0, 0x01, 0x28


	//----- nvinfo : EIATTR_SPARSE_MMA_MASK
	.align		4
.L_145:
        /*0018*/ 	.byte	0x03, 0x50
        /*001a*/ 	.short	0x0000


	//----- nvinfo : EIATTR_MAXREG_COUNT
	.align		4
        /*001c*/ 	.byte	0x03, 0x1b
        /*001e*/ 	.short	0x00a8


	//----- nvinfo : EIATTR_NUM_BARRIERS
	.align		4
        /*0020*/ 	.byte	0x02, 0x4c
        /*0022*/ 	.byte	0x10
	.zero		1


	//----- nvinfo : EIATTR_EXTERNS
	.align		4
        /*0024*/ 	.byte	0x04, 0x0f
        /*0026*/ 	.short	(.L_147 - .L_146)


	//   ....[0]....
	.align		4
.L_146:
        /*0028*/ 	.word	index@(__assertfail)


	//----- nvinfo : EIATTR_ANNOTATIONS
	.align		4
.L_147:
        /*002c*/ 	.byte	0x04, 0x55
        /*002e*/ 	.short	(.L_149 - .L_148)


	//   ....[0]....
.L_148:
        /* <DEDUP_REMOVED lines=40> */


	//----- nvinfo : EIATTR_MERCURY_ISA_VERSION
	.align		4
.L_149:
        /*02a0*/ 	.byte	0x03, 0x5f
        /*02a2*/ 	.short	0x0101


	//----- nvinfo : EIATTR_UNUSED_LOAD_BYTE_OFFSET
	.align		4
        /*02a4*/ 	.byte	0x04, 0x44
        /*02a6*/ 	.short	(.L_151 - .L_150)


	//   ....[0]....
.L_150:
        /*02a8*/ 	.word	0x00000a70
        /*02ac*/ 	.word	0x0000fff0


	//   ....[1]....
        /*02b0*/ 	.word	0x00009980
        /*02b4*/ 	.word	0x0000fff0


	//----- nvinfo : EIATTR_INT_WARP_WIDE_INSTR_OFFSETS
	.align		4
.L_151:
        /*02b8*/ 	.byte	0x04, 0x31
        /*02ba*/ 	.short	(.L_153 - .L_152)


	//   ....[0]....
.L_152:
        /*02bc*/ 	.word	0x00000160


	//   ....[1]....
        /*02c0*/ 	.word	0x000001a0


	//   ....[2]....
        /*02c4*/ 	.word	0x00000210


	//   ....[3]....
        /*02c8*/ 	.word	0x0000cff0


	//   ....[4]....
        /*02cc*/ 	.word	0x0000d080


	//   ....[5]....
        /*02d0*/ 	.word	0x0000d800


	//   ....[6]....
        /*02d4*/ 	.word	0x0000f310


	//   ....[7]....
        /*02d8*/ 	.word	0x0000f3a0


	//----- nvinfo : EIATTR_COOP_GROUP_MASK_REGIDS
	.align		4
.L_153:
        /*02dc*/ 	.byte	0x04, 0x29
        /*02de*/ 	.short	(.L_155 - .L_154)


	//   ....[0]....
.L_154:
        /*02e0*/ 	.word	0xffffffff


	//   ....[1]....
        /*02e4*/ 	.word	0xffffffff


	//   ....[2]....
        /*02e8*/ 	.word	0xffffffff


	//   ....[3]....
        /*02ec*/ 	.word	0xffffffff


	//   ....[4]....
        /*02f0*/ 	.word	0xffffffff


	//   ....[5]....
        /*02f4*/ 	.word	0xffffffff


	//   ....[6]....
        /*02f8*/ 	.word	0xffffffff


	//   ....[7]....
        /*02fc*/ 	.word	0xffffffff


	//   ....[8]....
        /*0300*/ 	.word	0xffffffff


	//   ....[9]....
        /*0304*/ 	.word	0xffffffff


	//   ....[10]....
        /*0308*/ 	.word	0xffffffff


	//   ....[11]....
        /*030c*/ 	.word	0xffffffff


	//   ....[12]....
        /*0310*/ 	.word	0xffffffff


	//   ....[13]....
        /*0314*/ 	.word	0xffffffff


	//   ....[14]....
        /*0318*/ 	.word	0xffffffff


	//   ....[15]....
        /*031c*/ 	.word	0xffffffff


	//   ....[16]....
        /*0320*/ 	.word	0xffffffff


	//   ....[17]....
        /*0324*/ 	.word	0xffffffff


	//   ....[18]....
        /*0328*/ 	.word	0xffffffff


	//   ....[19]....
        /*032c*/ 	.word	0xffffffff


	//   ....[20]....
        /*0330*/ 	.word	0xffffffff


	//   ....[21]....
        /*0334*/ 	.word	0xffffffff


	//   ....[22]....
        /*0338*/ 	.word	0xffffffff


	//   ....[23]....
        /*033c*/ 	.word	0xffffffff


	//   ....[24]....
        /*0340*/ 	.word	0xffffffff


	//   ....[25]....
        /*0344*/ 	.word	0xffffffff


	//   ....[26]....
        /*0348*/ 	.word	0xffffffff


	//   ....[27]....
        /*034c*/ 	.word	0xffffffff


	//   ....[28]....
        /*0350*/ 	.word	0xffffffff


	//   ....[29]....
        /*0354*/ 	.word	0xffffffff


	//   ....[30]....
        /*0358*/ 	.word	0xffffffff


	//   ....[31]....
        /*035c*/ 	.word	0xffffffff


	//   ....[32]....
        /*0360*/ 	.word	0xffffffff


	//   ....[33]....
        /*0364*/ 	.word	0xffffffff


	//   ....[34]....
        /*0368*/ 	.word	0xffffffff


	//   ....[35]....
        /*036c*/ 	.word	0xffffffff


	//   ....[36]....
        /*0370*/ 	.word	0xffffffff


	//   ....[37]....
        /*0374*/ 	.word	0xffffffff


	//   ....[38]....
        /*0378*/ 	.word	0xffffffff


	//   ....[39]....
        /*037c*/ 	.word	0xffffffff


	//   ....[40]....
        /*0380*/ 	.word	0xffffffff


	//   ....[41]....
        /*0384*/ 	.word	0xffffffff


	//   ....[42]....
        /*0388*/ 	.word	0xffffffff


	//   ....[43]....
        /*038c*/ 	.word	0xffffffff


	//   ....[44]....
        /*0390*/ 	.word	0xffffffff


	//   ....[45]....
        /*0394*/ 	.word	0xffffffff


	//   ....[46]....
        /*0398*/ 	.word	0xffffffff


	//   ....[47]....
        /*039c*/ 	.word	0xffffffff


	//   ....[48]....
        /*03a0*/ 	.word	0xffffffff


	//   ....[49]....
        /*03a4*/ 	.word	0xffffffff


	//   ....[50]....
        /*03a8*/ 	.word	0xffffffff


	//   ....[51]....
        /*03ac*/ 	.word	0xffffffff


	//   ....[52]....
        /*03b0*/ 	.word	0xffffffff


	//   ....[53]....
        /*03b4*/ 	.word	0xffffffff


	//   ....[54]....
        /*03b8*/ 	.word	0xffffffff


	//   ....[55]....
        /*03bc*/ 	.word	0xffffffff


	//   ....[56]....
        /*03c0*/ 	.word	0xffffffff


	//   ....[57]....
        /*03c4*/ 	.word	0xffffffff


	//   ....[58]....
        /*03c8*/ 	.word	0xffffffff


	//   ....[59]....
        /*03cc*/ 	.word	0xffffffff


	//   ....[60]....
        /*03d0*/ 	.word	0xffffffff


	//   ....[61]....
        /*03d4*/ 	.word	0xffffffff


	//   ....[62]....
        /*03d8*/ 	.word	0xffffffff


	//   ....[63]....
        /*03dc*/ 	.word	0xffffffff


	//   ....[64]....
        /*03e0*/ 	.word	0xffffffff


	//   ....[65]....
        /*03e4*/ 	.word	0xffffffff


	//   ....[66]....
        /*03e8*/ 	.word	0xffffffff


	//   ....[67]....
        /*03ec*/ 	.word	0xffffffff


	//   ....[68]....
        /*03f0*/ 	.word	0xffffffff


	//   ....[69]....
        /*03f4*/ 	.word	0xffffffff


	//   ....[70]....
        /*03f8*/ 	.word	0xffffffff


	//   ....[71]....
        /*03fc*/ 	.word	0xffffffff


	//   ....[72]....
        /*0400*/ 	.word	0xffffffff


	//   ....[73]....
        /*0404*/ 	.word	0xffffffff


	//   ....[74]....
        /*0408*/ 	.word	0xffffffff


	//   ....[75]....
        /*040c*/ 	.word	0xffffffff


	//   ....[76]....
        /*0410*/ 	.word	0xffffffff


	//   ....[77]....
        /*0414*/ 	.word	0xffffffff


	//   ....[78]....
        /*0418*/ 	.word	0xffffffff


	//   ....[79]....
        /*041c*/ 	.word	0xffffffff


	//   ....[80]....
        /*0420*/ 	.word	0xffffffff


	//   ....[81]....
        /*0424*/ 	.word	0xffffffff


	//   ....[82]....
        /*0428*/ 	.word	0xffffffff


	//   ....[83]....
        /*042c*/ 	.word	0xffffffff


	//   ....[84]....
        /*0430*/ 	.word	0xffffffff


	//   ....[85]....
        /*0434*/ 	.word	0xffffffff


	//   ....[86]....
        /*0438*/ 	.word	0xffffffff


	//   ....[87]....
        /*043c*/ 	.word	0x0500000f


	//   ....[88]....
        /*0440*/ 	.word	0x0500000f


	//----- nvinfo : EIATTR_COOP_GROUP_INSTR_OFFSETS
	.align		4
.L_155:
        /*0444*/ 	.byte	0x04, 0x28
        /*0446*/ 	.short	(.L_157 - .L_156)


	//   ....[0]....
.L_156:
        /*0448*/ 	.word	0x00000070


	//   ....[1]....
        /*044c*/ 	.word	0x00000170


	//   ....[2]....
        /*0450*/ 	.word	0x000001c0


	//   ....[3]....
        /*0454*/ 	.word	0x000003f0


	//   ....[4]....
        /*0458*/ 	.word	0x00000550


	//   ....[5]....
        /*045c*/ 	.word	0x00000670


	//   ....[6]....
        /*0460*/ 	.word	0x000007d0


	//   ....[7]....
        /*0464*/ 	.word	0x00001430


	//   ....[8]....
        /*0468*/ 	.word	0x00003bc0


	//   ....[9]....
        /*046c*/ 	.word	0x00003c60


	//   ....[10]....
        /*0470*/ 	.word	0x00004030


	//   ....[11]....
        /*0474*/ 	.word	0x00004130


	//   ....[12]....
        /*0478*/ 	.word	0x00007180


	//   ....[13]....
        /*047c*/ 	.word	0x00007230


	//   ....[14]....
        /*0480*/ 	.word	0x000074f0


	//   ....[15]....
        /*0484*/ 	.word	0x00007520


	//   ....[16]....
        /*0488*/ 	.word	0x00009200


	//   ....[17]....
        /*048c*/ 	.word	0x00009260


	//   ....[18]....
        /*0490*/ 	.word	0x00009280


	//   ....[19]....
        /*0494*/ 	.word	0x000092a0


	//   ....[20]....
        /*0498*/ 	.word	0x0000a1e0


	//   ....[21]....
        /*049c*/ 	.word	0x0000a1f0


	//   ....[22]....
        /*04a0*/ 	.word	0x0000a200


	//   ....[23]....
        /*04a4*/ 	.word	0x0000a210


	//   ....[24]....
        /*04a8*/ 	.word	0x0000a220


	//   ....[25]....
        /*04ac*/ 	.word	0x0000a230


	//   ....[26]....
        /*04b0*/ 	.word	0x0000a240


	//   ....[27]....
        /*04b4*/ 	.word	0x0000a250


	//   ....[28]....
        /*04b8*/ 	.word	0x0000a280


	//   ....[29]....
        /*04bc*/ 	.word	0x0000a290


	//   ....[30]....
        /*04c0*/ 	.word	0x0000a2c0


	//   ....[31]....
        /*04c4*/ 	.word	0x0000a2d0


	//   ....[32]....
        /*04c8*/ 	.word	0x0000a2e0


	//   ....[33]....
        /*04cc*/ 	.word	0x0000a2f0


	//   ....[34]....
        /*04d0*/ 	.word	0x0000a320


	//   ....[35]....
        /*04d4*/ 	.word	0x0000a350


	//   ....[36]....
        /*04d8*/ 	.word	0x0000a370


	//   ....[37]....
        /*04dc*/ 	.word	0x0000a380


	//   ....[38]....
        /*04e0*/ 	.word	0x0000a390


	//   ....[39]....
        /*04e4*/ 	.word	0x0000a3a0


	//   ....[40]....
        /*04e8*/ 	.word	0x0000a3d0


	//   ....[41]....
        /*04ec*/ 	.word	0x0000a400


	//   ....[42]....
        /*04f0*/ 	.word	0x0000a410


	//   ....[43]....
        /*04f4*/ 	.word	0x0000a420


	//   ....[44]....
        /*04f8*/ 	.word	0x0000a430


	//   ....[45]....
        /*04fc*/ 	.word	0x0000a440


	//   ....[46]....
        /*0500*/ 	.word	0x0000a460


	//   ....[47]....
        /*0504*/ 	.word	0x0000a480


	//   ....[48]....
        /*0508*/ 	.word	0x0000a490


	//   ....[49]....
        /*050c*/ 	.word	0x0000a4e0


	//   ....[50]....
        /*0510*/ 	.word	0x0000a510


	//   ....[51]....
        /*0514*/ 	.word	0x0000a530


	//   ....[52]....
        /*0518*/ 	.word	0x0000bef0


	//   ....[53]....
        /*051c*/ 	.word	0x0000c0f0


	//   ....[54]....
        /*0520*/ 	.word	0x0000c120


	//   ....[55]....
        /*0524*/ 	.word	0x0000c150


	//   ....[56]....
        /*0528*/ 	.word	0x0000c190


	//   ....[57]....
        /*052c*/ 	.word	0x0000c1c0


	//   ....[58]....
        /*0530*/ 	.word	0x0000c1f0


	//   ....[59]....
        /*0534*/ 	.word	0x0000c380


	//   ....[60]....
        /*0538*/ 	.word	0x0000c3b0


	//   ....[61]....
        /*053c*/ 	.word	0x0000c3e0


	//   ....[62]....
        /*0540*/ 	.word	0x0000c410


	//   ....[63]....
        /*0544*/ 	.word	0x0000c440


	//   ....[64]....
        /*0548*/ 	.word	0x0000c480


	//   ....[65]....
        /*054c*/ 	.word	0x0000c510


	//   ....[66]....
        /*0550*/ 	.word	0x0000c550


	//   ....[67]....
        /*0554*/ 	.word	0x0000c5e0


	//   ....[68]....
        /*0558*/ 	.word	0x0000d950


	//   ....[69]....
        /*055c*/ 	.word	0x0000fd40


	//   ....[70]....
        /*0560*/ 	.word	0x0000fd70


	//   ....[71]....
        /*0564*/ 	.word	0x0000fda0


	//   ....[72]....
        /*0568*/ 	.word	0x0000fdd0


	//   ....[73]....
        /*056c*/ 	.word	0x0000fe00


	//   ....[74]....
        /*0570*/ 	.word	0x0000fe10


	//   ....[75]....
        /*0574*/ 	.word	0x0000fe50


	//   ....[76]....
        /*0578*/ 	.word	0x0000fe60


	//   ....[77]....
        /*057c*/ 	.word	0x0000ffa0


	//   ....[78]....
        /*0580*/ 	.word	0x0000ffd0


	//   ....[79]....
        /*0584*/ 	.word	0x00010000


	//   ....[80]....
        /*0588*/ 	.word	0x00010030


	//   ....[81]....
        /*058c*/ 	.word	0x00010060


	//   ....[82]....
        /*0590*/ 	.word	0x000100a0


	//   ....[83]....
        /*0594*/ 	.word	0x00010130


	//   ....[84]....
        /*0598*/ 	.word	0x00010170


	//   ....[85]....
        /*059c*/ 	.word	0x00010200


	//   ....[86]....
        /*05a0*/ 	.word	0x00010670


	//   ....[87]....
        /*05a4*/ 	.word	0x00010b90


	//   ....[88]....
        /*05a8*/ 	.word	0x00011020


	//----- nvinfo : EIATTR_REG_RECONFIG
	.align		4
.L_157:
        /*05ac*/ 	.byte	0x01, 0x54
	.zero		2


	//----- nvinfo : EIATTR_SYSCALL_OFFSETS
	.align		4
        /*05b0*/ 	.byte	0x04, 0x46
        /*05b2*/ 	.short	(.L_159 - .L_158)


	//   ....[0]....
.L_158:
        /*05b4*/ 	.word	0x00001610


	//   ....[1]....
        /*05b8*/ 	.word	0x0000d220


	//   ....[2]....
        /*05bc*/ 	.word	0x0000d360


	//   ....[3]....
        /*05c0*/ 	.word	0x0000d4a0


	//   ....[4]....
        /*05c4*/ 	.word	0x0000d5c0


	//----- nvinfo : EIATTR_MBARRIER_INSTR_OFFSETS
	.align		4
.L_159:
        /*05c8*/ 	.byte	0x04, 0x39
        /*05ca*/ 	.short	(.L_161 - .L_160)


	//   ....[0]....
.L_160:
        /*05cc*/ 	.word	0x000002a0
        /*05d0*/ 	.word	0x000000ff
        /*05d4*/ 	.word	0x00029800
        /*05d8*/ 	.short	0x0100
        /*05da*/ 	.byte	0x08
	.zero		1


	//   ....[1]....
        /*05dc*/ 	.word	0x000002b0
        /*05e0*/ 	.word	0x000000ff
        /*05e4*/ 	.word	0x00029820
        /*05e8*/ 	.short	0x0100
        /*05ea*/ 	.byte	0x08
	.zero		1


	//   ....[2]....
        /*05ec*/ 	.word	0x000003a0
        /*05f0*/ 	.word	0x000000ff
        /*05f4*/ 	.word	0x00029830
        /*05f8*/ 	.short	0x0100
        /*05fa*/ 	.byte	0x08
	.zero		1


	//   ....[3]....
        /*05fc*/ 	.word	0x000003b0
        /*0600*/ 	.word	0x000000ff
        /*0604*/ 	.word	0x00029840
        /*0608*/ 	.short	0x0100
        /*060a*/ 	.byte	0x08
	.zero		1


	//   ....[4]....
        /*060c*/ 	.word	0x000003c0
        /*0610*/ 	.word	0x000000ff
        /*0614*/ 	.word	0x00029838
        /*0618*/ 	.short	0x0100
        /*061a*/ 	.byte	0x08
	.zero		1


	//   ....[5]....
        /*061c*/ 	.word	0x000003d0
        /*0620*/ 	.word	0x000000ff
        /*0624*/ 	.word	0x00029848
        /*0628*/ 	.short	0x0100
        /*062a*/ 	.byte	0x08
	.zero		1


	//   ....[6]....
        /*062c*/ 	.word	0x00000500
        /*0630*/ 	.word	0x000000ff
        /*0634*/ 	.word	0x00029850
        /*0638*/ 	.short	0x0100
        /*063a*/ 	.byte	0x08
	.zero		1


	//   ....[7]....
        /*063c*/ 	.word	0x00000510
        /*0640*/ 	.word	0x000000ff
        /*0644*/ 	.word	0x00029860
        /*0648*/ 	.short	0x0100
        /*064a*/ 	.byte	0x08
	.zero		1


	//   ....[8]....
        /*064c*/ 	.word	0x00000520
        /*0650*/ 	.word	0x000000ff
        /*0654*/ 	.word	0x00029858
        /*0658*/ 	.short	0x0100
        /*065a*/ 	.byte	0x08
	.zero		1


	//   ....[9]....
        /*065c*/ 	.word	0x00000530
        /*0660*/ 	.word	0x000000ff
        /*0664*/ 	.word	0x00029868
        /*0668*/ 	.short	0x0100
        /*066a*/ 	.byte	0x08
	.zero		1


	//   ....[10]....
        /*066c*/ 	.word	0x00000620
        /*0670*/ 	.word	0x000000ff
        /*0674*/ 	.word	0x00029870
        /*0678*/ 	.short	0x0100
        /*067a*/ 	.byte	0x06
	.zero		1


	//   ....[11]....
        /*067c*/ 	.word	0x00000630
        /*0680*/ 	.word	0x000000ff
        /*0684*/ 	.word	0x00029880
        /*0688*/ 	.short	0x0100
        /*068a*/ 	.byte	0x06
	.zero		1


	//   ....[12]....
        /*068c*/ 	.word	0x00000640
        /*0690*/ 	.word	0x000000ff
        /*0694*/ 	.word	0x00029878
        /*0698*/ 	.short	0x0100
        /*069a*/ 	.byte	0x06
	.zero		1


	//   ....[13]....
        /*069c*/ 	.word	0x00000650
        /*06a0*/ 	.word	0x000000ff
        /*06a4*/ 	.word	0x00029888
        /*06a8*/ 	.short	0x0100
        /*06aa*/ 	.byte	0x06
	.zero		1


	//   ....[14]....
        /*06ac*/ 	.word	0x00000780
        /*06b0*/ 	.word	0x000000ff
        /*06b4*/ 	.word	0x00029890
        /*06b8*/ 	.short	0x0100
        /*06ba*/ 	.byte	0x08
	.zero		1


	//   ....[15]....
        /*06bc*/ 	.word	0x00000790
        /*06c0*/ 	.word	0x000000ff
        /*06c4*/ 	.word	0x000298a0
        /*06c8*/ 	.short	0x0100
        /*06ca*/ 	.byte	0x08
	.zero		1


	//   ....[16]....
        /*06cc*/ 	.word	0x000007a0
        /*06d0*/ 	.word	0x000000ff
        /*06d4*/ 	.word	0x00029898
        /*06d8*/ 	.short	0x0100
        /*06da*/ 	.byte	0x08
	.zero		1


	//   ....[17]....
        /*06dc*/ 	.word	0x000007b0
        /*06e0*/ 	.word	0x000000ff
        /*06e4*/ 	.word	0x000298a8
        /*06e8*/ 	.short	0x0100
        /*06ea*/ 	.byte	0x08
	.zero		1


	//   ....[18]....
        /*06ec*/ 	.word	0x000008e0
        /*06f0*/ 	.word	0x000000ff
        /*06f4*/ 	.word	0x000298b0
        /*06f8*/ 	.short	0x0100
        /*06fa*/ 	.byte	0x08
	.zero		1


	//   ....[19]....
        /*06fc*/ 	.word	0x000008f0
        /*0700*/ 	.word	0x000000ff
        /*0704*/ 	.word	0x000298c0
        /*0708*/ 	.short	0x0100
        /*070a*/ 	.byte	0x08
	.zero		1


	//   ....[20]....
        /*070c*/ 	.word	0x00000900
        /*0710*/ 	.word	0x000000ff
        /*0714*/ 	.word	0x000298b8
        /*0718*/ 	.short	0x0100
        /*071a*/ 	.byte	0x08
	.zero		1


	//   ....[21]....
        /*071c*/ 	.word	0x00000910
        /*0720*/ 	.word	0x000000ff
        /*0724*/ 	.word	0x000298c8
        /*0728*/ 	.short	0x0100
        /*072a*/ 	.byte	0x08
	.zero		1


	//   ....[22]....
        /*072c*/ 	.word	0x00001980
        /*0730*/ 	.word	0x00000003
        /*0734*/ 	.word	0x00029800
        /*0738*/ 	.short	0x010a
        /*073a*/ 	.byte	0x3f
	.zero		1


	//   ....[23]....
        /*073c*/ 	.word	0x00001a20
        /*0740*/ 	.word	0x00000005
        /*0744*/ 	.word	0x00029830
        /*0748*/ 	.short	0x010a
        /*074a*/ 	.byte	0x3f
	.zero		1


	//   ....[24]....
        /*074c*/ 	.word	0x00001a90
        /*0750*/ 	.word	0x00000005
        /*0754*/ 	.word	0x00029830
        /*0758*/ 	.short	0x010a
        /*075a*/ 	.byte	0x3f
	.zero		1


	//   ....[25]....
        /*075c*/ 	.word	0x000040c0
        /*0760*/ 	.word	0x00000005
        /*0764*/ 	.word	0x00000000
        /*0768*/ 	.short	0x0101
        /*076a*/ 	.byte	0x3f
	.zero		1


	//   ....[26]....
        /*076c*/ 	.word	0x00005790
        /*0770*/ 	.word	0x000000ff
        /*0774*/ 	.word	0x00029830
        /*0778*/ 	.short	0x010a
        /*077a*/ 	.byte	0x06
	.zero		1


	//   ....[27]....
        /*077c*/ 	.word	0x000057d0
        /*0780*/ 	.word	0x000000ff
        /*0784*/ 	.word	0x00029830
        /*0788*/ 	.short	0x010a
        /*078a*/ 	.byte	0x06
	.zero		1


	//   ....[28]....
        /*078c*/ 	.word	0x00006420
        /*0790*/ 	.word	0x000000ff
        /*0794*/ 	.word	0x00029850
        /*0798*/ 	.short	0x010a
        /*079a*/ 	.byte	0x06
	.zero		1


	//   ....[29]....
        /*079c*/ 	.word	0x00006460
        /*07a0*/ 	.word	0x000000ff
        /*07a4*/ 	.word	0x00029850
        /*07a8*/ 	.short	0x010a
        /*07aa*/ 	.byte	0x06
	.zero		1


	//   ....[30]....
        /*07ac*/ 	.word	0x00008580
        /*07b0*/ 	.word	0x00000006
        /*07b4*/ 	.word	0x00000000
        /*07b8*/ 	.short	0x0101
        /*07ba*/ 	.byte	0x3f
	.zero		1


	//   ....[31]....
        /*07bc*/ 	.word	0x000087e0
        /*07c0*/ 	.word	0x00000009
        /*07c4*/ 	.word	0x00000000
        /*07c8*/ 	.short	0x0101
        /*07ca*/ 	.byte	0x3f
	.zero		1


	//   ....[32]....
        /*07cc*/ 	.word	0x00008e40
        /*07d0*/ 	.word	0x0000000f
        /*07d4*/ 	.word	0x00029850
        /*07d8*/ 	.short	0x010a
        /*07da*/ 	.byte	0x3f
	.zero		1


	//   ....[33]....
        /*07dc*/ 	.word	0x00008ed0
        /*07e0*/ 	.word	0x0000000f
        /*07e4*/ 	.word	0x00029850
        /*07e8*/ 	.short	0x010a
        /*07ea*/ 	.byte	0x3f
	.zero		1


	//   ....[34]....
        /*07ec*/ 	.word	0x00009630
        /*07f0*/ 	.word	0x00000005
        /*07f4*/ 	.word	0x00000000
        /*07f8*/ 	.short	0x0101
        /*07fa*/ 	.byte	0x3f
	.zero		1


	//   ....[35]....
        /*07fc*/ 	.word	0x0000ae80
        /*0800*/ 	.word	0x00000004
        /*0804*/ 	.word	0x00000000
        /*0808*/ 	.short	0x0101
        /*080a*/ 	.byte	0x3f
	.zero		1


	//   ....[36]....
        /*080c*/ 	.word	0x0000db80
        /*0810*/ 	.word	0x00000002
        /*0814*/ 	.word	0x00029880
        /*0818*/ 	.short	0x010a
        /*081a*/ 	.byte	0x3f
	.zero		1


	//   ....[37]....
        /*081c*/ 	.word	0x0000dd40
        /*0820*/ 	.word	0x00000002
        /*0824*/ 	.word	0x00029840
        /*0828*/ 	.short	0x010a
        /*082a*/ 	.byte	0x3f
	.zero		1


	//   ....[38]....
        /*082c*/ 	.word	0x0000e210
        /*0830*/ 	.word	0x000000ff
        /*0834*/ 	.word	0x00029820
        /*0838*/ 	.short	0x010a
        /*083a*/ 	.byte	0x29
	.zero		1


	//   ....[39]....
        /*083c*/ 	.word	0x0000e510
        /*0840*/ 	.word	0x00000004
        /*0844*/ 	.word	0x00029880
        /*0848*/ 	.short	0x010a
        /*084a*/ 	.byte	0x3f
	.zero		1


	//   ....[40]....
        /*084c*/ 	.word	0x0000e790
        /*0850*/ 	.word	0x00000004
        /*0854*/ 	.word	0x00029840
        /*0858*/ 	.short	0x010a
        /*085a*/ 	.byte	0x3f
	.zero		1


	//   ....[41]....
        /*085c*/ 	.word	0x0000eca0
        /*0860*/ 	.word	0x00000003
        /*0864*/ 	.word	0x00029870
        /*0868*/ 	.short	0x010a
        /*086a*/ 	.byte	0x3f
	.zero		1


	//   ....[42]....
        /*086c*/ 	.word	0x0000ed10
        /*0870*/ 	.word	0x00000002
        /*0874*/ 	.word	0x00029860
        /*0878*/ 	.short	0x010a
        /*087a*/ 	.byte	0x3f
	.zero		1


	//   ....[43]....
        /*087c*/ 	.word	0x0000f280
        /*0880*/ 	.word	0x00000003
        /*0884*/ 	.word	0x00029850
        /*0888*/ 	.short	0x0101
        /*088a*/ 	.byte	0x3f
	.zero		1


	//   ....[44]....
        /*088c*/ 	.word	0x0000f2c0
        /*0890*/ 	.word	0x00000002
        /*0894*/ 	.word	0x00000000
        /*0898*/ 	.short	0x0101
        /*089a*/ 	.byte	0x3f
	.zero		1


	//   ....[45]....
        /*089c*/ 	.word	0x0000f480
        /*08a0*/ 	.word	0x00000014
        /*08a4*/ 	.word	0x00029870
        /*08a8*/ 	.short	0x010a
        /*08aa*/ 	.byte	0x3f
	.zero		1


	//   ....[46]....
        /*08ac*/ 	.word	0x0000f510
        /*08b0*/ 	.word	0x00000014
        /*08b4*/ 	.word	0x00029860
        /*08b8*/ 	.short	0x010a
        /*08ba*/ 	.byte	0x3f
	.zero		1


	//   ....[47]....
        /*08bc*/ 	.word	0x0000fa50
        /*08c0*/ 	.word	0x00000014
        /*08c4*/ 	.word	0x00029850
        /*08c8*/ 	.short	0x0101
        /*08ca*/ 	.byte	0x3f
	.zero		1


	//   ....[48]....
        /*08cc*/ 	.word	0x0000faa0
        /*08d0*/ 	.word	0x00000000
        /*08d4*/ 	.word	0x00000000
        /*08d8*/ 	.short	0x0101
        /*08da*/ 	.byte	0x3f
	.zero		1


	//   ....[49]....
        /*08dc*/ 	.word	0x000105f0
        /*08e0*/ 	.word	0x00000000
        /*08e4*/ 	.word	0x00029820
        /*08e8*/ 	.short	0x010a
        /*08ea*/ 	.byte	0x3f
	.zero		1


	//   ....[50]....
        /*08ec*/ 	.word	0x000107b0
        /*08f0*/ 	.word	0x00000006
        /*08f4*/ 	.word	0x00000000
        /*08f8*/ 	.short	0x010a
        /*08fa*/ 	.byte	0x3f
	.zero		1


	//   ....[51]....
        /*08fc*/ 	.word	0x00010820
        /*0900*/ 	.word	0x00000007
        /*0904*/ 	.word	0x00000000
        /*0908*/ 	.short	0x010a
        /*090a*/ 	.byte	0x3f
	.zero		1


	//   ....[52]....
        /*090c*/ 	.word	0x00010880
        /*0910*/ 	.word	0x00000004
        /*0914*/ 	.word	0x00029860
        /*0918*/ 	.short	0x010a
        /*091a*/ 	.byte	0x3f
	.zero		1


	//   ....[53]....
        /*091c*/ 	.word	0x000108d0
        /*0920*/ 	.word	0x00000003
        /*0924*/ 	.word	0x00029860
        /*0928*/ 	.short	0x010a
        /*092a*/ 	.byte	0x3f
	.zero		1


	//   ....[54]....
        /*092c*/ 	.word	0x00010910
        /*0930*/ 	.word	0x00000004
        /*0934*/ 	.word	0x00029880
        /*0938*/ 	.short	0x010a
        /*093a*/ 	.byte	0x3f
	.zero		1


	//   ....[55]....
        /*093c*/ 	.word	0x00010930
        /*0940*/ 	.word	0x00000003
        /*0944*/ 	.word	0x00029880
        /*0948*/ 	.short	0x010a
        /*094a*/ 	.byte	0x3f
	.zero		1


	//   ....[56]....
        /*094c*/ 	.word	0x00010990
        /*0950*/ 	.word	0x00000003
        /*0954*/ 	.word	0x00029800
        /*0958*/ 	.short	0x010a
        /*095a*/ 	.byte	0x3f
	.zero		1


	//   ....[57]....
        /*095c*/ 	.word	0x000109e0
        /*0960*/ 	.word	0x00000005
        /*0964*/ 	.word	0x00029830
        /*0968*/ 	.short	0x010a
        /*096a*/ 	.byte	0x3f
	.zero		1


	//   ....[58]....
        /*096c*/ 	.word	0x00010a40
        /*0970*/ 	.word	0x00000004
        /*0974*/ 	.word	0x00029830
        /*0978*/ 	.short	0x010a
        /*097a*/ 	.byte	0x3f
	.zero		1


	//   ....[59]....
        /*097c*/ 	.word	0x00010aa0
        /*0980*/ 	.word	0x00000004
        /*0984*/ 	.word	0x00029850
        /*0988*/ 	.short	0x010a
        /*098a*/ 	.byte	0x3f
	.zero		1


	//   ....[60]....
        /*098c*/ 	.word	0x00010af0
        /*0990*/ 	.word	0x0000000f
        /*0994*/ 	.word	0x00029850
        /*0998*/ 	.short	0x010a
        /*099a*/ 	.byte	0x3f
	.zero		1


	//   ....[61]....
        /*099c*/ 	.word	0x00010c40
        /*09a0*/ 	.word	0x00000002
        /*09a4*/ 	.word	0x00029880
        /*09a8*/ 	.short	0x010a
        /*09aa*/ 	.byte	0x3f
	.zero		1


	//   ....[62]....
        /*09ac*/ 	.word	0x00010c90
        /*09b0*/ 	.word	0x00000002
        /*09b4*/ 	.word	0x00029840
        /*09b8*/ 	.short	0x010a
        /*09ba*/ 	.byte	0x3f
	.zero		1


	//   ....[63]....
        /*09bc*/ 	.word	0x00010cf0
        /*09c0*/ 	.word	0x00000003
        /*09c4*/ 	.word	0x00029820
        /*09c8*/ 	.short	0x010a
        /*09ca*/ 	.byte	0x3f
	.zero		1


	//   ....[64]....
        /*09cc*/ 	.word	0x00010d40
        /*09d0*/ 	.word	0x00000004
        /*09d4*/ 	.word	0x00029880
        /*09d8*/ 	.short	0x010a
        /*09da*/ 	.byte	0x3f
	.zero		1


	//   ....[65]....
        /*09dc*/ 	.word	0x00010d90
        /*09e0*/ 	.word	0x00000004
        /*09e4*/ 	.word	0x00029840
        /*09e8*/ 	.short	0x010a
        /*09ea*/ 	.byte	0x3f
	.zero		1


	//   ....[66]....
        /*09ec*/ 	.word	0x00010df0
        /*09f0*/ 	.word	0x00000003
        /*09f4*/ 	.word	0x00029870
        /*09f8*/ 	.short	0x010a
        /*09fa*/ 	.byte	0x3f
	.zero		1


	//   ....[67]....
        /*09fc*/ 	.word	0x00010e50
        /*0a00*/ 	.word	0x00000004
        /*0a04*/ 	.word	0x00029860
        /*0a08*/ 	.short	0x010a
        /*0a0a*/ 	.byte	0x3f
	.zero		1


	//   ....[68]....
        /*0a0c*/ 	.word	0x00010ea0
        /*0a10*/ 	.word	0x00000014
        /*0a14*/ 	.word	0x00029870
        /*0a18*/ 	.short	0x010a
        /*0a1a*/ 	.byte	0x3f
	.zero		1


	//   ....[69]....
        /*0a1c*/ 	.word	0x00010ef0
        /*0a20*/ 	.word	0x00000014
        /*0a24*/ 	.word	0x00029860
        /*0a28*/ 	.short	0x010a
        /*0a2a*/ 	.byte	0x3f
	.zero		1


	//   ....[70]....
        /*0a2c*/ 	.word	0x00010f40
        /*0a30*/ 	.word	0x00000000
        /*0a34*/ 	.word	0x00029820
        /*0a38*/ 	.short	0x010a
        /*0a3a*/ 	.byte	0x3f
	.zero		1


	//   ....[71]....
        /*0a3c*/ 	.word	0x000110e0
        /*0a40*/ 	.word	0x00000006
        /*0a44*/ 	.word	0x00000000
        /*0a48*/ 	.short	0x010a
        /*0a4a*/ 	.byte	0x3f
	.zero		1


	//   ....[72]....
        /*0a4c*/ 	.word	0x00011130
        /*0a50*/ 	.word	0x00000007
        /*0a54*/ 	.word	0x00000000
        /*0a58*/ 	.short	0x010a
        /*0a5a*/ 	.byte	0x3f
	.zero		1


	//   ....[73]....
        /*0a5c*/ 	.word	0x00011180
        /*0a60*/ 	.word	0x00000004
        /*0a64*/ 	.word	0x00029860
        /*0a68*/ 	.short	0x010a
        /*0a6a*/ 	.byte	0x3f
	.zero		1


	//   ....[74]....
        /*0a6c*/ 	.word	0x000111d0
        /*0a70*/ 	.word	0x00000003
        /*0a74*/ 	.word	0x00029860
        /*0a78*/ 	.short	0x010a
        /*0a7a*/ 	.byte	0x3f
	.zero		1


	//   ....[75]....
        /*0a7c*/ 	.word	0x00011220
        /*0a80*/ 	.word	0x00000004
        /*0a84*/ 	.word	0x00029880
        /*0a88*/ 	.short	0x010a
        /*0a8a*/ 	.byte	0x3f
	.zero		1


	//----- nvinfo : EIATTR_NUM_MBARRIERS
	.align		4
.L_161:
        /*0a8c*/ 	.byte	0x03, 0x38
        /*0a8e*/ 	.short	0x0016


	//----- nvinfo : EIATTR_EXIT_INSTR_OFFSETS
	.align		4
        /*0a90*/ 	.byte	0x04, 0x1c
        /*0a92*/ 	.short	(.L_163 - .L_162)


	//   ....[0]....
.L_162:
        /*0a94*/ 	.word	0x00000ab0


	//   ....[1]....
        /*0a98*/ 	.word	0x0000beb0


	//   ....[2]....
        /*0a9c*/ 	.word	0x00010980


	//----- nvinfo : EIATTR_MAX_THREADS
	.align		4
.L_163:
        /*0aa0*/ 	.byte	0x04, 0x05
        /*0aa2*/ 	.short	(.L_165 - .L_164)
.L_164:
        /*0aa4*/ 	.word	0x00000180
        /*0aa8*/ 	.word	0x00000001
        /*0aac*/ 	.word	0x00000001


	//----- nvinfo : EIATTR_CRS_STACK_SIZE
	.align		4
.L_165:
        /*0ab0*/ 	.byte	0x04, 0x1e
        /*0ab2*/ 	.short	(.L_167 - .L_166)
.L_166:
        /*0ab4*/ 	.word	0x00000000


	//----- nvinfo : EIATTR_CBANK_PARAM_SIZE
	.align		4
.L_167:
        /*0ab8*/ 	.byte	0x03, 0x19
        /*0aba*/ 	.short	0x0a70


	//----- nvinfo : EIATTR_PARAM_CBANK
	.align		4
        /*0abc*/ 	.byte	0x04, 0x0a
        /*0abe*/ 	.short	(.L_169 - .L_168)
	.align		4
.L_168:
        /*0ac0*/ 	.word	index@(.nv.constant0._ZN7cutlass13device_kernelIN5flash11enable_sm90INS1_16FlashAttnFwdSm90INS1_25CollectiveMainloopFwdSm90ILi2EN4cute5tupleIJNS5_1CILi1EEES8_S8_EEENS6_IJNS7_ILi128EEENS7_ILi160EEENS7_ILi192EEEEEELi128ENS_12float_e4m3_tEfNS_4arch4Sm90ELb0ELb0ELb1ELb1ELb0ELb0ELb0ELb1ELb1ELb0ELb0ELb0EEENS1_21CollectiveEpilogueFwdINS6_IJSA_SA_SB_EEES9_NS_10bfloat16_tESG_Li256ELb1ELb0ELb0ELb1EEENS1_36VarlenDynamicPersistentTileSchedulerILi128ELi160ELi256ELi128ELb0ELb0ELb1ELb0ELb1ELb1EEEEEEEEEvNT_6ParamsE)
        /*0ac4*/ 	.short	0x0210
        /*0ac6*/ 	.short	0x0a70


	//----- nvinfo : EIATTR_SW_WAR
	.align		4
.L_169:
        /*0ac8*/ 	.byte	0x04, 0x36
        /*0aca*/ 	.short	(.L_171 - .L_170)
.L_170:
        /*0acc*/ 	.word	0x00000008
.L_171:


//--------------------- .nv.info._ZN7cutlass13device_kernelIN5flash11enable_sm90INS1_16FlashAttnFwdSm90INS1_25CollectiveMainloopFwdSm90ILi2EN4cute5tupleIJNS5_1CILi1EEES8_S8_EEENS6_IJNS7_ILi128EEENS7_ILi160EEENS7_ILi192EEEEEELi128ENS_12float_e4m3_tEfNS_4arch4Sm90ELb0ELb0ELb1ELb1ELb0ELb1ELb0ELb1ELb1ELb0ELb0ELb0EEENS1_21CollectiveEpilogueFwdINS6_IJSA_SA_SB_EEES9_NS_10bfloat16_tESG_Li256ELb1ELb0ELb0ELb1EEENS1_36VarlenDynamicPersistentTileSchedulerILi128ELi160ELi256ELi128ELb0ELb0ELb1ELb0ELb1ELb1EEEEEEEEEvNT_6ParamsE --------------------------
	.section	.nv.info._ZN7cutlass13device_kernelIN5flash11enable_sm90INS1_16FlashAttnFwdSm90INS1_25CollectiveMainloopFwdSm90ILi2EN4cute5tupleIJNS5_1CILi1EEES8_S8_EEENS6_IJNS7_ILi128EEENS7_ILi160EEENS7_ILi192EEEEEELi128ENS_12float_e4m3_tEfNS_4arch4Sm90ELb0ELb0ELb1ELb1ELb0ELb1ELb0ELb1ELb1ELb0ELb0ELb0EEENS1_21CollectiveEpilogueFwdINS6_IJSA_SA_SB_EEES9_NS_10bfloat16_tESG_Li256ELb1ELb0ELb0ELb1EEENS1_36VarlenDynamicPersistentTileSchedulerILi128ELi160ELi256ELi128ELb0ELb0ELb1ELb0ELb1ELb1EEEEEEEEEvNT_6ParamsE,"",@"SHT_CUDA_INFO"
	.sectionflags	@""
	.align	4


	//----- nvinfo : EIATTR_CUDA_API_VERSION
	.align		4
        /*0000*/ 	.byte	0x04, 0x37
        /*0002*/ 	.short	(.L_173 - .L_172)
.L_172:
        /*0004*/ 	.word	0x00000082


	//----- nvinfo : EIATTR_KPARAM_INFO
	.align		4
.L_173:
        /*0008*/ 	.byte	0x04, 0x17
        /*000a*/ 	.short	(.L_175 - .L_174)
.L_174:
        /*000c*/ 	.word	0x00000000
        /*0010*/ 	.short	0x0000
        /*0012*/ 	.short	0x0070
        /*0014*/ 	.byte	0x00, 0xf0, 0x01, 0x28


	//----- nvinfo : EIATTR_SPARSE_MMA_MASK
	.align		4
.L_175:
        /*0018*/ 	.byte	0x03, 0x50
        /*001a*/ 	.short	0x0000


	//----- nvinfo : EIATTR_MAXREG_COUNT
	.align		4
        /*001c*/ 	.byte	0x03, 0x1b
        /*001e*/ 	.short	0x00a8


	//----- nvinfo : EIATTR_NUM_BARRIERS
	.align		4
        /*0020*/ 	.byte	0x02, 0x4c
        /*0022*/ 	.byte	0x10
	.zero		1


	//----- nvinfo : EIATTR_EXTERNS
	.align		4
        /*0024*/ 	.byte	0x04, 0x0f
        /*0026*/ 	.short	(.L_177 - .L_176)


	//   ....[0]....
	.align		4
.L_176:
        /*0028*/ 	.word	index@(__assertfail)


	//----- nvinfo : EIATTR_ANNOTATIONS
	.align		4
.L_177:
        /*002c*/ 	.byte	0x04, 0x55
        /*002e*/ 	.short	(.L_179 - .L_178)


	//   ....[0]....
.L_178:
        /* <DEDUP_REMOVED lines=71> */


	//----- nvinfo : EIATTR_MERCURY_ISA_VERSION
	.align		4
.L_179:
        /*0490*/ 	.byte	0x03, 0x5f
        /*0492*/ 	.short	0x0101


	//----- nvinfo : EIATTR_UNUSED_LOAD_BYTE_OFFSET
	.align		4
        /*0494*/ 	.byte	0x04, 0x44
        /*0496*/ 	.short	(.L_181 - .L_180)


	//   ....[0]....
.L_180:
        /*0498*/ 	.word	0x00000b10
        /*049c*/ 	.word	0x0000fff0


	//   ....[1]....
        /*04a0*/ 	.word	0x0001f5d0
        /*04a4*/ 	.word	0x0000fff0


	//----- nvinfo : EIATTR_INT_WARP_WIDE_INSTR_OFFSETS
	.align		4
.L_181:
        /*04a8*/ 	.byte	0x04, 0x31
        /*04aa*/ 	.short	(.L_183 - .L_182)


	//   ....[0]....
.L_182:
        /*04ac*/ 	.word	0x000001c0


	//   ....[1]....
        /*04b0*/ 	.word	0x00000200


	//   ....[2]....
        /*04b4*/ 	.word	0x00000270


	//   ....[3]....
        /*04b8*/ 	.word	0x00023ea0


	//   ....[4]....
        /*04bc*/ 	.word	0x00023f30


	//   ....[5]....
        /*04c0*/ 	.word	0x000246b0


	//   ....[6]....
        /*04c4*/ 	.word	0x000246e0


	//   ....[7]....
        /*04c8*/ 	.word	0x000247b0


	//   ....[8]....
        /*04cc*/ 	.word	0x00024880


	//   ....[9]....
        /*04d0*/ 	.word	0x000265f0


	//   ....[10]....
        /*04d4*/ 	.word	0x00026680


	//----- nvinfo : EIATTR_COOP_GROUP_MASK_REGIDS
	.align		4
.L_183:
        /*04d8*/ 	.byte	0x04, 0x29
        /*04da*/ 	.short	(.L_185 - .L_184)


	//   ....[0]....
.L_184:
        /*04dc*/ 	.word	0xffffffff


	//   ....[1]....
        /*04e0*/ 	.word	0xffffffff


	//   ....[2]....
        /*04e4*/ 	.word	0xffffffff


	//   ....[3]....
        /*04e8*/ 	.word	0xffffffff


	//   ....[4]....
        /*04ec*/ 	.word	0xffffffff


	//   ....[5]....
        /*04f0*/ 	.word	0xffffffff


	//   ....[6]....
        /*04f4*/ 	.word	0xffffffff


	//   ....[7]....
        /*04f8*/ 	.word	0xffffffff


	//   ....[8]....
        /*04fc*/ 	.word	0xffffffff


	//   ....[9]....
        /*0500*/ 	.word	0xffffffff


	//   ....[10]....
        /*0504*/ 	.word	0xffffffff


	//   ....[11]....
        /*0508*/ 	.word	0xffffffff


	//   ....[12]....
        /*050c*/ 	.word	0xffffffff


	//   ....[13]....
        /*0510*/ 	.word	0xffffffff


	//   ....[14]....
        /*0514*/ 	.word	0xffffffff


	//   ....[15]....
        /*0518*/ 	.word	0xffffffff


	//   ....[16]....
        /*051c*/ 	.word	0xffffffff


	//   ....[17]....
        /*0520*/ 	.word	0xffffffff


	//   ....[18]....
        /*0524*/ 	.word	0xffffffff


	//   ....[19]....
        /*0528*/ 	.word	0xffffffff


	//   ....[20]....
        /*052c*/ 	.word	0xffffffff


	//   ....[21]....
        /*0530*/ 	.word	0xffffffff


	//   ....[22]....
        /*0534*/ 	.word	0xffffffff


	//   ....[23]....
        /*0538*/ 	.word	0xffffffff


	//   ....[24]....
        /*053c*/ 	.word	0xffffffff


	//   ....[25]....
        /*0540*/ 	.word	0xffffffff


	//   ....[26]....
        /*0544*/ 	.word	0xffffffff


	//   ....[27]....
        /*0548*/ 	.word	0xffffffff


	//   ....[28]....
        /*054c*/ 	.word	0xffffffff


	//   ....[29]....
        /*0550*/ 	.word	0xffffffff


	//   ....[30]....
        /*0554*/ 	.word	0xffffffff


	//   ....[31]....
        /*0558*/ 	.word	0xffffffff


	//   ....[32]....
        /*055c*/ 	.word	0xffffffff


	//   ....[33]....
        /*0560*/ 	.word	0xffffffff


	//   ....[34]....
        /*0564*/ 	.word	0xffffffff


	//   ....[35]....
        /*0568*/ 	.word	0xffffffff


	//   ....[36]....
        /*056c*/ 	.word	0xffffffff


	//   ....[37]....
        /*0570*/ 	.word	0xffffffff


	//   ....[38]....
        /*0574*/ 	.word	0xffffffff


	//   ....[39]....
        /*0578*/ 	.word	0xffffffff


	//   ....[40]....
        /*057c*/ 	.word	0xffffffff


	//   ....[41]....
        /*0580*/ 	.word	0xffffffff


	//   ....[42]....
        /*0584*/ 	.word	0xffffffff


	//   ....[43]....
        /*0588*/ 	.word	0xffffffff


	//   ....[44]....
        /*058c*/ 	.word	0xffffffff


	//   ....[45]....
        /*0590*/ 	.word	0xffffffff


	//   ....[46]....
        /*0594*/ 	.word	0xffffffff


	//   ....[47]....
        /*0598*/ 	.word	0xffffffff


	//   ....[48]....
        /*059c*/ 	.word	0xffffffff


	//   ....[49]....
        /*05a0*/ 	.word	0xffffffff


	//   ....[50]....
        /*05a4*/ 	.word	0xffffffff


	//   ....[51]....
        /*05a8*/ 	.word	0xffffffff


	//   ....[52]....
        /*05ac*/ 	.word	0xffffffff


	//   ....[53]....
        /*05b0*/ 	.word	0xffffffff


	//   ....[54]....
        /*05b4*/ 	.word	0xffffffff


	//   ....[55]....
        /*05b8*/ 	.word	0xffffffff


	//   ....[56]....
        /*05bc*/ 	.word	0xffffffff


	//   ....[57]....
        /*05c0*/ 	.word	0xffffffff


	//   ....[58]....
        /*05c4*/ 	.word	0xffffffff


	//   ....[59]....
        /*05c8*/ 	.word	0xffffffff


	//   ....[60]....
        /*05cc*/ 	.word	0xffffffff


	//   ....[61]....
        /*05d0*/ 	.word	0xffffffff


	//   ....[62]....
        /*05d4*/ 	.word	0xffffffff


	//   ....[63]....
        /*05d8*/ 	.word	0xffffffff


	//   ....[64]....
        /*05dc*/ 	.word	0xffffffff


	//   ....[65]....
        /*05e0*/ 	.word	0xffffffff


	//   ....[66]....
        /*05e4*/ 	.word	0xffffffff


	//   ....[67]....
        /*05e8*/ 	.word	0xffffffff


	//   ....[68]....
        /*05ec*/ 	.word	0xffffffff


	//   ....[69]....
        /*05f0*/ 	.word	0xffffffff


	//   ....[70]....
        /*05f4*/ 	.word	0xffffffff


	//   ....[71]....
        /*05f8*/ 	.word	0xffffffff


	//   ....[72]....
        /*05fc*/ 	.word	0xffffffff


	//   ....[73]....
        /*0600*/ 	.word	0xffffffff


	//   ....[74]....
        /*0604*/ 	.word	0xffffffff


	//   ....[75]....
        /*0608*/ 	.word	0xffffffff


	//   ....[76]....
        /*060c*/ 	.word	0xffffffff


	//   ....[77]....
        /*0610*/ 	.word	0xffffffff


	//   ....[78]....
        /*0614*/ 	.word	0xffffffff


	//   ....[79]....
        /*0618*/ 	.word	0xffffffff


	//   ....[80]....
        /*061c*/ 	.word	0xffffffff


	//   ....[81]....
        /*0620*/ 	.word	0xffffffff


	//   ....[82]....
        /*0624*/ 	.word	0xffffffff


	//   ....[83]....
        /*0628*/ 	.word	0xffffffff


	//   ....[84]....
        /*062c*/ 	.word	0xffffffff


	//   ....[85]....
        /*0630*/ 	.word	0xffffffff


	//   ....[86]....
        /*0634*/ 	.word	0xffffffff


	//   ....[87]....
        /*0638*/ 	.word	0xffffffff


	//   ....[88]....
        /*063c*/ 	.word	0x0500000f


	//   ....[89]....
        /*0640*/ 	.word	0x0500000f


	//   ....[90]....
        /*0644*/ 	.word	0x0500000f


	//   ....[91]....
        /*0648*/ 	.word	0x0500000f


	//   ....[92]....
        /*064c*/ 	.word	0x0500000f


	//   ....[93]....
        /*0650*/ 	.word	0x0500000f


	//   ....[94]....
        /*0654*/ 	.word	0x0500000f


	//   ....[95]....
        /*0658*/ 	.word	0x0500000f


	//   ....[96]....
        /*065c*/ 	.word	0x0500000f


	//   ....[97]....
        /*0660*/ 	.word	0x0500000f


	//   ....[98]....
        /*0664*/ 	.word	0x0500000f


	//   ....[99]....
        /*0668*/ 	.word	0x0500000f


	//   ....[100]....
        /*066c*/ 	.word	0x0500000f


	//   ....[101]....
        /*0670*/ 	.word	0x0500000f


	//   ....[102]....
        /*0674*/ 	.word	0x0500000f


	//   ....[103]....
        /*0678*/ 	.word	0x0500000f


	//   ....[104]....
        /*067c*/ 	.word	0x0500000f


	//   ....[105]....
        /*0680*/ 	.word	0x0500000f


	//   ....[106]....
        /*0684*/ 	.word	0x0500000f


	//   ....[107]....
        /*0688*/ 	.word	0x0500000f


	//   ....[108]....
        /*068c*/ 	.word	0x0500000f


	//   ....[109]....
        /*0690*/ 	.word	0x0500000f


	//   ....[110]....
        /*0694*/ 	.word	0x0500000f


	//   ....[111]....
        /*0698*/ 	.word	0x0500000f


	//   ....[112]....
        /*069c*/ 	.word	0x0500000f


	//   ....[113]....
        /*06a0*/ 	.word	0x0500000f


	//   ....[114]....
        /*06a4*/ 	.word	0x0500000f


	//   ....[115]....
        /*06a8*/ 	.word	0x0500000f


	//   ....[116]....
        /*06ac*/ 	.word	0x0500000f


	//   ....[117]....
        /*06b0*/ 	.word	0x0500000f


	//   ....[118]....
        /*06b4*/ 	.word	0x0500000f


	//   ....[119]....
        /*06b8*/ 	.word	0x0500000f


	//   ....[120]....
        /*06bc*/ 	.word	0x0500000f


	//   ....[121]....
        /*06c0*/ 	.word	0x0500000f


	//   ....[122]....
        /*06c4*/ 	.word	0x0500000f


	//   ....[123]....
        /*06c8*/ 	.word	0x0500000f


	//   ....[124]....
        /*06cc*/ 	.word	0x0500000f


	//   ....[125]....
        /*06d0*/ 	.word	0x0500000f


	//   ....[126]....
        /*06d4*/ 	.word	0x0500000f


	//   ....[127]....
        /*06d8*/ 	.word	0x0500000f


	//   ....[128]....
        /*06dc*/ 	.word	0x0500000f


	//   ....[129]....
        /*06e0*/ 	.word	0x0500000f


	//   ....[130]....
        /*06e4*/ 	.word	0x0500000f


	//   ....[131]....
        /*06e8*/ 	.word	0x0500000f


	//   ....[132]....
        /*06ec*/ 	.word	0x0500000f


	//   ....[133]....
        /*06f0*/ 	.word	0x0500000f


	//   ....[134]....
        /*06f4*/ 	.word	0x0500000f


	//   ....[135]....
        /*06f8*/ 	.word	0x0500000f


	//   ....[136]....
        /*06fc*/ 	.word	0x0500000f


	//   ....[137]....
        /*0700*/ 	.word	0x0500000f


	//   ....[138]....
        /*0704*/ 	.word	0x0500000f


	//   ....[139]....
        /*0708*/ 	.word	0x0500000f


	//   ....[140]....
        /*070c*/ 	.word	0x0500000f


	//   ....[141]....
        /*0710*/ 	.word	0x0500000f


	//   ....[142]....
        /*0714*/ 	.word	0x0500000f


	//   ....[143]....
        /*0718*/ 	.word	0x0500000f


	//   ....[144]....
        /*071c*/ 	.word	0x0500000f


	//   ....[145]....
        /*0720*/ 	.word	0x0500000f


	//   ....[146]....
        /*0724*/ 	.word	0x0500000f


	//   ....[147]....
        /*0728*/ 	.word	0x0500000f


	//   ....[148]....
        /*072c*/ 	.word	0x0500000f


	//----- nvinfo : EIATTR_COOP_GROUP_INSTR_OFFSETS
	.align		4
.L_185:
        /*0730*/ 	.byte	0x04, 0x28
        /*0732*/ 	.short	(.L_187 - .L_186)


	//   ....[0]....
.L_186:
        /*0734*/ 	.word	0x00000070


	//   ....[1]....
        /*0738*/ 	.word	0x000001d0


	//   ....[2]....
        /*073c*/ 	.word	0x00000220


	//   ....[3]....
        /*0740*/ 	.word	0x00000450


	//   ....[4]....
        /*0744*/ 	.word	0x000005b0


	//   ....[5]....
        /*0748*/ 	.word	0x000006d0


	//   ....[6]....
        /*074c*/ 	.word	0x00000830


	//   ....[7]....
        /*0750*/ 	.word	0x0000fdc0


	//   ....[8]....
        /*0754*/ 	.word	0x00019380


	//   ....[9]....
        /*0758*/ 	.word	0x00019420


	//   ....[10]....
        /*075c*/ 	.word	0x00019770


	//   ....[11]....
        /*0760*/ 	.word	0x00019840


	//   ....[12]....
        /*0764*/ 	.word	0x0001cfa0


	//   ....[13]....
        /*0768*/ 	.word	0x0001d030


	//   ....[14]....
        /*076c*/ 	.word	0x0001d0d0


	//   ....[15]....
        /*0770*/ 	.word	0x0001d100


	//   ....[16]....
        /*0774*/ 	.word	0x0001ee20


	//   ....[17]....
        /*0778*/ 	.word	0x0001ee80


	//   ....[18]....
        /*077c*/ 	.word	0x0001eea0


	//   ....[19]....
        /*0780*/ 	.word	0x0001eec0


	//   ....[20]....
        /*0784*/ 	.word	0x0001fc10


	//   ....[21]....
        /*0788*/ 	.word	0x0001fc40


	//   ....[22]....
        /*078c*/ 	.word	0x0001fc70


	//   ....[23]....
        /*0790*/ 	.word	0x0001fca0


	//   ....[24]....
        /*0794*/ 	.word	0x0001fcd0


	//   ....[25]....
        /*0798*/ 	.word	0x0001fd00


	//   ....[26]....
        /*079c*/ 	.word	0x0001fd30


	//   ....[27]....
        /*07a0*/ 	.word	0x0001fd60


	//   ....[28]....
        /*07a4*/ 	.word	0x0001fd90


	//   ....[29]....
        /*07a8*/ 	.word	0x0001fdc0


	//   ....[30]....
        /*07ac*/ 	.word	0x0001fdf0


	//   ....[31]....
        /*07b0*/ 	.word	0x0001fe20


	//   ....[32]....
        /*07b4*/ 	.word	0x0001fe50


	//   ....[33]....
        /*07b8*/ 	.word	0x0001fe80


	//   ....[34]....
        /*07bc*/ 	.word	0x0001feb0


	//   ....[35]....
        /*07c0*/ 	.word	0x0001fee0


	//   ....[36]....
        /*07c4*/ 	.word	0x0001ff10


	//   ....[37]....
        /*07c8*/ 	.word	0x0001ff40


	//   ....[38]....
        /*07cc*/ 	.word	0x0001ff70


	//   ....[39]....
        /*07d0*/ 	.word	0x0001ffb0


	//   ....[40]....
        /*07d4*/ 	.word	0x0001ffe0


	//   ....[41]....
        /*07d8*/ 	.word	0x00020010


	//   ....[42]....
        /*07dc*/ 	.word	0x00020040


	//   ....[43]....
        /*07e0*/ 	.word	0x00020060


	//   ....[44]....
        /*07e4*/ 	.word	0x00020070


	//   ....[45]....
        /*07e8*/ 	.word	0x00020080


	//   ....[46]....
        /*07ec*/ 	.word	0x00020090


	//   ....[47]....
        /*07f0*/ 	.word	0x000200a0


	//   ....[48]....
        /*07f4*/ 	.word	0x000200b0


	//   ....[49]....
        /*07f8*/ 	.word	0x000200c0


	//   ....[50]....
        /*07fc*/ 	.word	0x000200f0


	//   ....[51]....
        /*0800*/ 	.word	0x00020120


	//   ....[52]....
        /*0804*/ 	.word	0x00021a50


	//   ....[53]....
        /*0808*/ 	.word	0x00021c50


	//   ....[54]....
        /*080c*/ 	.word	0x00021c80


	//   ....[55]....
        /*0810*/ 	.word	0x00021cb0


	//   ....[56]....
        /*0814*/ 	.word	0x00021cf0


	//   ....[57]....
        /*0818*/ 	.word	0x00021d20


	//   ....[58]....
        /*081c*/ 	.word	0x00021d50


	//   ....[59]....
        /*0820*/ 	.word	0x00021ed0


	//   ....[60]....
        /*0824*/ 	.word	0x00021f00


	//   ....[61]....
        /*0828*/ 	.word	0x00021f30


	//   ....[62]....
        /*082c*/ 	.word	0x00021f60


	//   ....[63]....
        /*0830*/ 	.word	0x00021f90


	//   ....[64]....
        /*0834*/ 	.word	0x00021fc0


	//   ....[65]....
        /*0838*/ 	.word	0x00022060


	//   ....[66]....
        /*083c*/ 	.word	0x00022090


	//   ....[67]....
        /*0840*/ 	.word	0x00022120


	//   ....[68]....
        /*0844*/ 	.word	0x00022cd0


	//   ....[69]....
        /*0848*/ 	.word	0x00024a10


	//   ....[70]....
        /*084c*/ 	.word	0x00027040


	//   ....[71]....
        /*0850*/ 	.word	0x00027070


	//   ....[72]....
        /*0854*/ 	.word	0x000270b0


	//   ....[73]....
        /*0858*/ 	.word	0x000270e0


	//   ....[74]....
        /*085c*/ 	.word	0x00027110


	//   ....[75]....
        /*0860*/ 	.word	0x00027140


	//   ....[76]....
        /*0864*/ 	.word	0x00027170


	//   ....[77]....
        /*0868*/ 	.word	0x000271a0


	//   ....[78]....
        /*086c*/ 	.word	0x00027340


	//   ....[79]....
        /*0870*/ 	.word	0x00027370


	//   ....[80]....
        /*0874*/ 	.word	0x000273a0


	//   ....[81]....
        /*0878*/ 	.word	0x000273d0


	//   ....[82]....
        /*087c*/ 	.word	0x00027400


	//   ....[83]....
        /*0880*/ 	.word	0x00027430


	//   ....[84]....
        /*0884*/ 	.word	0x000274f0


	//   ....[85]....
        /*0888*/ 	.word	0x00027510


	//   ....[86]....
        /*088c*/ 	.word	0x00027580


	//   ....[87]....
        /*0890*/ 	.word	0x00027ad0


	//   ....[88]....
        /*0894*/ 	.word	0x00027f80


	//   ....[89]....
        /*0898*/ 	.word	0x00028030


	//   ....[90]....
        /*089c*/ 	.word	0x000280d0


	//   ....[91]....
        /*08a0*/ 	.word	0x00028170


	//   ....[92]....
        /*08a4*/ 	.word	0x00028210


	//   ....[93]....
        /*08a8*/ 	.word	0x00028300


	//   ....[94]....
        /*08ac*/ 	.word	0x000283a0


	//   ....[95]....
        /*08b0*/ 	.word	0x00028440


	//   ....[96]....
        /*08b4*/ 	.word	0x000284e0


	//   ....[97]....
        /*08b8*/ 	.word	0x00028710


	//   ....[98]....
        /*08bc*/ 	.word	0x00028830


	//   ....[99]....
        /*08c0*/ 	.word	0x00028950


	//   ....[100]....
        /*08c4*/ 	.word	0x00028a10


	//   ....[101]....
        /*08c8*/ 	.word	0x00028a70


	//   ....[102]....
        /*08cc*/ 	.word	0x00028af0


	//   ....[103]....
        /*08d0*/ 	.word	0x00028b50


	//   ....[104]....
        /*08d4*/ 	.word	0x00028bd0


	//   ....[105]....
        /*08d8*/ 	.word	0x00028c30


	//   ....[106]....
        /*08dc*/ 	.word	0x00028cb0


	//   ....[107]....
        /*08e0*/ 	.word	0x00028d10


	//   ....[108]....
        /*08e4*/ 	.word	0x00028d90


	//   ....[109]....
        /*08e8*/ 	.word	0x00028df0


	//   ....[110]....
        /*08ec*/ 	.word	0x00028e70


	//   ....[111]....
        /*08f0*/ 	.word	0x00028ed0


	//   ....[112]....
        /*08f4*/ 	.word	0x00028f30


	//   ....[113]....
        /*08f8*/ 	.word	0x00028f90


	//   ....[114]....
        /*08fc*/ 	.word	0x00029010


	//   ....[115]....
        /*0900*/ 	.word	0x00029070


	//   ....[116]....
        /*0904*/ 	.word	0x000290f0


	//   ....[117]....
        /*0908*/ 	.word	0x00029150


	//   ....[118]....
        /*090c*/ 	.word	0x000291c0


	//   ....[119]....
        /*0910*/ 	.word	0x00029220


	//   ....[120]....
        /*0914*/ 	.word	0x000292a0


	//   ....[121]....
        /*0918*/ 	.word	0x00029300


	//   ....[122]....
        /*091c*/ 	.word	0x00029380


	//   ....[123]....
        /*0920*/ 	.word	0x000293e0


	//   ....[124]....
        /*0924*/ 	.word	0x00029460


	//   ....[125]....
        /*0928*/ 	.word	0x000294c0


	//   ....[126]....
        /*092c*/ 	.word	0x00029530


	//   ....[127]....
        /*0930*/ 	.word	0x00029590


	//   ....[128]....
        /*0934*/ 	.word	0x000295f0


	//   ....[129]....
        /*0938*/ 	.word	0x00029730


	//   ....[130]....
        /*093c*/ 	.word	0x00029a10


	//   ....[131]....
        /*0940*/ 	.word	0x00029e60


	//   ....[132]....
        /*0944*/ 	.word	0x00029f00


	//   ....[133]....
        /*0948*/ 	.word	0x0002a030


	//   ....[134]....
        /*094c*/ 	.word	0x0002a0a0


	//   ....[135]....
        /*0950*/ 	.word	0x0002a110


	//   ....[136]....
        /*0954*/ 	.word	0x0002a180


	//   ....[137]....
        /*0958*/ 	.word	0x0002a1f0


	//   ....[138]....
        /*095c*/ 	.word	0x0002a270


	//   ....[139]....
        /*0960*/ 	.word	0x0002a300


	//   ....[140]....
        /*0964*/ 	.word	0x0002a390


	//   ....[141]....
        /*0968*/ 	.word	0x0002a400


	//   ....[142]....
        /*096c*/ 	.word	0x0002a470


	//   ....[143]....
        /*0970*/ 	.word	0x0002a4e0


	//   ....[144]....
        /*0974*/ 	.word	0x0002a560


	//   ....[145]....
        /*0978*/ 	.word	0x0002a5d0


	//   ....[146]....
        /*097c*/ 	.word	0x0002a670


	//   ....[147]....
        /*0980*/ 	.word	0x0002a700


	//   ....[148]....
        /*0984*/ 	.word	0x0002a820


	//----- nvinfo : EIATTR_REG_RECONFIG
	.align		4
.L_187:
        /*0988*/ 	.byte	0x01, 0x54
	.zero		2


	//----- nvinfo : EIATTR_SYSCALL_OFFSETS
	.align		4
        /*098c*/ 	.byte	0x04, 0x46
        /*098e*/ 	.short	(.L_189 - .L_188)


	//   ....[0]....
.L_188:
        /*0990*/ 	.word	0x00001ac0


	//   ....[1]....
        /*0994*/ 	.word	0x00001c10


	//   ....[2]....
        /*0998*/ 	.word	0x0000ff50


	//   ....[3]....
        /*099c*/ 	.word	0x00010610


	//   ....[4]....
        /*09a0*/ 	.word	0x000240d0


	//   ....[5]....
        /*09a4*/ 	.word	0x00024280


	//   ....[6]....
        /*09a8*/ 	.word	0x000243c0


	//   ....[7]....
        /*09ac*/ 	.word	0x000244f0


	//----- nvinfo : EIATTR_MBARRIER_INSTR_OFFSETS
	.align		4
.L_189:
        /*09b0*/ 	.byte	0x04, 0x39
        /*09b2*/ 	.short	(.L_191 - .L_190)


	//   ....[0]....
.L_190:
        /*09b4*/ 	.word	0x00000300
        /*09b8*/ 	.word	0x000000ff
        /*09bc*/ 	.word	0x00029800
        /*09c0*/ 	.short	0x0100
        /*09c2*/ 	.byte	0x08
	.zero		1


	//   ....[1]....
        /*09c4*/ 	.word	0x00000310
        /*09c8*/ 	.word	0x000000ff
        /*09cc*/ 	.word	0x00029820
        /*09d0*/ 	.short	0x0100
        /*09d2*/ 	.byte	0x08
	.zero		1


	//   ....[2]....
        /*09d4*/ 	.word	0x00000400
        /*09d8*/ 	.word	0x000000ff
        /*09dc*/ 	.word	0x00029830
        /*09e0*/ 	.short	0x0100
        /*09e2*/ 	.byte	0x08
	.zero		1


	//   ....[3]....
        /*09e4*/ 	.word	0x00000410
        /*09e8*/ 	.word	0x000000ff
        /*09ec*/ 	.word	0x00029840
        /*09f0*/ 	.short	0x0100
        /*09f2*/ 	.byte	0x08
	.zero		1


	//   ....[4]....
        /*09f4*/ 	.word	0x00000420
        /*09f8*/ 	.word	0x000000ff
        /*09fc*/ 	.word	0x00029838
        /*0a00*/ 	.short	0x0100
        /*0a02*/ 	.byte	0x08
	.zero		1


	//   ....[5]....
        /*0a04*/ 	.word	0x00000430
        /*0a08*/ 	.word	0x000000ff
        /*0a0c*/ 	.word	0x00029848
        /*0a10*/ 	.short	0x0100
        /*0a12*/ 	.byte	0x08
	.zero		1


	//   ....[6]....
        /*0a14*/ 	.word	0x00000560
        /*0a18*/ 	.word	0x000000ff
        /*0a1c*/ 	.word	0x00029850
        /*0a20*/ 	.short	0x0100
        /*0a22*/ 	.byte	0x08
	.zero		1


	//   ....[7]....
        /*0a24*/ 	.word	0x00000570
        /*0a28*/ 	.word	0x000000ff
        /*0a2c*/ 	.word	0x00029860
        /*0a30*/ 	.short	0x0100
        /*0a32*/ 	.byte	0x08
	.zero		1


	//   ....[8]....
        /*0a34*/ 	.word	0x00000580
        /*0a38*/ 	.word	0x000000ff
        /*0a3c*/ 	.word	0x00029858
        /*0a40*/ 	.short	0x0100
        /*0a42*/ 	.byte	0x08
	.zero		1


	//   ....[9]....
        /*0a44*/ 	.word	0x00000590
        /*0a48*/ 	.word	0x000000ff
        /*0a4c*/ 	.word	0x00029868
        /*0a50*/ 	.short	0x0100
        /*0a52*/ 	.byte	0x08
	.zero		1


	//   ....[10]....
        /*0a54*/ 	.word	0x00000680
        /*0a58*/ 	.word	0x000000ff
        /*0a5c*/ 	.word	0x00029870
        /*0a60*/ 	.short	0x0100
        /*0a62*/ 	.byte	0x06
	.zero		1


	//   ....[11]....
        /*0a64*/ 	.word	0x00000690
        /*0a68*/ 	.word	0x000000ff
        /*0a6c*/ 	.word	0x00029880
        /*0a70*/ 	.short	0x0100
        /*0a72*/ 	.byte	0x06
	.zero		1


	//   ....[12]....
        /*0a74*/ 	.word	0x000006a0
        /*0a78*/ 	.word	0x000000ff
        /*0a7c*/ 	.word	0x00029878
        /*0a80*/ 	.short	0x0100
        /*0a82*/ 	.byte	0x06
	.zero		1


	//   ....[13]....
        /*0a84*/ 	.word	0x000006b0
        /*0a88*/ 	.word	0x000000ff
        /*0a8c*/ 	.word	0x00029888
        /*0a90*/ 	.short	0x0100
        /*0a92*/ 	.byte	0x06
	.zero		1


	//   ....[14]....
        /*0a94*/ 	.word	0x000007e0
        /*0a98*/ 	.word	0x000000ff
        /*0a9c*/ 	.word	0x00029890
        /*0aa0*/ 	.short	0x0100
        /*0aa2*/ 	.byte	0x08
	.zero		1


	//   ....[15]....
        /*0aa4*/ 	.word	0x000007f0
        /*0aa8*/ 	.word	0x000000ff
        /*0aac*/ 	.word	0x000298a0
        /*0ab0*/ 	.short	0x0100
        /*0ab2*/ 	.byte	0x08
	.zero		1


	//   ....[16]....
        /*0ab4*/ 	.word	0x00000800
        /*0ab8*/ 	.word	0x000000ff
        /*0abc*/ 	.word	0x00029898
        /*0ac0*/ 	.short	0x0100
        /*0ac2*/ 	.byte	0x08
	.zero		1


	//   ....[17]....
        /*0ac4*/ 	.word	0x00000810
        /*0ac8*/ 	.word	0x000000ff
        /*0acc*/ 	.word	0x000298a8
        /*0ad0*/ 	.short	0x0100
        /*0ad2*/ 	.byte	0x08
	.zero		1


	//   ....[18]....
        /*0ad4*/ 	.word	0x00000940
        /*0ad8*/ 	.word	0x000000ff
        /*0adc*/ 	.word	0x000298b0
        /*0ae0*/ 	.short	0x0100
        /*0ae2*/ 	.byte	0x08
	.zero		1


	//   ....[19]....
        /*0ae4*/ 	.word	0x00000950
        /*0ae8*/ 	.word	0x000000ff
        /*0aec*/ 	.word	0x000298c0
        /*0af0*/ 	.short	0x0100
        /*0af2*/ 	.byte	0x08
	.zero		1


	//   ....[20]....
        /*0af4*/ 	.word	0x00000960
        /*0af8*/ 	.word	0x000000ff
        /*0afc*/ 	.word	0x000298b8
        /*0b00*/ 	.short	0x0100
        /*0b02*/ 	.byte	0x08
	.zero		1


	//   ....[21]....
        /*0b04*/ 	.word	0x00000970
        /*0b08*/ 	.word	0x000000ff
        /*0b0c*/ 	.word	0x000298c8
        /*0b10*/ 	.short	0x0100
        /*0b12*/ 	.byte	0x08
	.zero		1


	//   ....[22]....
        /*0b14*/ 	.word	0x00003490
        /*0b18*/ 	.word	0x00000027
        /*0b1c*/ 	.word	0x00029890
        /*0b20*/ 	.short	0x010a
        /*0b22*/ 	.byte	0x3f
	.zero		1


	//   ....[23]....
        /*0b24*/ 	.word	0x00009250
        /*0b28*/ 	.word	0x00000027
        /*0b2c*/ 	.word	0x00029890
        /*0b30*/ 	.short	0x010a
        /*0b32*/ 	.byte	0x3f
	.zero		1


	//   ....[24]....
        /*0b34*/ 	.word	0x0000f130
        /*0b38*/ 	.word	0x00000027
        /*0b3c*/ 	.word	0x00029890
        /*0b40*/ 	.short	0x010a
        /*0b42*/ 	.byte	0x3f
	.zero		1


	//   ....[25]....
        /*0b44*/ 	.word	0x0000f500
        /*0b48*/ 	.word	0x00000028
        /*0b4c*/ 	.word	0x00000000
        /*0b50*/ 	.short	0x0101
        /*0b52*/ 	.byte	0x3f
	.zero		1


	//   ....[26]....
        /*0b54*/ 	.word	0x0000f540
        /*0b58*/ 	.word	0x00000027
        /*0b5c*/ 	.word	0x000298b0
        /*0b60*/ 	.short	0x010a
        /*0b62*/ 	.byte	0x3f
	.zero		1


	//   ....[27]....
        /*0b64*/ 	.word	0x0000f9e0
        /*0b68*/ 	.word	0x00000027
        /*0b6c*/ 	.word	0x00000000
        /*0b70*/ 	.short	0x0101
        /*0b72*/ 	.byte	0x3f
	.zero		1


	//   ....[28]....
        /*0b74*/ 	.word	0x00010250
        /*0b78*/ 	.word	0x00000012
        /*0b7c*/ 	.word	0x00029800
        /*0b80*/ 	.short	0x010a
        /*0b82*/ 	.byte	0x3f
	.zero		1


	//   ....[29]....
        /*0b84*/ 	.word	0x000102a0
        /*0b88*/ 	.word	0x00000012
        /*0b8c*/ 	.word	0x00029800
        /*0b90*/ 	.short	0x010a
        /*0b92*/ 	.byte	0x3f
	.zero		1


	//   ....[30]....
        /*0b94*/ 	.word	0x00010aa0
        /*0b98*/ 	.word	0x00000012
        /*0b9c*/ 	.word	0x00029800
        /*0ba0*/ 	.short	0x010a
        /*0ba2*/ 	.byte	0x3f
	.zero		1


	//   ....[31]....
        /*0ba4*/ 	.word	0x00013d00
        /*0ba8*/ 	.word	0x00000012
        /*0bac*/ 	.word	0x00029800
        /*0bb0*/ 	.short	0x010a
        /*0bb2*/ 	.byte	0x3f
	.zero		1


	//   ....[32]....
        /*0bb4*/ 	.word	0x00016d80
        /*0bb8*/ 	.word	0x00000003
        /*0bbc*/ 	.word	0x00029830
        /*0bc0*/ 	.short	0x010a
        /*0bc2*/ 	.byte	0x3f
	.zero		1


	//   ....[33]....
        /*0bc4*/ 	.word	0x00016e00
        /*0bc8*/ 	.word	0x00000003
        /*0bcc*/ 	.word	0x00029830
        /*0bd0*/ 	.short	0x010a
        /*0bd2*/ 	.byte	0x3f
	.zero		1


	//   ....[34]....
        /*0bd4*/ 	.word	0x00019bf0
        /*0bd8*/ 	.word	0x00000014
        /*0bdc*/ 	.word	0x00000000
        /*0be0*/ 	.short	0x0101
        /*0be2*/ 	.byte	0x3f
	.zero		1


	//   ....[35]....
        /*0be4*/ 	.word	0x0001aea0
        /*0be8*/ 	.word	0x0000000b
        /*0bec*/ 	.word	0x00029830
        /*0bf0*/ 	.short	0x010a
        /*0bf2*/ 	.byte	0x3f
	.zero		1


	//   ....[36]....
        /*0bf4*/ 	.word	0x0001aef0
        /*0bf8*/ 	.word	0x0000000b
        /*0bfc*/ 	.word	0x00029830
        /*0c00*/ 	.short	0x010a
        /*0c02*/ 	.byte	0x3f
	.zero		1


	//   ....[37]....
        /*0c04*/ 	.word	0x0001bff0
        /*0c08*/ 	.word	0x0000000b
        /*0c0c*/ 	.word	0x00029850
        /*0c10*/ 	.short	0x010a
        /*0c12*/ 	.byte	0x3f
	.zero		1


	//   ....[38]....
        /*0c14*/ 	.word	0x0001c040
        /*0c18*/ 	.word	0x0000000b
        /*0c1c*/ 	.word	0x00029850
        /*0c20*/ 	.short	0x010a
        /*0c22*/ 	.byte	0x3f
	.zero		1


	//   ....[39]....
        /*0c24*/ 	.word	0x0001e1e0
        /*0c28*/ 	.word	0x00000004
        /*0c2c*/ 	.word	0x00000000
        /*0c30*/ 	.short	0x0101
        /*0c32*/ 	.byte	0x3f
	.zero		1


	//   ....[40]....
        /*0c34*/ 	.word	0x0001e400
        /*0c38*/ 	.word	0x00000008
        /*0c3c*/ 	.word	0x00000000
        /*0c40*/ 	.short	0x0101
        /*0c42*/ 	.byte	0x3f
	.zero		1


	//   ....[41]....
        /*0c44*/ 	.word	0x0001eab0
        /*0c48*/ 	.word	0x0000000d
        /*0c4c*/ 	.word	0x00029850
        /*0c50*/ 	.short	0x010a
        /*0c52*/ 	.byte	0x3f
	.zero		1


	//   ....[42]....
        /*0c54*/ 	.word	0x0001eb30
        /*0c58*/ 	.word	0x0000000d
        /*0c5c*/ 	.word	0x00029850
        /*0c60*/ 	.short	0x010a
        /*0c62*/ 	.byte	0x3f
	.zero		1


	//   ....[43]....
        /*0c64*/ 	.word	0x0001f160
        /*0c68*/ 	.word	0x00000000
        /*0c6c*/ 	.word	0x00000000
        /*0c70*/ 	.short	0x0101
        /*0c72*/ 	.byte	0x3f
	.zero		1


	//   ....[44]....
        /*0c74*/ 	.word	0x00020a70
        /*0c78*/ 	.word	0x00000000
        /*0c7c*/ 	.word	0x00000000
        /*0c80*/ 	.short	0x0101
        /*0c82*/ 	.byte	0x3f
	.zero		1


	//   ....[45]....
        /*0c84*/ 	.word	0x00022de0
        /*0c88*/ 	.word	0x0000000b
        /*0c8c*/ 	.word	0x00029820
        /*0c90*/ 	.short	0x010a
        /*0c92*/ 	.byte	0x3f
	.zero		1


	//   ....[46]....
        /*0c94*/ 	.word	0x00022eb0
        /*0c98*/ 	.word	0x00000008
        /*0c9c*/ 	.word	0x000298a0
        /*0ca0*/ 	.short	0x010a
        /*0ca2*/ 	.byte	0x3f
	.zero		1


	//   ....[47]....
        /*0ca4*/ 	.word	0x000232d0
        /*0ca8*/ 	.word	0x00000008
        /*0cac*/ 	.word	0x000298c0
        /*0cb0*/ 	.short	0x010a
        /*0cb2*/ 	.byte	0x3f
	.zero		1


	//   ....[48]....
        /*0cb4*/ 	.word	0x000236d0
        /*0cb8*/ 	.word	0x00000007
        /*0cbc*/ 	.word	0x000298a0
        /*0cc0*/ 	.short	0x010a
        /*0cc2*/ 	.byte	0x3f
	.zero		1


	//   ....[49]....
        /*0cc4*/ 	.word	0x00023ad0
        /*0cc8*/ 	.word	0x00000007
        /*0ccc*/ 	.word	0x000298c0
        /*0cd0*/ 	.short	0x010a
        /*0cd2*/ 	.byte	0x3f
	.zero		1


	//   ....[50]....
        /*0cd4*/ 	.word	0x00024ca0
        /*0cd8*/ 	.word	0x00000006
        /*0cdc*/ 	.word	0x00029880
        /*0ce0*/ 	.short	0x010a
        /*0ce2*/ 	.byte	0x3f
	.zero		1


	//   ....[51]....
        /*0ce4*/ 	.word	0x00024e80
        /*0ce8*/ 	.word	0x00000006
        /*0cec*/ 	.word	0x00029840
        /*0cf0*/ 	.short	0x010a
        /*0cf2*/ 	.byte	0x3f
	.zero		1


	//   ....[52]....
        /*0cf4*/ 	.word	0x00025420
        /*0cf8*/ 	.word	0x00000004
        /*0cfc*/ 	.word	0x00029820
        /*0d00*/ 	.short	0x010a
        /*0d02*/ 	.byte	0x3f
	.zero		1


	//   ....[53]....
        /*0d04*/ 	.word	0x00025760
        /*0d08*/ 	.word	0x00000004
        /*0d0c*/ 	.word	0x00029880
        /*0d10*/ 	.short	0x010a
        /*0d12*/ 	.byte	0x3f
	.zero		1


	//   ....[54]....
        /*0d14*/ 	.word	0x000259d0
        /*0d18*/ 	.word	0x00000004
        /*0d1c*/ 	.word	0x00029840
        /*0d20*/ 	.short	0x010a
        /*0d22*/ 	.byte	0x3f
	.zero		1


	//   ....[55]....
        /*0d24*/ 	.word	0x00025f00
        /*0d28*/ 	.word	0x00000004
        /*0d2c*/ 	.word	0x00029870
        /*0d30*/ 	.short	0x010a
        /*0d32*/ 	.byte	0x3f
	.zero		1


	//   ....[56]....
        /*0d34*/ 	.word	0x00025f90
        /*0d38*/ 	.word	0x00000004
        /*0d3c*/ 	.word	0x00029860
        /*0d40*/ 	.short	0x010a
        /*0d42*/ 	.byte	0x3f
	.zero		1


	//   ....[57]....
        /*0d44*/ 	.word	0x00026560
        /*0d48*/ 	.word	0x00000003
        /*0d4c*/ 	.word	0x00029850
        /*0d50*/ 	.short	0x0101
        /*0d52*/ 	.byte	0x3f
	.zero		1


	//   ....[58]....
        /*0d54*/ 	.word	0x000265a0
        /*0d58*/ 	.word	0x00000003
        /*0d5c*/ 	.word	0x00000000
        /*0d60*/ 	.short	0x0101
        /*0d62*/ 	.byte	0x3f
	.zero		1


	//   ....[59]....
        /*0d64*/ 	.word	0x00026790
        /*0d68*/ 	.word	0x00000014
        /*0d6c*/ 	.word	0x00029870
        /*0d70*/ 	.short	0x010a
        /*0d72*/ 	.byte	0x3f
	.zero		1


	//   ....[60]....
        /*0d74*/ 	.word	0x00026820
        /*0d78*/ 	.word	0x00000014
        /*0d7c*/ 	.word	0x00029860
        /*0d80*/ 	.short	0x010a
        /*0d82*/ 	.byte	0x3f
	.zero		1


	//   ....[61]....
        /*0d84*/ 	.word	0x00026da0
        /*0d88*/ 	.word	0x00000014
        /*0d8c*/ 	.word	0x00029850
        /*0d90*/ 	.short	0x0101
        /*0d92*/ 	.byte	0x3f
	.zero		1


	//   ....[62]....
        /*0d94*/ 	.word	0x00026df0
        /*0d98*/ 	.word	0x00000000
        /*0d9c*/ 	.word	0x00000000
        /*0da0*/ 	.short	0x0101
        /*0da2*/ 	.byte	0x3f
	.zero		1


	//   ....[63]....
        /*0da4*/ 	.word	0x00027a50
        /*0da8*/ 	.word	0x00000000
        /*0dac*/ 	.word	0x00029820
        /*0db0*/ 	.short	0x010a
        /*0db2*/ 	.byte	0x3f
	.zero		1


	//   ....[64]....
        /*0db4*/ 	.word	0x00027c00
        /*0db8*/ 	.word	0x00000006
        /*0dbc*/ 	.word	0x00000000
        /*0dc0*/ 	.short	0x010a
        /*0dc2*/ 	.byte	0x3f
	.zero		1


	//   ....[65]....
        /*0dc4*/ 	.word	0x00027c70
        /*0dc8*/ 	.word	0x00000007
        /*0dcc*/ 	.word	0x00000000
        /*0dd0*/ 	.short	0x010a
        /*0dd2*/ 	.byte	0x3f
	.zero		1


	//   ....[66]....
        /*0dd4*/ 	.word	0x00027cd0
        /*0dd8*/ 	.word	0x00000004
        /*0ddc*/ 	.word	0x00029860
        /*0de0*/ 	.short	0x010a
        /*0de2*/ 	.byte	0x3f
	.zero		1


	//   ....[67]....
        /*0de4*/ 	.word	0x00027d20
        /*0de8*/ 	.word	0x00000003
        /*0dec*/ 	.word	0x00029860
        /*0df0*/ 	.short	0x010a
        /*0df2*/ 	.byte	0x3f
	.zero		1


	//   ....[68]....
        /*0df4*/ 	.word	0x00027d60
        /*0df8*/ 	.word	0x00000004
        /*0dfc*/ 	.word	0x00029880
        /*0e00*/ 	.short	0x010a
        /*0e02*/ 	.byte	0x3f
	.zero		1


	//   ....[69]....
        /*0e04*/ 	.word	0x00027d80
        /*0e08*/ 	.word	0x00000003
        /*0e0c*/ 	.word	0x00029880
        /*0e10*/ 	.short	0x010a
        /*0e12*/ 	.byte	0x3f
	.zero		1


	//   ....[70]....
        /*0e14*/ 	.word	0x00027de0
        /*0e18*/ 	.word	0x00000027
        /*0e1c*/ 	.word	0x00029890
        /*0e20*/ 	.short	0x010a
        /*0e22*/ 	.byte	0x3f
	.zero		1


	//   ....[71]....
        /*0e24*/ 	.word	0x00027e30
        /*0e28*/ 	.word	0x00000027
        /*0e2c*/ 	.word	0x00029890
        /*0e30*/ 	.short	0x010a
        /*0e32*/ 	.byte	0x3f
	.zero		1


	//   ....[72]....
        /*0e34*/ 	.word	0x00027e80
        /*0e38*/ 	.word	0x00000027
        /*0e3c*/ 	.word	0x00029890
        /*0e40*/ 	.short	0x010a
        /*0e42*/ 	.byte	0x3f
	.zero		1


	//   ....[73]....
        /*0e44*/ 	.word	0x00027ed0
        /*0e48*/ 	.word	0x00000027
        /*0e4c*/ 	.word	0x000298b0
        /*0e50*/ 	.short	0x010a
        /*0e52*/ 	.byte	0x3f
	.zero		1


	//   ....[74]....
        /*0e54*/ 	.word	0x00028250
        /*0e58*/ 	.word	0x00000012
        /*0e5c*/ 	.word	0x00029800
        /*0e60*/ 	.short	0x010a
        /*0e62*/ 	.byte	0x3f
	.zero		1


	//   ....[75]....
        /*0e64*/ 	.word	0x00028520
        /*0e68*/ 	.word	0x00000012
        /*0e6c*/ 	.word	0x00029800
        /*0e70*/ 	.short	0x010a
        /*0e72*/ 	.byte	0x3f
	.zero		1


	//   ....[76]....
        /*0e74*/ 	.word	0x00028570
        /*0e78*/ 	.word	0x00000003
        /*0e7c*/ 	.word	0x00029830
        /*0e80*/ 	.short	0x010a
        /*0e82*/ 	.byte	0x3f
	.zero		1


	//   ....[77]....
        /*0e84*/ 	.word	0x000285c0
        /*0e88*/ 	.word	0x0000000b
        /*0e8c*/ 	.word	0x00029830
        /*0e90*/ 	.short	0x010a
        /*0e92*/ 	.byte	0x3f
	.zero		1


	//   ....[78]....
        /*0e94*/ 	.word	0x00028610
        /*0e98*/ 	.word	0x0000000b
        /*0e9c*/ 	.word	0x00029850
        /*0ea0*/ 	.short	0x010a
        /*0ea2*/ 	.byte	0x3f
	.zero		1


	//   ....[79]....
        /*0ea4*/ 	.word	0x00028660
        /*0ea8*/ 	.word	0x0000000d
        /*0eac*/ 	.word	0x00029850
        /*0eb0*/ 	.short	0x010a
        /*0eb2*/ 	.byte	0x3f
	.zero		1


	//   ....[80]....
        /*0eb4*/ 	.word	0x000297f0
        /*0eb8*/ 	.word	0x0000000b
        /*0ebc*/ 	.word	0x00029820
        /*0ec0*/ 	.short	0x010a
        /*0ec2*/ 	.byte	0x3f
	.zero		1


	//   ....[81]....
        /*0ec4*/ 	.word	0x00029840
        /*0ec8*/ 	.word	0x00000008
        /*0ecc*/ 	.word	0x000298a0
        /*0ed0*/ 	.short	0x010a
        /*0ed2*/ 	.byte	0x3f
	.zero		1


	//   ....[82]....
        /*0ed4*/ 	.word	0x00029890
        /*0ed8*/ 	.word	0x00000008
        /*0edc*/ 	.word	0x000298c0
        /*0ee0*/ 	.short	0x010a
        /*0ee2*/ 	.byte	0x3f
	.zero		1


	//   ....[83]....
        /*0ee4*/ 	.word	0x000298e0
        /*0ee8*/ 	.word	0x00000007
        /*0eec*/ 	.word	0x000298a0
        /*0ef0*/ 	.short	0x010a
        /*0ef2*/ 	.byte	0x3f
	.zero		1


	//   ....[84]....
        /*0ef4*/ 	.word	0x00029930
        /*0ef8*/ 	.word	0x00000007
        /*0efc*/ 	.word	0x000298c0
        /*0f00*/ 	.short	0x010a
        /*0f02*/ 	.byte	0x3f
	.zero		1


	//   ....[85]....
        /*0f04*/ 	.word	0x00029ad0
        /*0f08*/ 	.word	0x00000006
        /*0f0c*/ 	.word	0x00029880
        /*0f10*/ 	.short	0x010a
        /*0f12*/ 	.byte	0x3f
	.zero		1


	//   ....[86]....
        /*0f14*/ 	.word	0x00029b20
        /*0f18*/ 	.word	0x00000006
        /*0f1c*/ 	.word	0x00029840
        /*0f20*/ 	.short	0x010a
        /*0f22*/ 	.byte	0x3f
	.zero		1


	//   ....[87]....
        /*0f24*/ 	.word	0x00029ba0
        /*0f28*/ 	.word	0x00000004
        /*0f2c*/ 	.word	0x00029820
        /*0f30*/ 	.short	0x010a
        /*0f32*/ 	.byte	0x3f
	.zero		1


	//   ....[88]....
        /*0f34*/ 	.word	0x00029bf0
        /*0f38*/ 	.word	0x00000004
        /*0f3c*/ 	.word	0x00029880
        /*0f40*/ 	.short	0x010a
        /*0f42*/ 	.byte	0x3f
	.zero		1


	//   ....[89]....
        /*0f44*/ 	.word	0x00029c40
        /*0f48*/ 	.word	0x00000004
        /*0f4c*/ 	.word	0x00029840
        /*0f50*/ 	.short	0x010a
        /*0f52*/ 	.byte	0x3f
	.zero		1


	//   ....[90]....
        /*0f54*/ 	.word	0x00029ca0
        /*0f58*/ 	.word	0x00000004
        /*0f5c*/ 	.word	0x00029870
        /*0f60*/ 	.short	0x010a
        /*0f62*/ 	.byte	0x3f
	.zero		1


	//   ....[91]....
        /*0f64*/ 	.word	0x00029d00
        /*0f68*/ 	.word	0x00000004
        /*0f6c*/ 	.word	0x00029860
        /*0f70*/ 	.short	0x010a
        /*0f72*/ 	.byte	0x3f
	.zero		1


	//   ....[92]....
        /*0f74*/ 	.word	0x00029d50
        /*0f78*/ 	.word	0x00000014
        /*0f7c*/ 	.word	0x00029870
        /*0f80*/ 	.short	0x010a
        /*0f82*/ 	.byte	0x3f
	.zero		1


	//   ....[93]....
        /*0f84*/ 	.word	0x00029da0
        /*0f88*/ 	.word	0x00000014
        /*0f8c*/ 	.word	0x00029860
        /*0f90*/ 	.short	0x010a
        /*0f92*/ 	.byte	0x3f
	.zero		1


	//   ....[94]....
        /*0f94*/ 	.word	0x0002a740
        /*0f98*/ 	.word	0x00000000
        /*0f9c*/ 	.word	0x00029820
        /*0fa0*/ 	.short	0x010a
        /*0fa2*/ 	.byte	0x3f
	.zero		1


	//   ....[95]....
        /*0fa4*/ 	.word	0x0002a8e0
        /*0fa8*/ 	.word	0x00000006
        /*0fac*/ 	.word	0x00000000
        /*0fb0*/ 	.short	0x010a
        /*0fb2*/ 	.byte	0x3f
	.zero		1


	//   ....[96]....
        /*0fb4*/ 	.word	0x0002a930
        /*0fb8*/ 	.word	0x00000007
        /*0fbc*/ 	.word	0x00000000
        /*0fc0*/ 	.short	0x010a
        /*0fc2*/ 	.byte	0x3f
	.zero		1


	//   ....[97]....
        /*0fc4*/ 	.word	0x0002a980
        /*0fc8*/ 	.word	0x00000004
        /*0fcc*/ 	.word	0x00029860
        /*0fd0*/ 	.short	0x010a
        /*0fd2*/ 	.byte	0x3f
	.zero		1


	//   ....[98]....
        /*0fd4*/ 	.word	0x0002a9d0
        /*0fd8*/ 	.word	0x00000003
        /*0fdc*/ 	.word	0x00029860
        /*0fe0*/ 	.short	0x010a
        /*0fe2*/ 	.byte	0x3f
	.zero		1


	//   ....[99]....
        /*0fe4*/ 	.word	0x0002aa20
        /*0fe8*/ 	.word	0x00000004
        /*0fec*/ 	.word	0x00029880
        /*0ff0*/ 	.short	0x010a
        /*0ff2*/ 	.byte	0x3f
	.zero		1


	//----- nvinfo : EIATTR_NUM_MBARRIERS
	.align		4
.L_191:
        /*0ff4*/ 	.byte	0x03, 0x38
        /*0ff6*/ 	.short	0x0016


	//----- nvinfo : EIATTR_EXIT_INSTR_OFFSETS
	.align		4
        /*0ff8*/ 	.byte	0x04, 0x1c
        /*0ffa*/ 	.short	(.L_193 - .L_192)


	//   ....[0]....
.L_192:
        /*0ffc*/ 	.word	0x00027dd0


	//----- nvinfo : EIATTR_MAX_THREADS
	.align		4
.L_193:
        /*1000*/ 	.byte	0x04, 0x05
        /*1002*/ 	.short	(.L_195 - .L_194)
.L_194:
        /*1004*/ 	.word	0x00000180
        /*1008*/ 	.word	0x00000001
        /*100c*/ 	.word	0x00000001


	//----- nvinfo : EIATTR_CRS_STACK_SIZE
	.align		4
.L_195:
        /*1010*/ 	.byte	0x04, 0x1e
        /*1012*/ 	.short	(.L_197 - .L_196)
.L_196:
        /*1014*/ 	.word	0x00000000


	//----- nvinfo : EIATTR_CBANK_PARAM_SIZE
	.align		4
.L_197:
        /*1018*/ 	.byte	0x03, 0x19
        /*101a*/ 	.short	0x0a70


	//----- nvinfo : EIATTR_PARAM_CBANK
	.align		4
        /*101c*/ 	.byte	0x04, 0x0a
        /*101e*/ 	.short	(.L_199 - .L_198)
	.align		4
.L_198:
        /*1020*/ 	.word	index@(.nv.constant0._ZN7cutlass13device_kernelIN5flash11enable_sm90INS1_16FlashAttnFwdSm90INS1_25CollectiveMainloopFwdSm90ILi2EN4cute5tupleIJNS5_1CILi1EEES8_S8_EEENS6_IJNS7_ILi128EEENS7_ILi160EEENS7_ILi192EEEEEELi128ENS_12float_e4m3_tEfNS_4arch4Sm90ELb0ELb0ELb1ELb1ELb0ELb1ELb0ELb1ELb1ELb0ELb0ELb0EEENS1_21CollectiveEpilogueFwdINS6_IJSA_SA_SB_EEES9_NS_10bfloat16_tESG_Li256ELb1ELb0ELb0ELb1EEENS1_36VarlenDynamicPersistentTileSchedulerILi128ELi160ELi256ELi128ELb0ELb0ELb1ELb0ELb1ELb1EEEEEEEEEvNT_6ParamsE)
        /*1024*/ 	.short	0x0210
        /*1026*/ 	.short	0x0a70


	//----- nvinfo : EIATTR_SW_WAR
	.align		4
.L_199:
        /*1028*/ 	.byte	0x04, 0x36
        /*102a*/ 	.short	(.L_201 - .L_200)
.L_200:
        /*102c*/ 	.word	0x00000008
.L_201:


//--------------------- .nv.info._ZN7cutlass13device_kernelIN5flash11enable_sm90INS1_16FlashAttnFwdSm90INS1_25CollectiveMainloopFwdSm90ILi2EN4cute5tupleIJNS5_1CILi1EEES8_S8_EEENS6_IJNS7_ILi128EEESA_NS7_ILi192EEEEEELi128ENS_12float_e4m3_tEfNS_4arch4Sm90ELb0ELb1ELb1ELb0ELb0ELb0ELb0ELb1ELb1ELb0ELb0ELb0EEENS1_21CollectiveEpilogueFwdINS6_IJSA_SA_SA_EEES9_NS_10bfloat16_tESF_Li256ELb0ELb0ELb0ELb1EEENS1_30DynamicPersistentTileSchedulerILi256ELi128ELb0ELb0ELb1EEEEEEEEEvNT_6ParamsE --------------------------
	.section	.nv.info._ZN7cutlass13device_kernelIN5flash11enable_sm90INS1_16FlashAttnFwdSm90INS1_25CollectiveMainloopFwdSm90ILi2EN4cute5tupleIJNS5_1CILi1EEES8_S8_EEENS6_IJNS7_ILi128EEESA_NS7_ILi192EEEEEELi128ENS_12float_e4m3_tEfNS_4arch4Sm90ELb0ELb1ELb1ELb0ELb0ELb0ELb0ELb1ELb1ELb0ELb0ELb0EEENS1_21CollectiveEpilogueFwdINS6_IJSA_SA_SA_EEES9_NS_10bfloat16_tESF_Li256ELb0ELb0ELb0ELb1EEENS1_30DynamicPersistentTileSchedulerILi256ELi128ELb0ELb0ELb1EEEEEEEEEvNT_6ParamsE,"",@"SHT_CUDA_INFO"
	.sectionflags	@""
	.align	4


	//----- nvinfo : EIATTR_CUDA_API_VERSION
	.align		4
        /*0000*/ 	.byte	0x04, 0x37
        /*0002*/ 	.short	(.L_203 - .L_202)
.L_202:
        /*0004*/ 	.word	0x00000082


	//----- nvinfo : EIATTR_KPARAM_INFO
	.align		4
.L_203:
        /*0008*/ 	.byte	0x04, 0x17
        /*000a*/ 	.short	(.L_205 - .L_204)
.L_204:
        /*000c*/ 	.word	0x00000000
        /*0010*/ 	.short	0x0000
        /*0012*/ 	.short	0x0070
        /*0014*/ 	.byte	0x00, 0xf0, 0x01, 0x2e


	//----- nvinfo : EIATTR_SPARSE_MMA_MASK
	.align		4
.L_205:
        /*0018*/ 	.byte	0x03, 0x50
        /*001a*/ 	.short	0x0000


	//----- nvinfo : EIATTR_MAXREG_COUNT
	.align		4
        /*001c*/ 	.byte	0x03, 0x1b
        /*001e*/ 	.short	0x00a8


	//----- nvinfo : EIATTR_NUM_BARRIERS
	.align		4
        /*0020*/ 	.byte	0x02, 0x4c
        /*0022*/ 	.byte	0x10
	.zero		1


	//----- nvinfo : EIATTR_EXTERNS
	.align		4
        /*0024*/ 	.byte	0x04, 0x0f
        /*0026*/ 	.short	(.L_207 - .L_206)


	//   ....[0]....
	.align		4
.L_206:
        /*0028*/ 	.word	index@(__assertfail)


	//----- nvinfo : EIATTR_ANNOTATIONS
	.align		4
.L_207:
        /*002c*/ 	.byte	0x04, 0x55
        /*002e*/ 	.short	(.L_209 - .L_208)


	//   ....[0]....
.L_208:
        /* <DEDUP_REMOVED lines=38> */


	//----- nvinfo : EIATTR_MERCURY_ISA_VERSION
	.align		4
.L_209:
        /*0278*/ 	.byte	0x03, 0x5f
        /*027a*/ 	.short	0x0101


	//----- nvinfo : EIATTR_INT_WARP_WIDE_INSTR_OFFSETS
	.align		4
        /*027c*/ 	.byte	0x04, 0x31
        /*027e*/ 	.short	(.L_211 - .L_210)


	//   ....[0]....
.L_210:
        /*0280*/ 	.word	0x00000190


	//   ....[1]....
        /*0284*/ 	.word	0x000001c0


	//   ....[2]....
        /*0288*/ 	.word	0x000001d0


	//   ....[3]....
        /*028c*/ 	.word	0x000117a0


	//   ....[4]....
        /*0290*/ 	.word	0x00011830


	//   ....[5]....
        /*0294*/ 	.word	0x00011f50


	//   ....[6]....
        /*0298*/ 	.word	0x00013970


	//   ....[7]....
        /*029c*/ 	.word	0x00013a00


	//----- nvinfo : EIATTR_COOP_GROUP_MASK_REGIDS
	.align		4
.L_211:
        /*02a0*/ 	.byte	0x04, 0x29
        /*02a2*/ 	.short	(.L_213 - .L_212)


	//   ....[0]....
.L_212:
        /*02a4*/ 	.word	0xffffffff


	//   ....[1]....
        /*02a8*/ 	.word	0xffffffff


	//   ....[2]....
        /*02ac*/ 	.word	0xffffffff


	//   ....[3]....
        /*02b0*/ 	.word	0xffffffff


	//   ....[4]....
        /*02b4*/ 	.word	0xffffffff


	//   ....[5]....
        /*02b8*/ 	.word	0xffffffff


	//   ....[6]....
        /*02bc*/ 	.word	0xffffffff


	//   ....[7]....
        /*02c0*/ 	.word	0xffffffff


	//   ....[8]....
        /*02c4*/ 	.word	0xffffffff


	//   ....[9]....
        /*02c8*/ 	.word	0xffffffff


	//   ....[10]....
        /*02cc*/ 	.word	0xffffffff


	//   ....[11]....
        /*02d0*/ 	.word	0xffffffff


	//   ....[12]....
        /*02d4*/ 	.word	0xffffffff


	//   ....[13]....
        /*02d8*/ 	.word	0xffffffff


	//   ....[14]....
        /*02dc*/ 	.word	0xffffffff


	//   ....[15]....
        /*02e0*/ 	.word	0xffffffff


	//   ....[16]....
        /*02e4*/ 	.word	0xffffffff


	//   ....[17]....
        /*02e8*/ 	.word	0xffffffff


	//   ....[18]....
        /*02ec*/ 	.word	0xffffffff


	//   ....[19]....
        /*02f0*/ 	.word	0xffffffff


	//   ....[20]....
        /*02f4*/ 	.word	0xffffffff


	//   ....[21]....
        /*02f8*/ 	.word	0xffffffff


	//   ....[22]....
        /*02fc*/ 	.word	0xffffffff


	//   ....[23]....
        /*0300*/ 	.word	0xffffffff


	//   ....[24]....
        /*0304*/ 	.word	0xffffffff


	//   ....[25]....
        /*0308*/ 	.word	0xffffffff


	//   ....[26]....
        /*030c*/ 	.word	0xffffffff


	//   ....[27]....
        /*0310*/ 	.word	0xffffffff


	//   ....[28]....
        /*0314*/ 	.word	0xffffffff


	//   ....[29]....
        /*0318*/ 	.word	0xffffffff


	//   ....[30]....
        /*031c*/ 	.word	0xffffffff


	//   ....[31]....
        /*0320*/ 	.word	0xffffffff


	//   ....[32]....
        /*0324*/ 	.word	0xffffffff


	//   ....[33]....
        /*0328*/ 	.word	0xffffffff


	//   ....[34]....
        /*032c*/ 	.word	0xffffffff


	//   ....[35]....
        /*0330*/ 	.word	0xffffffff


	//   ....[36]....
        /*0334*/ 	.word	0xffffffff


	//   ....[37]....
        /*0338*/ 	.word	0xffffffff


	//   ....[38]....
        /*033c*/ 	.word	0xffffffff


	//   ....[39]....
        /*0340*/ 	.word	0xffffffff


	//   ....[40]....
        /*0344*/ 	.word	0xffffffff


	//   ....[41]....
        /*0348*/ 	.word	0xffffffff


	//   ....[42]....
        /*034c*/ 	.word	0xffffffff


	//   ....[43]....
        /*0350*/ 	.word	0xffffffff


	//   ....[44]....
        /*0354*/ 	.word	0xffffffff


	//   ....[45]....
        /*0358*/ 	.word	0xffffffff


	//   ....[46]....
        /*035c*/ 	.word	0xffffffff


	//   ....[47]....
        /*0360*/ 	.word	0xffffffff


	//   ....[48]....
        /*0364*/ 	.word	0xffffffff


	//   ....[49]....
        /*0368*/ 	.word	0xffffffff


	//   ....[50]....
        /*036c*/ 	.word	0xffffffff


	//   ....[51]....
        /*0370*/ 	.word	0xffffffff


	//   ....[52]....
        /*0374*/ 	.word	0xffffffff


	//   ....[53]....
        /*0378*/ 	.word	0xffffffff


	//   ....[54]....
        /*037c*/ 	.word	0xffffffff


	//   ....[55]....
        /*0380*/ 	.word	0xffffffff


	//   ....[56]....
        /*0384*/ 	.word	0xffffffff


	//   ....[57]....
        /*0388*/ 	.word	0xffffffff


	//   ....[58]....
        /*038c*/ 	.word	0xffffffff


	//   ....[59]....
        /*0390*/ 	.word	0xffffffff


	//   ....[60]....
        /*0394*/ 	.word	0xffffffff


	//   ....[61]....
        /*0398*/ 	.word	0xffffffff


	//   ....[62]....
        /*039c*/ 	.word	0xffffffff


	//   ....[63]....
        /*03a0*/ 	.word	0xffffffff


	//   ....[64]....
        /*03a4*/ 	.word	0xffffffff


	//   ....[65]....
        /*03a8*/ 	.word	0x0500000f


	//   ....[66]....
        /*03ac*/ 	.word	0x0500000f


	//----- nvinfo : EIATTR_COOP_GROUP_INSTR_OFFSETS
	.align		4
.L_213:
        /*03b0*/ 	.byte	0x04, 0x28
        /*03b2*/ 	.short	(.L_215 - .L_214)


	//   ....[0]....
.L_214:
        /*03b4*/ 	.word	0x00000070


	//   ....[1]....
        /*03b8*/ 	.word	0x000001a0


	//   ....[2]....
        /*03bc*/ 	.word	0x000001f0


	//   ....[3]....
        /*03c0*/ 	.word	0x000003e0


	//   ....[4]....
        /*03c4*/ 	.word	0x00000540


	//   ....[5]....
        /*03c8*/ 	.word	0x00000660


	//   ....[6]....
        /*03cc*/ 	.word	0x000007c0


	//   ....[7]....
        /*03d0*/ 	.word	0x00001740


	//   ....[8]....
        /*03d4*/ 	.word	0x00003b30


	//   ....[9]....
        /*03d8*/ 	.word	0x00003c10


	//   ....[10]....
        /*03dc*/ 	.word	0x00004510


	//   ....[11]....
        /*03e0*/ 	.word	0x00004590


	//   ....[12]....
        /*03e4*/ 	.word	0x00006ff0


	//   ....[13]....
        /*03e8*/ 	.word	0x00007010


	//   ....[14]....
        /*03ec*/ 	.word	0x000079f0


	//   ....[15]....
        /*03f0*/ 	.word	0x00007a90


	//   ....[16]....
        /*03f4*/ 	.word	0x00009e00


	//   ....[17]....
        /*03f8*/ 	.word	0x00009e60


	//   ....[18]....
        /*03fc*/ 	.word	0x00009e80


	//   ....[19]....
        /*0400*/ 	.word	0x00009ea0


	//   ....[20]....
        /*0404*/ 	.word	0x0000cf40


	//   ....[21]....
        /*0408*/ 	.word	0x0000cf60


	//   ....[22]....
        /*040c*/ 	.word	0x0000d980


	//   ....[23]....
        /*0410*/ 	.word	0x0000da00


	//   ....[24]....
        /*0414*/ 	.word	0x0000ecb0


	//   ....[25]....
        /*0418*/ 	.word	0x0000ecc0


	//   ....[26]....
        /*041c*/ 	.word	0x0000ed40


	//   ....[27]....
        /*0420*/ 	.word	0x0000ed50


	//   ....[28]....
        /*0424*/ 	.word	0x0000fd30


	//   ....[29]....
        /*0428*/ 	.word	0x0000fd40


	//   ....[30]....
        /*042c*/ 	.word	0x0000fd50


	//   ....[31]....
        /*0430*/ 	.word	0x0000fd60


	//   ....[32]....
        /*0434*/ 	.word	0x0000fd70


	//   ....[33]....
        /*0438*/ 	.word	0x0000fd80


	//   ....[34]....
        /*043c*/ 	.word	0x0000fd90


	//   ....[35]....
        /*0440*/ 	.word	0x0000fda0


	//   ....[36]....
        /*0444*/ 	.word	0x0000fdd0


	//   ....[37]....
        /*0448*/ 	.word	0x0000fde0


	//   ....[38]....
        /*044c*/ 	.word	0x0000fe10


	//   ....[39]....
        /*0450*/ 	.word	0x0000fe20


	//   ....[40]....
        /*0454*/ 	.word	0x0000fe50


	//   ....[41]....
        /*0458*/ 	.word	0x0000fe60


	//   ....[42]....
        /*045c*/ 	.word	0x0000fe90


	//   ....[43]....
        /*0460*/ 	.word	0x0000fea0


	//   ....[44]....
        /*0464*/ 	.word	0x0000fed0


	//   ....[45]....
        /*0468*/ 	.word	0x0000fee0


	//   ....[46]....
        /*046c*/ 	.word	0x0000fef0


	//   ....[47]....
        /*0470*/ 	.word	0x0000ff20


	//   ....[48]....
        /*0474*/ 	.word	0x0000ff50


	//   ....[49]....
        /*0478*/ 	.word	0x0000ff60


	//   ....[50]....
        /*047c*/ 	.word	0x0000ff70


	//   ....[51]....
        /*0480*/ 	.word	0x0000ff90


	//   ....[52]....
        /*0484*/ 	.word	0x0000ffc0


	//   ....[53]....
        /*0488*/ 	.word	0x0000ffd0


	//   ....[54]....
        /*048c*/ 	.word	0x0000ffe0


	//   ....[55]....
        /*0490*/ 	.word	0x0000fff0


	//   ....[56]....
        /*0494*/ 	.word	0x00010020


	//   ....[57]....
        /*0498*/ 	.word	0x00010050


	//   ....[58]....
        /*049c*/ 	.word	0x00010080


	//   ....[59]....
        /*04a0*/ 	.word	0x00010090


	//   ....[60]....
        /*04a4*/ 	.word	0x00010240


	//   ....[61]....
        /*04a8*/ 	.word	0x00010d00


	//   ....[62]....
        /*04ac*/ 	.word	0x00012090


	//   ....[63]....
        /*04b0*/ 	.word	0x00014240


	//   ....[64]....
        /*04b4*/ 	.word	0x000143e0


	//   ....[65]....
        /*04b8*/ 	.word	0x00014aa0


	//   ....[66]....
        /*04bc*/ 	.word	0x00014f30


	//----- nvinfo : EIATTR_REG_RECONFIG
	.align		4
.L_215:
        /*04c0*/ 	.byte	0x01, 0x54
	.zero		2


	//----- nvinfo : EIATTR_SYSCALL_OFFSETS
	.align		4
        /*04c4*/ 	.byte	0x04, 0x46
        /*04c6*/ 	.short	(.L_217 - .L_216)


	//   ....[0]....
.L_216:
        /*04c8*/ 	.word	0x000018f0


	//   ....[1]....
        /*04cc*/ 	.word	0x000119d0


	//   ....[2]....
        /*04d0*/ 	.word	0x00011b50


	//   ....[3]....
        /*04d4*/ 	.word	0x00011c90


	//   ....[4]....
        /*04d8*/ 	.word	0x00011db0


	//----- nvinfo : EIATTR_MBARRIER_INSTR_OFFSETS
	.align		4
.L_217:
        /*04dc*/ 	.byte	0x04, 0x39
        /*04de*/ 	.short	(.L_219 - .L_218)


	//   ....[0]....
.L_218:
        /*04e0*/ 	.word	0x00000290
        /*04e4*/ 	.word	0x000000ff
        /*04e8*/ 	.word	0x00022800
        /*04ec*/ 	.short	0x0100
        /*04ee*/ 	.byte	0x06
	.zero		1


	//   ....[1]....
        /*04f0*/ 	.word	0x000002a0
        /*04f4*/ 	.word	0x000000ff
        /*04f8*/ 	.word	0x00022820
        /*04fc*/ 	.short	0x0100
        /*04fe*/ 	.byte	0x06
	.zero		1


	//   ....[2]....
        /*0500*/ 	.word	0x00000390
        /*0504*/ 	.word	0x000000ff
        /*0508*/ 	.word	0x00022830
        /*050c*/ 	.short	0x0100
        /*050e*/ 	.byte	0x08
	.zero		1


	//   ....[3]....
        /*0510*/ 	.word	0x000003a0
        /*0514*/ 	.word	0x000000ff
        /*0518*/ 	.word	0x00022840
        /*051c*/ 	.short	0x0100
        /*051e*/ 	.byte	0x08
	.zero		1


	//   ....[4]....
        /*0520*/ 	.word	0x000003b0
        /*0524*/ 	.word	0x000000ff
        /*0528*/ 	.word	0x00022838
        /*052c*/ 	.short	0x0100
        /*052e*/ 	.byte	0x08
	.zero		1


	//   ....[5]....
        /*0530*/ 	.word	0x000003c0
        /*0534*/ 	.word	0x000000ff
        /*0538*/ 	.word	0x00022848
        /*053c*/ 	.short	0x0100
        /*053e*/ 	.byte	0x08
	.zero		1


	//   ....[6]....
        /*0540*/ 	.word	0x000004f0
        /*0544*/ 	.word	0x000000ff
        /*0548*/ 	.word	0x00022850
        /*054c*/ 	.short	0x0100
        /*054e*/ 	.byte	0x08
	.zero		1


	//   ....[7]....
        /*0550*/ 	.word	0x00000500
        /*0554*/ 	.word	0x000000ff
        /*0558*/ 	.word	0x00022860
        /*055c*/ 	.short	0x0100
        /*055e*/ 	.byte	0x08
	.zero		1


	//   ....[8]....
        /*0560*/ 	.word	0x00000510
        /*0564*/ 	.word	0x000000ff
        /*0568*/ 	.word	0x00022858
        /*056c*/ 	.short	0x0100
        /*056e*/ 	.byte	0x08
	.zero		1


	//   ....[9]....
        /*0570*/ 	.word	0x00000520
        /*0574*/ 	.word	0x000000ff
        /*0578*/ 	.word	0x00022868
        /*057c*/ 	.short	0x0100
        /*057e*/ 	.byte	0x08
	.zero		1


	//   ....[10]....
        /*0580*/ 	.word	0x00000610
        /*0584*/ 	.word	0x000000ff
        /*0588*/ 	.word	0x00022870
        /*058c*/ 	.short	0x0100
        /*058e*/ 	.byte	0x06
	.zero		1


	//   ....[11]....
        /*0590*/ 	.word	0x00000620
        /*0594*/ 	.word	0x000000ff
        /*0598*/ 	.word	0x00022880
        /*059c*/ 	.short	0x0100
        /*059e*/ 	.byte	0x06
	.zero		1


	//   ....[12]....
        /*05a0*/ 	.word	0x00000630
        /*05a4*/ 	.word	0x000000ff
        /*05a8*/ 	.word	0x00022878
        /*05ac*/ 	.short	0x0100
        /*05ae*/ 	.byte	0x06
	.zero		1


	//   ....[13]....
        /*05b0*/ 	.word	0x00000640
        /*05b4*/ 	.word	0x000000ff
        /*05b8*/ 	.word	0x00022888
        /*05bc*/ 	.short	0x0100
        /*05be*/ 	.byte	0x06
	.zero		1


	//   ....[14]....
        /*05c0*/ 	.word	0x00000770
        /*05c4*/ 	.word	0x000000ff
        /*05c8*/ 	.word	0x00022890
        /*05cc*/ 	.short	0x0100
        /*05ce*/ 	.byte	0x08
	.zero		1


	//   ....[15]....
        /*05d0*/ 	.word	0x00000780
        /*05d4*/ 	.word	0x000000ff
        /*05d8*/ 	.word	0x000228a0
        /*05dc*/ 	.short	0x0100
        /*05de*/ 	.byte	0x08
	.zero		1


	//   ....[16]....
        /*05e0*/ 	.word	0x00000790
        /*05e4*/ 	.word	0x000000ff
        /*05e8*/ 	.word	0x00022898
        /*05ec*/ 	.short	0x0100
        /*05ee*/ 	.byte	0x08
	.zero		1


	//   ....[17]....
        /*05f0*/ 	.word	0x000007a0
        /*05f4*/ 	.word	0x000000ff
        /*05f8*/ 	.word	0x000228a8
        /*05fc*/ 	.short	0x0100
        /*05fe*/ 	.byte	0x08
	.zero		1


	//   ....[18]....
        /*0600*/ 	.word	0x000008d0
        /*0604*/ 	.word	0x000000ff
        /*0608*/ 	.word	0x000228b0
        /*060c*/ 	.short	0x0100
        /*060e*/ 	.byte	0x08
	.zero		1


	//   ....[19]....
        /*0610*/ 	.word	0x000008e0
        /*0614*/ 	.word	0x000000ff
        /*0618*/ 	.word	0x000228c0
        /*061c*/ 	.short	0x0100
        /*061e*/ 	.byte	0x08
	.zero		1


	//   ....[20]....
        /*0620*/ 	.word	0x000008f0
        /*0624*/ 	.word	0x000000ff
        /*0628*/ 	.word	0x000228b8
        /*062c*/ 	.short	0x0100
        /*062e*/ 	.byte	0x08
	.zero		1


	//   ....[21]....
        /*0630*/ 	.word	0x00000900
        /*0634*/ 	.word	0x000000ff
        /*0638*/ 	.word	0x000228c8
        /*063c*/ 	.short	0x0100
        /*063e*/ 	.byte	0x08
	.zero		1


	//   ....[22]....
        /*0640*/ 	.word	0x00001be0
        /*0644*/ 	.word	0x000000ff
        /*0648*/ 	.word	0x00022800
        /*064c*/ 	.short	0x010a
        /*064e*/ 	.byte	0x25
	.zero		1


	//   ....[23]....
        /*0650*/ 	.word	0x00001c70
        /*0654*/ 	.word	0x00000014
        /*0658*/ 	.word	0x00022830
        /*065c*/ 	.short	0x010a
        /*065e*/ 	.byte	0x3f
	.zero		1


	//   ....[24]....
        /*0660*/ 	.word	0x00001cd0
        /*0664*/ 	.word	0x00000014
        /*0668*/ 	.word	0x00022830
        /*066c*/ 	.short	0x010a
        /*066e*/ 	.byte	0x3f
	.zero		1


	//   ....[25]....
        /*0670*/ 	.word	0x000024d0
        /*0674*/ 	.word	0x00000003
        /*0678*/ 	.word	0x00000000
        /*067c*/ 	.short	0x0101
        /*067e*/ 	.byte	0x3f
	.zero		1


	//   ....[26]....
        /*0680*/ 	.word	0x00005520
        /*0684*/ 	.word	0x000000ff
        /*0688*/ 	.word	0x00022830
        /*068c*/ 	.short	0x010a
        /*068e*/ 	.byte	0x06
	.zero		1


	//   ....[27]....
        /*0690*/ 	.word	0x00005560
        /*0694*/ 	.word	0x000000ff
        /*0698*/ 	.word	0x00022830
        /*069c*/ 	.short	0x010a
        /*069e*/ 	.byte	0x06
	.zero		1


	//   ....[28]....
        /*06a0*/ 	.word	0x000057f0
        /*06a4*/ 	.word	0x000000ff
        /*06a8*/ 	.word	0x00022850
        /*06ac*/ 	.short	0x010a
        /*06ae*/ 	.byte	0x06
	.zero		1


	//   ....[29]....
        /*06b0*/ 	.word	0x00005830
        /*06b4*/ 	.word	0x000000ff
        /*06b8*/ 	.word	0x00022850
        /*06bc*/ 	.short	0x010a
        /*06be*/ 	.byte	0x06
	.zero		1


	//   ....[30]....
        /*06c0*/ 	.word	0x00006290
        /*06c4*/ 	.word	0x00000023
        /*06c8*/ 	.word	0x00000000
        /*06cc*/ 	.short	0x0101
        /*06ce*/ 	.byte	0x3f
	.zero		1


	//   ....[31]....
        /*06d0*/ 	.word	0x000084d0
        /*06d4*/ 	.word	0x000000ff
        /*06d8*/ 	.word	0x00000000
        /*06dc*/ 	.short	0x0101
        /*06de*/ 	.byte	0x06
	.zero		1


	//   ....[32]....
        /*06e0*/ 	.word	0x00008d40
        /*06e4*/ 	.word	0x000000ff
        /*06e8*/ 	.word	0x00022830
        /*06ec*/ 	.short	0x010a
        /*06ee*/ 	.byte	0x06
	.zero		1


	//   ....[33]....
        /*06f0*/ 	.word	0x00008d80
        /*06f4*/ 	.word	0x000000ff
        /*06f8*/ 	.word	0x00022830
        /*06fc*/ 	.short	0x010a
        /*06fe*/ 	.byte	0x06
	.zero		1


	//   ....[34]....
        /*0700*/ 	.word	0x00009040
        /*0704*/ 	.word	0x000000ff
        /*0708*/ 	.word	0x00022850
        /*070c*/ 	.short	0x010a
        /*070e*/ 	.byte	0x06
	.zero		1


	//   ....[35]....
        /*0710*/ 	.word	0x00009080
        /*0714*/ 	.word	0x000000ff
        /*0718*/ 	.word	0x00022850
        /*071c*/ 	.short	0x010a
        /*071e*/ 	.byte	0x06
	.zero		1


	//   ....[36]....
        /*0720*/ 	.word	0x0000aa20
        /*0724*/ 	.word	0x00000005
        /*0728*/ 	.word	0x00000000
        /*072c*/ 	.short	0x0101
        /*072e*/ 	.byte	0x3f
	.zero		1


	//   ....[37]....
        /*0730*/ 	.word	0x0000ad10
        /*0734*/ 	.word	0x000000ff
        /*0738*/ 	.word	0x00000000
        /*073c*/ 	.short	0x0101
        /*073e*/ 	.byte	0x06
	.zero		1


	//   ....[38]....
        /*0740*/ 	.word	0x0000b440
        /*0744*/ 	.word	0x000000ff
        /*0748*/ 	.word	0x00022830
        /*074c*/ 	.short	0x010a
        /*074e*/ 	.byte	0x06
	.zero		1


	//   ....[39]....
        /*0750*/ 	.word	0x0000b480
        /*0754*/ 	.word	0x000000ff
        /*0758*/ 	.word	0x00022830
        /*075c*/ 	.short	0x010a
        /*075e*/ 	.byte	0x06
	.zero		1


	//   ....[40]....
        /*0760*/ 	.word	0x0000b740
        /*0764*/ 	.word	0x000000ff
        /*0768*/ 	.word	0x00022850
        /*076c*/ 	.short	0x010a
        /*076e*/ 	.byte	0x06
	.zero		1


	//   ....[41]....
        /*0770*/ 	.word	0x0000b780
        /*0774*/ 	.word	0x000000ff
        /*0778*/ 	.word	0x00022850
        /*077c*/ 	.short	0x010a
        /*077e*/ 	.byte	0x06
	.zero		1


	//   ....[42]....
        /*0780*/ 	.word	0x0000c200
        /*0784*/ 	.word	0x00000034
        /*0788*/ 	.word	0x00000000
        /*078c*/ 	.short	0x0101
        /*078e*/ 	.byte	0x3f
	.zero		1


	//   ....[43]....
        /*0790*/ 	.word	0x0000e420
        /*0794*/ 	.word	0x000000ff
        /*0798*/ 	.word	0x00000000
        /*079c*/ 	.short	0x0101
        /*079e*/ 	.byte	0x06
	.zero		1


	//   ....[44]....
        /*07a0*/ 	.word	0x0000ea00
        /*07a4*/ 	.word	0x000000ff
        /*07a8*/ 	.word	0x00022850
        /*07ac*/ 	.short	0x010a
        /*07ae*/ 	.byte	0x05
	.zero		1


	//   ....[45]....
        /*07b0*/ 	.word	0x0000ea40
        /*07b4*/ 	.word	0x000000ff
        /*07b8*/ 	.word	0x00022850
        /*07bc*/ 	.short	0x010a
        /*07be*/ 	.byte	0x05
	.zero		1


	//   ....[46]....
        /*07c0*/ 	.word	0x0000f010
        /*07c4*/ 	.word	0x000000ff
        /*07c8*/ 	.word	0x00000000
        /*07cc*/ 	.short	0x0101
        /*07ce*/ 	.byte	0x04
	.zero		1


	//   ....[47]....
        /*07d0*/ 	.word	0x000103d0
        /*07d4*/ 	.word	0x000000ff
        /*07d8*/ 	.word	0x00000000
        /*07dc*/ 	.short	0x0101
        /*07de*/ 	.byte	0x05
	.zero		1


	//   ....[48]....
        /*07e0*/ 	.word	0x000122b0
        /*07e4*/ 	.word	0x00000002
        /*07e8*/ 	.word	0x00022880
        /*07ec*/ 	.short	0x010a
        /*07ee*/ 	.byte	0x3f
	.zero		1


	//   ....[49]....
        /*07f0*/ 	.word	0x00012460
        /*07f4*/ 	.word	0x00000002
        /*07f8*/ 	.word	0x00022840
        /*07fc*/ 	.short	0x010a
        /*07fe*/ 	.byte	0x3f
	.zero		1


	//   ....[50]....
        /*0800*/ 	.word	0x00012930
        /*0804*/ 	.word	0x000000ff
        /*0808*/ 	.word	0x00022820
        /*080c*/ 	.short	0x010a
        /*080e*/ 	.byte	0x28
	.zero		1


	//   ....[51]....
        /*0810*/ 	.word	0x00012c30
        /*0814*/ 	.word	0x00000004
        /*0818*/ 	.word	0x00022880
        /*081c*/ 	.short	0x010a
        /*081e*/ 	.byte	0x3f
	.zero		1


	//   ....[52]....
        /*0820*/ 	.word	0x00012e70
        /*0824*/ 	.word	0x00000004
        /*0828*/ 	.word	0x00022840
        /*082c*/ 	.short	0x010a
        /*082e*/ 	.byte	0x3f
	.zero		1


	//   ....[53]....
        /*0830*/ 	.word	0x00013390
        /*0834*/ 	.word	0x00000005
        /*0838*/ 	.word	0x00022870
        /*083c*/ 	.short	0x010a
        /*083e*/ 	.byte	0x3f
	.zero		1


	//   ....[54]....
        /*0840*/ 	.word	0x00013410
        /*0844*/ 	.word	0x00000005
        /*0848*/ 	.word	0x00022860
        /*084c*/ 	.short	0x010a
        /*084e*/ 	.byte	0x3f
	.zero		1


	//   ....[55]....
        /*0850*/ 	.word	0x000138d0
        /*0854*/ 	.word	0x00000004
        /*0858*/ 	.word	0x00022850
        /*085c*/ 	.short	0x0101
        /*085e*/ 	.byte	0x3f
	.zero		1


	//   ....[56]....
        /*0860*/ 	.word	0x00013910
        /*0864*/ 	.word	0x00000003
        /*0868*/ 	.word	0x00000000
        /*086c*/ 	.short	0x0101
        /*086e*/ 	.byte	0x3f
	.zero		1


	//   ....[57]....
        /*0870*/ 	.word	0x00013ae0
        /*0874*/ 	.word	0x00000014
        /*0878*/ 	.word	0x00022870
        /*087c*/ 	.short	0x010a
        /*087e*/ 	.byte	0x3f
	.zero		1


	//   ....[58]....
        /*0880*/ 	.word	0x00013b70
        /*0884*/ 	.word	0x00000014
        /*0888*/ 	.word	0x00022860
        /*088c*/ 	.short	0x010a
        /*088e*/ 	.byte	0x3f
	.zero		1


	//   ....[59]....
        /*0890*/ 	.word	0x00014030
        /*0894*/ 	.word	0x00000014
        /*0898*/ 	.word	0x00022850
        /*089c*/ 	.short	0x0101
        /*089e*/ 	.byte	0x3f
	.zero		1


	//   ....[60]....
        /*08a0*/ 	.word	0x00014080
        /*08a4*/ 	.word	0x00000000
        /*08a8*/ 	.word	0x00000000
        /*08ac*/ 	.short	0x0101
        /*08ae*/ 	.byte	0x3f
	.zero		1


	//   ....[61]....
        /*08b0*/ 	.word	0x00014360
        /*08b4*/ 	.word	0x00000000
        /*08b8*/ 	.word	0x00022820
        /*08bc*/ 	.short	0x010a
        /*08be*/ 	.byte	0x3f
	.zero		1


	//   ....[62]....
        /*08c0*/ 	.word	0x00014520
        /*08c4*/ 	.word	0x00000006
        /*08c8*/ 	.word	0x00000000
        /*08cc*/ 	.short	0x010a
        /*08ce*/ 	.byte	0x3f
	.zero		1


	//   ....[63]....
        /*08d0*/ 	.word	0x00014590
        /*08d4*/ 	.word	0x00000007
        /*08d8*/ 	.word	0x00000000
        /*08dc*/ 	.short	0x010a
        /*08de*/ 	.byte	0x3f
	.zero		1


	//   ....[64]....
        /*08e0*/ 	.word	0x000145f0
        /*08e4*/ 	.word	0x00000004
        /*08e8*/ 	.word	0x00022860
        /*08ec*/ 	.short	0x010a
        /*08ee*/ 	.byte	0x3f
	.zero		1


	//   ....[65]....
        /*08f0*/ 	.word	0x00014640
        /*08f4*/ 	.word	0x00000003
        /*08f8*/ 	.word	0x00022860
        /*08fc*/ 	.short	0x010a
        /*08fe*/ 	.byte	0x3f
	.zero		1


	//   ....[66]....
        /*0900*/ 	.word	0x00014680
        /*0904*/ 	.word	0x00000004
        /*0908*/ 	.word	0x00022880
        /*090c*/ 	.short	0x010a
        /*090e*/ 	.byte	0x3f
	.zero		1


	//   ....[67]....
        /*0910*/ 	.word	0x000146a0
        /*0914*/ 	.word	0x00000003
        /*0918*/ 	.word	0x00022880
        /*091c*/ 	.short	0x010a
        /*091e*/ 	.byte	0x3f
	.zero		1


	//   ....[68]....
        /*0920*/ 	.word	0x00014710
        /*0924*/ 	.word	0x00000003
        /*0928*/ 	.word	0x00022800
        /*092c*/ 	.short	0x010a
        /*092e*/ 	.byte	0x3f
	.zero		1


	//   ....[69]....
        /*0930*/ 	.word	0x00014760
        /*0934*/ 	.word	0x00000014
        /*0938*/ 	.word	0x00022830
        /*093c*/ 	.short	0x010a
        /*093e*/ 	.byte	0x3f
	.zero		1


	//   ....[70]....
        /*0940*/ 	.word	0x000147c0
        /*0944*/ 	.word	0x0000000d
        /*0948*/ 	.word	0x00022830
        /*094c*/ 	.short	0x010a
        /*094e*/ 	.byte	0x3f
	.zero		1


	//   ....[71]....
        /*0950*/ 	.word	0x00014820
        /*0954*/ 	.word	0x0000000d
        /*0958*/ 	.word	0x00022850
        /*095c*/ 	.short	0x010a
        /*095e*/ 	.byte	0x3f
	.zero		1


	//   ....[72]....
        /*0960*/ 	.word	0x00014880
        /*0964*/ 	.word	0x00000009
        /*0968*/ 	.word	0x00022830
        /*096c*/ 	.short	0x010a
        /*096e*/ 	.byte	0x3f
	.zero		1


	//   ....[73]....
        /*0970*/ 	.word	0x000148e0
        /*0974*/ 	.word	0x00000009
        /*0978*/ 	.word	0x00022850
        /*097c*/ 	.short	0x010a
        /*097e*/ 	.byte	0x3f
	.zero		1


	//   ....[74]....
        /*0980*/ 	.word	0x00014940
        /*0984*/ 	.word	0x00000009
        /*0988*/ 	.word	0x00022830
        /*098c*/ 	.short	0x010a
        /*098e*/ 	.byte	0x3f
	.zero		1


	//   ....[75]....
        /*0990*/ 	.word	0x000149a0
        /*0994*/ 	.word	0x00000009
        /*0998*/ 	.word	0x00022850
        /*099c*/ 	.short	0x010a
        /*099e*/ 	.byte	0x3f
	.zero		1


	//   ....[76]....
        /*09a0*/ 	.word	0x00014a00
        /*09a4*/ 	.word	0x00000003
        /*09a8*/ 	.word	0x00022850
        /*09ac*/ 	.short	0x010a
        /*09ae*/ 	.byte	0x3f
	.zero		1


	//   ....[77]....
        /*09b0*/ 	.word	0x00014b50
        /*09b4*/ 	.word	0x00000002
        /*09b8*/ 	.word	0x00022880
        /*09bc*/ 	.short	0x010a
        /*09be*/ 	.byte	0x3f
	.zero		1


	//   ....[78]....
        /*09c0*/ 	.word	0x00014ba0
        /*09c4*/ 	.word	0x00000002
        /*09c8*/ 	.word	0x00022840
        /*09cc*/ 	.short	0x010a
        /*09ce*/ 	.byte	0x3f
	.zero		1


	//   ....[79]....
        /*09d0*/ 	.word	0x00014c00
        /*09d4*/ 	.word	0x00000003
        /*09d8*/ 	.word	0x00022820
        /*09dc*/ 	.short	0x010a
        /*09de*/ 	.byte	0x3f
	.zero		1


	//   ....[80]....
        /*09e0*/ 	.word	0x00014c50
        /*09e4*/ 	.word	0x00000004
        /*09e8*/ 	.word	0x00022880
        /*09ec*/ 	.short	0x010a
        /*09ee*/ 	.byte	0x3f
	.zero		1


	//   ....[81]....
        /*09f0*/ 	.word	0x00014ca0
        /*09f4*/ 	.word	0x00000004
        /*09f8*/ 	.word	0x00022840
        /*09fc*/ 	.short	0x010a
        /*09fe*/ 	.byte	0x3f
	.zero		1


	//   ....[82]....
        /*0a00*/ 	.word	0x00014d00
        /*0a04*/ 	.word	0x00000005
        /*0a08*/ 	.word	0x00022870
        /*0a0c*/ 	.short	0x010a
        /*0a0e*/ 	.byte	0x3f
	.zero		1


	//   ....[83]....
        /*0a10*/ 	.word	0x00014d60
        /*0a14*/ 	.word	0x00000003
        /*0a18*/ 	.word	0x00022860
        /*0a1c*/ 	.short	0x010a
        /*0a1e*/ 	.byte	0x3f
	.zero		1


	//   ....[84]....
        /*0a20*/ 	.word	0x00014db0
        /*0a24*/ 	.word	0x00000014
        /*0a28*/ 	.word	0x00022870
        /*0a2c*/ 	.short	0x010a
        /*0a2e*/ 	.byte	0x3f
	.zero		1


	//   ....[85]....
        /*0a30*/ 	.word	0x00014e00
        /*0a34*/ 	.word	0x00000014
        /*0a38*/ 	.word	0x00022860
        /*0a3c*/ 	.short	0x010a
        /*0a3e*/ 	.byte	0x3f
	.zero		1


	//   ....[86]....
        /*0a40*/ 	.word	0x00014e50
        /*0a44*/ 	.word	0x00000000
        /*0a48*/ 	.word	0x00022820
        /*0a4c*/ 	.short	0x010a
        /*0a4e*/ 	.byte	0x3f
	.zero		1


	//   ....[87]....
        /*0a50*/ 	.word	0x00014ff0
        /*0a54*/ 	.word	0x00000006
        /*0a58*/ 	.word	0x00000000
        /*0a5c*/ 	.short	0x010a
        /*0a5e*/ 	.byte	0x3f
	.zero		1


	//   ....[88]....
        /*0a60*/ 	.word	0x00015040
        /*0a64*/ 	.word	0x00000007
        /*0a68*/ 	.word	0x00000000
        /*0a6c*/ 	.short	0x010a
        /*0a6e*/ 	.byte	0x3f
	.zero		1


	//   ....[89]....
        /*0a70*/ 	.word	0x00015090
        /*0a74*/ 	.word	0x00000004
        /*0a78*/ 	.word	0x00022860
        /*0a7c*/ 	.short	0x010a
        /*0a7e*/ 	.byte	0x3f
	.zero		1


	//   ....[90]....
        /*0a80*/ 	.word	0x000150e0
        /*0a84*/ 	.word	0x00000003
        /*0a88*/ 	.word	0x00022860
        /*0a8c*/ 	.short	0x010a
        /*0a8e*/ 	.byte	0x3f
	.zero		1


	//   ....[91]....
        /*0a90*/ 	.word	0x00015130
        /*0a94*/ 	.word	0x00000004
        /*0a98*/ 	.word	0x00022880
        /*0a9c*/ 	.short	0x010a
        /*0a9e*/ 	.byte	0x3f
	.zero		1


	//----- nvinfo : EIATTR_NUM_MBARRIERS
	.align		4
.L_219:
        /*0aa0*/ 	.byte	0x03, 0x38
        /*0aa2*/ 	.short	0x0016


	//----- nvinfo : EIATTR_EXIT_INSTR_OFFSETS
	.align		4
        /*0aa4*/ 	.byte	0x04, 0x1c
        /*0aa6*/ 	.short	(.L_221 - .L_220)


	//   ....[0]....
.L_220:
        /*0aa8*/ 	.word	0x00000a60


	//   ....[1]....
        /*0aac*/ 	.word	0x00010ca0


	//   ....[2]....
        /*0ab0*/ 	.word	0x000146f0


	//----- nvinfo : EIATTR_MAX_THREADS
	.align		4
.L_221:
        /*0ab4*/ 	.byte	0x04, 0x05
        /*0ab6*/ 	.short	(.L_223 - .L_222)
.L_222:
        /*0ab8*/ 	.word	0x00000180
        /*0abc*/ 	.word	0x00000001
        /*0ac0*/ 	.word	0x00000001


	//----- nvinfo : EIATTR_CRS_STACK_SIZE
	.align		4
.L_223:
        /*0ac4*/ 	.byte	0x04, 0x1e
        /*0ac6*/ 	.short	(.L_225 - .L_224)
.L_224:
        /*0ac8*/ 	.word	0x00000000


	//----- nvinfo : EIATTR_CBANK_PARAM_SIZE
	.align		4
.L_225:
        /*0acc*/ 	.byte	0x03, 0x19
        /*0ace*/ 	.short	0x0bf0


	//----- nvinfo : EIATTR_PARAM_CBANK
	.align		4
        /*0ad0*/ 	.byte	0x04, 0x0a
        /*0ad2*/ 	.short	(.L_227 - .L_226)
	.align		4
.L_226:
        /*0ad4*/ 	.word	index@(.nv.constant0._ZN7cutlass13device_kernelIN5flash11enable_sm90INS1_16FlashAttnFwdSm90INS1_25CollectiveMainloopFwdSm90ILi2EN4cute5tupleIJNS5_1CILi1EEES8_S8_EEENS6_IJNS7_ILi128EEESA_NS7_ILi192EEEEEELi128ENS_12float_e4m3_tEfNS_4arch4Sm90ELb0ELb1ELb1ELb0ELb0ELb0ELb0ELb1ELb1ELb0ELb0ELb0EEENS1_21CollectiveEpilogueFwdINS6_IJSA_SA_SA_EEES9_NS_10bfloat16_tESF_Li256ELb0ELb0ELb0ELb1EEENS1_30DynamicPersistentTileSchedulerILi256ELi128ELb0ELb0ELb1EEEEEEEEEvNT_6ParamsE)
        /*0ad8*/ 	.short	0x0210
        /*0ada*/ 	.short	0x0bf0


	//----- nvinfo : EIATTR_SW_WAR
	.align		4
.L_227:
        /*0adc*/ 	.byte	0x04, 0x36
        /*0ade*/ 	.short	(.L_229 - .L_228)
.L_228:
        /*0ae0*/ 	.word	0x00000008
.L_229:


//--------------------- .nv.info._ZN7cutlass13device_kernelIN5flash11enable_sm90INS1_16FlashAttnFwdSm90INS1_25CollectiveMainloopFwdSm90ILi2EN4cute5tupleIJNS5_1CILi1EEES8_S8_EEENS6_IJNS7_ILi128EEESA_NS7_ILi192EEEEEELi128ENS_12float_e4m3_tEfNS_4arch4Sm90ELb0ELb1ELb1ELb1ELb0ELb0ELb0ELb1ELb1ELb0ELb0ELb0EEENS1_21CollectiveEpilogueFwdINS6_IJSA_SA_SA_EEES9_NS_10bfloat16_tESF_Li256ELb1ELb0ELb0ELb1EEENS1_36VarlenDynamicPersistentTileSchedulerILi128ELi128ELi256ELi128ELb0ELb0ELb1ELb1ELb0ELb1EEEEEEEEEvNT_6ParamsE --------------------------
	.section	.nv.info._ZN7cutlass13device_kernelIN5flash11enable_sm90INS1_16FlashAttnFwdSm90INS1_25CollectiveMainloopFwdSm90ILi2EN4cute5tupleIJNS5_1CILi1EEES8_S8_EEENS6_IJNS7_ILi128EEESA_NS7_ILi192EEEEEELi128ENS_12float_e4m3_tEfNS_4arch4Sm90ELb0ELb1ELb1ELb1ELb0ELb0ELb0ELb1ELb1ELb0ELb0ELb0EEENS1_21CollectiveEpilogueFwdINS6_IJSA_SA_SA_EEES9_NS_10bfloat16_tESF_Li256ELb1ELb0ELb0ELb1EEENS1_36VarlenDynamicPersistentTileSchedulerILi128ELi128ELi256ELi128ELb0ELb0ELb1ELb1ELb0ELb1EEEEEEEEEvNT_6ParamsE,"",@"SHT_CUDA_INFO"
	.sectionflags	@""
	.align	4


	//----- nvinfo : EIATTR_CUDA_API_VERSION
	.align		4
        /*0000*/ 	.byte	0x04, 0x37
        /*0002*/ 	.short	(.L_231 - .L_230)
.L_230:
        /*0004*/ 	.word	0x00000082


	//----- nvinfo : EIATTR_KPARAM_INFO
	.align		4
.L_231:
        /*0008*/ 	.byte	0x04, 0x17
        /*000a*/ 	.short	(.L_233 - .L_232)
.L_232:
        /*000c*/ 	.word	0x00000000
        /*0010*/ 	.short	0x0000
        /*0012*/ 	.short	0x0070
        /*0014*/ 	.byte	0x00, 0xf0, 0x01, 0x28


	//----- nvinfo : EIATTR_SPARSE_MMA_MASK
	.align		4
.L_233:
        /*0018*/ 	.byte	0x03, 0x50
        /*001a*/ 	.short	0x0000


	//----- nvinfo : EIATTR_MAXREG_COUNT
	.align		4
        /*001c*/ 	.byte	0x03, 0x1b
        /*001e*/ 	.short	0x00a8


	//----- nvinfo : EIATTR_NUM_BARRIERS
	.align		4
        /*0020*/ 	.byte	0x02, 0x4c
        /*0022*/ 	.byte	0x10
	.zero		1


	//----- nvinfo : EIATTR_EXTERNS
	.align		4
        /*0024*/ 	.byte	0x04, 0x0f
        /*0026*/ 	.short	(.L_235 - .L_234)


	//   ....[0]....
	.align		4
.L_234:
        /*0028*/ 	.word	index@(__assertfail)


	//----- nvinfo : EIATTR_ANNOTATIONS
	.align		4
.L_235:
        /*002c*/ 	.byte	0x04, 0x55
        /*002e*/ 	.short	(.L_237 - .L_236)


	//   ....[0]....
.L_236:
        /* <DEDUP_REMOVED lines=46> */


	//----- nvinfo : EIATTR_MERCURY_ISA_VERSION
	.align		4
.L_237:
        /*0300*/ 	.byte	0x03, 0x5f
        /*0302*/ 	.short	0x0101


	//----- nvinfo : EIATTR_UNUSED_LOAD_BYTE_OFFSET
	.align		4
        /*0304*/ 	.byte	0x04, 0x44
        /*0306*/ 	.short	(.L_239 - .L_238)


	//   ....[0]....
.L_238:
        /*0308*/ 	.word	0x00000a70
        /*030c*/ 	.word	0x0000fff0


	//   ....[1]....
        /*0310*/ 	.word	0x0000f460
        /*0314*/ 	.word	0x0000fff0


	//----- nvinfo : EIATTR_INT_WARP_WIDE_INSTR_OFFSETS
	.align		4
.L_239:
        /*0318*/ 	.byte	0x04, 0x31
        /*031a*/ 	.short	(.L_241 - .L_240)


	//   ....[0]....
.L_240:
        /*031c*/ 	.word	0x00000160


	//   ....[1]....
        /*0320*/ 	.word	0x000001a0


	//   ....[2]....
        /*0324*/ 	.word	0x00000210


	//   ....[3]....
        /*0328*/ 	.word	0x00012fe0


	//   ....[4]....
        /*032c*/ 	.word	0x00013070


	//   ....[5]....
        /*0330*/ 	.word	0x00013800


	//   ....[6]....
        /*0334*/ 	.word	0x000152a0


	//   ....[7]....
        /*0338*/ 	.word	0x00015330


	//----- nvinfo : EIATTR_COOP_GROUP_MASK_REGIDS
	.align		4
.L_241:
        /*033c*/ 	.byte	0x04, 0x29
        /*033e*/ 	.short	(.L_243 - .L_242)


	//   ....[0]....
.L_242:
        /*0340*/ 	.word	0xffffffff


	//   ....[1]....
        /*0344*/ 	.word	0xffffffff


	//   ....[2]....
        /*0348*/ 	.word	0xffffffff


	//   ....[3]....
        /*034c*/ 	.word	0xffffffff


	//   ....[4]....
        /*0350*/ 	.word	0xffffffff


	//   ....[5]....
        /*0354*/ 	.word	0xffffffff


	//   ....[6]....
        /*0358*/ 	.word	0xffffffff


	//   ....[7]....
        /*035c*/ 	.word	0xffffffff


	//   ....[8]....
        /*0360*/ 	.word	0xffffffff


	//   ....[9]....
        /*0364*/ 	.word	0xffffffff


	//   ....[10]....
        /*0368*/ 	.word	0xffffffff


	//   ....[11]....
        /*036c*/ 	.word	0xffffffff


	//   ....[12]....
        /*0370*/ 	.word	0xffffffff


	//   ....[13]....
        /*0374*/ 	.word	0xffffffff


	//   ....[14]....
        /*0378*/ 	.word	0xffffffff


	//   ....[15]....
        /*037c*/ 	.word	0xffffffff


	//   ....[16]....
        /*0380*/ 	.word	0xffffffff


	//   ....[17]....
        /*0384*/ 	.word	0xffffffff


	//   ....[18]....
        /*0388*/ 	.word	0xffffffff


	//   ....[19]....
        /*038c*/ 	.word	0xffffffff


	//   ....[20]....
        /*0390*/ 	.word	0xffffffff


	//   ....[21]....
        /*0394*/ 	.word	0xffffffff


	//   ....[22]....
        /*0398*/ 	.word	0xffffffff


	//   ....[23]....
        /*039c*/ 	.word	0xffffffff


	//   ....[24]....
        /*03a0*/ 	.word	0xffffffff


	//   ....[25]....
        /*03a4*/ 	.word	0xffffffff


	//   ....[26]....
        /*03a8*/ 	.word	0xffffffff


	//   ....[27]....
        /*03ac*/ 	.word	0xffffffff


	//   ....[28]....
        /*03b0*/ 	.word	0xffffffff


	//   ....[29]....
        /*03b4*/ 	.word	0xffffffff


	//   ....[30]....
        /*03b8*/ 	.word	0xffffffff


	//   ....[31]....
        /*03bc*/ 	.word	0xffffffff


	//   ....[32]....
        /*03c0*/ 	.word	0xffffffff


	//   ....[33]....
        /*03c4*/ 	.word	0xffffffff


	//   ....[34]....
        /*03c8*/ 	.word	0xffffffff


	//   ....[35]....
        /*03cc*/ 	.word	0xffffffff


	//   ....[36]....
        /*03d0*/ 	.word	0xffffffff


	//   ....[37]....
        /*03d4*/ 	.word	0xffffffff


	//   ....[38]....
        /*03d8*/ 	.word	0xffffffff


	//   ....[39]....
        /*03dc*/ 	.word	0xffffffff


	//   ....[40]....
        /*03e0*/ 	.word	0xffffffff


	//   ....[41]....
        /*03e4*/ 	.word	0xffffffff


	//   ....[42]....
        /*03e8*/ 	.word	0xffffffff


	//   ....[43]....
        /*03ec*/ 	.word	0xffffffff


	//   ....[44]....
        /*03f0*/ 	.word	0xffffffff


	//   ....[45]....
        /*03f4*/ 	.word	0xffffffff


	//   ....[46]....
        /*03f8*/ 	.word	0xffffffff


	//   ....[47]....
        /*03fc*/ 	.word	0xffffffff


	//   ....[48]....
        /*0400*/ 	.word	0xffffffff


	//   ....[49]....
        /*0404*/ 	.word	0xffffffff


	//   ....[50]....
        /*0408*/ 	.word	0xffffffff


	//   ....[51]....
        /*040c*/ 	.word	0xffffffff


	//   ....[52]....
        /*0410*/ 	.word	0xffffffff


	//   ....[53]....
        /*0414*/ 	.word	0xffffffff


	//   ....[54]....
        /*0418*/ 	.word	0xffffffff


	//   ....[55]....
        /*041c*/ 	.word	0xffffffff


	//   ....[56]....
        /*0420*/ 	.word	0xffffffff


	//   ....[57]....
        /*0424*/ 	.word	0xffffffff


	//   ....[58]....
        /*0428*/ 	.word	0xffffffff


	//   ....[59]....
        /*042c*/ 	.word	0xffffffff


	//   ....[60]....
        /*0430*/ 	.word	0xffffffff


	//   ....[61]....
        /*0434*/ 	.word	0xffffffff


	//   ....[62]....
        /*0438*/ 	.word	0xffffffff


	//   ....[63]....
        /*043c*/ 	.word	0xffffffff


	//   ....[64]....
        /*0440*/ 	.word	0xffffffff


	//   ....[65]....
        /*0444*/ 	.word	0xffffffff


	//   ....[66]....
        /*0448*/ 	.word	0xffffffff


	//   ....[67]....
        /*044c*/ 	.word	0xffffffff


	//   ....[68]....
        /*0450*/ 	.word	0xffffffff


	//   ....[69]....
        /*0454*/ 	.word	0xffffffff


	//   ....[70]....
        /*0458*/ 	.word	0xffffffff


	//   ....[71]....
        /*045c*/ 	.word	0xffffffff


	//   ....[72]....
        /*0460*/ 	.word	0xffffffff


	//   ....[73]....
        /*0464*/ 	.word	0xffffffff


	//   ....[74]....
        /*0468*/ 	.word	0xffffffff


	//   ....[75]....
        /*046c*/ 	.word	0xffffffff


	//   ....[76]....
        /*0470*/ 	.word	0xffffffff


	//   ....[77]....
        /*0474*/ 	.word	0xffffffff


	//   ....[78]....
        /*0478*/ 	.word	0xffffffff


	//   ....[79]....
        /*047c*/ 	.word	0xffffffff


	//   ....[80]....
        /*0480*/ 	.word	0xffffffff


	//   ....[81]....
        /*0484*/ 	.word	0xffffffff


	//   ....[82]....
        /*0488*/ 	.word	0xffffffff


	//   ....[83]....
        /*048c*/ 	.word	0xffffffff


	//   ....[84]....
        /*0490*/ 	.word	0xffffffff


	//   ....[85]....
        /*0494*/ 	.word	0xffffffff


	//   ....[86]....
        /*0498*/ 	.word	0xffffffff


	//   ....[87]....
        /*049c*/ 	.word	0xffffffff


	//   ....[88]....
        /*04a0*/ 	.word	0xffffffff


	//   ....[89]....
        /*04a4*/ 	.word	0xffffffff


	//   ....[90]....
        /*04a8*/ 	.word	0xffffffff


	//   ....[91]....
        /*04ac*/ 	.word	0xffffffff


	//   ....[92]....
        /*04b0*/ 	.word	0xffffffff


	//   ....[93]....
        /*04b4*/ 	.word	0xffffffff


	//   ....[94]....
        /*04b8*/ 	.word	0xffffffff


	//   ....[95]....
        /*04bc*/ 	.word	0x0500000f


	//   ....[96]....
        /*04c0*/ 	.word	0x0500000f


	//----- nvinfo : EIATTR_COOP_GROUP_INSTR_OFFSETS
	.align		4
.L_243:
        /*04c4*/ 	.byte	0x04, 0x28
        /*04c6*/ 	.short	(.L_245 - .L_244)


	//   ....[0]....
.L_244:
        /*04c8*/ 	.word	0x00000070


	//   ....[1]....
        /*04cc*/ 	.word	0x00000170


	//   ....[2]....
        /*04d0*/ 	.word	0x000001c0


	//   ....[3]....
        /*04d4*/ 	.word	0x000003f0


	//   ....[4]....
        /*04d8*/ 	.word	0x00000550


	//   ....[5]....
        /*04dc*/ 	.word	0x00000670


	//   ....[6]....
        /*04e0*/ 	.word	0x000007d0


	//   ....[7]....
        /*04e4*/ 	.word	0x000016e0


	//   ....[8]....
        /*04e8*/ 	.word	0x00003ad0


	//   ....[9]....
        /*04ec*/ 	.word	0x00003bb0


	//   ....[10]....
        /*04f0*/ 	.word	0x00004490


	//   ....[11]....
        /*04f4*/ 	.word	0x00004510


	//   ....[12]....
        /*04f8*/ 	.word	0x00006ff0


	//   ....[13]....
        /*04fc*/ 	.word	0x00007030


	//   ....[14]....
        /*0500*/ 	.word	0x000079a0


	//   ....[15]....
        /*0504*/ 	.word	0x00007a50


	//   ....[16]....
        /*0508*/ 	.word	0x00009e00


	//   ....[17]....
        /*050c*/ 	.word	0x00009e60


	//   ....[18]....
        /*0510*/ 	.word	0x00009e80


	//   ....[19]....
        /*0514*/ 	.word	0x00009ea0


	//   ....[20]....
        /*0518*/ 	.word	0x0000cf60


	//   ....[21]....
        /*051c*/ 	.word	0x0000cf80


	//   ....[22]....
        /*0520*/ 	.word	0x0000d980


	//   ....[23]....
        /*0524*/ 	.word	0x0000da00


	//   ....[24]....
        /*0528*/ 	.word	0x0000ece0


	//   ....[25]....
        /*052c*/ 	.word	0x0000ecf0


	//   ....[26]....
        /*0530*/ 	.word	0x0000ed70


	//   ....[27]....
        /*0534*/ 	.word	0x0000ed80


	//   ....[28]....
        /*0538*/ 	.word	0x0000fc80


	//   ....[29]....
        /*053c*/ 	.word	0x0000fc90


	//   ....[30]....
        /*0540*/ 	.word	0x0000fca0


	//   ....[31]....
        /*0544*/ 	.word	0x0000fcb0


	//   ....[32]....
        /*0548*/ 	.word	0x0000fcc0


	//   ....[33]....
        /*054c*/ 	.word	0x0000fcd0


	//   ....[34]....
        /*0550*/ 	.word	0x0000fce0


	//   ....[35]....
        /*0554*/ 	.word	0x0000fd00


	//   ....[36]....
        /*0558*/ 	.word	0x0000fd20


	//   ....[37]....
        /*055c*/ 	.word	0x0000fd30


	//   ....[38]....
        /*0560*/ 	.word	0x0000fd50


	//   ....[39]....
        /*0564*/ 	.word	0x0000fd80


	//   ....[40]....
        /*0568*/ 	.word	0x0000fda0


	//   ....[41]....
        /*056c*/ 	.word	0x0000fdb0


	//   ....[42]....
        /*0570*/ 	.word	0x0000fdc0


	//   ....[43]....
        /*0574*/ 	.word	0x0000fdf0


	//   ....[44]....
        /*0578*/ 	.word	0x0000fe20


	//   ....[45]....
        /*057c*/ 	.word	0x0000fe30


	//   ....[46]....
        /*0580*/ 	.word	0x0000fe40


	//   ....[47]....
        /*0584*/ 	.word	0x0000fe50


	//   ....[48]....
        /*0588*/ 	.word	0x0000fe60


	//   ....[49]....
        /*058c*/ 	.word	0x0000fe90


	//   ....[50]....
        /*0590*/ 	.word	0x0000fea0


	//   ....[51]....
        /*0594*/ 	.word	0x0000feb0


	//   ....[52]....
        /*0598*/ 	.word	0x0000fec0


	//   ....[53]....
        /*059c*/ 	.word	0x0000fed0


	//   ....[54]....
        /*05a0*/ 	.word	0x0000fee0


	//   ....[55]....
        /*05a4*/ 	.word	0x0000fef0


	//   ....[56]....
        /*05a8*/ 	.word	0x0000ff50


	//   ....[57]....
        /*05ac*/ 	.word	0x0000ff80


	//   ....[58]....
        /*05b0*/ 	.word	0x0000ffb0


	//   ....[59]....
        /*05b4*/ 	.word	0x0000ffe0


	//   ....[60]....
        /*05b8*/ 	.word	0x000118e0


	//   ....[61]....
        /*05bc*/ 	.word	0x00011ad0


	//   ....[62]....
        /*05c0*/ 	.word	0x00011b00


	//   ....[63]....
        /*05c4*/ 	.word	0x00011b30


	//   ....[64]....
        /*05c8*/ 	.word	0x00011b70


	//   ....[65]....
        /*05cc*/ 	.word	0x00011ba0


	//   ....[66]....
        /*05d0*/ 	.word	0x00011be0


	//   ....[67]....
        /*05d4*/ 	.word	0x00011d70


	//   ....[68]....
        /*05d8*/ 	.word	0x00011da0


	//   ....[69]....
        /*05dc*/ 	.word	0x00011dd0


	//   ....[70]....
        /*05e0*/ 	.word	0x00011e00


	//   ....[71]....
        /*05e4*/ 	.word	0x00011e30


	//   ....[72]....
        /*05e8*/ 	.word	0x00011e70


	//   ....[73]....
        /*05ec*/ 	.word	0x00011f10


	//   ....[74]....
        /*05f0*/ 	.word	0x00011fa0


	//   ....[75]....
        /*05f4*/ 	.word	0x00012050


	//   ....[76]....
        /*05f8*/ 	.word	0x00013970


	//   ....[77]....
        /*05fc*/ 	.word	0x00015c50


	//   ....[78]....
        /*0600*/ 	.word	0x00015c80


	//   ....[79]....
        /*0604*/ 	.word	0x00015cb0


	//   ....[80]....
        /*0608*/ 	.word	0x00015cf0


	//   ....[81]....
        /*060c*/ 	.word	0x00015d20


	//   ....[82]....
        /*0610*/ 	.word	0x00015d30


	//   ....[83]....
        /*0614*/ 	.word	0x00015d60


	//   ....[84]....
        /*0618*/ 	.word	0x00015d70


	//   ....[85]....
        /*061c*/ 	.word	0x00015eb0


	//   ....[86]....
        /*0620*/ 	.word	0x00015ee0


	//   ....[87]....
        /*0624*/ 	.word	0x00015f10


	//   ....[88]....
        /*0628*/ 	.word	0x00015f40


	//   ....[89]....
        /*062c*/ 	.word	0x00015f70


	//   ....[90]....
        /*0630*/ 	.word	0x00015fb0


	//   ....[91]....
        /*0634*/ 	.word	0x00016040


	//   ....[92]....
        /*0638*/ 	.word	0x000160d0


	//   ....[93]....
        /*063c*/ 	.word	0x00016140


	//   ....[94]....
        /*0640*/ 	.word	0x000167d0


	//   ....[95]....
        /*0644*/ 	.word	0x00016e90


	//   ....[96]....
        /*0648*/ 	.word	0x00017320


	//----- nvinfo : EIATTR_REG_RECONFIG
	.align		4
.L_245:
        /*064c*/ 	.byte	0x01, 0x54
	.zero		2


	//----- nvinfo : EIATTR_SYSCALL_OFFSETS
	.align		4
        /*0650*/ 	.byte	0x04, 0x46
        /*0652*/ 	.short	(.L_247 - .L_246)


	//   ....[0]....
.L_246:
        /*0654*/ 	.word	0x000018c0


	//   ....[1]....
        /*0658*/ 	.word	0x00013210


	//   ....[2]....
        /*065c*/ 	.word	0x00013390


	//   ....[3]....
        /*0660*/ 	.word	0x000134d0


	//   ....[4]....
        /*0664*/ 	.word	0x000135f0


	//----- nvinfo : EIATTR_MBARRIER_INSTR_OFFSETS
	.align		4
.L_247:
        /*0668*/ 	.byte	0x04, 0x39
        /*066a*/ 	.short	(.L_249 - .L_248)


	//   ....[0]....
.L_248:
        /*066c*/ 	.word	0x000002a0
        /*0670*/ 	.word	0x000000ff
        /*0674*/ 	.word	0x00022800
        /*0678*/ 	.short	0x0100
        /*067a*/ 	.byte	0x08
	.zero		1


	//   ....[1]....
        /*067c*/ 	.word	0x000002b0
        /*0680*/ 	.word	0x000000ff
        /*0684*/ 	.word	0x00022820
        /*0688*/ 	.short	0x0100
        /*068a*/ 	.byte	0x08
	.zero		1


	//   ....[2]....
        /*068c*/ 	.word	0x000003a0
        /*0690*/ 	.word	0x000000ff
        /*0694*/ 	.word	0x00022830
        /*0698*/ 	.short	0x0100
        /*069a*/ 	.byte	0x08
	.zero		1


	//   ....[3]....
        /*069c*/ 	.word	0x000003b0
        /*06a0*/ 	.word	0x000000ff
        /*06a4*/ 	.word	0x00022840
        /*06a8*/ 	.short	0x0100
        /*06aa*/ 	.byte	0x08
	.zero		1


	//   ....[4]....
        /*06ac*/ 	.word	0x000003c0
        /*06b0*/ 	.word	0x000000ff
        /*06b4*/ 	.word	0x00022838
        /*06b8*/ 	.short	0x0100
        /*06ba*/ 	.byte	0x08
	.zero		1


	//   ....[5]....
        /*06bc*/ 	.word	0x000003d0
        /*06c0*/ 	.word	0x000000ff
        /*06c4*/ 	.word	0x00022848
        /*06c8*/ 	.short	0x0100
        /*06ca*/ 	.byte	0x08
	.zero		1


	//   ....[6]....
        /*06cc*/ 	.word	0x00000500
        /*06d0*/ 	.word	0x000000ff
        /*06d4*/ 	.word	0x00022850
        /*06d8*/ 	.short	0x0100
        /*06da*/ 	.byte	0x08
	.zero		1


	//   ....[7]....
        /*06dc*/ 	.word	0x00000510
        /*06e0*/ 	.word	0x000000ff
        /*06e4*/ 	.word	0x00022860
        /*06e8*/ 	.short	0x0100
        /*06ea*/ 	.byte	0x08
	.zero		1


	//   ....[8]....
        /*06ec*/ 	.word	0x00000520
        /*06f0*/ 	.word	0x000000ff
        /*06f4*/ 	.word	0x00022858
        /*06f8*/ 	.short	0x0100
        /*06fa*/ 	.byte	0x08
	.zero		1


	//   ....[9]....
        /*06fc*/ 	.word	0x00000530
        /*0700*/ 	.word	0x000000ff
        /*0704*/ 	.word	0x00022868
        /*0708*/ 	.short	0x0100
        /*070a*/ 	.byte	0x08
	.zero		1


	//   ....[10]....
        /*070c*/ 	.word	0x00000620
        /*0710*/ 	.word	0x000000ff
        /*0714*/ 	.word	0x00022870
        /*0718*/ 	.short	0x0100
        /*071a*/ 	.byte	0x06
	.zero		1


	//   ....[11]....
        /*071c*/ 	.word	0x00000630
        /*0720*/ 	.word	0x000000ff
        /*0724*/ 	.word	0x00022880
        /*0728*/ 	.short	0x0100
        /*072a*/ 	.byte	0x06
	.zero		1


	//   ....[12]....
        /*072c*/ 	.word	0x00000640
        /*0730*/ 	.word	0x000000ff
        /*0734*/ 	.word	0x00022878
        /*0738*/ 	.short	0x0100
        /*073a*/ 	.byte	0x06
	.zero		1


	//   ....[13]....
        /*073c*/ 	.word	0x00000650
        /*0740*/ 	.word	0x000000ff
        /*0744*/ 	.word	0x00022888
        /*0748*/ 	.short	0x0100
        /*074a*/ 	.byte	0x06
	.zero		1


	//   ....[14]....
        /*074c*/ 	.word	0x00000780
        /*0750*/ 	.word	0x000000ff
        /*0754*/ 	.word	0x00022890
        /*0758*/ 	.short	0x0100
        /*075a*/ 	.byte	0x08
	.zero		1


	//   ....[15]....
        /*075c*/ 	.word	0x00000790
        /*0760*/ 	.word	0x000000ff
        /*0764*/ 	.word	0x000228a0
        /*0768*/ 	.short	0x0100
        /*076a*/ 	.byte	0x08
	.zero		1


	//   ....[16]....
        /*076c*/ 	.word	0x000007a0
        /*0770*/ 	.word	0x000000ff
        /*0774*/ 	.word	0x00022898
        /*0778*/ 	.short	0x0100
        /*077a*/ 	.byte	0x08
	.zero		1


	//   ....[17]....
        /*077c*/ 	.word	0x000007b0
        /*0780*/ 	.word	0x000000ff
        /*0784*/ 	.word	0x000228a8
        /*0788*/ 	.short	0x0100
        /*078a*/ 	.byte	0x08
	.zero		1


	//   ....[18]....
        /*078c*/ 	.word	0x000008e0
        /*0790*/ 	.word	0x000000ff
        /*0794*/ 	.word	0x000228b0
        /*0798*/ 	.short	0x0100
        /*079a*/ 	.byte	0x08
	.zero		1


	//   ....[19]....
        /*079c*/ 	.word	0x000008f0
        /*07a0*/ 	.word	0x000000ff
        /*07a4*/ 	.word	0x000228c0
        /*07a8*/ 	.short	0x0100
        /*07aa*/ 	.byte	0x08
	.zero		1


	//   ....[20]....
        /*07ac*/ 	.word	0x00000900
        /*07b0*/ 	.word	0x000000ff
        /*07b4*/ 	.word	0x000228b8
        /*07b8*/ 	.short	0x0100
        /*07ba*/ 	.byte	0x08
	.zero		1


	//   ....[21]....
        /*07bc*/ 	.word	0x00000910
        /*07c0*/ 	.word	0x000000ff
        /*07c4*/ 	.word	0x000228c8
        /*07c8*/ 	.short	0x0100
        /*07ca*/ 	.byte	0x08
	.zero		1


	//   ....[22]....
        /*07cc*/ 	.word	0x00001ba0
        /*07d0*/ 	.word	0x000000ff
        /*07d4*/ 	.word	0x00022800
        /*07d8*/ 	.short	0x010a
        /*07da*/ 	.byte	0x28
	.zero		1


	//   ....[23]....
        /*07dc*/ 	.word	0x00001c40
        /*07e0*/ 	.word	0x0000000f
        /*07e4*/ 	.word	0x00022830
        /*07e8*/ 	.short	0x010a
        /*07ea*/ 	.byte	0x3f
	.zero		1


	//   ....[24]....
        /*07ec*/ 	.word	0x00001ca0
        /*07f0*/ 	.word	0x0000000f
        /*07f4*/ 	.word	0x00022830
        /*07f8*/ 	.short	0x010a
        /*07fa*/ 	.byte	0x3f
	.zero		1


	//   ....[25]....
        /*07fc*/ 	.word	0x000024c0
        /*0800*/ 	.word	0x00000002
        /*0804*/ 	.word	0x00000000
        /*0808*/ 	.short	0x0101
        /*080a*/ 	.byte	0x3f
	.zero		1


	//   ....[26]....
        /*080c*/ 	.word	0x000054e0
        /*0810*/ 	.word	0x000000ff
        /*0814*/ 	.word	0x00022830
        /*0818*/ 	.short	0x010a
        /*081a*/ 	.byte	0x0a
	.zero		1


	//   ....[27]....
        /*081c*/ 	.word	0x00005520
        /*0820*/ 	.word	0x000000ff
        /*0824*/ 	.word	0x00022830
        /*0828*/ 	.short	0x010a
        /*082a*/ 	.byte	0x0a
	.zero		1


	//   ....[28]....
        /*082c*/ 	.word	0x000057c0
        /*0830*/ 	.word	0x000000ff
        /*0834*/ 	.word	0x00022850
        /*0838*/ 	.short	0x010a
        /*083a*/ 	.byte	0x0a
	.zero		1


	//   ....[29]....
        /*083c*/ 	.word	0x00005800
        /*0840*/ 	.word	0x000000ff
        /*0844*/ 	.word	0x00022850
        /*0848*/ 	.short	0x010a
        /*084a*/ 	.byte	0x0a
	.zero		1


	//   ....[30]....
        /*084c*/ 	.word	0x00006250
        /*0850*/ 	.word	0x00000015
        /*0854*/ 	.word	0x00000000
        /*0858*/ 	.short	0x0101
        /*085a*/ 	.byte	0x3f
	.zero		1


	//   ....[31]....
        /*085c*/ 	.word	0x00008490
        /*0860*/ 	.word	0x000000ff
        /*0864*/ 	.word	0x00000000
        /*0868*/ 	.short	0x0101
        /*086a*/ 	.byte	0x0a
	.zero		1


	//   ....[32]....
        /*086c*/ 	.word	0x00008d20
        /*0870*/ 	.word	0x000000ff
        /*0874*/ 	.word	0x00022830
        /*0878*/ 	.short	0x010a
        /*087a*/ 	.byte	0x07
	.zero		1


	//   ....[33]....
        /*087c*/ 	.word	0x00008d60
        /*0880*/ 	.word	0x000000ff
        /*0884*/ 	.word	0x00022830
        /*0888*/ 	.short	0x010a
        /*088a*/ 	.byte	0x07
	.zero		1


	//   ....[34]....
        /*088c*/ 	.word	0x00009030
        /*0890*/ 	.word	0x000000ff
        /*0894*/ 	.word	0x00022850
        /*0898*/ 	.short	0x010a
        /*089a*/ 	.byte	0x0a
	.zero		1


	//   ....[35]....
        /*089c*/ 	.word	0x00009070
        /*08a0*/ 	.word	0x000000ff
        /*08a4*/ 	.word	0x00022850
        /*08a8*/ 	.short	0x010a
        /*08aa*/ 	.byte	0x0a
	.zero		1


	//   ....[36]....
        /*08ac*/ 	.word	0x0000aa20
        /*08b0*/ 	.word	0x00000003
        /*08b4*/ 	.word	0x00000000
        /*08b8*/ 	.short	0x0101
        /*08ba*/ 	.byte	0x3f
	.zero		1


	//   ....[37]....
        /*08bc*/ 	.word	0x0000ad10
        /*08c0*/ 	.word	0x000000ff
        /*08c4*/ 	.word	0x00000000
        /*08c8*/ 	.short	0x0101
        /*08ca*/ 	.byte	0x06
	.zero		1


	//   ....[38]....
        /*08cc*/ 	.word	0x0000b450
        /*08d0*/ 	.word	0x000000ff
        /*08d4*/ 	.word	0x00022830
        /*08d8*/ 	.short	0x010a
        /*08da*/ 	.byte	0x07
	.zero		1


	//   ....[39]....
        /*08dc*/ 	.word	0x0000b490
        /*08e0*/ 	.word	0x000000ff
        /*08e4*/ 	.word	0x00022830
        /*08e8*/ 	.short	0x010a
        /*08ea*/ 	.byte	0x07
	.zero		1


	//   ....[40]....
        /*08ec*/ 	.word	0x0000b760
        /*08f0*/ 	.word	0x000000ff
        /*08f4*/ 	.word	0x00022850
        /*08f8*/ 	.short	0x010a
        /*08fa*/ 	.byte	0x0a
	.zero		1


	//   ....[41]....
        /*08fc*/ 	.word	0x0000b7a0
        /*0900*/ 	.word	0x000000ff
        /*0904*/ 	.word	0x00022850
        /*0908*/ 	.short	0x010a
        /*090a*/ 	.byte	0x0a
	.zero		1


	//   ....[42]....
        /*090c*/ 	.word	0x0000c250
        /*0910*/ 	.word	0x00000022
        /*0914*/ 	.word	0x00000000
        /*0918*/ 	.short	0x0101
        /*091a*/ 	.byte	0x3f
	.zero		1


	//   ....[43]....
        /*091c*/ 	.word	0x0000e440
        /*0920*/ 	.word	0x000000ff
        /*0924*/ 	.word	0x00000000
        /*0928*/ 	.short	0x0101
        /*092a*/ 	.byte	0x06
	.zero		1


	//   ....[44]....
        /*092c*/ 	.word	0x0000ea40
        /*0930*/ 	.word	0x000000ff
        /*0934*/ 	.word	0x00022850
        /*0938*/ 	.short	0x010a
        /*093a*/ 	.byte	0x05
	.zero		1


	//   ....[45]....
        /*093c*/ 	.word	0x0000ea80
        /*0940*/ 	.word	0x000000ff
        /*0944*/ 	.word	0x00022850
        /*0948*/ 	.short	0x010a
        /*094a*/ 	.byte	0x05
	.zero		1


	//   ....[46]....
        /*094c*/ 	.word	0x0000f040
        /*0950*/ 	.word	0x000000ff
        /*0954*/ 	.word	0x00000000
        /*0958*/ 	.short	0x0101
        /*095a*/ 	.byte	0x04
	.zero		1


	//   ....[47]....
        /*095c*/ 	.word	0x00010900
        /*0960*/ 	.word	0x00000003
        /*0964*/ 	.word	0x00000000
        /*0968*/ 	.short	0x0101
        /*096a*/ 	.byte	0x3f
	.zero		1


	//   ....[48]....
        /*096c*/ 	.word	0x00013ba0
        /*0970*/ 	.word	0x00000003
        /*0974*/ 	.word	0x00022880
        /*0978*/ 	.short	0x010a
        /*097a*/ 	.byte	0x3f
	.zero		1


	//   ....[49]....
        /*097c*/ 	.word	0x00013d60
        /*0980*/ 	.word	0x00000003
        /*0984*/ 	.word	0x00022840
        /*0988*/ 	.short	0x010a
        /*098a*/ 	.byte	0x3f
	.zero		1


	//   ....[50]....
        /*098c*/ 	.word	0x00014230
        /*0990*/ 	.word	0x000000ff
        /*0994*/ 	.word	0x00022820
        /*0998*/ 	.short	0x010a
        /*099a*/ 	.byte	0x28
	.zero		1


	//   ....[51]....
        /*099c*/ 	.word	0x00014540
        /*09a0*/ 	.word	0x00000005
        /*09a4*/ 	.word	0x00022880
        /*09a8*/ 	.short	0x010a
        /*09aa*/ 	.byte	0x3f
	.zero		1


	//   ....[52]....
        /*09ac*/ 	.word	0x00014790
        /*09b0*/ 	.word	0x00000005
        /*09b4*/ 	.word	0x00022840
        /*09b8*/ 	.short	0x010a
        /*09ba*/ 	.byte	0x3f
	.zero		1


	//   ....[53]....
        /*09bc*/ 	.word	0x00014cb0
        /*09c0*/ 	.word	0x00000005
        /*09c4*/ 	.word	0x00022870
        /*09c8*/ 	.short	0x010a
        /*09ca*/ 	.byte	0x3f
	.zero		1


	//   ....[54]....
        /*09cc*/ 	.word	0x00014d30
        /*09d0*/ 	.word	0x00000005
        /*09d4*/ 	.word	0x00022860
        /*09d8*/ 	.short	0x010a
        /*09da*/ 	.byte	0x3f
	.zero		1


	//   ....[55]....
        /*09dc*/ 	.word	0x000151e0
        /*09e0*/ 	.word	0x00000003
        /*09e4*/ 	.word	0x00022850
        /*09e8*/ 	.short	0x0101
        /*09ea*/ 	.byte	0x3f
	.zero		1


	//   ....[56]....
        /*09ec*/ 	.word	0x00015240
        /*09f0*/ 	.word	0x00000003
        /*09f4*/ 	.word	0x00000000
        /*09f8*/ 	.short	0x0101
        /*09fa*/ 	.byte	0x3f
	.zero		1


	//   ....[57]....
        /*09fc*/ 	.word	0x00015410
        /*0a00*/ 	.word	0x00000014
        /*0a04*/ 	.word	0x00022870
        /*0a08*/ 	.short	0x010a
        /*0a0a*/ 	.byte	0x3f
	.zero		1


	//   ....[58]....
        /*0a0c*/ 	.word	0x000154a0
        /*0a10*/ 	.word	0x00000014
        /*0a14*/ 	.word	0x00022860
        /*0a18*/ 	.short	0x010a
        /*0a1a*/ 	.byte	0x3f
	.zero		1


	//   ....[59]....
        /*0a1c*/ 	.word	0x00015960
        /*0a20*/ 	.word	0x00000014
        /*0a24*/ 	.word	0x00022850
        /*0a28*/ 	.short	0x0101
        /*0a2a*/ 	.byte	0x3f
	.zero		1


	//   ....[60]....
        /*0a2c*/ 	.word	0x000159b0
        /*0a30*/ 	.word	0x00000000
        /*0a34*/ 	.word	0x00000000
        /*0a38*/ 	.short	0x0101
        /*0a3a*/ 	.byte	0x3f
	.zero		1


	//   ....[61]....
        /*0a3c*/ 	.word	0x00016750
        /*0a40*/ 	.word	0x00000000
        /*0a44*/ 	.word	0x00022820
        /*0a48*/ 	.short	0x010a
        /*0a4a*/ 	.byte	0x3f
	.zero		1


	//   ....[62]....
        /*0a4c*/ 	.word	0x00016910
        /*0a50*/ 	.word	0x00000006
        /*0a54*/ 	.word	0x00000000
        /*0a58*/ 	.short	0x010a
        /*0a5a*/ 	.byte	0x3f
	.zero		1


	//   ....[63]....
        /*0a5c*/ 	.word	0x00016980
        /*0a60*/ 	.word	0x00000007
        /*0a64*/ 	.word	0x00000000
        /*0a68*/ 	.short	0x010a
        /*0a6a*/ 	.byte	0x3f
	.zero		1


	//   ....[64]....
        /*0a6c*/ 	.word	0x000169e0
        /*0a70*/ 	.word	0x00000004
        /*0a74*/ 	.word	0x00022860
        /*0a78*/ 	.short	0x010a
        /*0a7a*/ 	.byte	0x3f
	.zero		1


	//   ....[65]....
        /*0a7c*/ 	.word	0x00016a30
        /*0a80*/ 	.word	0x00000003
        /*0a84*/ 	.word	0x00022860
        /*0a88*/ 	.short	0x010a
        /*0a8a*/ 	.byte	0x3f
	.zero		1


	//   ....[66]....
        /*0a8c*/ 	.word	0x00016a70
        /*0a90*/ 	.word	0x00000004
        /*0a94*/ 	.word	0x00022880
        /*0a98*/ 	.short	0x010a
        /*0a9a*/ 	.byte	0x3f
	.zero		1


	//   ....[67]....
        /*0a9c*/ 	.word	0x00016a90
        /*0aa0*/ 	.word	0x00000003
        /*0aa4*/ 	.word	0x00022880
        /*0aa8*/ 	.short	0x010a
        /*0aaa*/ 	.byte	0x3f
	.zero		1


	//   ....[68]....
        /*0aac*/ 	.word	0x00016b00
        /*0ab0*/ 	.word	0x00000003
        /*0ab4*/ 	.word	0x00022800
        /*0ab8*/ 	.short	0x010a
        /*0aba*/ 	.byte	0x3f
	.zero		1


	//   ....[69]....
        /*0abc*/ 	.word	0x00016b50
        /*0ac0*/ 	.word	0x0000000f
        /*0ac4*/ 	.word	0x00022830
        /*0ac8*/ 	.short	0x010a
        /*0aca*/ 	.byte	0x3f
	.zero		1


	//   ....[70]....
        /*0acc*/ 	.word	0x00016bb0
        /*0ad0*/ 	.word	0x00000015
        /*0ad4*/ 	.word	0x00022830
        /*0ad8*/ 	.short	0x010a
        /*0ada*/ 	.byte	0x3f
	.zero		1


	//   ....[71]....
        /*0adc*/ 	.word	0x00016c10
        /*0ae0*/ 	.word	0x00000015
        /*0ae4*/ 	.word	0x00022850
        /*0ae8*/ 	.short	0x010a
        /*0aea*/ 	.byte	0x3f
	.zero		1


	//   ....[72]....
        /*0aec*/ 	.word	0x00016c70
        /*0af0*/ 	.word	0x00000007
        /*0af4*/ 	.word	0x00022830
        /*0af8*/ 	.short	0x010a
        /*0afa*/ 	.byte	0x3f
	.zero		1


	//   ....[73]....
        /*0afc*/ 	.word	0x00016cd0
        /*0b00*/ 	.word	0x00000007
        /*0b04*/ 	.word	0x00022850
        /*0b08*/ 	.short	0x010a
        /*0b0a*/ 	.byte	0x3f
	.zero		1


	//   ....[74]....
        /*0b0c*/ 	.word	0x00016d30
        /*0b10*/ 	.word	0x00000007
        /*0b14*/ 	.word	0x00022830
        /*0b18*/ 	.short	0x010a
        /*0b1a*/ 	.byte	0x3f
	.zero		1


	//   ....[75]....
        /*0b1c*/ 	.word	0x00016d90
        /*0b20*/ 	.word	0x00000007
        /*0b24*/ 	.word	0x00022850
        /*0b28*/ 	.short	0x010a
        /*0b2a*/ 	.byte	0x3f
	.zero		1


	//   ....[76]....
        /*0b2c*/ 	.word	0x00016df0
        /*0b30*/ 	.word	0x00000005
        /*0b34*/ 	.word	0x00022850
        /*0b38*/ 	.short	0x010a
        /*0b3a*/ 	.byte	0x3f
	.zero		1


	//   ....[77]....
        /*0b3c*/ 	.word	0x00016f40
        /*0b40*/ 	.word	0x00000003
        /*0b44*/ 	.word	0x00022880
        /*0b48*/ 	.short	0x010a
        /*0b4a*/ 	.byte	0x3f
	.zero		1


	//   ....[78]....
        /*0b4c*/ 	.word	0x00016f90
        /*0b50*/ 	.word	0x00000003
        /*0b54*/ 	.word	0x00022840
        /*0b58*/ 	.short	0x010a
        /*0b5a*/ 	.byte	0x3f
	.zero		1


	//   ....[79]....
        /*0b5c*/ 	.word	0x00016ff0
        /*0b60*/ 	.word	0x00000003
        /*0b64*/ 	.word	0x00022820
        /*0b68*/ 	.short	0x010a
        /*0b6a*/ 	.byte	0x3f
	.zero		1


	//   ....[80]....
        /*0b6c*/ 	.word	0x00017040
        /*0b70*/ 	.word	0x00000005
        /*0b74*/ 	.word	0x00022880
        /*0b78*/ 	.short	0x010a
        /*0b7a*/ 	.byte	0x3f
	.zero		1


	//   ....[81]....
        /*0b7c*/ 	.word	0x00017090
        /*0b80*/ 	.word	0x00000005
        /*0b84*/ 	.word	0x00022840
        /*0b88*/ 	.short	0x010a
        /*0b8a*/ 	.byte	0x3f
	.zero		1


	//   ....[82]....
        /*0b8c*/ 	.word	0x000170f0
        /*0b90*/ 	.word	0x00000005
        /*0b94*/ 	.word	0x00022870
        /*0b98*/ 	.short	0x010a
        /*0b9a*/ 	.byte	0x3f
	.zero		1


	//   ....[83]....
        /*0b9c*/ 	.word	0x00017150
        /*0ba0*/ 	.word	0x00000003
        /*0ba4*/ 	.word	0x00022860
        /*0ba8*/ 	.short	0x010a
        /*0baa*/ 	.byte	0x3f
	.zero		1


	//   ....[84]....
        /*0bac*/ 	.word	0x000171a0
        /*0bb0*/ 	.word	0x00000014
        /*0bb4*/ 	.word	0x00022870
        /*0bb8*/ 	.short	0x010a
        /*0bba*/ 	.byte	0x3f
	.zero		1


	//   ....[85]....
        /*0bbc*/ 	.word	0x000171f0
        /*0bc0*/ 	.word	0x00000014
        /*0bc4*/ 	.word	0x00022860
        /*0bc8*/ 	.short	0x010a
        /*0bca*/ 	.byte	0x3f
	.zero		1


	//   ....[86]....
        /*0bcc*/ 	.word	0x00017240
        /*0bd0*/ 	.word	0x00000000
        /*0bd4*/ 	.word	0x00022820
        /*0bd8*/ 	.short	0x010a
        /*0bda*/ 	.byte	0x3f
	.zero		1


	//   ....[87]....
        /*0bdc*/ 	.word	0x000173e0
        /*0be0*/ 	.word	0x00000006
        /*0be4*/ 	.word	0x00000000
        /*0be8*/ 	.short	0x010a
        /*0bea*/ 	.byte	0x3f
	.zero		1


	//   ....[88]....
        /*0bec*/ 	.word	0x00017430
        /*0bf0*/ 	.word	0x00000007
        /*0bf4*/ 	.word	0x00000000
        /*0bf8*/ 	.short	0x010a
        /*0bfa*/ 	.byte	0x3f
	.zero		1


	//   ....[89]....
        /*0bfc*/ 	.word	0x00017480
        /*0c00*/ 	.word	0x00000004
        /*0c04*/ 	.word	0x00022860
        /*0c08*/ 	.short	0x010a
        /*0c0a*/ 	.byte	0x3f
	.zero		1


	//   ....[90]....
        /*0c0c*/ 	.word	0x000174d0
        /*0c10*/ 	.word	0x00000003
        /*0c14*/ 	.word	0x00022860
        /*0c18*/ 	.short	0x010a
        /*0c1a*/ 	.byte	0x3f
	.zero		1


	//   ....[91]....
        /*0c1c*/ 	.word	0x00017520
        /*0c20*/ 	.word	0x00000004
        /*0c24*/ 	.word	0x00022880
        /*0c28*/ 	.short	0x010a
        /*0c2a*/ 	.byte	0x3f
	.zero		1


	//----- nvinfo : EIATTR_NUM_MBARRIERS
	.align		4
.L_249:
        /*0c2c*/ 	.byte	0x03, 0x38
        /*0c2e*/ 	.short	0x0016


	//----- nvinfo : EIATTR_EXIT_INSTR_OFFSETS
	.align		4
        /*0c30*/ 	.byte	0x04, 0x1c
        /*0c32*/ 	.short	(.L_251 - .L_250)


	//   ....[0]....
.L_250:
        /*0c34*/ 	.word	0x00000ab0


	//   ....[1]....
        /*0c38*/ 	.word	0x00011880


	//   ....[2]....
        /*0c3c*/ 	.word	0x00016ae0


	//----- nvinfo : EIATTR_MAX_THREADS
	.align		4
.L_251:
        /*0c40*/ 	.byte	0x04, 0x05
        /*0c42*/ 	.short	(.L_253 - .L_252)
.L_252:
        /*0c44*/ 	.word	0x00000180
        /*0c48*/ 	.word	0x00000001
        /*0c4c*/ 	.word	0x00000001


	//----- nvinfo : EIATTR_CRS_STACK_SIZE
	.align		4
.L_253:
        /*0c50*/ 	.byte	0x04, 0x1e
        /*0c52*/ 	.short	(.L_255 - .L_254)
.L_254:
        /*0c54*/ 	.word	0x00000000


	//----- nvinfo : EIATTR_CBANK_PARAM_SIZE
	.align		4
.L_255:
        /*0c58*/ 	.byte	0x03, 0x19
        /*0c5a*/ 	.short	0x0a70


	//----- nvinfo : EIATTR_PARAM_CBANK
	.align		4
        /*0c5c*/ 	.byte	0x04, 0x0a
        /*0c5e*/ 	.short	(.L_257 - .L_256)
	.align		4
.L_256:
        /*0c60*/ 	.word	index@(.nv.constant0._ZN7cutlass13device_kernelIN5flash11enable_sm90INS1_16FlashAttnFwdSm90INS1_25CollectiveMainloopFwdSm90ILi2EN4cute5tupleIJNS5_1CILi1EEES8_S8_EEENS6_IJNS7_ILi128EEESA_NS7_ILi192EEEEEELi128ENS_12float_e4m3_tEfNS_4arch4Sm90ELb0ELb1ELb1ELb1ELb0ELb0ELb0ELb1ELb1ELb0ELb0ELb0EEENS1_21CollectiveEpilogueFwdINS6_IJSA_SA_SA_EEES9_NS_10bfloat16_tESF_Li256ELb1ELb0ELb0ELb1EEENS1_36VarlenDynamicPersistentTileSchedulerILi128ELi128ELi256ELi128ELb0ELb0ELb1ELb1ELb0ELb1EEEEEEEEEvNT_6ParamsE)
        /*0c64*/ 	.short	0x0210
        /*0c66*/ 	.short	0x0a70


	//----- nvinfo : EIATTR_SW_WAR
	.align		4
.L_257:
        /*0c68*/ 	.byte	0x04, 0x36
        /*0c6a*/ 	.short	(.L_259 - .L_258)
.L_258:
        /*0c6c*/ 	.word	0x00000008
.L_259:


//--------------------- .nv.info._ZN7cutlass13device_kernelIN5flash11enable_sm90INS1_16FlashAttnFwdSm90INS1_25CollectiveMainloopFwdSm90ILi2EN4cute5tupleIJNS5_1CILi1EEES8_S8_EEENS6_IJNS7_ILi128EEESA_NS7_ILi192EEEEEELi128ENS_12float_e4m3_tEfNS_4arch4Sm90ELb0ELb1ELb1ELb1ELb0ELb1ELb0ELb1ELb1ELb0ELb0ELb0EEENS1_21CollectiveEpilogueFwdINS6_IJSA_SA_SA_EEES9_NS_10bfloat16_tESF_Li256ELb1ELb0ELb0ELb1EEENS1_36VarlenDynamicPersistentTileSchedulerILi128ELi128ELi256ELi128ELb0ELb0ELb1ELb1ELb0ELb1EEEEEEEEEvNT_6ParamsE --------------------------
	.section	.nv.info._ZN7cutlass13device_kernelIN5flash11enable_sm90INS1_16FlashAttnFwdSm90INS1_25CollectiveMainloopFwdSm90ILi2EN4cute5tupleIJNS5_1CILi1EEES8_S8_EEENS6_IJNS7_ILi128EEESA_NS7_ILi192EEEEEELi128ENS_12float_e4m3_tEfNS_4arch4Sm90ELb0ELb1ELb1ELb1ELb0ELb1ELb0ELb1ELb1ELb0ELb0ELb0EEENS1_21CollectiveEpilogueFwdINS6_IJSA_SA_SA_EEES9_NS_10bfloat16_tESF_Li256ELb1ELb0ELb0ELb1EEENS1_36VarlenDynamicPersistentTileSchedulerILi128ELi128ELi256ELi128ELb0ELb0ELb1ELb1ELb0ELb1EEEEEEEEEvNT_6ParamsE,"",@"SHT_CUDA_INFO"
	.sectionflags	@""
	.align	4


	//----- nvinfo : EIATTR_CUDA_API_VERSION
	.align		4
        /*0000*/ 	.byte	0x04, 0x37
        /*0002*/ 	.short	(.L_261 - .L_260)
.L_260:
        /*0004*/ 	.word	0x00000082


	//----- nvinfo : EIATTR_KPARAM_INFO
	.align		4
.L_261:
        /*0008*/ 	.byte	0x04, 0x17
        /*000a*/ 	.short	(.L_263 - .L_262)
.L_262:
        /*000c*/ 	.word	0x00000000
        /*0010*/ 	.short	0x0000
        /*0012*/ 	.short	0x0070
        /*0014*/ 	.byte	0x00, 0xf0, 0x01, 0x28


	//----- nvinfo : EIATTR_SPARSE_MMA_MASK
	.align		4
.L_263:
        /*0018*/ 	.byte	0x03, 0x50
        /*001a*/ 	.short	0x0000


	//----- nvinfo : EIATTR_MAXREG_COUNT
	.align		4
        /*001c*/ 	.byte	0x03, 0x1b
        /*001e*/ 	.short	0x00a8


	//----- nvinfo : EIATTR_NUM_BARRIERS
	.align		4
        /*0020*/ 	.byte	0x02, 0x4c
        /*0022*/ 	.byte	0x10
	.zero		1


	//----- nvinfo : EIATTR_EXTERNS
	.align		4
        /*0024*/ 	.byte	0x04, 0x0f
        /*0026*/ 	.short	(.L_265 - .L_264)


	//   ....[0]....
	.align		4
.L_264:
        /*0028*/ 	.word	index@(__assertfail)


	//----- nvinfo : EIATTR_ANNOTATIONS
	.align		4
.L_265:
        /*002c*/ 	.byte	0x04, 0x55
        /*002e*/ 	.short	(.L_267 - .L_266)


	//   ....[0]....
.L_266:
        /* <DEDUP_REMOVED lines=68> */


	//----- nvinfo : EIATTR_MERCURY_ISA_VERSION
	.align		4
.L_267:
        /*0458*/ 	.byte	0x03, 0x5f
        /*045a*/ 	.short	0x0101


	//----- nvinfo : EIATTR_UNUSED_LOAD_BYTE_OFFSET
	.align		4
        /*045c*/ 	.byte	0x04, 0x44
        /*045e*/ 	.short	(.L_269 - .L_268)


	//   ....[0]....
.L_268:
        /*0460*/ 	.word	0x00000b00
        /*0464*/ 	.word	0x0000fff0


	//   ....[1]....
        /*0468*/ 	.word	0x0001f030
        /*046c*/ 	.word	0x0000fff0


	//----- nvinfo : EIATTR_INT_WARP_WIDE_INSTR_OFFSETS
	.align		4
.L_269:
        /*0470*/ 	.byte	0x04, 0x31
        /*0472*/ 	.short	(.L_271 - .L_270)


	//   ....[0]....
.L_270:
        /*0474*/ 	.word	0x000001c0


	//   ....[1]....
        /*0478*/ 	.word	0x00000200


	//   ....[2]....
        /*047c*/ 	.word	0x00000270


	//   ....[3]....
        /*0480*/ 	.word	0x00024250


	//   ....[4]....
        /*0484*/ 	.word	0x000242e0


	//   ....[5]....
        /*0488*/ 	.word	0x000249e0


	//   ....[6]....
        /*048c*/ 	.word	0x00024a10


	//   ....[7]....
        /*0490*/ 	.word	0x00024af0


	//   ....[8]....
        /*0494*/ 	.word	0x00024bc0


	//   ....[9]....
        /*0498*/ 	.word	0x000268a0


	//   ....[10]....
        /*049c*/ 	.word	0x00026930


	//----- nvinfo : EIATTR_COOP_GROUP_MASK_REGIDS
	.align		4
.L_271:
        /*04a0*/ 	.byte	0x04, 0x29
        /*04a2*/ 	.short	(.L_273 - .L_272)


	//   ....[0]....
.L_272:
        /*04a4*/ 	.word	0xffffffff


	//   ....[1]....
        /*04a8*/ 	.word	0xffffffff


	//   ....[2]....
        /*04ac*/ 	.word	0xffffffff


	//   ....[3]....
        /*04b0*/ 	.word	0xffffffff


	//   ....[4]....
        /*04b4*/ 	.word	0xffffffff


	//   ....[5]....
        /*04b8*/ 	.word	0xffffffff


	//   ....[6]....
        /*04bc*/ 	.word	0xffffffff


	//   ....[7]....
        /*04c0*/ 	.word	0xffffffff


	//   ....[8]....
        /*04c4*/ 	.word	0xffffffff


	//   ....[9]....
        /*04c8*/ 	.word	0xffffffff


	//   ....[10]....
        /*04cc*/ 	.word	0xffffffff


	//   ....[11]....
        /*04d0*/ 	.word	0xffffffff


	//   ....[12]....
        /*04d4*/ 	.word	0xffffffff


	//   ....[13]....
        /*04d8*/ 	.word	0xffffffff


	//   ....[14]....
        /*04dc*/ 	.word	0xffffffff


	//   ....[15]....
        /*04e0*/ 	.word	0xffffffff


	//   ....[16]....
        /*04e4*/ 	.word	0xffffffff


	//   ....[17]....
        /*04e8*/ 	.word	0xffffffff


	//   ....[18]....
        /*04ec*/ 	.word	0xffffffff


	//   ....[19]....
        /*04f0*/ 	.word	0xffffffff


	//   ....[20]....
        /*04f4*/ 	.word	0xffffffff


	//   ....[21]....
        /*04f8*/ 	.word	0xffffffff


	//   ....[22]....
        /*04fc*/ 	.word	0xffffffff


	//   ....[23]....
        /*0500*/ 	.word	0xffffffff


	//   ....[24]....
        /*0504*/ 	.word	0xffffffff


	//   ....[25]....
        /*0508*/ 	.word	0xffffffff


	//   ....[26]....
        /*050c*/ 	.word	0xffffffff


	//   ....[27]....
        /*0510*/ 	.word	0xffffffff


	//   ....[28]....
        /*0514*/ 	.word	0xffffffff


	//   ....[29]....
        /*0518*/ 	.word	0xffffffff


	//   ....[30]....
        /*051c*/ 	.word	0xffffffff


	//   ....[31]....
        /*0520*/ 	.word	0xffffffff


	//   ....[32]....
        /*0524*/ 	.word	0xffffffff


	//   ....[33]....
        /*0528*/ 	.word	0xffffffff


	//   ....[34]....
        /*052c*/ 	.word	0xffffffff


	//   ....[35]....
        /*0530*/ 	.word	0xffffffff


	//   ....[36]....
        /*0534*/ 	.word	0xffffffff


	//   ....[37]....
        /*0538*/ 	.word	0xffffffff


	//   ....[38]....
        /*053c*/ 	.word	0xffffffff


	//   ....[39]....
        /*0540*/ 	.word	0xffffffff


	//   ....[40]....
        /*0544*/ 	.word	0xffffffff


	//   ....[41]....
        /*0548*/ 	.word	0xffffffff


	//   ....[42]....
        /*054c*/ 	.word	0xffffffff


	//   ....[43]....
        /*0550*/ 	.word	0xffffffff


	//   ....[44]....
        /*0554*/ 	.word	0xffffffff


	//   ....[45]....
        /*0558*/ 	.word	0xffffffff


	//   ....[46]....
        /*055c*/ 	.word	0xffffffff


	//   ....[47]....
        /*0560*/ 	.word	0xffffffff


	//   ....[48]....
        /*0564*/ 	.word	0xffffffff


	//   ....[49]....
        /*0568*/ 	.word	0xffffffff


	//   ....[50]....
        /*056c*/ 	.word	0xffffffff


	//   ....[51]....
        /*0570*/ 	.word	0xffffffff


	//   ....[52]....
        /*0574*/ 	.word	0xffffffff


	//   ....[53]....
        /*0578*/ 	.word	0xffffffff


	//   ....[54]....
        /*057c*/ 	.word	0xffffffff


	//   ....[55]....
        /*0580*/ 	.word	0xffffffff


	//   ....[56]....
        /*0584*/ 	.word	0xffffffff


	//   ....[57]....
        /*0588*/ 	.word	0xffffffff


	//   ....[58]....
        /*058c*/ 	.word	0xffffffff


	//   ....[59]....
        /*0590*/ 	.word	0xffffffff


	//   ....[60]....
        /*0594*/ 	.word	0xffffffff


	//   ....[61]....
        /*0598*/ 	.word	0xffffffff


	//   ....[62]....
        /*059c*/ 	.word	0xffffffff


	//   ....[63]....
        /*05a0*/ 	.word	0xffffffff


	//   ....[64]....
        /*05a4*/ 	.word	0xffffffff


	//   ....[65]....
        /*05a8*/ 	.word	0xffffffff


	//   ....[66]....
        /*05ac*/ 	.word	0xffffffff


	//   ....[67]....
        /*05b0*/ 	.word	0xffffffff


	//   ....[68]....
        /*05b4*/ 	.word	0xffffffff


	//   ....[69]....
        /*05b8*/ 	.word	0xffffffff


	//   ....[70]....
        /*05bc*/ 	.word	0xffffffff


	//   ....[71]....
        /*05c0*/ 	.word	0xffffffff


	//   ....[72]....
        /*05c4*/ 	.word	0xffffffff


	//   ....[73]....
        /*05c8*/ 	.word	0xffffffff


	//   ....[74]....
        /*05cc*/ 	.word	0xffffffff


	//   ....[75]....
        /*05d0*/ 	.word	0xffffffff


	//   ....[76]....
        /*05d4*/ 	.word	0xffffffff


	//   ....[77]....
        /*05d8*/ 	.word	0xffffffff


	//   ....[78]....
        /*05dc*/ 	.word	0xffffffff


	//   ....[79]....
        /*05e0*/ 	.word	0xffffffff


	//   ....[80]....
        /*05e4*/ 	.word	0xffffffff


	//   ....[81]....
        /*05e8*/ 	.word	0xffffffff


	//   ....[82]....
        /*05ec*/ 	.word	0xffffffff


	//   ....[83]....
        /*05f0*/ 	.word	0xffffffff


	//   ....[84]....
        /*05f4*/ 	.word	0xffffffff


	//   ....[85]....
        /*05f8*/ 	.word	0xffffffff


	//   ....[86]....
        /*05fc*/ 	.word	0xffffffff


	//   ....[87]....
        /*0600*/ 	.word	0xffffffff


	//   ....[88]....
        /*0604*/ 	.word	0xffffffff


	//   ....[89]....
        /*0608*/ 	.word	0xffffffff


	//   ....[90]....
        /*060c*/ 	.word	0xffffffff


	//   ....[91]....
        /*0610*/ 	.word	0xffffffff


	//   ....[92]....
        /*0614*/ 	.word	0xffffffff


	//   ....[93]....
        /*0618*/ 	.word	0xffffffff


	//   ....[94]....
        /*061c*/ 	.word	0xffffffff


	//   ....[95]....
        /*0620*/ 	.word	0xffffffff


	//   ....[96]....
        /*0624*/ 	.word	0x0500000f


	//   ....[97]....
        /*0628*/ 	.word	0x0500000f


	//   ....[98]....
        /*062c*/ 	.word	0x0500000f


	//   ....[99]....
        /*0630*/ 	.word	0x0500000f


	//   ....[100]....
        /*0634*/ 	.word	0x0500000f


	//   ....[101]....
        /*0638*/ 	.word	0x0500000f


	//   ....[102]....
        /*063c*/ 	.word	0x0500000f


	//   ....[103]....
        /*0640*/ 	.word	0x0500000f


	//   ....[104]....
        /*0644*/ 	.word	0x0500000f


	//   ....[105]....
        /*0648*/ 	.word	0x0500000f


	//   ....[106]....
        /*064c*/ 	.word	0x0500000f


	//   ....[107]....
        /*0650*/ 	.word	0x0500000f


	//   ....[108]....
        /*0654*/ 	.word	0x0500000f


	//   ....[109]....
        /*0658*/ 	.word	0x0500000f


	//   ....[110]....
        /*065c*/ 	.word	0x0500000f


	//   ....[111]....
        /*0660*/ 	.word	0x0500000f


	//   ....[112]....
        /*0664*/ 	.word	0x0500000f


	//   ....[113]....
        /*0668*/ 	.word	0x0500000f


	//   ....[114]....
        /*066c*/ 	.word	0x0500000f


	//   ....[115]....
        /*0670*/ 	.word	0x0500000f


	//   ....[116]....
        /*0674*/ 	.word	0x0500000f


	//   ....[117]....
        /*0678*/ 	.word	0x0500000f


	//   ....[118]....
        /*067c*/ 	.word	0x0500000f


	//   ....[119]....
        /*0680*/ 	.word	0x0500000f


	//   ....[120]....
        /*0684*/ 	.word	0x0500000f


	//   ....[121]....
        /*0688*/ 	.word	0x0500000f


	//   ....[122]....
        /*068c*/ 	.word	0x0500000f


	//   ....[123]....
        /*0690*/ 	.word	0x0500000f


	//   ....[124]....
        /*0694*/ 	.word	0x0500000f


	//   ....[125]....
        /*0698*/ 	.word	0x0500000f


	//   ....[126]....
        /*069c*/ 	.word	0x0500000f


	//   ....[127]....
        /*06a0*/ 	.word	0x0500000f


	//   ....[128]....
        /*06a4*/ 	.word	0x0500000f


	//   ....[129]....
        /*06a8*/ 	.word	0x0500000f


	//   ....[130]....
        /*06ac*/ 	.word	0x0500000f


	//   ....[131]....
        /*06b0*/ 	.word	0x0500000f


	//   ....[132]....
        /*06b4*/ 	.word	0x0500000f


	//   ....[133]....
        /*06b8*/ 	.word	0x0500000f


	//   ....[134]....
        /*06bc*/ 	.word	0x0500000f


	//   ....[135]....
        /*06c0*/ 	.word	0x0500000f


	//   ....[136]....
        /*06c4*/ 	.word	0x0500000f


	//   ....[137]....
        /*06c8*/ 	.word	0x0500000f


	//   ....[138]....
        /*06cc*/ 	.word	0x0500000f


	//   ....[139]....
        /*06d0*/ 	.word	0x0500000f


	//   ....[140]....
        /*06d4*/ 	.word	0x0500000f


	//   ....[141]....
        /*06d8*/ 	.word	0x0500000f


	//   ....[142]....
        /*06dc*/ 	.word	0x0500000f


	//   ....[143]....
        /*06e0*/ 	.word	0x0500000f


	//   ....[144]....
        /*06e4*/ 	.word	0x0500000f


	//   ....[145]....
        /*06e8*/ 	.word	0x0500000f


	//   ....[146]....
        /*06ec*/ 	.word	0x0500000f


	//   ....[147]....
        /*06f0*/ 	.word	0x0500000f


	//   ....[148]....
        /*06f4*/ 	.word	0x0500000f


	//   ....[149]....
        /*06f8*/ 	.word	0x0500000f


	//   ....[150]....
        /*06fc*/ 	.word	0x0500000f


	//   ....[151]....
        /*0700*/ 	.word	0x0500000f


	//   ....[152]....
        /*0704*/ 	.word	0x0500000f


	//   ....[153]....
        /*0708*/ 	.word	0x0500000f


	//   ....[154]....
        /*070c*/ 	.word	0x0500000f


	//   ....[155]....
        /*0710*/ 	.word	0x0500000f


	//   ....[156]....
        /*0714*/ 	.word	0x0500000f


	//----- nvinfo : EIATTR_COOP_GROUP_INSTR_OFFSETS
	.align		4
.L_273:
        /*0718*/ 	.byte	0x04, 0x28
        /*071a*/ 	.short	(.L_275 - .L_274)


	//   ....[0]....
.L_274:
        /*071c*/ 	.word	0x00000070


	//   ....[1]....
        /*0720*/ 	.word	0x000001d0


	//   ....[2]....
        /*0724*/ 	.word	0x00000220


	//   ....[3]....
        /*0728*/ 	.word	0x00000450


	//   ....[4]....
        /*072c*/ 	.word	0x000005b0


	//   ....[5]....
        /*0730*/ 	.word	0x000006d0


	//   ....[6]....
        /*0734*/ 	.word	0x00000830


	//   ....[7]....
        /*0738*/ 	.word	0x00009c80


	//   ....[8]....
        /*073c*/ 	.word	0x00013210


	//   ....[9]....
        /*0740*/ 	.word	0x000132d0


	//   ....[10]....
        /*0744*/ 	.word	0x00013b20


	//   ....[11]....
        /*0748*/ 	.word	0x00013b80


	//   ....[12]....
        /*074c*/ 	.word	0x000167f0


	//   ....[13]....
        /*0750*/ 	.word	0x000168f0


	//   ....[14]....
        /*0754*/ 	.word	0x00017170


	//   ....[15]....
        /*0758*/ 	.word	0x000171e0


	//   ....[16]....
        /*075c*/ 	.word	0x000195b0


	//   ....[17]....
        /*0760*/ 	.word	0x00019670


	//   ....[18]....
        /*0764*/ 	.word	0x000196d0


	//   ....[19]....
        /*0768*/ 	.word	0x000196f0


	//   ....[20]....
        /*076c*/ 	.word	0x0001ca80


	//   ....[21]....
        /*0770*/ 	.word	0x0001cb30


	//   ....[22]....
        /*0774*/ 	.word	0x0001d440


	//   ....[23]....
        /*0778*/ 	.word	0x0001d4a0


	//   ....[24]....
        /*077c*/ 	.word	0x0001e860


	//   ....[25]....
        /*0780*/ 	.word	0x0001e870


	//   ....[26]....
        /*0784*/ 	.word	0x0001e8f0


	//   ....[27]....
        /*0788*/ 	.word	0x0001e900


	//   ....[28]....
        /*078c*/ 	.word	0x0001f670


	//   ....[29]....
        /*0790*/ 	.word	0x0001f6a0


	//   ....[30]....
        /*0794*/ 	.word	0x0001f6d0


	//   ....[31]....
        /*0798*/ 	.word	0x0001f700


	//   ....[32]....
        /*079c*/ 	.word	0x0001f730


	//   ....[33]....
        /*07a0*/ 	.word	0x0001f760


	//   ....[34]....
        /*07a4*/ 	.word	0x0001f790


	//   ....[35]....
        /*07a8*/ 	.word	0x0001f7c0


	//   ....[36]....
        /*07ac*/ 	.word	0x0001f7f0


	//   ....[37]....
        /*07b0*/ 	.word	0x0001f820


	//   ....[38]....
        /*07b4*/ 	.word	0x0001f850


	//   ....[39]....
        /*07b8*/ 	.word	0x0001f880


	//   ....[40]....
        /*07bc*/ 	.word	0x0001f8b0


	//   ....[41]....
        /*07c0*/ 	.word	0x0001f8e0


	//   ....[42]....
        /*07c4*/ 	.word	0x0001f910


	//   ....[43]....
        /*07c8*/ 	.word	0x0001f940


	//   ....[44]....
        /*07cc*/ 	.word	0x0001f970


	//   ....[45]....
        /*07d0*/ 	.word	0x0001f9a0


	//   ....[46]....
        /*07d4*/ 	.word	0x0001f9d0


	//   ....[47]....
        /*07d8*/ 	.word	0x0001fa00


	//   ....[48]....
        /*07dc*/ 	.word	0x0001fa30


	//   ....[49]....
        /*07e0*/ 	.word	0x0001fa60


	//   ....[50]....
        /*07e4*/ 	.word	0x0001fa90


	//   ....[51]....
        /*07e8*/ 	.word	0x0001fac0


	//   ....[52]....
        /*07ec*/ 	.word	0x0001faf0


	//   ....[53]....
        /*07f0*/ 	.word	0x0001fb00


	//   ....[54]....
        /*07f4*/ 	.word	0x0001fb10


	//   ....[55]....
        /*07f8*/ 	.word	0x0001fb20


	//   ....[56]....
        /*07fc*/ 	.word	0x0001fb30


	//   ....[57]....
        /*0800*/ 	.word	0x0001fb40


	//   ....[58]....
        /*0804*/ 	.word	0x0001fb50


	//   ....[59]....
        /*0808*/ 	.word	0x0001fb80


	//   ....[60]....
        /*080c*/ 	.word	0x000214c0


	//   ....[61]....
        /*0810*/ 	.word	0x000216b0


	//   ....[62]....
        /*0814*/ 	.word	0x000216e0


	//   ....[63]....
        /*0818*/ 	.word	0x00021710


	//   ....[64]....
        /*081c*/ 	.word	0x00021740


	//   ....[65]....
        /*0820*/ 	.word	0x00021770


	//   ....[66]....
        /*0824*/ 	.word	0x000217b0


	//   ....[67]....
        /*0828*/ 	.word	0x00021930


	//   ....[68]....
        /*082c*/ 	.word	0x00021960


	//   ....[69]....
        /*0830*/ 	.word	0x00021990


	//   ....[70]....
        /*0834*/ 	.word	0x000219c0


	//   ....[71]....
        /*0838*/ 	.word	0x000219f0


	//   ....[72]....
        /*083c*/ 	.word	0x00021a20


	//   ....[73]....
        /*0840*/ 	.word	0x00021ac0


	//   ....[74]....
        /*0844*/ 	.word	0x00021b00


	//   ....[75]....
        /*0848*/ 	.word	0x00021bc0


	//   ....[76]....
        /*084c*/ 	.word	0x00022d40


	//   ....[77]....
        /*0850*/ 	.word	0x00024d50


	//   ....[78]....
        /*0854*/ 	.word	0x00027270


	//   ....[79]....
        /*0858*/ 	.word	0x000272a0


	//   ....[80]....
        /*085c*/ 	.word	0x000272e0


	//   ....[81]....
        /*0860*/ 	.word	0x00027310


	//   ....[82]....
        /*0864*/ 	.word	0x00027340


	//   ....[83]....
        /*0868*/ 	.word	0x00027370


	//   ....[84]....
        /*086c*/ 	.word	0x000273a0


	//   ....[85]....
        /*0870*/ 	.word	0x000273d0


	//   ....[86]....
        /*0874*/ 	.word	0x00027570


	//   ....[87]....
        /*0878*/ 	.word	0x000275a0


	//   ....[88]....
        /*087c*/ 	.word	0x000275d0


	//   ....[89]....
        /*0880*/ 	.word	0x00027600


	//   ....[90]....
        /*0884*/ 	.word	0x00027630


	//   ....[91]....
        /*0888*/ 	.word	0x00027660


	//   ....[92]....
        /*088c*/ 	.word	0x00027720


	//   ....[93]....
        /*0890*/ 	.word	0x00027740


	//   ....[94]....
        /*0894*/ 	.word	0x000277b0


	//   ....[95]....
        /*0898*/ 	.word	0x00027f50


	//   ....[96]....
        /*089c*/ 	.word	0x00028400


	//   ....[97]....
        /*08a0*/ 	.word	0x000284a0


	//   ....[98]....
        /*08a4*/ 	.word	0x00028540


	//   ....[99]....
        /*08a8*/ 	.word	0x000285e0


	//   ....[100]....
        /*08ac*/ 	.word	0x00028680


	//   ....[101]....
        /*08b0*/ 	.word	0x00028760


	//   ....[102]....
        /*08b4*/ 	.word	0x00028800


	//   ....[103]....
        /*08b8*/ 	.word	0x000288a0


	//   ....[104]....
        /*08bc*/ 	.word	0x00028940


	//   ....[105]....
        /*08c0*/ 	.word	0x00028cd0


	//   ....[106]....
        /*08c4*/ 	.word	0x00028e00


	//   ....[107]....
        /*08c8*/ 	.word	0x00028f30


	//   ....[108]....
        /*08cc*/ 	.word	0x00028fb0


	//   ....[109]....
        /*08d0*/ 	.word	0x00029010


	//   ....[110]....
        /*08d4*/ 	.word	0x00029090


	//   ....[111]....
        /*08d8*/ 	.word	0x000290f0


	//   ....[112]....
        /*08dc*/ 	.word	0x00029170


	//   ....[113]....
        /*08e0*/ 	.word	0x000291d0


	//   ....[114]....
        /*08e4*/ 	.word	0x00029250


	//   ....[115]....
        /*08e8*/ 	.word	0x000292b0


	//   ....[116]....
        /*08ec*/ 	.word	0x00029330


	//   ....[117]....
        /*08f0*/ 	.word	0x00029390


	//   ....[118]....
        /*08f4*/ 	.word	0x00029410


	//   ....[119]....
        /*08f8*/ 	.word	0x00029470


	//   ....[120]....
        /*08fc*/ 	.word	0x000294d0


	//   ....[121]....
        /*0900*/ 	.word	0x00029530


	//   ....[122]....
        /*0904*/ 	.word	0x000295b0


	//   ....[123]....
        /*0908*/ 	.word	0x00029610


	//   ....[124]....
        /*090c*/ 	.word	0x000296a0


	//   ....[125]....
        /*0910*/ 	.word	0x00029700


	//   ....[126]....
        /*0914*/ 	.word	0x00029770


	//   ....[127]....
        /*0918*/ 	.word	0x000297d0


	//   ....[128]....
        /*091c*/ 	.word	0x00029850


	//   ....[129]....
        /*0920*/ 	.word	0x000298b0


	//   ....[130]....
        /*0924*/ 	.word	0x00029930


	//   ....[131]....
        /*0928*/ 	.word	0x00029990


	//   ....[132]....
        /*092c*/ 	.word	0x00029a10


	//   ....[133]....
        /*0930*/ 	.word	0x00029a70


	//   ....[134]....
        /*0934*/ 	.word	0x00029ae0


	//   ....[135]....
        /*0938*/ 	.word	0x00029b40


	//   ....[136]....
        /*093c*/ 	.word	0x00029ba0


	//   ....[137]....
        /*0940*/ 	.word	0x00029cd0


	//   ....[138]....
        /*0944*/ 	.word	0x00029fb0


	//   ....[139]....
        /*0948*/ 	.word	0x0002a400


	//   ....[140]....
        /*094c*/ 	.word	0x0002a4a0


	//   ....[141]....
        /*0950*/ 	.word	0x0002a5d0


	//   ....[142]....
        /*0954*/ 	.word	0x0002a640


	//   ....[143]....
        /*0958*/ 	.word	0x0002a6b0


	//   ....[144]....
        /*095c*/ 	.word	0x0002a720


	//   ....[145]....
        /*0960*/ 	.word	0x0002a790


	//   ....[146]....
        /*0964*/ 	.word	0x0002a810


	//   ....[147]....
        /*0968*/ 	.word	0x0002a8a0


	//   ....[148]....
        /*096c*/ 	.word	0x0002a940


	//   ....[149]....
        /*0970*/ 	.word	0x0002a9b0


	//   ....[150]....
        /*0974*/ 	.word	0x0002aa20


	//   ....[151]....
        /*0978*/ 	.word	0x0002aa90


	//   ....[152]....
        /*097c*/ 	.word	0x0002ab10


	//   ....[153]....
        /*0980*/ 	.word	0x0002ab80


	//   ....[154]....
        /*0984*/ 	.word	0x0002ac20


	//   ....[155]....
        /*0988*/ 	.word	0x0002acb0


	//   ....[156]....
        /*098c*/ 	.word	0x0002ade0


	//----- nvinfo : EIATTR_REG_RECONFIG
	.align		4
.L_275:
        /*0990*/ 	.byte	0x01, 0x54
	.zero		2


	//----- nvinfo : EIATTR_SYSCALL_OFFSETS
	.align		4
        /*0994*/ 	.byte	0x04, 0x46
        /*0996*/ 	.short	(.L_277 - .L_276)


	//   ....[0]....
.L_276:
        /*0998*/ 	.word	0x00001cb0


	//   ....[1]....
        /*099c*/ 	.word	0x00001e00


	//   ....[2]....
        /*09a0*/ 	.word	0x00009e10


	//   ....[3]....
        /*09a4*/ 	.word	0x0000a3d0


	//   ....[4]....
        /*09a8*/ 	.word	0x00024470


	//   ....[5]....
        /*09ac*/ 	.word	0x000245e0


	//   ....[6]....
        /*09b0*/ 	.word	0x00024710


	//   ....[7]....
        /*09b4*/ 	.word	0x00024830


	//----- nvinfo : EIATTR_MBARRIER_INSTR_OFFSETS
	.align		4
.L_277:
        /*09b8*/ 	.byte	0x04, 0x39
        /*09ba*/ 	.short	(.L_279 - .L_278)


	//   ....[0]....
.L_278:
        /*09bc*/ 	.word	0x00000300
        /*09c0*/ 	.word	0x000000ff
        /*09c4*/ 	.word	0x00022800
        /*09c8*/ 	.short	0x0100
        /*09ca*/ 	.byte	0x08
	.zero		1


	//   ....[1]....
        /*09cc*/ 	.word	0x00000310
        /*09d0*/ 	.word	0x000000ff
        /*09d4*/ 	.word	0x00022820
        /*09d8*/ 	.short	0x0100
        /*09da*/ 	.byte	0x08
	.zero		1


	//   ....[2]....
        /*09dc*/ 	.word	0x00000400
        /*09e0*/ 	.word	0x000000ff
        /*09e4*/ 	.word	0x00022830
        /*09e8*/ 	.short	0x0100
        /*09ea*/ 	.byte	0x08
	.zero		1


	//   ....[3]....
        /*09ec*/ 	.word	0x00000410
        /*09f0*/ 	.word	0x000000ff
        /*09f4*/ 	.word	0x00022840
        /*09f8*/ 	.short	0x0100
        /*09fa*/ 	.byte	0x08
	.zero		1


	//   ....[4]....
        /*09fc*/ 	.word	0x00000420
        /*0a00*/ 	.word	0x000000ff
        /*0a04*/ 	.word	0x00022838
        /*0a08*/ 	.short	0x0100
        /*0a0a*/ 	.byte	0x08
	.zero		1


	//   ....[5]....
        /*0a0c*/ 	.word	0x00000430
        /*0a10*/ 	.word	0x000000ff
        /*0a14*/ 	.word	0x00022848
        /*0a18*/ 	.short	0x0100
        /*0a1a*/ 	.byte	0x08
	.zero		1


	//   ....[6]....
        /*0a1c*/ 	.word	0x00000560
        /*0a20*/ 	.word	0x000000ff
        /*0a24*/ 	.word	0x00022850
        /*0a28*/ 	.short	0x0100
        /*0a2a*/ 	.byte	0x08
	.zero		1


	//   ....[7]....
        /*0a2c*/ 	.word	0x00000570
        /*0a30*/ 	.word	0x000000ff
        /*0a34*/ 	.word	0x00022860
        /*0a38*/ 	.short	0x0100
        /*0a3a*/ 	.byte	0x08
	.zero		1


	//   ....[8]....
        /*0a3c*/ 	.word	0x00000580
        /*0a40*/ 	.word	0x000000ff
        /*0a44*/ 	.word	0x00022858
        /*0a48*/ 	.short	0x0100
        /*0a4a*/ 	.byte	0x08
	.zero		1


	//   ....[9]....
        /*0a4c*/ 	.word	0x00000590
        /*0a50*/ 	.word	0x000000ff
        /*0a54*/ 	.word	0x00022868
        /*0a58*/ 	.short	0x0100
        /*0a5a*/ 	.byte	0x08
	.zero		1


	//   ....[10]....
        /*0a5c*/ 	.word	0x00000680
        /*0a60*/ 	.word	0x000000ff
        /*0a64*/ 	.word	0x00022870
        /*0a68*/ 	.short	0x0100
        /*0a6a*/ 	.byte	0x06
	.zero		1


	//   ....[11]....
        /*0a6c*/ 	.word	0x00000690
        /*0a70*/ 	.word	0x000000ff
        /*0a74*/ 	.word	0x00022880
        /*0a78*/ 	.short	0x0100
        /*0a7a*/ 	.byte	0x06
	.zero		1


	//   ....[12]....
        /*0a7c*/ 	.word	0x000006a0
        /*0a80*/ 	.word	0x000000ff
        /*0a84*/ 	.word	0x00022878
        /*0a88*/ 	.short	0x0100
        /*0a8a*/ 	.byte	0x06
	.zero		1


	//   ....[13]....
        /*0a8c*/ 	.word	0x000006b0
        /*0a90*/ 	.word	0x000000ff
        /*0a94*/ 	.word	0x00022888
        /*0a98*/ 	.short	0x0100
        /*0a9a*/ 	.byte	0x06
	.zero		1


	//   ....[14]....
        /*0a9c*/ 	.word	0x000007e0
        /*0aa0*/ 	.word	0x000000ff
        /*0aa4*/ 	.word	0x00022890
        /*0aa8*/ 	.short	0x0100
        /*0aaa*/ 	.byte	0x08
	.zero		1


	//   ....[15]....
        /*0aac*/ 	.word	0x000007f0
        /*0ab0*/ 	.word	0x000000ff
        /*0ab4*/ 	.word	0x000228a0
        /*0ab8*/ 	.short	0x0100
        /*0aba*/ 	.byte	0x08
	.zero		1


	//   ....[16]....
        /*0abc*/ 	.word	0x00000800
        /*0ac0*/ 	.word	0x000000ff
        /*0ac4*/ 	.word	0x00022898
        /*0ac8*/ 	.short	0x0100
        /*0aca*/ 	.byte	0x08
	.zero		1


	//   ....[17]....
        /*0acc*/ 	.word	0x00000810
        /*0ad0*/ 	.word	0x000000ff
        /*0ad4*/ 	.word	0x000228a8
        /*0ad8*/ 	.short	0x0100
        /*0ada*/ 	.byte	0x08
	.zero		1


	//   ....[18]....
        /*0adc*/ 	.word	0x00000940
        /*0ae0*/ 	.word	0x000000ff
        /*0ae4*/ 	.word	0x000228b0
        /*0ae8*/ 	.short	0x0100
        /*0aea*/ 	.byte	0x08
	.zero		1


	//   ....[19]....
        /*0aec*/ 	.word	0x00000950
        /*0af0*/ 	.word	0x000000ff
        /*0af4*/ 	.word	0x000228c0
        /*0af8*/ 	.short	0x0100
        /*0afa*/ 	.byte	0x08
	.zero		1


	//   ....[20]....
        /*0afc*/ 	.word	0x00000960
        /*0b00*/ 	.word	0x000000ff
        /*0b04*/ 	.word	0x000228b8
        /*0b08*/ 	.short	0x0100
        /*0b0a*/ 	.byte	0x08
	.zero		1


	//   ....[21]....
        /*0b0c*/ 	.word	0x00000970
        /*0b10*/ 	.word	0x000000ff
        /*0b14*/ 	.word	0x000228c8
        /*0b18*/ 	.short	0x0100
        /*0b1a*/ 	.byte	0x08
	.zero		1


	//   ....[22]....
        /*0b1c*/ 	.word	0x00002f50
        /*0b20*/ 	.word	0x0000005c
        /*0b24*/ 	.word	0x00022890
        /*0b28*/ 	.short	0x010a
        /*0b2a*/ 	.byte	0x3f
	.zero		1


	//   ....[23]....
        /*0b2c*/ 	.word	0x00005ed0
        /*0b30*/ 	.word	0x0000005c
        /*0b34*/ 	.word	0x00022890
        /*0b38*/ 	.short	0x010a
        /*0b3a*/ 	.byte	0x3f
	.zero		1


	//   ....[24]....
        /*0b3c*/ 	.word	0x00008e80
        /*0b40*/ 	.word	0x0000005c
        /*0b44*/ 	.word	0x00022890
        /*0b48*/ 	.short	0x010a
        /*0b4a*/ 	.byte	0x3f
	.zero		1


	//   ....[25]....
        /*0b4c*/ 	.word	0x000090f0
        /*0b50*/ 	.word	0x00000004
        /*0b54*/ 	.word	0x00000000
        /*0b58*/ 	.short	0x0101
        /*0b5a*/ 	.byte	0x3f
	.zero		1


	//   ....[26]....
        /*0b5c*/ 	.word	0x00009130
        /*0b60*/ 	.word	0x0000005c
        /*0b64*/ 	.word	0x000228b0
        /*0b68*/ 	.short	0x010a
        /*0b6a*/ 	.byte	0x3f
	.zero		1


	//   ....[27]....
        /*0b6c*/ 	.word	0x00009570
        /*0b70*/ 	.word	0x0000005c
        /*0b74*/ 	.word	0x00000000
        /*0b78*/ 	.short	0x0101
        /*0b7a*/ 	.byte	0x3f
	.zero		1


	//   ....[28]....
        /*0b7c*/ 	.word	0x0000a130
        /*0b80*/ 	.word	0x00000010
        /*0b84*/ 	.word	0x00022800
        /*0b88*/ 	.short	0x010a
        /*0b8a*/ 	.byte	0x3f
	.zero		1


	//   ....[29]....
        /*0b8c*/ 	.word	0x0000a180
        /*0b90*/ 	.word	0x00000010
        /*0b94*/ 	.word	0x00022800
        /*0b98*/ 	.short	0x010a
        /*0b9a*/ 	.byte	0x3f
	.zero		1


	//   ....[30]....
        /*0b9c*/ 	.word	0x0000ac10
        /*0ba0*/ 	.word	0x00000010
        /*0ba4*/ 	.word	0x00022800
        /*0ba8*/ 	.short	0x010a
        /*0baa*/ 	.byte	0x3f
	.zero		1


	//   ....[31]....
        /*0bac*/ 	.word	0x0000e120
        /*0bb0*/ 	.word	0x00000010
        /*0bb4*/ 	.word	0x00022800
        /*0bb8*/ 	.short	0x010a
        /*0bba*/ 	.byte	0x3f
	.zero		1


	//   ....[32]....
        /*0bbc*/ 	.word	0x000111a0
        /*0bc0*/ 	.word	0x00000000
        /*0bc4*/ 	.word	0x00022830
        /*0bc8*/ 	.short	0x010a
        /*0bca*/ 	.byte	0x3f
	.zero		1


	//   ....[33]....
        /*0bcc*/ 	.word	0x00011210
        /*0bd0*/ 	.word	0x00000000
        /*0bd4*/ 	.word	0x00022830
        /*0bd8*/ 	.short	0x010a
        /*0bda*/ 	.byte	0x3f
	.zero		1


	//   ....[34]....
        /*0bdc*/ 	.word	0x00011aa0
        /*0be0*/ 	.word	0x00000000
        /*0be4*/ 	.word	0x00000000
        /*0be8*/ 	.short	0x0101
        /*0bea*/ 	.byte	0x3f
	.zero		1


	//   ....[35]....
        /*0bec*/ 	.word	0x00014b80
        /*0bf0*/ 	.word	0x00000009
        /*0bf4*/ 	.word	0x00022830
        /*0bf8*/ 	.short	0x010a
        /*0bfa*/ 	.byte	0x3f
	.zero		1


	//   ....[36]....
        /*0bfc*/ 	.word	0x00014bd0
        /*0c00*/ 	.word	0x00000009
        /*0c04*/ 	.word	0x00022830
        /*0c08*/ 	.short	0x010a
        /*0c0a*/ 	.byte	0x3f
	.zero		1


	//   ....[37]....
        /*0c0c*/ 	.word	0x00014f40
        /*0c10*/ 	.word	0x00000009
        /*0c14*/ 	.word	0x00022850
        /*0c18*/ 	.short	0x010a
        /*0c1a*/ 	.byte	0x3f
	.zero		1


	//   ....[38]....
        /*0c1c*/ 	.word	0x00014f80
        /*0c20*/ 	.word	0x00000009
        /*0c24*/ 	.word	0x00022850
        /*0c28*/ 	.short	0x010a
        /*0c2a*/ 	.byte	0x3f
	.zero		1


	//   ....[39]....
        /*0c2c*/ 	.word	0x00015aa0
        /*0c30*/ 	.word	0x00000009
        /*0c34*/ 	.word	0x00000000
        /*0c38*/ 	.short	0x0101
        /*0c3a*/ 	.byte	0x3f
	.zero		1


	//   ....[40]....
        /*0c3c*/ 	.word	0x00017cb0
        /*0c40*/ 	.word	0x00000007
        /*0c44*/ 	.word	0x00000000
        /*0c48*/ 	.short	0x0101
        /*0c4a*/ 	.byte	0x3f
	.zero		1


	//   ....[41]....
        /*0c4c*/ 	.word	0x00018560
        /*0c50*/ 	.word	0x00000007
        /*0c54*/ 	.word	0x00022830
        /*0c58*/ 	.short	0x010a
        /*0c5a*/ 	.byte	0x3f
	.zero		1


	//   ....[42]....
        /*0c5c*/ 	.word	0x000185b0
        /*0c60*/ 	.word	0x00000007
        /*0c64*/ 	.word	0x00022830
        /*0c68*/ 	.short	0x010a
        /*0c6a*/ 	.byte	0x3f
	.zero		1


	//   ....[43]....
        /*0c6c*/ 	.word	0x00018950
        /*0c70*/ 	.word	0x00000007
        /*0c74*/ 	.word	0x00022850
        /*0c78*/ 	.short	0x010a
        /*0c7a*/ 	.byte	0x3f
	.zero		1


	//   ....[44]....
        /*0c7c*/ 	.word	0x00018990
        /*0c80*/ 	.word	0x00000007
        /*0c84*/ 	.word	0x00022850
        /*0c88*/ 	.short	0x010a
        /*0c8a*/ 	.byte	0x3f
	.zero		1


	//   ....[45]....
        /*0c8c*/ 	.word	0x0001a4b0
        /*0c90*/ 	.word	0x00000003
        /*0c94*/ 	.word	0x00000000
        /*0c98*/ 	.short	0x0101
        /*0c9a*/ 	.byte	0x3f
	.zero		1


	//   ....[46]....
        /*0c9c*/ 	.word	0x0001a6b0
        /*0ca0*/ 	.word	0x00000006
        /*0ca4*/ 	.word	0x00000000
        /*0ca8*/ 	.short	0x0101
        /*0caa*/ 	.byte	0x3f
	.zero		1


	//   ....[47]....
        /*0cac*/ 	.word	0x0001add0
        /*0cb0*/ 	.word	0x00000007
        /*0cb4*/ 	.word	0x00022830
        /*0cb8*/ 	.short	0x010a
        /*0cba*/ 	.byte	0x3f
	.zero		1


	//   ....[48]....
        /*0cbc*/ 	.word	0x0001ae20
        /*0cc0*/ 	.word	0x00000007
        /*0cc4*/ 	.word	0x00022830
        /*0cc8*/ 	.short	0x010a
        /*0cca*/ 	.byte	0x3f
	.zero		1


	//   ....[49]....
        /*0ccc*/ 	.word	0x0001b1c0
        /*0cd0*/ 	.word	0x00000008
        /*0cd4*/ 	.word	0x00022850
        /*0cd8*/ 	.short	0x010a
        /*0cda*/ 	.byte	0x3f
	.zero		1


	//   ....[50]....
        /*0cdc*/ 	.word	0x0001b200
        /*0ce0*/ 	.word	0x00000008
        /*0ce4*/ 	.word	0x00022850
        /*0ce8*/ 	.short	0x010a
        /*0cea*/ 	.byte	0x3f
	.zero		1


	//   ....[51]....
        /*0cec*/ 	.word	0x0001bd20
        /*0cf0*/ 	.word	0x00000008
        /*0cf4*/ 	.word	0x00000000
        /*0cf8*/ 	.short	0x0101
        /*0cfa*/ 	.byte	0x3f
	.zero		1


	//   ....[52]....
        /*0cfc*/ 	.word	0x0001df80
        /*0d00*/ 	.word	0x00000008
        /*0d04*/ 	.word	0x00000000
        /*0d08*/ 	.short	0x0101
        /*0d0a*/ 	.byte	0x3f
	.zero		1


	//   ....[53]....
        /*0d0c*/ 	.word	0x0001e550
        /*0d10*/ 	.word	0x0000000d
        /*0d14*/ 	.word	0x00022850
        /*0d18*/ 	.short	0x010a
        /*0d1a*/ 	.byte	0x3f
	.zero		1


	//   ....[54]....
        /*0d1c*/ 	.word	0x0001e5d0
        /*0d20*/ 	.word	0x0000000d
        /*0d24*/ 	.word	0x00022850
        /*0d28*/ 	.short	0x010a
        /*0d2a*/ 	.byte	0x3f
	.zero		1


	//   ....[55]....
        /*0d2c*/ 	.word	0x0001ebc0
        /*0d30*/ 	.word	0x00000000
        /*0d34*/ 	.word	0x00000000
        /*0d38*/ 	.short	0x0101
        /*0d3a*/ 	.byte	0x3f
	.zero		1


	//   ....[56]....
        /*0d3c*/ 	.word	0x000204e0
        /*0d40*/ 	.word	0x00000000
        /*0d44*/ 	.word	0x00000000
        /*0d48*/ 	.short	0x0101
        /*0d4a*/ 	.byte	0x3f
	.zero		1


	//   ....[57]....
        /*0d4c*/ 	.word	0x00022e50
        /*0d50*/ 	.word	0x0000000c
        /*0d54*/ 	.word	0x00022820
        /*0d58*/ 	.short	0x010a
        /*0d5a*/ 	.byte	0x3f
	.zero		1


	//   ....[58]....
        /*0d5c*/ 	.word	0x00022f20
        /*0d60*/ 	.word	0x00000008
        /*0d64*/ 	.word	0x000228a0
        /*0d68*/ 	.short	0x010a
        /*0d6a*/ 	.byte	0x3f
	.zero		1


	//   ....[59]....
        /*0d6c*/ 	.word	0x00023340
        /*0d70*/ 	.word	0x00000008
        /*0d74*/ 	.word	0x000228c0
        /*0d78*/ 	.short	0x010a
        /*0d7a*/ 	.byte	0x3f
	.zero		1


	//   ....[60]....
        /*0d7c*/ 	.word	0x00023740
        /*0d80*/ 	.word	0x00000008
        /*0d84*/ 	.word	0x000228a0
        /*0d88*/ 	.short	0x010a
        /*0d8a*/ 	.byte	0x3f
	.zero		1


	//   ....[61]....
        /*0d8c*/ 	.word	0x00023b40
        /*0d90*/ 	.word	0x00000008
        /*0d94*/ 	.word	0x000228c0
        /*0d98*/ 	.short	0x010a
        /*0d9a*/ 	.byte	0x3f
	.zero		1


	//   ....[62]....
        /*0d9c*/ 	.word	0x00024fd0
        /*0da0*/ 	.word	0x00000005
        /*0da4*/ 	.word	0x00022880
        /*0da8*/ 	.short	0x010a
        /*0daa*/ 	.byte	0x3f
	.zero		1


	//   ....[63]....
        /*0dac*/ 	.word	0x000251b0
        /*0db0*/ 	.word	0x00000005
        /*0db4*/ 	.word	0x00022840
        /*0db8*/ 	.short	0x010a
        /*0dba*/ 	.byte	0x3f
	.zero		1


	//   ....[64]....
        /*0dbc*/ 	.word	0x00025750
        /*0dc0*/ 	.word	0x00000004
        /*0dc4*/ 	.word	0x00022820
        /*0dc8*/ 	.short	0x010a
        /*0dca*/ 	.byte	0x3f
	.zero		1


	//   ....[65]....
        /*0dcc*/ 	.word	0x00025a90
        /*0dd0*/ 	.word	0x00000005
        /*0dd4*/ 	.word	0x00022880
        /*0dd8*/ 	.short	0x010a
        /*0dda*/ 	.byte	0x3f
	.zero		1


	//   ....[66]....
        /*0ddc*/ 	.word	0x00025d00
        /*0de0*/ 	.word	0x00000005
        /*0de4*/ 	.word	0x00022840
        /*0de8*/ 	.short	0x010a
        /*0dea*/ 	.byte	0x3f
	.zero		1


	//   ....[67]....
        /*0dec*/ 	.word	0x00026230
        /*0df0*/ 	.word	0x00000005
        /*0df4*/ 	.word	0x00022870
        /*0df8*/ 	.short	0x010a
        /*0dfa*/ 	.byte	0x3f
	.zero		1


	//   ....[68]....
        /*0dfc*/ 	.word	0x000262c0
        /*0e00*/ 	.word	0x00000005
        /*0e04*/ 	.word	0x00022860
        /*0e08*/ 	.short	0x010a
        /*0e0a*/ 	.byte	0x3f
	.zero		1


	//   ....[69]....
        /*0e0c*/ 	.word	0x000267f0
        /*0e10*/ 	.word	0x00000004
        /*0e14*/ 	.word	0x00022850
        /*0e18*/ 	.short	0x0101
        /*0e1a*/ 	.byte	0x3f
	.zero		1


	//   ....[70]....
        /*0e1c*/ 	.word	0x00026850
        /*0e20*/ 	.word	0x00000004
        /*0e24*/ 	.word	0x00000000
        /*0e28*/ 	.short	0x0101
        /*0e2a*/ 	.byte	0x3f
	.zero		1


	//   ....[71]....
        /*0e2c*/ 	.word	0x00026a40
        /*0e30*/ 	.word	0x00000014
        /*0e34*/ 	.word	0x00022870
        /*0e38*/ 	.short	0x010a
        /*0e3a*/ 	.byte	0x3f
	.zero		1


	//   ....[72]....
        /*0e3c*/ 	.word	0x00026ad0
        /*0e40*/ 	.word	0x00000014
        /*0e44*/ 	.word	0x00022860
        /*0e48*/ 	.short	0x010a
        /*0e4a*/ 	.byte	0x3f
	.zero		1


	//   ....[73]....
        /*0e4c*/ 	.word	0x00026fd0
        /*0e50*/ 	.word	0x00000014
        /*0e54*/ 	.word	0x00022850
        /*0e58*/ 	.short	0x0101
        /*0e5a*/ 	.byte	0x3f
	.zero		1


	//   ....[74]....
        /*0e5c*/ 	.word	0x00027020
        /*0e60*/ 	.word	0x00000000
        /*0e64*/ 	.word	0x00000000
        /*0e68*/ 	.short	0x0101
        /*0e6a*/ 	.byte	0x3f
	.zero		1


	//   ....[75]....
        /*0e6c*/ 	.word	0x00027ed0
        /*0e70*/ 	.word	0x00000000
        /*0e74*/ 	.word	0x00022820
        /*0e78*/ 	.short	0x010a
        /*0e7a*/ 	.byte	0x3f
	.zero		1


	//   ....[76]....
        /*0e7c*/ 	.word	0x00028080
        /*0e80*/ 	.word	0x00000006
        /*0e84*/ 	.word	0x00000000
        /*0e88*/ 	.short	0x010a
        /*0e8a*/ 	.byte	0x3f
	.zero		1


	//   ....[77]....
        /*0e8c*/ 	.word	0x000280f0
        /*0e90*/ 	.word	0x00000007
        /*0e94*/ 	.word	0x00000000
        /*0e98*/ 	.short	0x010a
        /*0e9a*/ 	.byte	0x3f
	.zero		1


	//   ....[78]....
        /*0e9c*/ 	.word	0x00028150
        /*0ea0*/ 	.word	0x00000004
        /*0ea4*/ 	.word	0x00022860
        /*0ea8*/ 	.short	0x010a
        /*0eaa*/ 	.byte	0x3f
	.zero		1


	//   ....[79]....
        /*0eac*/ 	.word	0x000281a0
        /*0eb0*/ 	.word	0x00000003
        /*0eb4*/ 	.word	0x00022860
        /*0eb8*/ 	.short	0x010a
        /*0eba*/ 	.byte	0x3f
	.zero		1


	//   ....[80]....
        /*0ebc*/ 	.word	0x000281e0
        /*0ec0*/ 	.word	0x00000004
        /*0ec4*/ 	.word	0x00022880
        /*0ec8*/ 	.short	0x010a
        /*0eca*/ 	.byte	0x3f
	.zero		1


	//   ....[81]....
        /*0ecc*/ 	.word	0x00028200
        /*0ed0*/ 	.word	0x00000003
        /*0ed4*/ 	.word	0x00022880
        /*0ed8*/ 	.short	0x010a
        /*0eda*/ 	.byte	0x3f
	.zero		1


	//   ....[82]....
        /*0edc*/ 	.word	0x00028260
        /*0ee0*/ 	.word	0x0000005c
        /*0ee4*/ 	.word	0x00022890
        /*0ee8*/ 	.short	0x010a
        /*0eea*/ 	.byte	0x3f
	.zero		1


	//   ....[83]....
        /*0eec*/ 	.word	0x000282b0
        /*0ef0*/ 	.word	0x0000005c
        /*0ef4*/ 	.word	0x00022890
        /*0ef8*/ 	.short	0x010a
        /*0efa*/ 	.byte	0x3f
	.zero		1


	//   ....[84]....
        /*0efc*/ 	.word	0x00028300
        /*0f00*/ 	.word	0x0000005c
        /*0f04*/ 	.word	0x00022890
        /*0f08*/ 	.short	0x010a
        /*0f0a*/ 	.byte	0x3f
	.zero		1


	//   ....[85]....
        /*0f0c*/ 	.word	0x00028350
        /*0f10*/ 	.word	0x0000005c
        /*0f14*/ 	.word	0x000228b0
        /*0f18*/ 	.short	0x010a
        /*0f1a*/ 	.byte	0x3f
	.zero		1


	//   ....[86]....
        /*0f1c*/ 	.word	0x000286c0
        /*0f20*/ 	.word	0x00000010
        /*0f24*/ 	.word	0x00022800
        /*0f28*/ 	.short	0x010a
        /*0f2a*/ 	.byte	0x3f
	.zero		1


	//   ....[87]....
        /*0f2c*/ 	.word	0x00028980
        /*0f30*/ 	.word	0x00000010
        /*0f34*/ 	.word	0x00022800
        /*0f38*/ 	.short	0x010a
        /*0f3a*/ 	.byte	0x3f
	.zero		1


	//   ....[88]....
        /*0f3c*/ 	.word	0x000289d0
        /*0f40*/ 	.word	0x00000000
        /*0f44*/ 	.word	0x00022830
        /*0f48*/ 	.short	0x010a
        /*0f4a*/ 	.byte	0x3f
	.zero		1


	//   ....[89]....
        /*0f4c*/ 	.word	0x00028a20
        /*0f50*/ 	.word	0x00000009
        /*0f54*/ 	.word	0x00022830
        /*0f58*/ 	.short	0x010a
        /*0f5a*/ 	.byte	0x3f
	.zero		1


	//   ....[90]....
        /*0f5c*/ 	.word	0x00028a70
        /*0f60*/ 	.word	0x00000009
        /*0f64*/ 	.word	0x00022850
        /*0f68*/ 	.short	0x010a
        /*0f6a*/ 	.byte	0x3f
	.zero		1


	//   ....[91]....
        /*0f6c*/ 	.word	0x00028ac0
        /*0f70*/ 	.word	0x00000007
        /*0f74*/ 	.word	0x00022830
        /*0f78*/ 	.short	0x010a
        /*0f7a*/ 	.byte	0x3f
	.zero		1


	//   ....[92]....
        /*0f7c*/ 	.word	0x00028b10
        /*0f80*/ 	.word	0x00000007
        /*0f84*/ 	.word	0x00022850
        /*0f88*/ 	.short	0x010a
        /*0f8a*/ 	.byte	0x3f
	.zero		1


	//   ....[93]....
        /*0f8c*/ 	.word	0x00028b60
        /*0f90*/ 	.word	0x00000007
        /*0f94*/ 	.word	0x00022830
        /*0f98*/ 	.short	0x010a
        /*0f9a*/ 	.byte	0x3f
	.zero		1


	//   ....[94]....
        /*0f9c*/ 	.word	0x00028bb0
        /*0fa0*/ 	.word	0x00000008
        /*0fa4*/ 	.word	0x00022850
        /*0fa8*/ 	.short	0x010a
        /*0faa*/ 	.byte	0x3f
	.zero		1


	//   ....[95]....
        /*0fac*/ 	.word	0x00028c00
        /*0fb0*/ 	.word	0x0000000d
        /*0fb4*/ 	.word	0x00022850
        /*0fb8*/ 	.short	0x010a
        /*0fba*/ 	.byte	0x3f
	.zero		1


	//   ....[96]....
        /*0fbc*/ 	.word	0x00029d90
        /*0fc0*/ 	.word	0x0000000c
        /*0fc4*/ 	.word	0x00022820
        /*0fc8*/ 	.short	0x010a
        /*0fca*/ 	.byte	0x3f
	.zero		1


	//   ....[97]....
        /*0fcc*/ 	.word	0x00029de0
        /*0fd0*/ 	.word	0x00000008
        /*0fd4*/ 	.word	0x000228a0
        /*0fd8*/ 	.short	0x010a
        /*0fda*/ 	.byte	0x3f
	.zero		1


	//   ....[98]....
        /*0fdc*/ 	.word	0x00029e30
        /*0fe0*/ 	.word	0x00000008
        /*0fe4*/ 	.word	0x000228c0
        /*0fe8*/ 	.short	0x010a
        /*0fea*/ 	.byte	0x3f
	.zero		1


	//   ....[99]....
        /*0fec*/ 	.word	0x00029e80
        /*0ff0*/ 	.word	0x00000008
        /*0ff4*/ 	.word	0x000228a0
        /*0ff8*/ 	.short	0x010a
        /*0ffa*/ 	.byte	0x3f
	.zero		1


	//   ....[100]....
        /*0ffc*/ 	.word	0x00029ed0
        /*1000*/ 	.word	0x00000008
        /*1004*/ 	.word	0x000228c0
        /*1008*/ 	.short	0x010a
        /*100a*/ 	.byte	0x3f
	.zero		1


	//   ....[101]....
        /*100c*/ 	.word	0x0002a070
        /*1010*/ 	.word	0x00000005
        /*1014*/ 	.word	0x00022880
        /*1018*/ 	.short	0x010a
        /*101a*/ 	.byte	0x3f
	.zero		1


	//   ....[102]....
        /*101c*/ 	.word	0x0002a0c0
        /*1020*/ 	.word	0x00000005
        /*1024*/ 	.word	0x00022840
        /*1028*/ 	.short	0x010a
        /*102a*/ 	.byte	0x3f
	.zero		1


	//   ....[103]....
        /*102c*/ 	.word	0x0002a140
        /*1030*/ 	.word	0x00000004
        /*1034*/ 	.word	0x00022820
        /*1038*/ 	.short	0x010a
        /*103a*/ 	.byte	0x3f
	.zero		1


	//   ....[104]....
        /*103c*/ 	.word	0x0002a190
        /*1040*/ 	.word	0x00000005
        /*1044*/ 	.word	0x00022880
        /*1048*/ 	.short	0x010a
        /*104a*/ 	.byte	0x3f
	.zero		1


	//   ....[105]....
        /*104c*/ 	.word	0x0002a1e0
        /*1050*/ 	.word	0x00000005
        /*1054*/ 	.word	0x00022840
        /*1058*/ 	.short	0x010a
        /*105a*/ 	.byte	0x3f
	.zero		1


	//   ....[106]....
        /*105c*/ 	.word	0x0002a240
        /*1060*/ 	.word	0x00000005
        /*1064*/ 	.word	0x00022870
        /*1068*/ 	.short	0x010a
        /*106a*/ 	.byte	0x3f
	.zero		1


	//   ....[107]....
        /*106c*/ 	.word	0x0002a2a0
        /*1070*/ 	.word	0x00000005
        /*1074*/ 	.word	0x00022860
        /*1078*/ 	.short	0x010a
        /*107a*/ 	.byte	0x3f
	.zero		1


	//   ....[108]....
        /*107c*/ 	.word	0x0002a2f0
        /*1080*/ 	.word	0x00000014
        /*1084*/ 	.word	0x00022870
        /*1088*/ 	.short	0x010a
        /*108a*/ 	.byte	0x3f
	.zero		1


	//   ....[109]....
        /*108c*/ 	.word	0x0002a340
        /*1090*/ 	.word	0x00000014
        /*1094*/ 	.word	0x00022860
        /*1098*/ 	.short	0x010a
        /*109a*/ 	.byte	0x3f
	.zero		1


	//   ....[110]....
        /*109c*/ 	.word	0x0002ad00
        /*10a0*/ 	.word	0x00000000
        /*10a4*/ 	.word	0x00022820
        /*10a8*/ 	.short	0x010a
        /*10aa*/ 	.byte	0x3f
	.zero		1


	//   ....[111]....
        /*10ac*/ 	.word	0x0002aea0
        /*10b0*/ 	.word	0x00000006
        /*10b4*/ 	.word	0x00000000
        /*10b8*/ 	.short	0x010a
        /*10ba*/ 	.byte	0x3f
	.zero		1


	//   ....[112]....
        /*10bc*/ 	.word	0x0002aef0
        /*10c0*/ 	.word	0x00000007
        /*10c4*/ 	.word	0x00000000
        /*10c8*/ 	.short	0x010a
        /*10ca*/ 	.byte	0x3f
	.zero		1


	//   ....[113]....
        /*10cc*/ 	.word	0x0002af40
        /*10d0*/ 	.word	0x00000004
        /*10d4*/ 	.word	0x00022860
        /*10d8*/ 	.short	0x010a
        /*10da*/ 	.byte	0x3f
	.zero		1


	//   ....[114]....
        /*10dc*/ 	.word	0x0002af90
        /*10e0*/ 	.word	0x00000003
        /*10e4*/ 	.word	0x00022860
        /*10e8*/ 	.short	0x010a
        /*10ea*/ 	.byte	0x3f
	.zero		1


	//   ....[115]....
        /*10ec*/ 	.word	0x0002afe0
        /*10f0*/ 	.word	0x00000004
        /*10f4*/ 	.word	0x00022880
        /*10f8*/ 	.short	0x010a
        /*10fa*/ 	.byte	0x3f
	.zero		1


	//----- nvinfo : EIATTR_NUM_MBARRIERS
	.align		4
.L_279:
        /*10fc*/ 	.byte	0x03, 0x38
        /*10fe*/ 	.short	0x0016


	//----- nvinfo : EIATTR_EXIT_INSTR_OFFSETS
	.align		4
        /*1100*/ 	.byte	0x04, 0x1c
        /*1102*/ 	.short	(.L_281 - .L_280)


	//   ....[0]....
.L_280:
        /*1104*/ 	.word	0x00028250


	//----- nvinfo : EIATTR_MAX_THREADS
	.align		4
.L_281:
        /*1108*/ 	.byte	0x04, 0x05
        /*110a*/ 	.short	(.L_283 - .L_282)
.L_282:
        /*110c*/ 	.word	0x00000180
        /*1110*/ 	.word	0x00000001
        /*1114*/ 	.word	0x00000001


	//----- nvinfo : EIATTR_CRS_STACK_SIZE
	.align		4
.L_283:
        /*1118*/ 	.byte	0x04, 0x1e
        /*111a*/ 	.short	(.L_285 - .L_284)
.L_284:
        /*111c*/ 	.word	0x00000000


	//----- nvinfo : EIATTR_CBANK_PARAM_SIZE
	.align		4
.L_285:
        /*1120*/ 	.byte	0x03, 0x19
        /*1122*/ 	.short	0x0a70


	//----- nvinfo : EIATTR_PARAM_CBANK
	.align		4
        /*1124*/ 	.byte	0x04, 0x0a
        /*1126*/ 	.short	(.L_287 - .L_286)
	.align		4
.L_286:
        /*1128*/ 	.word	index@(.nv.constant0._ZN7cutlass13device_kernelIN5flash11enable_sm90INS1_16FlashAttnFwdSm90INS1_25CollectiveMainloopFwdSm90ILi2EN4cute5tupleIJNS5_1CILi1EEES8_S8_EEENS6_IJNS7_ILi128EEESA_NS7_ILi192EEEEEELi128ENS_12float_e4m3_tEfNS_4arch4Sm90ELb0ELb1ELb1ELb1ELb0ELb1ELb0ELb1ELb1ELb0ELb0ELb0EEENS1_21CollectiveEpilogueFwdINS6_IJSA_SA_SA_EEES9_NS_10bfloat16_tESF_Li256ELb1ELb0ELb0ELb1EEENS1_36VarlenDynamicPersistentTileSchedulerILi128ELi128ELi256ELi128ELb0ELb0ELb1ELb1ELb0ELb1EEEEEEEEEvNT_6ParamsE)
        /*112c*/ 	.short	0x0210
        /*112e*/ 	.short	0x0a70


	//----- nvinfo : EIATTR_SW_WAR
	.align		4
.L_287:
        /*1130*/ 	.byte	0x04, 0x36
        /*1132*/ 	.short	(.L_289 - .L_288)
.L_288:
        /*1134*/ 	.word	0x00000008
.L_289:


//--------------------- .nv.info._ZN7cutlass13device_kernelIN5flash11enable_sm90INS1_16FlashAttnFwdSm90INS1_25CollectiveMainloopFwdSm90ILi2EN4cute5tupleIJNS5_1CILi1EEES8_S8_EEENS6_IJNS7_ILi128EEENS7_ILi160EEENS7_ILi192EEEEEELi128ENS_12float_e4m3_tEfNS_4arch4Sm90ELb1ELb0ELb1ELb0ELb0ELb0ELb0ELb1ELb1ELb0ELb0ELb0EEENS1_21CollectiveEpilogueFwdINS6_IJSA_SA_SB_EEES9_NS_10bfloat16_tESG_Li256ELb0ELb0ELb0ELb1EEENS1_30DynamicPersistentTileSchedulerILi256ELi128ELb0ELb0ELb1EEEEEEEEEvNT_6ParamsE --------------------------
	.section	.nv.info._ZN7cutlass13device_kernelIN5flash11enable_sm90INS1_16FlashAttnFwdSm90INS1_25CollectiveMainloopFwdSm90ILi2EN4cute5tupleIJNS5_1CILi1EEES8_S8_EEENS6_IJNS7_ILi128EEENS7_ILi160EEENS7_ILi192EEEEEELi128ENS_12float_e4m3_tEfNS_4arch4Sm90ELb1ELb0ELb1ELb0ELb0ELb0ELb0ELb1ELb1ELb0ELb0ELb0EEENS1_21CollectiveEpilogueFwdINS6_IJSA_SA_SB_EEES9_NS_10bfloat16_tESG_Li256ELb0ELb0ELb0ELb1EEENS1_30DynamicPersistentTileSchedulerILi256ELi128ELb0ELb0ELb1EEEEEEEEEvNT_6ParamsE,"",@"SHT_CUDA_INFO"
	.sectionflags	@""
	.align	4


	//----- nvinfo : EIATTR_CUDA_API_VERSION
	.align		4
        /*0000*/ 	.byte	0x04, 0x37
        /*0002*/ 	.short	(.L_291 - .L_290)
.L_290:
        /*0004*/ 	.word	0x00000082


	//----- nvinfo : EIATTR_KPARAM_INFO
	.align		4
.L_291:
        /*0008*/ 	.byte	0x04, 0x17
        /*000a*/ 	.short	(.L_293 - .L_292)
.L_292:
        /*000c*/ 	.word	0x00000000
        /*0010*/ 	.short	0x0000
        /*0012*/ 	.short	0x0070
        /*0014*/ 	.byte	0x00, 0xf0, 0x01, 0x2e


	//----- nvinfo : EIATTR_SPARSE_MMA_MASK
	.align		4
.L_293:
        /*0018*/ 	.byte	0x03, 0x50
        /*001a*/ 	.short	0x0000


	//----- nvinfo : EIATTR_MAXREG_COUNT
	.align		4
        /*001c*/ 	.byte	0x03, 0x1b
        /*001e*/ 	.short	0x00a8


	//----- nvinfo : EIATTR_NUM_BARRIERS
	.align		4
        /*0020*/ 	.byte	0x02, 0x4c
        /*0022*/ 	.byte	0x10
	.zero		1


	//----- nvinfo : EIATTR_EXTERNS
	.align		4
        /*0024*/ 	.byte	0x04, 0x0f
        /*0026*/ 	.short	(.L_295 - .L_294)


	//   ....[0]....
	.align		4
.L_294:
        /*0028*/ 	.word	index@(__assertfail)


	//----- nvinfo : EIATTR_ANNOTATIONS
	.align		4
.L_295:
        /*002c*/ 	.byte	0x04, 0x55
        /*002e*/ 	.short	(.L_297 - .L_296)


	//   ....[0]....
.L_296:
        /* <DEDUP_REMOVED lines=35> */


	//----- nvinfo : EIATTR_MERCURY_ISA_VERSION
	.align		4
.L_297:
        /*0250*/ 	.byte	0x03, 0x5f
        /*0252*/ 	.short	0x0101


	//----- nvinfo : EIATTR_INT_WARP_WIDE_INSTR_OFFSETS
	.align		4
        /*0254*/ 	.byte	0x04, 0x31
        /*0256*/ 	.short	(.L_299 - .L_298)


	//   ....[0]....
.L_298:
        /*0258*/ 	.word	0x00000190


	//   ....[1]....
        /*025c*/ 	.word	0x000001c0


	//   ....[2]....
        /*0260*/ 	.word	0x000001d0


	//   ....[3]....
        /*0264*/ 	.word	0x0000fe20


	//   ....[4]....
        /*0268*/ 	.word	0x0000feb0


	//   ....[5]....
        /*026c*/ 	.word	0x00010590


	//   ....[6]....
        /*0270*/ 	.word	0x00012040


	//   ....[7]....
        /*0274*/ 	.word	0x000120d0


	//----- nvinfo : EIATTR_COOP_GROUP_MASK_REGIDS
	.align		4
.L_299:
        /*0278*/ 	.byte	0x04, 0x29
        /*027a*/ 	.short	(.L_301 - .L_300)


	//   ....[0]....
.L_300:
        /*027c*/ 	.word	0xffffffff


	//   ....[1]....
        /*0280*/ 	.word	0xffffffff


	//   ....[2]....
        /*0284*/ 	.word	0xffffffff


	//   ....[3]....
        /*0288*/ 	.word	0xffffffff


	//   ....[4]....
        /*028c*/ 	.word	0xffffffff


	//   ....[5]....
        /*0290*/ 	.word	0xffffffff


	//   ....[6]....
        /*0294*/ 	.word	0xffffffff


	//   ....[7]....
        /*0298*/ 	.word	0xffffffff


	//   ....[8]....
        /*029c*/ 	.word	0xffffffff


	//   ....[9]....
        /*02a0*/ 	.word	0xffffffff


	//   ....[10]....
        /*02a4*/ 	.word	0xffffffff


	//   ....[11]....
        /*02a8*/ 	.word	0xffffffff


	//   ....[12]....
        /*02ac*/ 	.word	0xffffffff


	//   ....[13]....
        /*02b0*/ 	.word	0xffffffff


	//   ....[14]....
        /*02b4*/ 	.word	0xffffffff


	//   ....[15]....
        /*02b8*/ 	.word	0xffffffff


	//   ....[16]....
        /*02bc*/ 	.word	0xffffffff


	//   ....[17]....
        /*02c0*/ 	.word	0xffffffff


	//   ....[18]....
        /*02c4*/ 	.word	0xffffffff


	//   ....[19]....
        /*02c8*/ 	.word	0xffffffff


	//   ....[20]....
        /*02cc*/ 	.word	0xffffffff


	//   ....[21]....
        /*02d0*/ 	.word	0xffffffff


	//   ....[22]....
        /*02d4*/ 	.word	0xffffffff


	//   ....[23]....
        /*02d8*/ 	.word	0xffffffff


	//   ....[24]....
        /*02dc*/ 	.word	0xffffffff


	//   ....[25]....
        /*02e0*/ 	.word	0xffffffff


	//   ....[26]....
        /*02e4*/ 	.word	0xffffffff


	//   ....[27]....
        /*02e8*/ 	.word	0xffffffff


	//   ....[28]....
        /*02ec*/ 	.word	0xffffffff


	//   ....[29]....
        /*02f0*/ 	.word	0xffffffff


	//   ....[30]....
        /*02f4*/ 	.word	0xffffffff


	//   ....[31]....
        /*02f8*/ 	.word	0xffffffff


	//   ....[32]....
        /*02fc*/ 	.word	0xffffffff


	//   ....[33]....
        /*0300*/ 	.word	0xffffffff


	//   ....[34]....
        /*0304*/ 	.word	0xffffffff


	//   ....[35]....
        /*0308*/ 	.word	0xffffffff


	//   ....[36]....
        /*030c*/ 	.word	0xffffffff


	//   ....[37]....
        /*0310*/ 	.word	0xffffffff


	//   ....[38]....
        /*0314*/ 	.word	0xffffffff


	//   ....[39]....
        /*0318*/ 	.word	0xffffffff


	//   ....[40]....
        /*031c*/ 	.word	0xffffffff


	//   ....[41]....
        /*0320*/ 	.word	0xffffffff


	//   ....[42]....
        /*0324*/ 	.word	0xffffffff


	//   ....[43]....
        /*0328*/ 	.word	0xffffffff


	//   ....[44]....
        /*032c*/ 	.word	0xffffffff


	//   ....[45]....
        /*0330*/ 	.word	0xffffffff


	//   ....[46]....
        /*0334*/ 	.word	0xffffffff


	//   ....[47]....
        /*0338*/ 	.word	0xffffffff


	//   ....[48]....
        /*033c*/ 	.word	0xffffffff


	//   ....[49]....
        /*0340*/ 	.word	0xffffffff


	//   ....[50]....
        /*0344*/ 	.word	0xffffffff


	//   ....[51]....
        /*0348*/ 	.word	0xffffffff


	//   ....[52]....
        /*034c*/ 	.word	0xffffffff


	//   ....[53]....
        /*0350*/ 	.word	0xffffffff


	//   ....[54]....
        /*0354*/ 	.word	0xffffffff


	//   ....[55]....
        /*0358*/ 	.word	0xffffffff


	//   ....[56]....
        /*035c*/ 	.word	0xffffffff


	//   ....[57]....
        /*0360*/ 	.word	0xffffffff


	//   ....[58]....
        /*0364*/ 	.word	0xffffffff


	//   ....[59]....
        /*0368*/ 	.word	0xffffffff


	//   ....[60]....
        /*036c*/ 	.word	0xffffffff


	//   ....[61]....
        /*0370*/ 	.word	0x0500000f


	//   ....[62]....
        /*0374*/ 	.word	0x0500000f


	//----- nvinfo : EIATTR_COOP_GROUP_INSTR_OFFSETS
	.align		4
.L_301:
        /*0378*/ 	.byte	0x04, 0x28
        /*037a*/ 	.short	(.L_303 - .L_302)


	//   ....[0]....
.L_302:
        /*037c*/ 	.word	0x00000070


	//   ....[1]....
        /*0380*/ 	.word	0x000001a0


	//   ....[2]....
        /*0384*/ 	.word	0x000001f0


	//   ....[3]....
        /*0388*/ 	.word	0x000003e0


	//   ....[4]....
        /*038c*/ 	.word	0x00000540


	//   ....[5]....
        /*0390*/ 	.word	0x00000660


	//   ....[6]....
        /*0394*/ 	.word	0x000007c0


	//   ....[7]....
        /*0398*/ 	.word	0x000014d0


	//   ....[8]....
        /*039c*/ 	.word	0x00003830


	//   ....[9]....
        /*03a0*/ 	.word	0x00003930


	//   ....[10]....
        /*03a4*/ 	.word	0x000044f0


	//   ....[11]....
        /*03a8*/ 	.word	0x00004570


	//   ....[12]....
        /*03ac*/ 	.word	0x00007930


	//   ....[13]....
        /*03b0*/ 	.word	0x00007a90


	//   ....[14]....
        /*03b4*/ 	.word	0x00008700


	//   ....[15]....
        /*03b8*/ 	.word	0x00008760


	//   ....[16]....
        /*03bc*/ 	.word	0x0000ba90


	//   ....[17]....
        /*03c0*/ 	.word	0x0000baf0


	//   ....[18]....
        /*03c4*/ 	.word	0x0000bb10


	//   ....[19]....
        /*03c8*/ 	.word	0x0000bb30


	//   ....[20]....
        /*03cc*/ 	.word	0x0000d660


	//   ....[21]....
        /*03d0*/ 	.word	0x0000d670


	//   ....[22]....
        /*03d4*/ 	.word	0x0000d6f0


	//   ....[23]....
        /*03d8*/ 	.word	0x0000d700


	//   ....[24]....
        /*03dc*/ 	.word	0x0000e6f0


	//   ....[25]....
        /*03e0*/ 	.word	0x0000e700


	//   ....[26]....
        /*03e4*/ 	.word	0x0000e710


	//   ....[27]....
        /*03e8*/ 	.word	0x0000e720


	//   ....[28]....
        /*03ec*/ 	.word	0x0000e730


	//   ....[29]....
        /*03f0*/ 	.word	0x0000e740


	//   ....[30]....
        /*03f4*/ 	.word	0x0000e750


	//   ....[31]....
        /*03f8*/ 	.word	0x0000e760


	//   ....[32]....
        /*03fc*/ 	.word	0x0000e790


	//   ....[33]....
        /*0400*/ 	.word	0x0000e7a0


	//   ....[34]....
        /*0404*/ 	.word	0x0000e7d0


	//   ....[35]....
        /*0408*/ 	.word	0x0000e7f0


	//   ....[36]....
        /*040c*/ 	.word	0x0000e820


	//   ....[37]....
        /*0410*/ 	.word	0x0000e830


	//   ....[38]....
        /*0414*/ 	.word	0x0000e860


	//   ....[39]....
        /*0418*/ 	.word	0x0000e870


	//   ....[40]....
        /*041c*/ 	.word	0x0000e8a0


	//   ....[41]....
        /*0420*/ 	.word	0x0000e8b0


	//   ....[42]....
        /*0424*/ 	.word	0x0000e8e0


	//   ....[43]....
        /*0428*/ 	.word	0x0000e8f0


	//   ....[44]....
        /*042c*/ 	.word	0x0000e900


	//   ....[45]....
        /*0430*/ 	.word	0x0000e920


	//   ....[46]....
        /*0434*/ 	.word	0x0000e930


	//   ....[47]....
        /*0438*/ 	.word	0x0000e940


	//   ....[48]....
        /*043c*/ 	.word	0x0000e950


	//   ....[49]....
        /*0440*/ 	.word	0x0000e960


	//   ....[50]....
        /*0444*/ 	.word	0x0000e990


	//   ....[51]....
        /*0448*/ 	.word	0x0000e9b0


	//   ....[52]....
        /*044c*/ 	.word	0x0000e9d0


	//   ....[53]....
        /*0450*/ 	.word	0x0000e9f0


	//   ....[54]....
        /*0454*/ 	.word	0x0000ea00


	//   ....[55]....
        /*0458*/ 	.word	0x0000ea10


	//   ....[56]....
        /*045c*/ 	.word	0x0000eb20


	//   ....[57]....
        /*0460*/ 	.word	0x0000f6a0


	//   ....[58]....
        /*0464*/ 	.word	0x000106d0


	//   ....[59]....
        /*0468*/ 	.word	0x00012990


	//   ....[60]....
        /*046c*/ 	.word	0x00012b30


	//   ....[61]....
        /*0470*/ 	.word	0x00013150


	//   ....[62]....
        /*0474*/ 	.word	0x000135e0


	//----- nvinfo : EIATTR_REG_RECONFIG
	.align		4
.L_303:
        /*0478*/ 	.byte	0x01, 0x54
	.zero		2


	//----- nvinfo : EIATTR_SYSCALL_OFFSETS
	.align		4
        /*047c*/ 	.byte	0x04, 0x46
        /*047e*/ 	.short	(.L_305 - .L_304)


	//   ....[0]....
.L_304:
        /*0480*/ 	.word	0x00001680


	//   ....[1]....
        /*0484*/ 	.word	0x00010050


	//   ....[2]....
        /*0488*/ 	.word	0x00010190


	//   ....[3]....
        /*048c*/ 	.word	0x000102d0


	//   ....[4]....
        /*0490*/ 	.word	0x000103f0


	//----- nvinfo : EIATTR_MBARRIER_INSTR_OFFSETS
	.align		4
.L_305:
        /*0494*/ 	.byte	0x04, 0x39
        /*0496*/ 	.short	(.L_307 - .L_306)


	//   ....[0]....
.L_306:
        /*0498*/ 	.word	0x00000290
        /*049c*/ 	.word	0x000000ff
        /*04a0*/ 	.word	0x00029800
        /*04a4*/ 	.short	0x0100
        /*04a6*/ 	.byte	0x06
	.zero		1


	//   ....[1]....
        /*04a8*/ 	.word	0x000002a0
        /*04ac*/ 	.word	0x000000ff
        /*04b0*/ 	.word	0x00029820
        /*04b4*/ 	.short	0x0100
        /*04b6*/ 	.byte	0x06
	.zero		1


	//   ....[2]....
        /*04b8*/ 	.word	0x00000390
        /*04bc*/ 	.word	0x000000ff
        /*04c0*/ 	.word	0x00029830
        /*04c4*/ 	.short	0x0100
        /*04c6*/ 	.byte	0x08
	.zero		1


	//   ....[3]....
        /*04c8*/ 	.word	0x000003a0
        /*04cc*/ 	.word	0x000000ff
        /*04d0*/ 	.word	0x00029840
        /*04d4*/ 	.short	0x0100
        /*04d6*/ 	.byte	0x08
	.zero		1


	//   ....[4]....
        /*04d8*/ 	.word	0x000003b0
        /*04dc*/ 	.word	0x000000ff
        /*04e0*/ 	.word	0x00029838
        /*04e4*/ 	.short	0x0100
        /*04e6*/ 	.byte	0x08
	.zero		1


	//   ....[5]....
        /*04e8*/ 	.word	0x000003c0
        /*04ec*/ 	.word	0x000000ff
        /*04f0*/ 	.word	0x00029848
        /*04f4*/ 	.short	0x0100
        /*04f6*/ 	.byte	0x08
	.zero		1


	//   ....[6]....
        /*04f8*/ 	.word	0x000004f0
        /*04fc*/ 	.word	0x000000ff
        /*0500*/ 	.word	0x00029850
        /*0504*/ 	.short	0x0100
        /*0506*/ 	.byte	0x08
	.zero		1


	//   ....[7]....
        /*0508*/ 	.word	0x00000500
        /*050c*/ 	.word	0x000000ff
        /*0510*/ 	.word	0x00029860
        /*0514*/ 	.short	0x0100
        /*0516*/ 	.byte	0x08
	.zero		1


	//   ....[8]....
        /*0518*/ 	.word	0x00000510
        /*051c*/ 	.word	0x000000ff
        /*0520*/ 	.word	0x00029858
        /*0524*/ 	.short	0x0100
        /*0526*/ 	.byte	0x08
	.zero		1


	//   ....[9]....
        /*0528*/ 	.word	0x00000520
        /*052c*/ 	.word	0x000000ff
        /*0530*/ 	.word	0x00029868
        /*0534*/ 	.short	0x0100
        /*0536*/ 	.byte	0x08
	.zero		1


	//   ....[10]....
        /*0538*/ 	.word	0x00000610
        /*053c*/ 	.word	0x000000ff
        /*0540*/ 	.word	0x00029870
        /*0544*/ 	.short	0x0100
        /*0546*/ 	.byte	0x06
	.zero		1


	//   ....[11]....
        /*0548*/ 	.word	0x00000620
        /*054c*/ 	.word	0x000000ff
        /*0550*/ 	.word	0x00029880
        /*0554*/ 	.short	0x0100
        /*0556*/ 	.byte	0x06
	.zero		1


	//   ....[12]....
        /*0558*/ 	.word	0x00000630
        /*055c*/ 	.word	0x000000ff
        /*0560*/ 	.word	0x00029878
        /*0564*/ 	.short	0x0100
        /*0566*/ 	.byte	0x06
	.zero		1


	//   ....[13]....
        /*0568*/ 	.word	0x00000640
        /*056c*/ 	.word	0x000000ff
        /*0570*/ 	.word	0x00029888
        /*0574*/ 	.short	0x0100
        /*0576*/ 	.byte	0x06
	.zero		1


	//   ....[14]....
        /*0578*/ 	.word	0x00000770
        /*057c*/ 	.word	0x000000ff
        /*0580*/ 	.word	0x00029890
        /*0584*/ 	.short	0x0100
        /*0586*/ 	.byte	0x08
	.zero		1


	//   ....[15]....
        /*0588*/ 	.word	0x00000780
        /*058c*/ 	.word	0x000000ff
        /*0590*/ 	.word	0x000298a0
        /*0594*/ 	.short	0x0100
        /*0596*/ 	.byte	0x08
	.zero		1


	//   ....[16]....
        /*0598*/ 	.word	0x00000790
        /*059c*/ 	.word	0x000000ff
        /*05a0*/ 	.word	0x00029898
        /*05a4*/ 	.short	0x0100
        /*05a6*/ 	.byte	0x08
	.zero		1


	//   ....[17]....
        /*05a8*/ 	.word	0x000007a0
        /*05ac*/ 	.word	0x000000ff
        /*05b0*/ 	.word	0x000298a8
        /*05b4*/ 	.short	0x0100
        /*05b6*/ 	.byte	0x08
	.zero		1


	//   ....[18]....
        /*05b8*/ 	.word	0x000008d0
        /*05bc*/ 	.word	0x000000ff
        /*05c0*/ 	.word	0x000298b0
        /*05c4*/ 	.short	0x0100
        /*05c6*/ 	.byte	0x08
	.zero		1


	//   ....[19]....
        /*05c8*/ 	.word	0x000008e0
        /*05cc*/ 	.word	0x000000ff
        /*05d0*/ 	.word	0x000298c0
        /*05d4*/ 	.short	0x0100
        /*05d6*/ 	.byte	0x08
	.zero		1


	//   ....[20]....
        /*05d8*/ 	.word	0x000008f0
        /*05dc*/ 	.word	0x000000ff
        /*05e0*/ 	.word	0x000298b8
        /*05e4*/ 	.short	0x0100
        /*05e6*/ 	.byte	0x08
	.zero		1


	//   ....[21]....
        /*05e8*/ 	.word	0x00000900
        /*05ec*/ 	.word	0x000000ff
        /*05f0*/ 	.word	0x000298c8
        /*05f4*/ 	.short	0x0100
        /*05f6*/ 	.byte	0x08
	.zero		1


	//   ....[22]....
        /*05f8*/ 	.word	0x000019d0
        /*05fc*/ 	.word	0x000000ff
        /*0600*/ 	.word	0x00029800
        /*0604*/ 	.short	0x010a
        /*0606*/ 	.byte	0x25
	.zero		1


	//   ....[23]....
        /*0608*/ 	.word	0x00001a70
        /*060c*/ 	.word	0x00000002
        /*0610*/ 	.word	0x00029830
        /*0614*/ 	.short	0x010a
        /*0616*/ 	.byte	0x3f
	.zero		1


	//   ....[24]....
        /*0618*/ 	.word	0x00001ae0
        /*061c*/ 	.word	0x00000002
        /*0620*/ 	.word	0x00029830
        /*0624*/ 	.short	0x010a
        /*0626*/ 	.byte	0x3f
	.zero		1


	//   ....[25]....
        /*0628*/ 	.word	0x000033b0
        /*062c*/ 	.word	0x00000002
        /*0630*/ 	.word	0x00000000
        /*0634*/ 	.short	0x0101
        /*0636*/ 	.byte	0x3f
	.zero		1


	//   ....[26]....
        /*0638*/ 	.word	0x00005b10
        /*063c*/ 	.word	0x000000ff
        /*0640*/ 	.word	0x00029830
        /*0644*/ 	.short	0x010a
        /*0646*/ 	.byte	0x05
	.zero		1


	//   ....[27]....
        /*0648*/ 	.word	0x00005b50
        /*064c*/ 	.word	0x000000ff
        /*0650*/ 	.word	0x00029830
        /*0654*/ 	.short	0x010a
        /*0656*/ 	.byte	0x05
	.zero		1


	//   ....[28]....
        /*0658*/ 	.word	0x00006790
        /*065c*/ 	.word	0x000000ff
        /*0660*/ 	.word	0x00029850
        /*0664*/ 	.short	0x010a
        /*0666*/ 	.byte	0x06
	.zero		1


	//   ....[29]....
        /*0668*/ 	.word	0x000067d0
        /*066c*/ 	.word	0x000000ff
        /*0670*/ 	.word	0x00029850
        /*0674*/ 	.short	0x010a
        /*0676*/ 	.byte	0x06
	.zero		1


	//   ....[30]....
        /*0678*/ 	.word	0x00009360
        /*067c*/ 	.word	0x00000002
        /*0680*/ 	.word	0x00000000
        /*0684*/ 	.short	0x0101
        /*0686*/ 	.byte	0x3f
	.zero		1


	//   ....[31]....
        /*0688*/ 	.word	0x000095e0
        /*068c*/ 	.word	0x000000ff
        /*0690*/ 	.word	0x00000000
        /*0694*/ 	.short	0x0101
        /*0696*/ 	.byte	0x06
	.zero		1


	//   ....[32]....
        /*0698*/ 	.word	0x00009d20
        /*069c*/ 	.word	0x000000ff
        /*06a0*/ 	.word	0x00029830
        /*06a4*/ 	.short	0x010a
        /*06a6*/ 	.byte	0x06
	.zero		1


	//   ....[33]....
        /*06a8*/ 	.word	0x00009d60
        /*06ac*/ 	.word	0x000000ff
        /*06b0*/ 	.word	0x00029830
        /*06b4*/ 	.short	0x010a
        /*06b6*/ 	.byte	0x06
	.zero		1


	//   ....[34]....
        /*06b8*/ 	.word	0x0000a970
        /*06bc*/ 	.word	0x000000ff
        /*06c0*/ 	.word	0x00029850
        /*06c4*/ 	.short	0x010a
        /*06c6*/ 	.byte	0x06
	.zero		1


	//   ....[35]....
        /*06c8*/ 	.word	0x0000a9b0
        /*06cc*/ 	.word	0x000000ff
        /*06d0*/ 	.word	0x00029850
        /*06d4*/ 	.short	0x010a
        /*06d6*/ 	.byte	0x06
	.zero		1


	//   ....[36]....
        /*06d8*/ 	.word	0x0000c940
        /*06dc*/ 	.word	0x00000002
        /*06e0*/ 	.word	0x00000000
        /*06e4*/ 	.short	0x0101
        /*06e6*/ 	.byte	0x3f
	.zero		1


	//   ....[37]....
        /*06e8*/ 	.word	0x0000cc90
        /*06ec*/ 	.word	0x000000ff
        /*06f0*/ 	.word	0x00000000
        /*06f4*/ 	.short	0x0101
        /*06f6*/ 	.byte	0x05
	.zero		1


	//   ....[38]....
        /*06f8*/ 	.word	0x0000d310
        /*06fc*/ 	.word	0x000000ff
        /*0700*/ 	.word	0x00029850
        /*0704*/ 	.short	0x010a
        /*0706*/ 	.byte	0x09
	.zero		1


	//   ....[39]....
        /*0708*/ 	.word	0x0000d350
        /*070c*/ 	.word	0x000000ff
        /*0710*/ 	.word	0x00029850
        /*0714*/ 	.short	0x010a
        /*0716*/ 	.byte	0x09
	.zero		1


	//   ....[40]....
        /*0718*/ 	.word	0x0000daa0
        /*071c*/ 	.word	0x000000ff
        /*0720*/ 	.word	0x00000000
        /*0724*/ 	.short	0x0101
        /*0726*/ 	.byte	0x04
	.zero		1


	//   ....[41]....
        /*0728*/ 	.word	0x0000ed80
        /*072c*/ 	.word	0x000000ff
        /*0730*/ 	.word	0x00000000
        /*0734*/ 	.short	0x0101
        /*0736*/ 	.byte	0x05
	.zero		1


	//   ....[42]....
        /*0738*/ 	.word	0x000108f0
        /*073c*/ 	.word	0x00000002
        /*0740*/ 	.word	0x00029880
        /*0744*/ 	.short	0x010a
        /*0746*/ 	.byte	0x3f
	.zero		1


	//   ....[43]....
        /*0748*/ 	.word	0x00010aa0
        /*074c*/ 	.word	0x00000002
        /*0750*/ 	.word	0x00029840
        /*0754*/ 	.short	0x010a
        /*0756*/ 	.byte	0x3f
	.zero		1


	//   ....[44]....
        /*0758*/ 	.word	0x00010f70
        /*075c*/ 	.word	0x000000ff
        /*0760*/ 	.word	0x00029820
        /*0764*/ 	.short	0x010a
        /*0766*/ 	.byte	0x28
	.zero		1


	//   ....[45]....
        /*0768*/ 	.word	0x00011270
        /*076c*/ 	.word	0x00000004
        /*0770*/ 	.word	0x00029880
        /*0774*/ 	.short	0x010a
        /*0776*/ 	.byte	0x3f
	.zero		1


	//   ....[46]....
        /*0778*/ 	.word	0x000114c0
        /*077c*/ 	.word	0x00000004
        /*0780*/ 	.word	0x00029840
        /*0784*/ 	.short	0x010a
        /*0786*/ 	.byte	0x3f
	.zero		1


	//   ....[47]....
        /*0788*/ 	.word	0x000119d0
        /*078c*/ 	.word	0x00000003
        /*0790*/ 	.word	0x00029870
        /*0794*/ 	.short	0x010a
        /*0796*/ 	.byte	0x3f
	.zero		1


	//   ....[48]....
        /*0798*/ 	.word	0x00011a40
        /*079c*/ 	.word	0x00000002
        /*07a0*/ 	.word	0x00029860
        /*07a4*/ 	.short	0x010a
        /*07a6*/ 	.byte	0x3f
	.zero		1


	//   ....[49]....
        /*07a8*/ 	.word	0x00011fb0
        /*07ac*/ 	.word	0x00000003
        /*07b0*/ 	.word	0x00029850
        /*07b4*/ 	.short	0x0101
        /*07b6*/ 	.byte	0x3f
	.zero		1


	//   ....[50]....
        /*07b8*/ 	.word	0x00011ff0
        /*07bc*/ 	.word	0x00000002
        /*07c0*/ 	.word	0x00000000
        /*07c4*/ 	.short	0x0101
        /*07c6*/ 	.byte	0x3f
	.zero		1


	//   ....[51]....
        /*07c8*/ 	.word	0x000121b0
        /*07cc*/ 	.word	0x00000014
        /*07d0*/ 	.word	0x00029870
        /*07d4*/ 	.short	0x010a
        /*07d6*/ 	.byte	0x3f
	.zero		1


	//   ....[52]....
        /*07d8*/ 	.word	0x00012240
        /*07dc*/ 	.word	0x00000014
        /*07e0*/ 	.word	0x00029860
        /*07e4*/ 	.short	0x010a
        /*07e6*/ 	.byte	0x3f
	.zero		1


	//   ....[53]....
        /*07e8*/ 	.word	0x00012780
        /*07ec*/ 	.word	0x00000014
        /*07f0*/ 	.word	0x00029850
        /*07f4*/ 	.short	0x0101
        /*07f6*/ 	.byte	0x3f
	.zero		1


	//   ....[54]....
        /*07f8*/ 	.word	0x000127d0
        /*07fc*/ 	.word	0x00000000
        /*0800*/ 	.word	0x00000000
        /*0804*/ 	.short	0x0101
        /*0806*/ 	.byte	0x3f
	.zero		1


	//   ....[55]....
        /*0808*/ 	.word	0x00012ab0
        /*080c*/ 	.word	0x00000000
        /*0810*/ 	.word	0x00029820
        /*0814*/ 	.short	0x010a
        /*0816*/ 	.byte	0x3f
	.zero		1


	//   ....[56]....
        /*0818*/ 	.word	0x00012c90
        /*081c*/ 	.word	0x00000006
        /*0820*/ 	.word	0x00000000
        /*0824*/ 	.short	0x010a
        /*0826*/ 	.byte	0x3f
	.zero		1


	//   ....[57]....
        /*0828*/ 	.word	0x00012d00
        /*082c*/ 	.word	0x00000007
        /*0830*/ 	.word	0x00000000
        /*0834*/ 	.short	0x010a
        /*0836*/ 	.byte	0x3f
	.zero		1


	//   ....[58]....
        /*0838*/ 	.word	0x00012d60
        /*083c*/ 	.word	0x00000004
        /*0840*/ 	.word	0x00029860
        /*0844*/ 	.short	0x010a
        /*0846*/ 	.byte	0x3f
	.zero		1


	//   ....[59]....
        /*0848*/ 	.word	0x00012db0
        /*084c*/ 	.word	0x00000003
        /*0850*/ 	.word	0x00029860
        /*0854*/ 	.short	0x010a
        /*0856*/ 	.byte	0x3f
	.zero		1


	//   ....[60]....
        /*0858*/ 	.word	0x00012df0
        /*085c*/ 	.word	0x00000004
        /*0860*/ 	.word	0x00029880
        /*0864*/ 	.short	0x010a
        /*0866*/ 	.byte	0x3f
	.zero		1


	//   ....[61]....
        /*0868*/ 	.word	0x00012e10
        /*086c*/ 	.word	0x00000003
        /*0870*/ 	.word	0x00029880
        /*0874*/ 	.short	0x010a
        /*0876*/ 	.byte	0x3f
	.zero		1


	//   ....[62]....
        /*0878*/ 	.word	0x00012e80
        /*087c*/ 	.word	0x00000003
        /*0880*/ 	.word	0x00029800
        /*0884*/ 	.short	0x010a
        /*0886*/ 	.byte	0x3f
	.zero		1


	//   ....[63]....
        /*0888*/ 	.word	0x00012ed0
        /*088c*/ 	.word	0x00000002
        /*0890*/ 	.word	0x00029830
        /*0894*/ 	.short	0x010a
        /*0896*/ 	.byte	0x3f
	.zero		1


	//   ....[64]....
        /*0898*/ 	.word	0x00012f30
        /*089c*/ 	.word	0x00000007
        /*08a0*/ 	.word	0x00029830
        /*08a4*/ 	.short	0x010a
        /*08a6*/ 	.byte	0x3f
	.zero		1


	//   ....[65]....
        /*08a8*/ 	.word	0x00012f90
        /*08ac*/ 	.word	0x00000007
        /*08b0*/ 	.word	0x00029850
        /*08b4*/ 	.short	0x010a
        /*08b6*/ 	.byte	0x3f
	.zero		1


	//   ....[66]....
        /*08b8*/ 	.word	0x00012ff0
        /*08bc*/ 	.word	0x00000007
        /*08c0*/ 	.word	0x00029830
        /*08c4*/ 	.short	0x010a
        /*08c6*/ 	.byte	0x3f
	.zero		1


	//   ....[67]....
        /*08c8*/ 	.word	0x00013050
        /*08cc*/ 	.word	0x00000007
        /*08d0*/ 	.word	0x00029850
        /*08d4*/ 	.short	0x010a
        /*08d6*/ 	.byte	0x3f
	.zero		1


	//   ....[68]....
        /*08d8*/ 	.word	0x000130b0
        /*08dc*/ 	.word	0x00000005
        /*08e0*/ 	.word	0x00029850
        /*08e4*/ 	.short	0x010a
        /*08e6*/ 	.byte	0x3f
	.zero		1


	//   ....[69]....
        /*08e8*/ 	.word	0x00013200
        /*08ec*/ 	.word	0x00000002
        /*08f0*/ 	.word	0x00029880
        /*08f4*/ 	.short	0x010a
        /*08f6*/ 	.byte	0x3f
	.zero		1


	//   ....[70]....
        /*08f8*/ 	.word	0x00013250
        /*08fc*/ 	.word	0x00000002
        /*0900*/ 	.word	0x00029840
        /*0904*/ 	.short	0x010a
        /*0906*/ 	.byte	0x3f
	.zero		1


	//   ....[71]....
        /*0908*/ 	.word	0x000132b0
        /*090c*/ 	.word	0x00000003
        /*0910*/ 	.word	0x00029820
        /*0914*/ 	.short	0x010a
        /*0916*/ 	.byte	0x3f
	.zero		1


	//   ....[72]....
        /*0918*/ 	.word	0x00013300
        /*091c*/ 	.word	0x00000004
        /*0920*/ 	.word	0x00029880
        /*0924*/ 	.short	0x010a
        /*0926*/ 	.byte	0x3f
	.zero		1


	//   ....[73]....
        /*0928*/ 	.word	0x00013350
        /*092c*/ 	.word	0x00000004
        /*0930*/ 	.word	0x00029840
        /*0934*/ 	.short	0x010a
        /*0936*/ 	.byte	0x3f
	.zero		1


	//   ....[74]....
        /*0938*/ 	.word	0x000133b0
        /*093c*/ 	.word	0x00000003
        /*0940*/ 	.word	0x00029870
        /*0944*/ 	.short	0x010a
        /*0946*/ 	.byte	0x3f
	.zero		1


	//   ....[75]....
        /*0948*/ 	.word	0x00013410
        /*094c*/ 	.word	0x00000004
        /*0950*/ 	.word	0x00029860
        /*0954*/ 	.short	0x010a
        /*0956*/ 	.byte	0x3f
	.zero		1


	//   ....[76]....
        /*0958*/ 	.word	0x00013460
        /*095c*/ 	.word	0x00000014
        /*0960*/ 	.word	0x00029870
        /*0964*/ 	.short	0x010a
        /*0966*/ 	.byte	0x3f
	.zero		1


	//   ....[77]....
        /*0968*/ 	.word	0x000134b0
        /*096c*/ 	.word	0x00000014
        /*0970*/ 	.word	0x00029860
        /*0974*/ 	.short	0x010a
        /*0976*/ 	.byte	0x3f
	.zero		1


	//   ....[78]....
        /*0978*/ 	.word	0x00013500
        /*097c*/ 	.word	0x00000000
        /*0980*/ 	.word	0x00029820
        /*0984*/ 	.short	0x010a
        /*0986*/ 	.byte	0x3f
	.zero		1


	//   ....[79]....
        /*0988*/ 	.word	0x000136a0
        /*098c*/ 	.word	0x00000006
        /*0990*/ 	.word	0x00000000
        /*0994*/ 	.short	0x010a
        /*0996*/ 	.byte	0x3f
	.zero		1


	//   ....[80]....
        /*0998*/ 	.word	0x000136f0
        /*099c*/ 	.word	0x00000007
        /*09a0*/ 	.word	0x00000000
        /*09a4*/ 	.short	0x010a
        /*09a6*/ 	.byte	0x3f
	.zero		1


	//   ....[81]....
        /*09a8*/ 	.word	0x00013740
        /*09ac*/ 	.word	0x00000004
        /*09b0*/ 	.word	0x00029860
        /*09b4*/ 	.short	0x010a
        /*09b6*/ 	.byte	0x3f
	.zero		1


	//   ....[82]....
        /*09b8*/ 	.word	0x00013790
        /*09bc*/ 	.word	0x00000003
        /*09c0*/ 	.word	0x00029860
        /*09c4*/ 	.short	0x010a
        /*09c6*/ 	.byte	0x3f
	.zero		1


	//   ....[83]....
        /*09c8*/ 	.word	0x000137e0
        /*09cc*/ 	.word	0x00000004
        /*09d0*/ 	.word	0x00029880
        /*09d4*/ 	.short	0x010a
        /*09d6*/ 	.byte	0x3f
	.zero		1


	//----- nvinfo : EIATTR_NUM_MBARRIERS
	.align		4
.L_307:
        /*09d8*/ 	.byte	0x03, 0x38
        /*09da*/ 	.short	0x0016


	//----- nvinfo : EIATTR_EXIT_INSTR_OFFSETS
	.align		4
        /*09dc*/ 	.byte	0x04, 0x1c
        /*09de*/ 	.short	(.L_309 - .L_308)


	//   ....[0]....
.L_308:
        /*09e0*/ 	.word	0x00000a80


	//   ....[1]....
        /*09e4*/ 	.word	0x0000f650


	//   ....[2]....
        /*09e8*/ 	.word	0x00012e60


	//----- nvinfo : EIATTR_MAX_THREADS
	.align		4
.L_309:
        /*09ec*/ 	.byte	0x04, 0x05
        /*09ee*/ 	.short	(.L_311 - .L_310)
.L_310:
        /*09f0*/ 	.word	0x00000180
        /*09f4*/ 	.word	0x00000001
        /*09f8*/ 	.word	0x00000001


	//----- nvinfo : EIATTR_CRS_STACK_SIZE
	.align		4
.L_311:
        /*09fc*/ 	.byte	0x04, 0x1e
        /*09fe*/ 	.short	(.L_313 - .L_312)
.L_312:
        /*0a00*/ 	.word	0x00000000


	//----- nvinfo : EIATTR_CBANK_PARAM_SIZE
	.align		4
.L_313:
        /*0a04*/ 	.byte	0x03, 0x19
        /*0a06*/ 	.short	0x0bf0


	//----- nvinfo : EIATTR_PARAM_CBANK
	.align		4
        /*0a08*/ 	.byte	0x04, 0x0a
        /*0a0a*/ 	.short	(.L_315 - .L_314)
	.align		4
.L_314:
        /*0a0c*/ 	.word	index@(.nv.constant0._ZN7cutlass13device_kernelIN5flash11enable_sm90INS1_16FlashAttnFwdSm90INS1_25CollectiveMainloopFwdSm90ILi2EN4cute5tupleIJNS5_1CILi1EEES8_S8_EEENS6_IJNS7_ILi128EEENS7_ILi160EEENS7_ILi192EEEEEELi128ENS_12float_e4m3_tEfNS_4arch4Sm90ELb1ELb0ELb1ELb0ELb0ELb0ELb0ELb1ELb1ELb0ELb0ELb0EEENS1_21CollectiveEpilogueFwdINS6_IJSA_SA_SB_EEES9_NS_10bfloat16_tESG_Li256ELb0ELb0ELb0ELb1EEENS1_30DynamicPersistentTileSchedulerILi256ELi128ELb0ELb0ELb1EEEEEEEEEvNT_6ParamsE)
        /*0a10*/ 	.short	0x0210
        /*0a12*/ 	.short	0x0bf0


	//----- nvinfo : EIATTR_SW_WAR
	.align		4
.L_315:
        /*0a14*/ 	.byte	0x04, 0x36
        /*0a16*/ 	.short	(.L_317 - .L_316)
.L_316:
        /*0a18*/ 	.word	0x00000008
.L_317:


//--------------------- .nv.info._ZN7cutlass13device_kernelIN5flash11enable_sm90INS1_16FlashAttnFwdSm90INS1_25CollectiveMainloopFwdSm90ILi2EN4cute5tupleIJNS5_1CILi1EEES8_S8_EEENS6_IJNS7_ILi128EEENS7_ILi160EEENS7_ILi192EEEEEELi128ENS_12float_e4m3_tEfNS_4arch4Sm90ELb1ELb0ELb1ELb1ELb0ELb0ELb0ELb1ELb1ELb0ELb0ELb0EEENS1_21CollectiveEpilogueFwdINS6_IJSA_SA_SB_EEES9_NS_10bfloat16_tESG_Li256ELb1ELb0ELb0ELb1EEENS1_36VarlenDynamicPersistentTileSchedulerILi128ELi160ELi256ELi128ELb0ELb0ELb1ELb1ELb1ELb1EEEEEEEEEvNT_6ParamsE --------------------------
	.section	.nv.info._ZN7cutlass13device_kernelIN5flash11enable_sm90INS1_16FlashAttnFwdSm90INS1_25CollectiveMainloopFwdSm90ILi2EN4cute5tupleIJNS5_1CILi1EEES8_S8_EEENS6_IJNS7_ILi128EEENS7_ILi160EEENS7_ILi192EEEEEELi128ENS_12float_e4m3_tEfNS_4arch4Sm90ELb1ELb0ELb1ELb1ELb0ELb0ELb0ELb1ELb1ELb0ELb0ELb0EEENS1_21CollectiveEpilogueFwdINS6_IJSA_SA_SB_EEES9_NS_10bfloat16_tESG_Li256ELb1ELb0ELb0ELb1EEENS1_36VarlenDynamicPersistentTileSchedulerILi128ELi160ELi256ELi128ELb0ELb0ELb1ELb1ELb1ELb1EEEEEEEEEvNT_6ParamsE,"",@"SHT_CUDA_INFO"
	.sectionflags	@""
	.align	4


	//----- nvinfo : EIATTR_CUDA_API_VERSION
	.align		4
        /*0000*/ 	.byte	0x04, 0x37
        /*0002*/ 	.short	(.L_319 - .L_318)
.L_318:
        /*0004*/ 	.word	0x00000082


	//----- nvinfo : EIATTR_KPARAM_INFO
	.align		4
.L_319:
        /*0008*/ 	.byte	0x04, 0x17
        /*000a*/ 	.short	(.L_321 - .L_320)
.L_320:
        /*000c*/ 	.word	0x00000000
        /*0010*/ 	.short	0x0000
        /*0012*/ 	.short	0x0070
        /*0014*/ 	.byte	0x00, 0xf0, 0x01, 0x28


	//----- nvinfo : EIATTR_SPARSE_MMA_MASK
	.align		4
.L_321:
        /*0018*/ 	.byte	0x03, 0x50
        /*001a*/ 	.short	0x0000


	//----- nvinfo : EIATTR_MAXREG_COUNT
	.align		4
        /*001c*/ 	.byte	0x03, 0x1b
        /*001e*/ 	.short	0x00a8


	//----- nvinfo : EIATTR_NUM_BARRIERS
	.align		4
        /*0020*/ 	.byte	0x02, 0x4c
        /*0022*/ 	.byte	0x10
	.zero		1


	//----- nvinfo : EIATTR_EXTERNS
	.align		4
        /*0024*/ 	.byte	0x04, 0x0f
        /*0026*/ 	.short	(.L_323 - .L_322)


	//   ....[0]....
	.align		4
.L_322:
        /*0028*/ 	.word	index@(__assertfail)


	//----- nvinfo : EIATTR_ANNOTATIONS
	.align		4
.L_323:
        /*002c*/ 	.byte	0x04, 0x55
        /*002e*/ 	.short	(.L_325 - .L_324)


	//   ....[0]....
.L_324:
        /* <DEDUP_REMOVED lines=40> */


	//----- nvinfo : EIATTR_MERCURY_ISA_VERSION
	.align		4
.L_325:
        /*02a0*/ 	.byte	0x03, 0x5f
        /*02a2*/ 	.short	0x0101


	//----- nvinfo : EIATTR_UNUSED_LOAD_BYTE_OFFSET
	.align		4
        /*02a4*/ 	.byte	0x04, 0x44
        /*02a6*/ 	.short	(.L_327 - .L_326)


	//   ....[0]....
.L_326:
        /*02a8*/ 	.word	0x00000a70
        /*02ac*/ 	.word	0x0000fff0


	//   ....[1]....
        /*02b0*/ 	.word	0x0000de50
        /*02b4*/ 	.word	0x0000fff0


	//----- nvinfo : EIATTR_INT_WARP_WIDE_INSTR_OFFSETS
	.align		4
.L_327:
        /*02b8*/ 	.byte	0x04, 0x31
        /*02ba*/ 	.short	(.L_329 - .L_328)


	//   ....[0]....
.L_328:
        /*02bc*/ 	.word	0x00000160


	//   ....[1]....
        /*02c0*/ 	.word	0x000001a0


	//   ....[2]....
        /*02c4*/ 	.word	0x00000210


	//   ....[3]....
        /*02c8*/ 	.word	0x00011920


	//   ....[4]....
        /*02cc*/ 	.word	0x000119b0


	//   ....[5]....
        /*02d0*/ 	.word	0x00012130


	//   ....[6]....
        /*02d4*/ 	.word	0x00013c10


	//   ....[7]....
        /*02d8*/ 	.word	0x00013ca0


	//----- nvinfo : EIATTR_COOP_GROUP_MASK_REGIDS
	.align		4
.L_329:
        /*02dc*/ 	.byte	0x04, 0x29
        /*02de*/ 	.short	(.L_331 - .L_330)


	//   ....[0]....
.L_330:
        /*02e0*/ 	.word	0xffffffff


	//   ....[1]....
        /*02e4*/ 	.word	0xffffffff


	//   ....[2]....
        /*02e8*/ 	.word	0xffffffff


	//   ....[3]....
        /*02ec*/ 	.word	0xffffffff


	//   ....[4]....
        /*02f0*/ 	.word	0xffffffff


	//   ....[5]....
        /*02f4*/ 	.word	0xffffffff


	//   ....[6]....
        /*02f8*/ 	.word	0xffffffff


	//   ....[7]....
        /*02fc*/ 	.word	0xffffffff


	//   ....[8]....
        /*0300*/ 	.word	0xffffffff


	//   ....[9]....
        /*0304*/ 	.word	0xffffffff


	//   ....[10]....
        /*0308*/ 	.word	0xffffffff


	//   ....[11]....
        /*030c*/ 	.word	0xffffffff


	//   ....[12]....
        /*0310*/ 	.word	0xffffffff


	//   ....[13]....
        /*0314*/ 	.word	0xffffffff


	//   ....[14]....
        /*0318*/ 	.word	0xffffffff


	//   ....[15]....
        /*031c*/ 	.word	0xffffffff


	//   ....[16]....
        /*0320*/ 	.word	0xffffffff


	//   ....[17]....
        /*0324*/ 	.word	0xffffffff


	//   ....[18]....
        /*0328*/ 	.word	0xffffffff


	//   ....[19]....
        /*032c*/ 	.word	0xffffffff


	//   ....[20]....
        /*0330*/ 	.word	0xffffffff


	//   ....[21]....
        /*0334*/ 	.word	0xffffffff


	//   ....[22]....
        /*0338*/ 	.word	0xffffffff


	//   ....[23]....
        /*033c*/ 	.word	0xffffffff


	//   ....[24]....
        /*0340*/ 	.word	0xffffffff


	//   ....[25]....
        /*0344*/ 	.word	0xffffffff


	//   ....[26]....
        /*0348*/ 	.word	0xffffffff


	//   ....[27]....
        /*034c*/ 	.word	0xffffffff


	//   ....[28]....
        /*0350*/ 	.word	0xffffffff


	//   ....[29]....
        /*0354*/ 	.word	0xffffffff


	//   ....[30]....
        /*0358*/ 	.word	0xffffffff


	//   ....[31]....
        /*035c*/ 	.word	0xffffffff


	//   ....[32]....
        /*0360*/ 	.word	0xffffffff


	//   ....[33]....
        /*0364*/ 	.word	0xffffffff


	//   ....[34]....
        /*0368*/ 	.word	0xffffffff


	//   ....[35]....
        /*036c*/ 	.word	0xffffffff


	//   ....[36]....
        /*0370*/ 	.word	0xffffffff


	//   ....[37]....
        /*0374*/ 	.word	0xffffffff


	//   ....[38]....
        /*0378*/ 	.word	0xffffffff


	//   ....[39]....
        /*037c*/ 	.word	0xffffffff


	//   ....[40]....
        /*0380*/ 	.word	0xffffffff


	//   ....[41]....
        /*0384*/ 	.word	0xffffffff


	//   ....[42]....
        /*0388*/ 	.word	0xffffffff


	//   ....[43]....
        /*038c*/ 	.word	0xffffffff


	//   ....[44]....
        /*0390*/ 	.word	0xffffffff


	//   ....[45]....
        /*0394*/ 	.word	0xffffffff


	//   ....[46]....
        /*0398*/ 	.word	0xffffffff


	//   ....[47]....
        /*039c*/ 	.word	0xffffffff


	//   ....[48]....
        /*03a0*/ 	.word	0xffffffff


	//   ....[49]....
        /*03a4*/ 	.word	0xffffffff


	//   ....[50]....
        /*03a8*/ 	.word	0xffffffff


	//   ....[51]....
        /*03ac*/ 	.word	0xffffffff


	//   ....[52]....
        /*03b0*/ 	.word	0xffffffff


	//   ....[53]....
        /*03b4*/ 	.word	0xffffffff


	//   ....[54]....
        /*03b8*/ 	.word	0xffffffff


	//   ....[55]....
        /*03bc*/ 	.word	0xffffffff


	//   ....[56]....
        /*03c0*/ 	.word	0xffffffff


	//   ....[57]....
        /*03c4*/ 	.word	0xffffffff


	//   ....[58]....
        /*03c8*/ 	.word	0xffffffff


	//   ....[59]....
        /*03cc*/ 	.word	0xffffffff


	//   ....[60]....
        /*03d0*/ 	.word	0xffffffff


	//   ....[61]....
        /*03d4*/ 	.word	0xffffffff


	//   ....[62]....
        /*03d8*/ 	.word	0xffffffff


	//   ....[63]....
        /*03dc*/ 	.word	0xffffffff


	//   ....[64]....
        /*03e0*/ 	.word	0xffffffff


	//   ....[65]....
        /*03e4*/ 	.word	0xffffffff


	//   ....[66]....
        /*03e8*/ 	.word	0xffffffff


	//   ....[67]....
        /*03ec*/ 	.word	0xffffffff


	//   ....[68]....
        /*03f0*/ 	.word	0xffffffff


	//   ....[69]....
        /*03f4*/ 	.word	0xffffffff


	//   ....[70]....
        /*03f8*/ 	.word	0xffffffff


	//   ....[71]....
        /*03fc*/ 	.word	0xffffffff


	//   ....[72]....
        /*0400*/ 	.word	0xffffffff


	//   ....[73]....
        /*0404*/ 	.word	0xffffffff


	//   ....[74]....
        /*0408*/ 	.word	0xffffffff


	//   ....[75]....
        /*040c*/ 	.word	0xffffffff


	//   ....[76]....
        /*0410*/ 	.word	0xffffffff


	//   ....[77]....
        /*0414*/ 	.word	0xffffffff


	//   ....[78]....
        /*0418*/ 	.word	0xffffffff


	//   ....[79]....
        /*041c*/ 	.word	0xffffffff


	//   ....[80]....
        /*0420*/ 	.word	0xffffffff


	//   ....[81]....
        /*0424*/ 	.word	0xffffffff


	//   ....[82]....
        /*0428*/ 	.word	0xffffffff


	//   ....[83]....
        /*042c*/ 	.word	0xffffffff


	//   ....[84]....
        /*0430*/ 	.word	0xffffffff


	//   ....[85]....
        /*0434*/ 	.word	0xffffffff


	//   ....[86]....
        /*0438*/ 	.word	0xffffffff


	//   ....[87]....
        /*043c*/ 	.word	0xffffffff


	//   ....[88]....
        /*0440*/ 	.word	0xffffffff


	//   ....[89]....
        /*0444*/ 	.word	0xffffffff


	//   ....[90]....
        /*0448*/ 	.word	0xffffffff


	//   ....[91]....
        /*044c*/ 	.word	0x0500000f


	//   ....[92]....
        /*0450*/ 	.word	0x0500000f


	//----- nvinfo : EIATTR_COOP_GROUP_INSTR_OFFSETS
	.align		4
.L_331:
        /*0454*/ 	.byte	0x04, 0x28
        /*0456*/ 	.short	(.L_333 - .L_332)


	//   ....[0]....
.L_332:
        /*0458*/ 	.word	0x00000070


	//   ....[1]....
        /*045c*/ 	.word	0x00000170


	//   ....[2]....
        /*0460*/ 	.word	0x000001c0


	//   ....[3]....
        /*0464*/ 	.word	0x000003f0


	//   ....[4]....
        /*0468*/ 	.word	0x00000550


	//   ....[5]....
        /*046c*/ 	.word	0x00000670


	//   ....[6]....
        /*0470*/ 	.word	0x000007d0


	//   ....[7]....
        /*0474*/ 	.word	0x000015c0


	//   ....[8]....
        /*0478*/ 	.word	0x00003970


	//   ....[9]....
        /*047c*/ 	.word	0x00003a50


	//   ....[10]....
        /*0480*/ 	.word	0x00004610


	//   ....[11]....
        /*0484*/ 	.word	0x00004690


	//   ....[12]....
        /*0488*/ 	.word	0x000079a0


	//   ....[13]....
        /*048c*/ 	.word	0x00007b00


	//   ....[14]....
        /*0490*/ 	.word	0x00008780


	//   ....[15]....
        /*0494*/ 	.word	0x000087e0


	//   ....[16]....
        /*0498*/ 	.word	0x0000bb00


	//   ....[17]....
        /*049c*/ 	.word	0x0000bb50


	//   ....[18]....
        /*04a0*/ 	.word	0x0000bb70


	//   ....[19]....
        /*04a4*/ 	.word	0x0000bb90


	//   ....[20]....
        /*04a8*/ 	.word	0x0000d6d0


	//   ....[21]....
        /*04ac*/ 	.word	0x0000d6e0


	//   ....[22]....
        /*04b0*/ 	.word	0x0000d760


	//   ....[23]....
        /*04b4*/ 	.word	0x0000d770


	//   ....[24]....
        /*04b8*/ 	.word	0x0000e6f0


	//   ....[25]....
        /*04bc*/ 	.word	0x0000e700


	//   ....[26]....
        /*04c0*/ 	.word	0x0000e710


	//   ....[27]....
        /*04c4*/ 	.word	0x0000e720


	//   ....[28]....
        /*04c8*/ 	.word	0x0000e730


	//   ....[29]....
        /*04cc*/ 	.word	0x0000e740


	//   ....[30]....
        /*04d0*/ 	.word	0x0000e750


	//   ....[31]....
        /*04d4*/ 	.word	0x0000e760


	//   ....[32]....
        /*04d8*/ 	.word	0x0000e790


	//   ....[33]....
        /*04dc*/ 	.word	0x0000e7a0


	//   ....[34]....
        /*04e0*/ 	.word	0x0000e7d0


	//   ....[35]....
        /*04e4*/ 	.word	0x0000e7e0


	//   ....[36]....
        /*04e8*/ 	.word	0x0000e840


	//   ....[37]....
        /*04ec*/ 	.word	0x0000e850


	//   ....[38]....
        /*04f0*/ 	.word	0x0000e860


	//   ....[39]....
        /*04f4*/ 	.word	0x0000e890


	//   ....[40]....
        /*04f8*/ 	.word	0x0000e8c0


	//   ....[41]....
        /*04fc*/ 	.word	0x0000e8d0


	//   ....[42]....
        /*0500*/ 	.word	0x0000e8e0


	//   ....[43]....
        /*0504*/ 	.word	0x0000e8f0


	//   ....[44]....
        /*0508*/ 	.word	0x0000e920


	//   ....[45]....
        /*050c*/ 	.word	0x0000e930


	//   ....[46]....
        /*0510*/ 	.word	0x0000e940


	//   ....[47]....
        /*0514*/ 	.word	0x0000e950


	//   ....[48]....
        /*0518*/ 	.word	0x0000e960


	//   ....[49]....
        /*051c*/ 	.word	0x0000e970


	//   ....[50]....
        /*0520*/ 	.word	0x0000e980


	//   ....[51]....
        /*0524*/ 	.word	0x0000e990


	//   ....[52]....
        /*0528*/ 	.word	0x0000e9a0


	//   ....[53]....
        /*052c*/ 	.word	0x0000e9b0


	//   ....[54]....
        /*0530*/ 	.word	0x0000e9d0


	//   ....[55]....
        /*0534*/ 	.word	0x0000ea00


	//   ....[56]....
        /*0538*/ 	.word	0x000104a0


	//   ....[57]....
        /*053c*/ 	.word	0x00010680


	//   ....[58]....
        /*0540*/ 	.word	0x000106b0


	//   ....[59]....
        /*0544*/ 	.word	0x000106e0


	//   ....[60]....
        /*0548*/ 	.word	0x00010720


	//   ....[61]....
        /*054c*/ 	.word	0x00010750


	//   ....[62]....
        /*0550*/ 	.word	0x00010790


	//   ....[63]....
        /*0554*/ 	.word	0x00010920


	//   ....[64]....
        /*0558*/ 	.word	0x00010950


	//   ....[65]....
        /*055c*/ 	.word	0x00010980


	//   ....[66]....
        /*0560*/ 	.word	0x000109b0


	//   ....[67]....
        /*0564*/ 	.word	0x000109e0


	//   ....[68]....
        /*0568*/ 	.word	0x00010a20


	//   ....[69]....
        /*056c*/ 	.word	0x00010ac0


	//   ....[70]....
        /*0570*/ 	.word	0x00010b50


	//   ....[71]....
        /*0574*/ 	.word	0x00010c00


	//   ....[72]....
        /*0578*/ 	.word	0x00012270


	//   ....[73]....
        /*057c*/ 	.word	0x00014650


	//   ....[74]....
        /*0580*/ 	.word	0x00014680


	//   ....[75]....
        /*0584*/ 	.word	0x000146b0


	//   ....[76]....
        /*0588*/ 	.word	0x000146e0


	//   ....[77]....
        /*058c*/ 	.word	0x00014710


	//   ....[78]....
        /*0590*/ 	.word	0x00014720


	//   ....[79]....
        /*0594*/ 	.word	0x00014750


	//   ....[80]....
        /*0598*/ 	.word	0x00014760


	//   ....[81]....
        /*059c*/ 	.word	0x000148a0


	//   ....[82]....
        /*05a0*/ 	.word	0x000148d0


	//   ....[83]....
        /*05a4*/ 	.word	0x00014900


	//   ....[84]....
        /*05a8*/ 	.word	0x00014930


	//   ....[85]....
        /*05ac*/ 	.word	0x00014960


	//   ....[86]....
        /*05b0*/ 	.word	0x000149a0


	//   ....[87]....
        /*05b4*/ 	.word	0x00014a30


	//   ....[88]....
        /*05b8*/ 	.word	0x00014ad0


	//   ....[89]....
        /*05bc*/ 	.word	0x00014b30


	//   ....[90]....
        /*05c0*/ 	.word	0x000151d0


	//   ....[91]....
        /*05c4*/ 	.word	0x000157d0


	//   ....[92]....
        /*05c8*/ 	.word	0x00015c60


	//----- nvinfo : EIATTR_REG_RECONFIG
	.align		4
.L_333:
        /*05cc*/ 	.byte	0x01, 0x54
	.zero		2


	//----- nvinfo : EIATTR_SYSCALL_OFFSETS
	.align		4
        /*05d0*/ 	.byte	0x04, 0x46
        /*05d2*/ 	.short	(.L_335 - .L_334)


	//   ....[0]....
.L_334:
        /*05d4*/ 	.word	0x000017a0


	//   ....[1]....
        /*05d8*/ 	.word	0x00011b50


	//   ....[2]....
        /*05dc*/ 	.word	0x00011c90


	//   ....[3]....
        /*05e0*/ 	.word	0x00011dd0


	//   ....[4]....
        /*05e4*/ 	.word	0x00011ef0


	//----- nvinfo : EIATTR_MBARRIER_INSTR_OFFSETS
	.align		4
.L_335:
        /*05e8*/ 	.byte	0x04, 0x39
        /*05ea*/ 	.short	(.L_337 - .L_336)


	//   ....[0]....
.L_336:
        /*05ec*/ 	.word	0x000002a0
        /*05f0*/ 	.word	0x000000ff
        /*05f4*/ 	.word	0x00029800
        /*05f8*/ 	.short	0x0100
        /*05fa*/ 	.byte	0x08
	.zero		1


	//   ....[1]....
        /*05fc*/ 	.word	0x000002b0
        /*0600*/ 	.word	0x000000ff
        /*0604*/ 	.word	0x00029820
        /*0608*/ 	.short	0x0100
        /*060a*/ 	.byte	0x08
	.zero		1


	//   ....[2]....
        /*060c*/ 	.word	0x000003a0
        /*0610*/ 	.word	0x000000ff
        /*0614*/ 	.word	0x00029830
        /*0618*/ 	.short	0x0100
        /*061a*/ 	.byte	0x08
	.zero		1


	//   ....[3]....
        /*061c*/ 	.word	0x000003b0
        /*0620*/ 	.word	0x000000ff
        /*0624*/ 	.word	0x00029840
        /*0628*/ 	.short	0x0100
        /*062a*/ 	.byte	0x08
	.zero		1


	//   ....[4]....
        /*062c*/ 	.word	0x000003c0
        /*0630*/ 	.word	0x000000ff
        /*0634*/ 	.word	0x00029838
        /*0638*/ 	.short	0x0100
        /*063a*/ 	.byte	0x08
	.zero		1


	//   ....[5]....
        /*063c*/ 	.word	0x000003d0
        /*0640*/ 	.word	0x000000ff
        /*0644*/ 	.word	0x00029848
        /*0648*/ 	.short	0x0100
        /*064a*/ 	.byte	0x08
	.zero		1


	//   ....[6]....
        /*064c*/ 	.word	0x00000500
        /*0650*/ 	.word	0x000000ff
        /*0654*/ 	.word	0x00029850
        /*0658*/ 	.short	0x0100
        /*065a*/ 	.byte	0x08
	.zero		1


	//   ....[7]....
        /*065c*/ 	.word	0x00000510
        /*0660*/ 	.word	0x000000ff
        /*0664*/ 	.word	0x00029860
        /*0668*/ 	.short	0x0100
        /*066a*/ 	.byte	0x08
	.zero		1


	//   ....[8]....
        /*066c*/ 	.word	0x00000520
        /*0670*/ 	.word	0x000000ff
        /*0674*/ 	.word	0x00029858
        /*0678*/ 	.short	0x0100
        /*067a*/ 	.byte	0x08
	.zero		1


	//   ....[9]....
        /*067c*/ 	.word	0x00000530
        /*0680*/ 	.word	0x000000ff
        /*0684*/ 	.word	0x00029868
        /*0688*/ 	.short	0x0100
        /*068a*/ 	.byte	0x08
	.zero		1


	//   ....[10]....
        /*068c*/ 	.word	0x00000620
        /*0690*/ 	.word	0x000000ff
        /*0694*/ 	.word	0x00029870
        /*0698*/ 	.short	0x0100
        /*069a*/ 	.byte	0x06
	.zero		1


	//   ....[11]....
        /*069c*/ 	.word	0x00000630
        /*06a0*/ 	.word	0x000000ff
        /*06a4*/ 	.word	0x00029880
        /*06a8*/ 	.short	0x0100
        /*06aa*/ 	.byte	0x06
	.zero		1


	//   ....[12]....
        /*06ac*/ 	.word	0x00000640
        /*06b0*/ 	.word	0x000000ff
        /*06b4*/ 	.word	0x00029878
        /*06b8*/ 	.short	0x0100
        /*06ba*/ 	.byte	0x06
	.zero		1


	//   ....[13]....
        /*06bc*/ 	.word	0x00000650
        /*06c0*/ 	.word	0x000000ff
        /*06c4*/ 	.word	0x00029888
        /*06c8*/ 	.short	0x0100
        /*06ca*/ 	.byte	0x06
	.zero		1


	//   ....[14]....
        /*06cc*/ 	.word	0x00000780
        /*06d0*/ 	.word	0x000000ff
        /*06d4*/ 	.word	0x00029890
        /*06d8*/ 	.short	0x0100
        /*06da*/ 	.byte	0x08
	.zero		1


	//   ....[15]....
        /*06dc*/ 	.word	0x00000790
        /*06e0*/ 	.word	0x000000ff
        /*06e4*/ 	.word	0x000298a0
        /*06e8*/ 	.short	0x0100
        /*06ea*/ 	.byte	0x08
	.zero		1


	//   ....[16]....
        /*06ec*/ 	.word	0x000007a0
        /*06f0*/ 	.word	0x000000ff
        /*06f4*/ 	.word	0x00029898
        /*06f8*/ 	.short	0x0100
        /*06fa*/ 	.byte	0x08
	.zero		1


	//   ....[17]....
        /*06fc*/ 	.word	0x000007b0
        /*0700*/ 	.word	0x000000ff
        /*0704*/ 	.word	0x000298a8
        /*0708*/ 	.short	0x0100
        /*070a*/ 	.byte	0x08
	.zero		1


	//   ....[18]....
        /*070c*/ 	.word	0x000008e0
        /*0710*/ 	.word	0x000000ff
        /*0714*/ 	.word	0x000298b0
        /*0718*/ 	.short	0x0100
        /*071a*/ 	.byte	0x08
	.zero		1


	//   ....[19]....
        /*071c*/ 	.word	0x000008f0
        /*0720*/ 	.word	0x000000ff
        /*0724*/ 	.word	0x000298c0
        /*0728*/ 	.short	0x0100
        /*072a*/ 	.byte	0x08
	.zero		1


	//   ....[20]....
        /*072c*/ 	.word	0x00000900
        /*0730*/ 	.word	0x000000ff
        /*0734*/ 	.word	0x000298b8
        /*0738*/ 	.short	0x0100
        /*073a*/ 	.byte	0x08
	.zero		1


	//   ....[21]....
        /*073c*/ 	.word	0x00000910
        /*0740*/ 	.word	0x000000ff
        /*0744*/ 	.word	0x000298c8
        /*0748*/ 	.short	0x0100
        /*074a*/ 	.byte	0x08
	.zero		1


	//   ....[22]....
        /*074c*/ 	.word	0x00001ad0
        /*0750*/ 	.word	0x000000ff
        /*0754*/ 	.word	0x00029800
        /*0758*/ 	.short	0x010a
        /*075a*/ 	.byte	0x29
	.zero		1


	//   ....[23]....
        /*075c*/ 	.word	0x00001b70
        /*0760*/ 	.word	0x00000002
        /*0764*/ 	.word	0x00029830
        /*0768*/ 	.short	0x010a
        /*076a*/ 	.byte	0x3f
	.zero		1


	//   ....[24]....
        /*076c*/ 	.word	0x00001be0
        /*0770*/ 	.word	0x00000002
        /*0774*/ 	.word	0x00029830
        /*0778*/ 	.short	0x010a
        /*077a*/ 	.byte	0x3f
	.zero		1


	//   ....[25]....
        /*077c*/ 	.word	0x000034c0
        /*0780*/ 	.word	0x00000002
        /*0784*/ 	.word	0x00000000
        /*0788*/ 	.short	0x0101
        /*078a*/ 	.byte	0x3f
	.zero		1


	//   ....[26]....
        /*078c*/ 	.word	0x00005c00
        /*0790*/ 	.word	0x000000ff
        /*0794*/ 	.word	0x00029830
        /*0798*/ 	.short	0x010a
        /*079a*/ 	.byte	0x06
	.zero		1


	//   ....[27]....
        /*079c*/ 	.word	0x00005c40
        /*07a0*/ 	.word	0x000000ff
        /*07a4*/ 	.word	0x00029830
        /*07a8*/ 	.short	0x010a
        /*07aa*/ 	.byte	0x06
	.zero		1


	//   ....[28]....
        /*07ac*/ 	.word	0x00006860
        /*07b0*/ 	.word	0x000000ff
        /*07b4*/ 	.word	0x00029850
        /*07b8*/ 	.short	0x010a
        /*07ba*/ 	.byte	0x06
	.zero		1


	//   ....[29]....
        /*07bc*/ 	.word	0x000068a0
        /*07c0*/ 	.word	0x000000ff
        /*07c4*/ 	.word	0x00029850
        /*07c8*/ 	.short	0x010a
        /*07ca*/ 	.byte	0x06
	.zero		1


	//   ....[30]....
        /*07cc*/ 	.word	0x000093e0
        /*07d0*/ 	.word	0x00000002
        /*07d4*/ 	.word	0x00000000
        /*07d8*/ 	.short	0x0101
        /*07da*/ 	.byte	0x3f
	.zero		1


	//   ....[31]....
        /*07dc*/ 	.word	0x00009660
        /*07e0*/ 	.word	0x000000ff
        /*07e4*/ 	.word	0x00000000
        /*07e8*/ 	.short	0x0101
        /*07ea*/ 	.byte	0x06
	.zero		1


	//   ....[32]....
        /*07ec*/ 	.word	0x00009da0
        /*07f0*/ 	.word	0x000000ff
        /*07f4*/ 	.word	0x00029830
        /*07f8*/ 	.short	0x010a
        /*07fa*/ 	.byte	0x06
	.zero		1


	//   ....[33]....
        /*07fc*/ 	.word	0x00009de0
        /*0800*/ 	.word	0x000000ff
        /*0804*/ 	.word	0x00029830
        /*0808*/ 	.short	0x010a
        /*080a*/ 	.byte	0x06
	.zero		1


	//   ....[34]....
        /*080c*/ 	.word	0x0000aa00
        /*0810*/ 	.word	0x000000ff
        /*0814*/ 	.word	0x00029850
        /*0818*/ 	.short	0x010a
        /*081a*/ 	.byte	0x06
	.zero		1


	//   ....[35]....
        /*081c*/ 	.word	0x0000aa40
        /*0820*/ 	.word	0x000000ff
        /*0824*/ 	.word	0x00029850
        /*0828*/ 	.short	0x010a
        /*082a*/ 	.byte	0x06
	.zero		1


	//   ....[36]....
        /*082c*/ 	.word	0x0000cb10
        /*0830*/ 	.word	0x00000002
        /*0834*/ 	.word	0x00000000
        /*0838*/ 	.short	0x0101
        /*083a*/ 	.byte	0x3f
	.zero		1


	//   ....[37]....
        /*083c*/ 	.word	0x0000cd00
        /*0840*/ 	.word	0x000000ff
        /*0844*/ 	.word	0x00000000
        /*0848*/ 	.short	0x0101
        /*084a*/ 	.byte	0x06
	.zero		1


	//   ....[38]....
        /*084c*/ 	.word	0x0000d390
        /*0850*/ 	.word	0x000000ff
        /*0854*/ 	.word	0x00029850
        /*0858*/ 	.short	0x010a
        /*085a*/ 	.byte	0x09
	.zero		1


	//   ....[39]....
        /*085c*/ 	.word	0x0000d3d0
        /*0860*/ 	.word	0x000000ff
        /*0864*/ 	.word	0x00029850
        /*0868*/ 	.short	0x010a
        /*086a*/ 	.byte	0x09
	.zero		1


	//   ....[40]....
        /*086c*/ 	.word	0x0000db00
        /*0870*/ 	.word	0x000000ff
        /*0874*/ 	.word	0x00000000
        /*0878*/ 	.short	0x0101
        /*087a*/ 	.byte	0x04
	.zero		1


	//   ....[41]....
        /*087c*/ 	.word	0x0000f420
        /*0880*/ 	.word	0x00000003
        /*0884*/ 	.word	0x00000000
        /*0888*/ 	.short	0x0101
        /*088a*/ 	.byte	0x3f
	.zero		1


	//   ....[42]....
        /*088c*/ 	.word	0x000124a0
        /*0890*/ 	.word	0x00000003
        /*0894*/ 	.word	0x00029880
        /*0898*/ 	.short	0x010a
        /*089a*/ 	.byte	0x3f
	.zero		1


	//   ....[43]....
        /*089c*/ 	.word	0x00012660
        /*08a0*/ 	.word	0x00000003
        /*08a4*/ 	.word	0x00029840
        /*08a8*/ 	.short	0x010a
        /*08aa*/ 	.byte	0x3f
	.zero		1


	//   ....[44]....
        /*08ac*/ 	.word	0x00012b40
        /*08b0*/ 	.word	0x000000ff
        /*08b4*/ 	.word	0x00029820
        /*08b8*/ 	.short	0x010a
        /*08ba*/ 	.byte	0x29
	.zero		1


	//   ....[45]....
        /*08bc*/ 	.word	0x00012e10
        /*08c0*/ 	.word	0x00000004
        /*08c4*/ 	.word	0x00029880
        /*08c8*/ 	.short	0x010a
        /*08ca*/ 	.byte	0x3f
	.zero		1


	//   ....[46]....
        /*08cc*/ 	.word	0x00013090
        /*08d0*/ 	.word	0x00000004
        /*08d4*/ 	.word	0x00029840
        /*08d8*/ 	.short	0x010a
        /*08da*/ 	.byte	0x3f
	.zero		1


	//   ....[47]....
        /*08dc*/ 	.word	0x000135a0
        /*08e0*/ 	.word	0x00000003
        /*08e4*/ 	.word	0x00029870
        /*08e8*/ 	.short	0x010a
        /*08ea*/ 	.byte	0x3f
	.zero		1


	//   ....[48]....
        /*08ec*/ 	.word	0x00013610
        /*08f0*/ 	.word	0x00000002
        /*08f4*/ 	.word	0x00029860
        /*08f8*/ 	.short	0x010a
        /*08fa*/ 	.byte	0x3f
	.zero		1


	//   ....[49]....
        /*08fc*/ 	.word	0x00013b80
        /*0900*/ 	.word	0x00000003
        /*0904*/ 	.word	0x00029850
        /*0908*/ 	.short	0x0101
        /*090a*/ 	.byte	0x3f
	.zero		1


	//   ....[50]....
        /*090c*/ 	.word	0x00013bc0
        /*0910*/ 	.word	0x00000002
        /*0914*/ 	.word	0x00000000
        /*0918*/ 	.short	0x0101
        /*091a*/ 	.byte	0x3f
	.zero		1


	//   ....[51]....
        /*091c*/ 	.word	0x00013d80
        /*0920*/ 	.word	0x00000014
        /*0924*/ 	.word	0x00029870
        /*0928*/ 	.short	0x010a
        /*092a*/ 	.byte	0x3f
	.zero		1


	//   ....[52]....
        /*092c*/ 	.word	0x00013e10
        /*0930*/ 	.word	0x00000014
        /*0934*/ 	.word	0x00029860
        /*0938*/ 	.short	0x010a
        /*093a*/ 	.byte	0x3f
	.zero		1


	//   ....[53]....
        /*093c*/ 	.word	0x00014350
        /*0940*/ 	.word	0x00000014
        /*0944*/ 	.word	0x00029850
        /*0948*/ 	.short	0x0101
        /*094a*/ 	.byte	0x3f
	.zero		1


	//   ....[54]....
        /*094c*/ 	.word	0x000143a0
        /*0950*/ 	.word	0x00000000
        /*0954*/ 	.word	0x00000000
        /*0958*/ 	.short	0x0101
        /*095a*/ 	.byte	0x3f
	.zero		1


	//   ....[55]....
        /*095c*/ 	.word	0x00015150
        /*0960*/ 	.word	0x00000000
        /*0964*/ 	.word	0x00029820
        /*0968*/ 	.short	0x010a
        /*096a*/ 	.byte	0x3f
	.zero		1


	//   ....[56]....
        /*096c*/ 	.word	0x00015310
        /*0970*/ 	.word	0x00000006
        /*0974*/ 	.word	0x00000000
        /*0978*/ 	.short	0x010a
        /*097a*/ 	.byte	0x3f
	.zero		1


	//   ....[57]....
        /*097c*/ 	.word	0x00015380
        /*0980*/ 	.word	0x00000007
        /*0984*/ 	.word	0x00000000
        /*0988*/ 	.short	0x010a
        /*098a*/ 	.byte	0x3f
	.zero		1


	//   ....[58]....
        /*098c*/ 	.word	0x000153e0
        /*0990*/ 	.word	0x00000004
        /*0994*/ 	.word	0x00029860
        /*0998*/ 	.short	0x010a
        /*099a*/ 	.byte	0x3f
	.zero		1


	//   ....[59]....
        /*099c*/ 	.word	0x00015430
        /*09a0*/ 	.word	0x00000003
        /*09a4*/ 	.word	0x00029860
        /*09a8*/ 	.short	0x010a
        /*09aa*/ 	.byte	0x3f
	.zero		1


	//   ....[60]....
        /*09ac*/ 	.word	0x00015470
        /*09b0*/ 	.word	0x00000004
        /*09b4*/ 	.word	0x00029880
        /*09b8*/ 	.short	0x010a
        /*09ba*/ 	.byte	0x3f
	.zero		1


	//   ....[61]....
        /*09bc*/ 	.word	0x00015490
        /*09c0*/ 	.word	0x00000003
        /*09c4*/ 	.word	0x00029880
        /*09c8*/ 	.short	0x010a
        /*09ca*/ 	.byte	0x3f
	.zero		1


	//   ....[62]....
        /*09cc*/ 	.word	0x00015500
        /*09d0*/ 	.word	0x00000003
        /*09d4*/ 	.word	0x00029800
        /*09d8*/ 	.short	0x010a
        /*09da*/ 	.byte	0x3f
	.zero		1


	//   ....[63]....
        /*09dc*/ 	.word	0x00015550
        /*09e0*/ 	.word	0x00000002
        /*09e4*/ 	.word	0x00029830
        /*09e8*/ 	.short	0x010a
        /*09ea*/ 	.byte	0x3f
	.zero		1


	//   ....[64]....
        /*09ec*/ 	.word	0x000155b0
        /*09f0*/ 	.word	0x00000007
        /*09f4*/ 	.word	0x00029830
        /*09f8*/ 	.short	0x010a
        /*09fa*/ 	.byte	0x3f
	.zero		1


	//   ....[65]....
        /*09fc*/ 	.word	0x00015610
        /*0a00*/ 	.word	0x00000007
        /*0a04*/ 	.word	0x00029850
        /*0a08*/ 	.short	0x010a
        /*0a0a*/ 	.byte	0x3f
	.zero		1


	//   ....[66]....
        /*0a0c*/ 	.word	0x00015670
        /*0a10*/ 	.word	0x00000007
        /*0a14*/ 	.word	0x00029830
        /*0a18*/ 	.short	0x010a
        /*0a1a*/ 	.byte	0x3f
	.zero		1


	//   ....[67]....
        /*0a1c*/ 	.word	0x000156d0
        /*0a20*/ 	.word	0x00000007
        /*0a24*/ 	.word	0x00029850
        /*0a28*/ 	.short	0x010a
        /*0a2a*/ 	.byte	0x3f
	.zero		1


	//   ....[68]....
        /*0a2c*/ 	.word	0x00015730
        /*0a30*/ 	.word	0x00000005
        /*0a34*/ 	.word	0x00029850
        /*0a38*/ 	.short	0x010a
        /*0a3a*/ 	.byte	0x3f
	.zero		1


	//   ....[69]....
        /*0a3c*/ 	.word	0x00015880
        /*0a40*/ 	.word	0x00000003
        /*0a44*/ 	.word	0x00029880
        /*0a48*/ 	.short	0x010a
        /*0a4a*/ 	.byte	0x3f
	.zero		1


	//   ....[70]....
        /*0a4c*/ 	.word	0x000158d0
        /*0a50*/ 	.word	0x00000003
        /*0a54*/ 	.word	0x00029840
        /*0a58*/ 	.short	0x010a
        /*0a5a*/ 	.byte	0x3f
	.zero		1


	//   ....[71]....
        /*0a5c*/ 	.word	0x00015930
        /*0a60*/ 	.word	0x00000003
        /*0a64*/ 	.word	0x00029820
        /*0a68*/ 	.short	0x010a
        /*0a6a*/ 	.byte	0x3f
	.zero		1


	//   ....[72]....
        /*0a6c*/ 	.word	0x00015980
        /*0a70*/ 	.word	0x00000004
        /*0a74*/ 	.word	0x00029880
        /*0a78*/ 	.short	0x010a
        /*0a7a*/ 	.byte	0x3f
	.zero		1


	//   ....[73]....
        /*0a7c*/ 	.word	0x000159d0
        /*0a80*/ 	.word	0x00000004
        /*0a84*/ 	.word	0x00029840
        /*0a88*/ 	.short	0x010a
        /*0a8a*/ 	.byte	0x3f
	.zero		1


	//   ....[74]....
        /*0a8c*/ 	.word	0x00015a30
        /*0a90*/ 	.word	0x00000003
        /*0a94*/ 	.word	0x00029870
        /*0a98*/ 	.short	0x010a
        /*0a9a*/ 	.byte	0x3f
	.zero		1


	//   ....[75]....
        /*0a9c*/ 	.word	0x00015a90
        /*0aa0*/ 	.word	0x00000004
        /*0aa4*/ 	.word	0x00029860
        /*0aa8*/ 	.short	0x010a
        /*0aaa*/ 	.byte	0x3f
	.zero		1


	//   ....[76]....
        /*0aac*/ 	.word	0x00015ae0
        /*0ab0*/ 	.word	0x00000014
        /*0ab4*/ 	.word	0x00029870
        /*0ab8*/ 	.short	0x010a
        /*0aba*/ 	.byte	0x3f
	.zero		1


	//   ....[77]....
        /*0abc*/ 	.word	0x00015b30
        /*0ac0*/ 	.word	0x00000014
        /*0ac4*/ 	.word	0x00029860
        /*0ac8*/ 	.short	0x010a
        /*0aca*/ 	.byte	0x3f
	.zero		1


	//   ....[78]....
        /*0acc*/ 	.word	0x00015b80
        /*0ad0*/ 	.word	0x00000000
        /*0ad4*/ 	.word	0x00029820
        /*0ad8*/ 	.short	0x010a
        /*0ada*/ 	.byte	0x3f
	.zero		1


	//   ....[79]....
        /*0adc*/ 	.word	0x00015d20
        /*0ae0*/ 	.word	0x00000006
        /*0ae4*/ 	.word	0x00000000
        /*0ae8*/ 	.short	0x010a
        /*0aea*/ 	.byte	0x3f
	.zero		1


	//   ....[80]....
        /*0aec*/ 	.word	0x00015d70
        /*0af0*/ 	.word	0x00000007
        /*0af4*/ 	.word	0x00000000
        /*0af8*/ 	.short	0x010a
        /*0afa*/ 	.byte	0x3f
	.zero		1


	//   ....[81]....
        /*0afc*/ 	.word	0x00015dc0
        /*0b00*/ 	.word	0x00000004
        /*0b04*/ 	.word	0x00029860
        /*0b08*/ 	.short	0x010a
        /*0b0a*/ 	.byte	0x3f
	.zero		1


	//   ....[82]....
        /*0b0c*/ 	.word	0x00015e10
        /*0b10*/ 	.word	0x00000003
        /*0b14*/ 	.word	0x00029860
        /*0b18*/ 	.short	0x010a
        /*0b1a*/ 	.byte	0x3f
	.zero		1


	//   ....[83]....
        /*0b1c*/ 	.word	0x00015e60
        /*0b20*/ 	.word	0x00000004
        /*0b24*/ 	.word	0x00029880
        /*0b28*/ 	.short	0x010a
        /*0b2a*/ 	.byte	0x3f
	.zero		1


	//----- nvinfo : EIATTR_NUM_MBARRIERS
	.align		4
.L_337:
        /*0b2c*/ 	.byte	0x03, 0x38
        /*0b2e*/ 	.short	0x0016


	//----- nvinfo : EIATTR_EXIT_INSTR_OFFSETS
	.align		4
        /*0b30*/ 	.byte	0x04, 0x1c
        /*0b32*/ 	.short	(.L_339 - .L_338)


	//   ....[0]....
.L_338:
        /*0b34*/ 	.word	0x00000ab0


	//   ....[1]....
        /*0b38*/ 	.word	0x00010450


	//   ....[2]....
        /*0b3c*/ 	.word	0x000154e0


	//----- nvinfo : EIATTR_MAX_THREADS
	.align		4
.L_339:
        /*0b40*/ 	.byte	0x04, 0x05
        /*0b42*/ 	.short	(.L_341 - .L_340)
.L_340:
        /*0b44*/ 	.word	0x00000180
        /*0b48*/ 	.word	0x00000001
        /*0b4c*/ 	.word	0x00000001


	//----- nvinfo : EIATTR_CRS_STACK_SIZE
	.align		4
.L_341:
        /*0b50*/ 	.byte	0x04, 0x1e
        /*0b52*/ 	.short	(.L_343 - .L_342)
.L_342:
        /*0b54*/ 	.word	0x00000000


	//----- nvinfo : EIATTR_CBANK_PARAM_SIZE
	.align		4
.L_343:
        /*0b58*/ 	.byte	0x03, 0x19
        /*0b5a*/ 	.short	0x0a70


	//----- nvinfo : EIATTR_PARAM_CBANK
	.align		4
        /*0b5c*/ 	.byte	0x04, 0x0a
        /*0b5e*/ 	.short	(.L_345 - .L_344)
	.align		4
.L_344:
        /*0b60*/ 	.word	index@(.nv.constant0._ZN7cutlass13device_kernelIN5flash11enable_sm90INS1_16FlashAttnFwdSm90INS1_25CollectiveMainloopFwdSm90ILi2EN4cute5tupleIJNS5_1CILi1EEES8_S8_EEENS6_IJNS7_ILi128EEENS7_ILi160EEENS7_ILi192EEEEEELi128ENS_12float_e4m3_tEfNS_4arch4Sm90ELb1ELb0ELb1ELb1ELb0ELb0ELb0ELb1ELb1ELb0ELb0ELb0EEENS1_21CollectiveEpilogueFwdINS6_IJSA_SA_SB_EEES9_NS_10bfloat16_tESG_Li256ELb1ELb0ELb0ELb1EEENS1_36VarlenDynamicPersistentTileSchedulerILi128ELi160ELi256ELi128ELb0ELb0ELb1ELb1ELb1ELb1EEEEEEEEEvNT_6ParamsE)
        /*0b64*/ 	.short	0x0210
        /*0b66*/ 	.short	0x0a70


	//----- nvinfo : EIATTR_SW_WAR
	.align		4
.L_345:
        /*0b68*/ 	.byte	0x04, 0x36
        /*0b6a*/ 	.short	(.L_347 - .L_346)
.L_346:
        /*0b6c*/ 	.word	0x00000008
.L_347:


//--------------------- .nv.info._ZN7cutlass13device_kernelIN5flash11enable_sm90INS1_16FlashAttnFwdSm90INS1_25CollectiveMainloopFwdSm90ILi2EN4cute5tupleIJNS5_1CILi1EEES8_S8_EEENS6_IJNS7_ILi128EEENS7_ILi160EEENS7_ILi192EEEEEELi128ENS_12float_e4m3_tEfNS_4arch4Sm90ELb1ELb0ELb1ELb1ELb0ELb1ELb0ELb1ELb1ELb0ELb0ELb0EEENS1_21CollectiveEpilogueFwdINS6_IJSA_SA_SB_EEES9_NS_10bfloat16_tESG_Li256ELb1ELb0ELb0ELb1EEENS1_36VarlenDynamicPersistentTileSchedulerILi128ELi160ELi256ELi128ELb0ELb0ELb1ELb1ELb1ELb1EEEEEEEEEvNT_6ParamsE --------------------------
	.section	.nv.info._ZN7cutlass13device_kernelIN5flash11enable_sm90INS1_16FlashAttnFwdSm90INS1_25CollectiveMainloopFwdSm90ILi2EN4cute5tupleIJNS5_1CILi1EEES8_S8_EEENS6_IJNS7_ILi128EEENS7_ILi160EEENS7_ILi192EEEEEELi128ENS_12float_e4m3_tEfNS_4arch4Sm90ELb1ELb0ELb1ELb1ELb0ELb1ELb0ELb1ELb1ELb0ELb0ELb0EEENS1_21CollectiveEpilogueFwdINS6_IJSA_SA_SB_EEES9_NS_10bfloat16_tESG_Li256ELb1ELb0ELb0ELb1EEENS1_36VarlenDynamicPersistentTileSchedulerILi128ELi160ELi256ELi128ELb0ELb0ELb1ELb1ELb1ELb1EEEEEEEEEvNT_6ParamsE,"",@"SHT_CUDA_INFO"
	.sectionflags	@""
	.align	4


	//----- nvinfo : EIATTR_CUDA_API_VERSION
	.align		4
        /*0000*/ 	.byte	0x04, 0x37
        /*0002*/ 	.short	(.L_349 - .L_348)
.L_348:
        /*0004*/ 	.word	0x00000082


	//----- nvinfo : EIATTR_KPARAM_INFO
	.align		4
.L_349:
        /*0008*/ 	.byte	0x04, 0x17
        /*000a*/ 	.short	(.L_351 - .L_350)
.L_350:
        /*000c*/ 	.word	0x00000000
        /*0010*/ 	.short	0x0000
        /*0012*/ 	.short	0x0070
        /*0014*/ 	.byte	0x00, 0xf0, 0x01, 0x28


	//----- nvinfo : EIATTR_SPARSE_MMA_MASK
	.align		4
.L_351:
        /*0018*/ 	.byte	0x03, 0x50
        /*001a*/ 	.short	0x0000


	//----- nvinfo : EIATTR_MAXREG_COUNT
	.align		4
        /*001c*/ 	.byte	0x03, 0x1b
        /*001e*/ 	.short	0x00a8


	//----- nvinfo : EIATTR_NUM_BARRIERS
	.align		4
        /*0020*/ 	.byte	0x02, 0x4c
        /*0022*/ 	.byte	0x10
	.zero		1


	//----- nvinfo : EIATTR_EXTERNS
	.align		4
        /*0024*/ 	.byte	0x04, 0x0f
        /*0026*/ 	.short	(.L_353 - .L_352)


	//   ....[0]....
	.align		4
.L_352:
        /*0028*/ 	.word	index@(__assertfail)


	//----- nvinfo : EIATTR_ANNOTATIONS
	.align		4
.L_353:
        /*002c*/ 	.byte	0x04, 0x55
        /*002e*/ 	.short	(.L_355 - .L_354)


	//   ....[0]....
.L_354:
        /* <DEDUP_REMOVED lines=69> */


	//----- nvinfo : EIATTR_MERCURY_ISA_VERSION
	.align		4
.L_355:
        /*0470*/ 	.byte	0x03, 0x5f
        /*0472*/ 	.short	0x0101


	//----- nvinfo : EIATTR_UNUSED_LOAD_BYTE_OFFSET
	.align		4
        /*0474*/ 	.byte	0x04, 0x44
        /*0476*/ 	.short	(.L_357 - .L_356)


	//   ....[0]....
.L_356:
        /*0478*/ 	.word	0x00000b10
        /*047c*/ 	.word	0x0000fff0


	//   ....[1]....
        /*0480*/ 	.word	0x00024660
        /*0484*/ 	.word	0x0000fff0


	//----- nvinfo : EIATTR_INT_WARP_WIDE_INSTR_OFFSETS
	.align		4
.L_357:
        /*0488*/ 	.byte	0x04, 0x31
        /*048a*/ 	.short	(.L_359 - .L_358)


	//   ....[0]....
.L_358:
        /*048c*/ 	.word	0x000001c0


	//   ....[1]....
        /*0490*/ 	.word	0x00000200


	//   ....[2]....
        /*0494*/ 	.word	0x00000270


	//   ....[3]....
        /*0498*/ 	.word	0x000292a0


	//   ....[4]....
        /*049c*/ 	.word	0x00029330


	//   ....[5]....
        /*04a0*/ 	.word	0x00029ab0


	//   ....[6]....
        /*04a4*/ 	.word	0x00029ae0


	//   ....[7]....
        /*04a8*/ 	.word	0x00029bb0


	//   ....[8]....
        /*04ac*/ 	.word	0x00029c80


	//   ....[9]....
        /*04b0*/ 	.word	0x0002b9d0


	//   ....[10]....
        /*04b4*/ 	.word	0x0002ba60


	//----- nvinfo : EIATTR_COOP_GROUP_MASK_REGIDS
	.align		4
.L_359:
        /*04b8*/ 	.byte	0x04, 0x29
        /*04ba*/ 	.short	(.L_361 - .L_360)


	//   ....[0]....
.L_360:
        /*04bc*/ 	.word	0xffffffff


	//   ....[1]....
        /*04c0*/ 	.word	0xffffffff


	//   ....[2]....
        /*04c4*/ 	.word	0xffffffff


	//   ....[3]....
        /*04c8*/ 	.word	0xffffffff


	//   ....[4]....
        /*04cc*/ 	.word	0xffffffff


	//   ....[5]....
        /*04d0*/ 	.word	0xffffffff


	//   ....[6]....
        /*04d4*/ 	.word	0xffffffff


	//   ....[7]....
        /*04d8*/ 	.word	0xffffffff


	//   ....[8]....
        /*04dc*/ 	.word	0xffffffff


	//   ....[9]....
        /*04e0*/ 	.word	0xffffffff


	//   ....[10]....
        /*04e4*/ 	.word	0xffffffff


	//   ....[11]....
        /*04e8*/ 	.word	0xffffffff


	//   ....[12]....
        /*04ec*/ 	.word	0xffffffff


	//   ....[13]....
        /*04f0*/ 	.word	0xffffffff


	//   ....[14]....
        /*04f4*/ 	.word	0xffffffff


	//   ....[15]....
        /*04f8*/ 	.word	0xffffffff


	//   ....[16]....
        /*04fc*/ 	.word	0xffffffff


	//   ....[17]....
        /*0500*/ 	.word	0xffffffff


	//   ....[18]....
        /*0504*/ 	.word	0xffffffff


	//   ....[19]....
        /*0508*/ 	.word	0xffffffff


	//   ....[20]....
        /*050c*/ 	.word	0xffffffff


	//   ....[21]....
        /*0510*/ 	.word	0xffffffff


	//   ....[22]....
        /*0514*/ 	.word	0xffffffff


	//   ....[23]....
        /*0518*/ 	.word	0xffffffff


	//   ....[24]....
        /*051c*/ 	.word	0xffffffff


	//   ....[25]....
        /*0520*/ 	.word	0xffffffff


	//   ....[26]....
        /*0524*/ 	.word	0xffffffff


	//   ....[27]....
        /*0528*/ 	.word	0xffffffff


	//   ....[28]....
        /*052c*/ 	.word	0xffffffff


	//   ....[29]....
        /*0530*/ 	.word	0xffffffff


	//   ....[30]....
        /*0534*/ 	.word	0xffffffff


	//   ....[31]....
        /*0538*/ 	.word	0xffffffff


	//   ....[32]....
        /*053c*/ 	.word	0xffffffff


	//   ....[33]....
        /*0540*/ 	.word	0xffffffff


	//   ....[34]....
        /*0544*/ 	.word	0xffffffff


	//   ....[35]....
        /*0548*/ 	.word	0xffffffff


	//   ....[36]....
        /*054c*/ 	.word	0xffffffff


	//   ....[37]....
        /*0550*/ 	.word	0xffffffff


	//   ....[38]....
        /*0554*/ 	.word	0xffffffff


	//   ....[39]....
        /*0558*/ 	.word	0xffffffff


	//   ....[40]....
        /*055c*/ 	.word	0xffffffff


	//   ....[41]....
        /*0560*/ 	.word	0xffffffff


	//   ....[42]....
        /*0564*/ 	.word	0xffffffff


	//   ....[43]....
        /*0568*/ 	.word	0xffffffff


	//   ....[44]....
        /*056c*/ 	.word	0xffffffff


	//   ....[45]....
        /*0570*/ 	.word	0xffffffff


	//   ....[46]....
        /*0574*/ 	.word	0xffffffff


	//   ....[47]....
        /*0578*/ 	.word	0xffffffff


	//   ....[48]....
        /*057c*/ 	.word	0xffffffff


	//   ....[49]....
        /*0580*/ 	.word	0xffffffff


	//   ....[50]....
        /*0584*/ 	.word	0xffffffff


	//   ....[51]....
        /*0588*/ 	.word	0xffffffff


	//   ....[52]....
        /*058c*/ 	.word	0xffffffff


	//   ....[53]....
        /*0590*/ 	.word	0xffffffff


	//   ....[54]....
        /*0594*/ 	.word	0xffffffff


	//   ....[55]....
        /*0598*/ 	.word	0xffffffff


	//   ....[56]....
        /*059c*/ 	.word	0xffffffff


	//   ....[57]....
        /*05a0*/ 	.word	0xffffffff


	//   ....[58]....
        /*05a4*/ 	.word	0xffffffff


	//   ....[59]....
        /*05a8*/ 	.word	0xffffffff


	//   ....[60]....
        /*05ac*/ 	.word	0xffffffff


	//   ....[61]....
        /*05b0*/ 	.word	0xffffffff


	//   ....[62]....
        /*05b4*/ 	.word	0xffffffff


	//   ....[63]....
        /*05b8*/ 	.word	0xffffffff


	//   ....[64]....
        /*05bc*/ 	.word	0xffffffff


	//   ....[65]....
        /*05c0*/ 	.word	0xffffffff


	//   ....[66]....
        /*05c4*/ 	.word	0xffffffff


	//   ....[67]....
        /*05c8*/ 	.word	0xffffffff


	//   ....[68]....
        /*05cc*/ 	.word	0xffffffff


	//   ....[69]....
        /*05d0*/ 	.word	0xffffffff


	//   ....[70]....
        /*05d4*/ 	.word	0xffffffff


	//   ....[71]....
        /*05d8*/ 	.word	0xffffffff


	//   ....[72]....
        /*05dc*/ 	.word	0xffffffff


	//   ....[73]....
        /*05e0*/ 	.word	0xffffffff


	//   ....[74]....
        /*05e4*/ 	.word	0xffffffff


	//   ....[75]....
        /*05e8*/ 	.word	0xffffffff


	//   ....[76]....
        /*05ec*/ 	.word	0xffffffff


	//   ....[77]....
        /*05f0*/ 	.word	0xffffffff


	//   ....[78]....
        /*05f4*/ 	.word	0xffffffff


	//   ....[79]....
        /*05f8*/ 	.word	0xffffffff


	//   ....[80]....
        /*05fc*/ 	.word	0xffffffff


	//   ....[81]....
        /*0600*/ 	.word	0xffffffff


	//   ....[82]....
        /*0604*/ 	.word	0xffffffff


	//   ....[83]....
        /*0608*/ 	.word	0xffffffff


	//   ....[84]....
        /*060c*/ 	.word	0xffffffff


	//   ....[85]....
        /*0610*/ 	.word	0xffffffff


	//   ....[86]....
        /*0614*/ 	.word	0xffffffff


	//   ....[87]....
        /*0618*/ 	.word	0xffffffff


	//   ....[88]....
        /*061c*/ 	.word	0xffffffff


	//   ....[89]....
        /*0620*/ 	.word	0xffffffff


	//   ....[90]....
        /*0624*/ 	.word	0xffffffff


	//   ....[91]....
        /*0628*/ 	.word	0xffffffff


	//   ....[92]....
        /*062c*/ 	.word	0x0500000f


	//   ....[93]....
        /*0630*/ 	.word	0x0500000f


	//   ....[94]....
        /*0634*/ 	.word	0x0500000f


	//   ....[95]....
        /*0638*/ 	.word	0x0500000f


	//   ....[96]....
        /*063c*/ 	.word	0x0500000f


	//   ....[97]....
        /*0640*/ 	.word	0x0500000f


	//   ....[98]....
        /*0644*/ 	.word	0x0500000f


	//   ....[99]....
        /*0648*/ 	.word	0x0500000f


	//   ....[100]....
        /*064c*/ 	.word	0x0500000f


	//   ....[101]....
        /*0650*/ 	.word	0x0500000f


	//   ....[102]....
        /*0654*/ 	.word	0x0500000f


	//   ....[103]....
        /*0658*/ 	.word	0x0500000f


	//   ....[104]....
        /*065c*/ 	.word	0x0500000f


	//   ....[105]....
        /*0660*/ 	.word	0x0500000f


	//   ....[106]....
        /*0664*/ 	.word	0x0500000f


	//   ....[107]....
        /*0668*/ 	.word	0x0500000f


	//   ....[108]....
        /*066c*/ 	.word	0x0500000f


	//   ....[109]....
        /*0670*/ 	.word	0x0500000f


	//   ....[110]....
        /*0674*/ 	.word	0x0500000f


	//   ....[111]....
        /*0678*/ 	.word	0x0500000f


	//   ....[112]....
        /*067c*/ 	.word	0x0500000f


	//   ....[113]....
        /*0680*/ 	.word	0x0500000f


	//   ....[114]....
        /*0684*/ 	.word	0x0500000f


	//   ....[115]....
        /*0688*/ 	.word	0x0500000f


	//   ....[116]....
        /*068c*/ 	.word	0x0500000f


	//   ....[117]....
        /*0690*/ 	.word	0x0500000f


	//   ....[118]....
        /*0694*/ 	.word	0x0500000f


	//   ....[119]....
        /*0698*/ 	.word	0x0500000f


	//   ....[120]....
        /*069c*/ 	.word	0x0500000f


	//   ....[121]....
        /*06a0*/ 	.word	0x0500000f


	//   ....[122]....
        /*06a4*/ 	.word	0x0500000f


	//   ....[123]....
        /*06a8*/ 	.word	0x0500000f


	//   ....[124]....
        /*06ac*/ 	.word	0x0500000f


	//   ....[125]....
        /*06b0*/ 	.word	0x0500000f


	//   ....[126]....
        /*06b4*/ 	.word	0x0500000f


	//   ....[127]....
        /*06b8*/ 	.word	0x0500000f


	//   ....[128]....
        /*06bc*/ 	.word	0x0500000f


	//   ....[129]....
        /*06c0*/ 	.word	0x0500000f


	//   ....[130]....
        /*06c4*/ 	.word	0x0500000f


	//   ....[131]....
        /*06c8*/ 	.word	0x0500000f


	//   ....[132]....
        /*06cc*/ 	.word	0x0500000f


	//   ....[133]....
        /*06d0*/ 	.word	0x0500000f


	//   ....[134]....
        /*06d4*/ 	.word	0x0500000f


	//   ....[135]....
        /*06d8*/ 	.word	0x0500000f


	//   ....[136]....
        /*06dc*/ 	.word	0x0500000f


	//   ....[137]....
        /*06e0*/ 	.word	0x0500000f


	//   ....[138]....
        /*06e4*/ 	.word	0x0500000f


	//   ....[139]....
        /*06e8*/ 	.word	0x0500000f


	//   ....[140]....
        /*06ec*/ 	.word	0x0500000f


	//   ....[141]....
        /*06f0*/ 	.word	0x0500000f


	//   ....[142]....
        /*06f4*/ 	.word	0x0500000f


	//   ....[143]....
        /*06f8*/ 	.word	0x0500000f


	//   ....[144]....
        /*06fc*/ 	.word	0x0500000f


	//   ....[145]....
        /*0700*/ 	.word	0x0500000f


	//   ....[146]....
        /*0704*/ 	.word	0x0500000f


	//   ....[147]....
        /*0708*/ 	.word	0x0500000f


	//   ....[148]....
        /*070c*/ 	.word	0x0500000f


	//   ....[149]....
        /*0710*/ 	.word	0x0500000f


	//   ....[150]....
        /*0714*/ 	.word	0x0500000f


	//   ....[151]....
        /*0718*/ 	.word	0x0500000f


	//   ....[152]....
        /*071c*/ 	.word	0x0500000f


	//----- nvinfo : EIATTR_COOP_GROUP_INSTR_OFFSETS
	.align		4
.L_361:
        /*0720*/ 	.byte	0x04, 0x28
        /*0722*/ 	.short	(.L_363 - .L_362)


	//   ....[0]....
.L_362:
        /*0724*/ 	.word	0x00000070


	//   ....[1]....
        /*0728*/ 	.word	0x000001d0


	//   ....[2]....
        /*072c*/ 	.word	0x00000220


	//   ....[3]....
        /*0730*/ 	.word	0x00000450


	//   ....[4]....
        /*0734*/ 	.word	0x000005b0


	//   ....[5]....
        /*0738*/ 	.word	0x000006d0


	//   ....[6]....
        /*073c*/ 	.word	0x00000830


	//   ....[7]....
        /*0740*/ 	.word	0x0000fe60


	//   ....[8]....
        /*0744*/ 	.word	0x000194c0


	//   ....[9]....
        /*0748*/ 	.word	0x00019580


	//   ....[10]....
        /*074c*/ 	.word	0x0001a1a0


	//   ....[11]....
        /*0750*/ 	.word	0x0001a1f0


	//   ....[12]....
        /*0754*/ 	.word	0x0001db00


	//   ....[13]....
        /*0758*/ 	.word	0x0001dc30


	//   ....[14]....
        /*075c*/ 	.word	0x0001e860


	//   ....[15]....
        /*0760*/ 	.word	0x0001e8d0


	//   ....[16]....
        /*0764*/ 	.word	0x00022050


	//   ....[17]....
        /*0768*/ 	.word	0x000220e0


	//   ....[18]....
        /*076c*/ 	.word	0x00022120


	//   ....[19]....
        /*0770*/ 	.word	0x00022180


	//   ....[20]....
        /*0774*/ 	.word	0x00023eb0


	//   ....[21]....
        /*0778*/ 	.word	0x00023ec0


	//   ....[22]....
        /*077c*/ 	.word	0x00023f40


	//   ....[23]....
        /*0780*/ 	.word	0x00023f50


	//   ....[24]....
        /*0784*/ 	.word	0x00024ca0


	//   ....[25]....
        /*0788*/ 	.word	0x00024cd0


	//   ....[26]....
        /*078c*/ 	.word	0x00024d00


	//   ....[27]....
        /*0790*/ 	.word	0x00024d30


	//   ....[28]....
        /*0794*/ 	.word	0x00024d60


	//   ....[29]....
        /*0798*/ 	.word	0x00024d90


	//   ....[30]....
        /*079c*/ 	.word	0x00024dc0


	//   ....[31]....
        /*07a0*/ 	.word	0x00024df0


	//   ....[32]....
        /*07a4*/ 	.word	0x00024e20


	//   ....[33]....
        /*07a8*/ 	.word	0x00024e50


	//   ....[34]....
        /*07ac*/ 	.word	0x00024e80


	//   ....[35]....
        /*07b0*/ 	.word	0x00024eb0


	//   ....[36]....
        /*07b4*/ 	.word	0x00024ee0


	//   ....[37]....
        /*07b8*/ 	.word	0x00024f10


	//   ....[38]....
        /*07bc*/ 	.word	0x00024f40


	//   ....[39]....
        /*07c0*/ 	.word	0x00024f70


	//   ....[40]....
        /*07c4*/ 	.word	0x00024fa0


	//   ....[41]....
        /*07c8*/ 	.word	0x00024fd0


	//   ....[42]....
        /*07cc*/ 	.word	0x00025000


	//   ....[43]....
        /*07d0*/ 	.word	0x00025030


	//   ....[44]....
        /*07d4*/ 	.word	0x00025060


	//   ....[45]....
        /*07d8*/ 	.word	0x00025090


	//   ....[46]....
        /*07dc*/ 	.word	0x000250c0


	//   ....[47]....
        /*07e0*/ 	.word	0x000250f0


	//   ....[48]....
        /*07e4*/ 	.word	0x00025100


	//   ....[49]....
        /*07e8*/ 	.word	0x00025110


	//   ....[50]....
        /*07ec*/ 	.word	0x00025120


	//   ....[51]....
        /*07f0*/ 	.word	0x00025130


	//   ....[52]....
        /*07f4*/ 	.word	0x00025140


	//   ....[53]....
        /*07f8*/ 	.word	0x00025150


	//   ....[54]....
        /*07fc*/ 	.word	0x00025180


	//   ....[55]....
        /*0800*/ 	.word	0x000251b0


	//   ....[56]....
        /*0804*/ 	.word	0x00026af0


	//   ....[57]....
        /*0808*/ 	.word	0x00026ce0


	//   ....[58]....
        /*080c*/ 	.word	0x00026d10


	//   ....[59]....
        /*0810*/ 	.word	0x00026d40


	//   ....[60]....
        /*0814*/ 	.word	0x00026d70


	//   ....[61]....
        /*0818*/ 	.word	0x00026da0


	//   ....[62]....
        /*081c*/ 	.word	0x00026de0


	//   ....[63]....
        /*0820*/ 	.word	0x00026f60


	//   ....[64]....
        /*0824*/ 	.word	0x00026f90


	//   ....[65]....
        /*0828*/ 	.word	0x00026fc0


	//   ....[66]....
        /*082c*/ 	.word	0x00026ff0


	//   ....[67]....
        /*0830*/ 	.word	0x00027020


	//   ....[68]....
        /*0834*/ 	.word	0x00027050


	//   ....[69]....
        /*0838*/ 	.word	0x000270f0


	//   ....[70]....
        /*083c*/ 	.word	0x00027130


	//   ....[71]....
        /*0840*/ 	.word	0x000271f0


	//   ....[72]....
        /*0844*/ 	.word	0x000280d0


	//   ....[73]....
        /*0848*/ 	.word	0x00029e10


	//   ....[74]....
        /*084c*/ 	.word	0x0002c420


	//   ....[75]....
        /*0850*/ 	.word	0x0002c450


	//   ....[76]....
        /*0854*/ 	.word	0x0002c490


	//   ....[77]....
        /*0858*/ 	.word	0x0002c4c0


	//   ....[78]....
        /*085c*/ 	.word	0x0002c4f0


	//   ....[79]....
        /*0860*/ 	.word	0x0002c520


	//   ....[80]....
        /*0864*/ 	.word	0x0002c550


	//   ....[81]....
        /*0868*/ 	.word	0x0002c580


	//   ....[82]....
        /*086c*/ 	.word	0x0002c720


	//   ....[83]....
        /*0870*/ 	.word	0x0002c750


	//   ....[84]....
        /*0874*/ 	.word	0x0002c780


	//   ....[85]....
        /*0878*/ 	.word	0x0002c7b0


	//   ....[86]....
        /*087c*/ 	.word	0x0002c7e0


	//   ....[87]....
        /*0880*/ 	.word	0x0002c810


	//   ....[88]....
        /*0884*/ 	.word	0x0002c8d0


	//   ....[89]....
        /*0888*/ 	.word	0x0002c8f0


	//   ....[90]....
        /*088c*/ 	.word	0x0002c960


	//   ....[91]....
        /*0890*/ 	.word	0x0002d0f0


	//   ....[92]....
        /*0894*/ 	.word	0x0002d5a0


	//   ....[93]....
        /*0898*/ 	.word	0x0002d640


	//   ....[94]....
        /*089c*/ 	.word	0x0002d6e0


	//   ....[95]....
        /*08a0*/ 	.word	0x0002d780


	//   ....[96]....
        /*08a4*/ 	.word	0x0002d820


	//   ....[97]....
        /*08a8*/ 	.word	0x0002d900


	//   ....[98]....
        /*08ac*/ 	.word	0x0002d9a0


	//   ....[99]....
        /*08b0*/ 	.word	0x0002da40


	//   ....[100]....
        /*08b4*/ 	.word	0x0002dae0


	//   ....[101]....
        /*08b8*/ 	.word	0x0002ddc0


	//   ....[102]....
        /*08bc*/ 	.word	0x0002dee0


	//   ....[103]....
        /*08c0*/ 	.word	0x0002e000


	//   ....[104]....
        /*08c4*/ 	.word	0x0002e0b0


	//   ....[105]....
        /*08c8*/ 	.word	0x0002e110


	//   ....[106]....
        /*08cc*/ 	.word	0x0002e190


	//   ....[107]....
        /*08d0*/ 	.word	0x0002e1f0


	//   ....[108]....
        /*08d4*/ 	.word	0x0002e270


	//   ....[109]....
        /*08d8*/ 	.word	0x0002e2d0


	//   ....[110]....
        /*08dc*/ 	.word	0x0002e350


	//   ....[111]....
        /*08e0*/ 	.word	0x0002e3b0


	//   ....[112]....
        /*08e4*/ 	.word	0x0002e430


	//   ....[113]....
        /*08e8*/ 	.word	0x0002e490


	//   ....[114]....
        /*08ec*/ 	.word	0x0002e510


	//   ....[115]....
        /*08f0*/ 	.word	0x0002e570


	//   ....[116]....
        /*08f4*/ 	.word	0x0002e5d0


	//   ....[117]....
        /*08f8*/ 	.word	0x0002e630


	//   ....[118]....
        /*08fc*/ 	.word	0x0002e6b0


	//   ....[119]....
        /*0900*/ 	.word	0x0002e710


	//   ....[120]....
        /*0904*/ 	.word	0x0002e790


	//   ....[121]....
        /*0908*/ 	.word	0x0002e7f0


	//   ....[122]....
        /*090c*/ 	.word	0x0002e860


	//   ....[123]....
        /*0910*/ 	.word	0x0002e8c0


	//   ....[124]....
        /*0914*/ 	.word	0x0002e940


	//   ....[125]....
        /*0918*/ 	.word	0x0002e9a0


	//   ....[126]....
        /*091c*/ 	.word	0x0002ea20


	//   ....[127]....
        /*0920*/ 	.word	0x0002ea80


	//   ....[128]....
        /*0924*/ 	.word	0x0002eb00


	//   ....[129]....
        /*0928*/ 	.word	0x0002eb60


	//   ....[130]....
        /*092c*/ 	.word	0x0002ebd0


	//   ....[131]....
        /*0930*/ 	.word	0x0002ec30


	//   ....[132]....
        /*0934*/ 	.word	0x0002ec90


	//   ....[133]....
        /*0938*/ 	.word	0x0002edd0


	//   ....[134]....
        /*093c*/ 	.word	0x0002f0b0


	//   ....[135]....
        /*0940*/ 	.word	0x0002f500


	//   ....[136]....
        /*0944*/ 	.word	0x0002f5a0


	//   ....[137]....
        /*0948*/ 	.word	0x0002f6d0


	//   ....[138]....
        /*094c*/ 	.word	0x0002f740


	//   ....[139]....
        /*0950*/ 	.word	0x0002f7b0


	//   ....[140]....
        /*0954*/ 	.word	0x0002f820


	//   ....[141]....
        /*0958*/ 	.word	0x0002f890


	//   ....[142]....
        /*095c*/ 	.word	0x0002f910


	//   ....[143]....
        /*0960*/ 	.word	0x0002f9a0


	//   ....[144]....
        /*0964*/ 	.word	0x0002fa30


	//   ....[145]....
        /*0968*/ 	.word	0x0002faa0


	//   ....[146]....
        /*096c*/ 	.word	0x0002fb10


	//   ....[147]....
        /*0970*/ 	.word	0x0002fb80


	//   ....[148]....
        /*0974*/ 	.word	0x0002fc00


	//   ....[149]....
        /*0978*/ 	.word	0x0002fc70


	//   ....[150]....
        /*097c*/ 	.word	0x0002fd10


	//   ....[151]....
        /*0980*/ 	.word	0x0002fda0


	//   ....[152]....
        /*0984*/ 	.word	0x0002fed0


	//----- nvinfo : EIATTR_REG_RECONFIG
	.align		4
.L_363:
        /*0988*/ 	.byte	0x01, 0x54
	.zero		2


	//----- nvinfo : EIATTR_SYSCALL_OFFSETS
	.align		4
        /*098c*/ 	.byte	0x04, 0x46
        /*098e*/ 	.short	(.L_365 - .L_364)


	//   ....[0]....
.L_364:
        /*0990*/ 	.word	0x00001b10


	//   ....[1]....
        /*0994*/ 	.word	0x00001c60


	//   ....[2]....
        /*0998*/ 	.word	0x0000fff0


	//   ....[3]....
        /*099c*/ 	.word	0x00010590


	//   ....[4]....
        /*09a0*/ 	.word	0x000294d0


	//   ....[5]....
        /*09a4*/ 	.word	0x00029680


	//   ....[6]....
        /*09a8*/ 	.word	0x000297c0


	//   ....[7]....
        /*09ac*/ 	.word	0x000298f0


	//----- nvinfo : EIATTR_MBARRIER_INSTR_OFFSETS
	.align		4
.L_365:
        /*09b0*/ 	.byte	0x04, 0x39
        /*09b2*/ 	.short	(.L_367 - .L_366)


	//   ....[0]....
.L_366:
        /*09b4*/ 	.word	0x00000300
        /*09b8*/ 	.word	0x000000ff
        /*09bc*/ 	.word	0x00029800
        /*09c0*/ 	.short	0x0100
        /*09c2*/ 	.byte	0x08
	.zero		1


	//   ....[1]....
        /*09c4*/ 	.word	0x00000310
        /*09c8*/ 	.word	0x000000ff
        /*09cc*/ 	.word	0x00029820
        /*09d0*/ 	.short	0x0100
        /*09d2*/ 	.byte	0x08
	.zero		1


	//   ....[2]....
        /*09d4*/ 	.word	0x00000400
        /*09d8*/ 	.word	0x000000ff
        /*09dc*/ 	.word	0x00029830
        /*09e0*/ 	.short	0x0100
        /*09e2*/ 	.byte	0x08
	.zero		1


	//   ....[3]....
        /*09e4*/ 	.word	0x00000410
        /*09e8*/ 	.word	0x000000ff
        /*09ec*/ 	.word	0x00029840
        /*09f0*/ 	.short	0x0100
        /*09f2*/ 	.byte	0x08
	.zero		1


	//   ....[4]....
        /*09f4*/ 	.word	0x00000420
        /*09f8*/ 	.word	0x000000ff
        /*09fc*/ 	.word	0x00029838
        /*0a00*/ 	.short	0x0100
        /*0a02*/ 	.byte	0x08
	.zero		1


	//   ....[5]....
        /*0a04*/ 	.word	0x00000430
        /*0a08*/ 	.word	0x000000ff
        /*0a0c*/ 	.word	0x00029848
        /*0a10*/ 	.short	0x0100
        /*0a12*/ 	.byte	0x08
	.zero		1


	//   ....[6]....
        /*0a14*/ 	.word	0x00000560
        /*0a18*/ 	.word	0x000000ff
        /*0a1c*/ 	.word	0x00029850
        /*0a20*/ 	.short	0x0100
        /*0a22*/ 	.byte	0x08
	.zero		1


	//   ....[7]....
        /*0a24*/ 	.word	0x00000570
        /*0a28*/ 	.word	0x000000ff
        /*0a2c*/ 	.word	0x00029860
        /*0a30*/ 	.short	0x0100
        /*0a32*/ 	.byte	0x08
	.zero		1


	//   ....[8]....
        /*0a34*/ 	.word	0x00000580
        /*0a38*/ 	.word	0x000000ff
        /*0a3c*/ 	.word	0x00029858
        /*0a40*/ 	.short	0x0100
        /*0a42*/ 	.byte	0x08
	.zero		1


	//   ....[9]....
        /*0a44*/ 	.word	0x00000590
        /*0a48*/ 	.word	0x000000ff
        /*0a4c*/ 	.word	0x00029868
        /*0a50*/ 	.short	0x0100
        /*0a52*/ 	.byte	0x08
	.zero		1


	//   ....[10]....
        /*0a54*/ 	.word	0x00000680
        /*0a58*/ 	.word	0x000000ff
        /*0a5c*/ 	.word	0x00029870
        /*0a60*/ 	.short	0x0100
        /*0a62*/ 	.byte	0x06
	.zero		1


	//   ....[11]....
        /*0a64*/ 	.word	0x00000690
        /*0a68*/ 	.word	0x000000ff
        /*0a6c*/ 	.word	0x00029880
        /*0a70*/ 	.short	0x0100
        /*0a72*/ 	.byte	0x06
	.zero		1


	//   ....[12]....
        /*0a74*/ 	.word	0x000006a0
        /*0a78*/ 	.word	0x000000ff
        /*0a7c*/ 	.word	0x00029878
        /*0a80*/ 	.short	0x0100
        /*0a82*/ 	.byte	0x06
	.zero		1


	//   ....[13]....
        /*0a84*/ 	.word	0x000006b0
        /*0a88*/ 	.word	0x000000ff
        /*0a8c*/ 	.word	0x00029888
        /*0a90*/ 	.short	0x0100
        /*0a92*/ 	.byte	0x06
	.zero		1


	//   ....[14]....
        /*0a94*/ 	.word	0x000007e0
        /*0a98*/ 	.word	0x000000ff
        /*0a9c*/ 	.word	0x00029890
        /*0aa0*/ 	.short	0x0100
        /*0aa2*/ 	.byte	0x08
	.zero		1


	//   ....[15]....
        /*0aa4*/ 	.word	0x000007f0
        /*0aa8*/ 	.word	0x000000ff
        /*0aac*/ 	.word	0x000298a0
        /*0ab0*/ 	.short	0x0100
        /*0ab2*/ 	.byte	0x08
	.zero		1


	//   ....[16]....
        /*0ab4*/ 	.word	0x00000800
        /*0ab8*/ 	.word	0x000000ff
        /*0abc*/ 	.word	0x00029898
        /*0ac0*/ 	.short	0x0100
        /*0ac2*/ 	.byte	0x08
	.zero		1


	//   ....[17]....
        /*0ac4*/ 	.word	0x00000810
        /*0ac8*/ 	.word	0x000000ff
        /*0acc*/ 	.word	0x000298a8
        /*0ad0*/ 	.short	0x0100
        /*0ad2*/ 	.byte	0x08
	.zero		1


	//   ....[18]....
        /*0ad4*/ 	.word	0x00000940
        /*0ad8*/ 	.word	0x000000ff
        /*0adc*/ 	.word	0x000298b0
        /*0ae0*/ 	.short	0x0100
        /*0ae2*/ 	.byte	0x08
	.zero		1


	//   ....[19]....
        /*0ae4*/ 	.word	0x00000950
        /*0ae8*/ 	.word	0x000000ff
        /*0aec*/ 	.word	0x000298c0
        /*0af0*/ 	.short	0x0100
        /*0af2*/ 	.byte	0x08
	.zero		1


	//   ....[20]....
        /*0af4*/ 	.word	0x00000960
        /*0af8*/ 	.word	0x000000ff
        /*0afc*/ 	.word	0x000298b8
        /*0b00*/ 	.short	0x0100
        /*0b02*/ 	.byte	0x08
	.zero		1


	//   ....[21]....
        /*0b04*/ 	.word	0x00000970
        /*0b08*/ 	.word	0x000000ff
        /*0b0c*/ 	.word	0x000298c8
        /*0b10*/ 	.short	0x0100
        /*0b12*/ 	.byte	0x08
	.zero		1


	//   ....[22]....
        /*0b14*/ 	.word	0x00003500
        /*0b18*/ 	.word	0x00000027
        /*0b1c*/ 	.word	0x00029890
        /*0b20*/ 	.short	0x010a
        /*0b22*/ 	.byte	0x3f
	.zero		1


	//   ....[23]....
        /*0b24*/ 	.word	0x000092c0
        /*0b28*/ 	.word	0x00000027
        /*0b2c*/ 	.word	0x00029890
        /*0b30*/ 	.short	0x010a
        /*0b32*/ 	.byte	0x3f
	.zero		1


	//   ....[24]....
        /*0b34*/ 	.word	0x0000f180
        /*0b38*/ 	.word	0x00000027
        /*0b3c*/ 	.word	0x00029890
        /*0b40*/ 	.short	0x010a
        /*0b42*/ 	.byte	0x3f
	.zero		1


	//   ....[25]....
        /*0b44*/ 	.word	0x0000f550
        /*0b48*/ 	.word	0x00000028
        /*0b4c*/ 	.word	0x00000000
        /*0b50*/ 	.short	0x0101
        /*0b52*/ 	.byte	0x3f
	.zero		1


	//   ....[26]....
        /*0b54*/ 	.word	0x0000f590
        /*0b58*/ 	.word	0x00000027
        /*0b5c*/ 	.word	0x000298b0
        /*0b60*/ 	.short	0x010a
        /*0b62*/ 	.byte	0x3f
	.zero		1


	//   ....[27]....
        /*0b64*/ 	.word	0x0000fa30
        /*0b68*/ 	.word	0x00000027
        /*0b6c*/ 	.word	0x00000000
        /*0b70*/ 	.short	0x0101
        /*0b72*/ 	.byte	0x3f
	.zero		1


	//   ....[28]....
        /*0b74*/ 	.word	0x000102f0
        /*0b78*/ 	.word	0x00000010
        /*0b7c*/ 	.word	0x00029800
        /*0b80*/ 	.short	0x010a
        /*0b82*/ 	.byte	0x3f
	.zero		1


	//   ....[29]....
        /*0b84*/ 	.word	0x00010340
        /*0b88*/ 	.word	0x00000010
        /*0b8c*/ 	.word	0x00029800
        /*0b90*/ 	.short	0x010a
        /*0b92*/ 	.byte	0x3f
	.zero		1


	//   ....[30]....
        /*0b94*/ 	.word	0x00010dd0
        /*0b98*/ 	.word	0x00000010
        /*0b9c*/ 	.word	0x00029800
        /*0ba0*/ 	.short	0x010a
        /*0ba2*/ 	.byte	0x3f
	.zero		1


	//   ....[31]....
        /*0ba4*/ 	.word	0x000142e0
        /*0ba8*/ 	.word	0x00000010
        /*0bac*/ 	.word	0x00029800
        /*0bb0*/ 	.short	0x010a
        /*0bb2*/ 	.byte	0x3f
	.zero		1


	//   ....[32]....
        /*0bb4*/ 	.word	0x00017360
        /*0bb8*/ 	.word	0x00000000
        /*0bbc*/ 	.word	0x00029830
        /*0bc0*/ 	.short	0x010a
        /*0bc2*/ 	.byte	0x3f
	.zero		1


	//   ....[33]....
        /*0bc4*/ 	.word	0x000173e0
        /*0bc8*/ 	.word	0x00000000
        /*0bcc*/ 	.word	0x00029830
        /*0bd0*/ 	.short	0x010a
        /*0bd2*/ 	.byte	0x3f
	.zero		1


	//   ....[34]....
        /*0bd4*/ 	.word	0x0001a400
        /*0bd8*/ 	.word	0x00000033
        /*0bdc*/ 	.word	0x00000000
        /*0be0*/ 	.short	0x0101
        /*0be2*/ 	.byte	0x3f
	.zero		1


	//   ....[35]....
        /*0be4*/ 	.word	0x0001b7e0
        /*0be8*/ 	.word	0x0000000b
        /*0bec*/ 	.word	0x00029830
        /*0bf0*/ 	.short	0x010a
        /*0bf2*/ 	.byte	0x3f
	.zero		1


	//   ....[36]....
        /*0bf4*/ 	.word	0x0001b830
        /*0bf8*/ 	.word	0x0000000b
        /*0bfc*/ 	.word	0x00029830
        /*0c00*/ 	.short	0x010a
        /*0c02*/ 	.byte	0x3f
	.zero		1


	//   ....[37]....
        /*0c04*/ 	.word	0x0001c930
        /*0c08*/ 	.word	0x0000000c
        /*0c0c*/ 	.word	0x00029850
        /*0c10*/ 	.short	0x010a
        /*0c12*/ 	.byte	0x3f
	.zero		1


	//   ....[38]....
        /*0c14*/ 	.word	0x0001c970
        /*0c18*/ 	.word	0x0000000c
        /*0c1c*/ 	.word	0x00029850
        /*0c20*/ 	.short	0x010a
        /*0c22*/ 	.byte	0x3f
	.zero		1


	//   ....[39]....
        /*0c24*/ 	.word	0x0001f530
        /*0c28*/ 	.word	0x00000003
        /*0c2c*/ 	.word	0x00000000
        /*0c30*/ 	.short	0x0101
        /*0c32*/ 	.byte	0x3f
	.zero		1


	//   ....[40]....
        /*0c34*/ 	.word	0x0001f7f0
        /*0c38*/ 	.word	0x00000006
        /*0c3c*/ 	.word	0x00000000
        /*0c40*/ 	.short	0x0101
        /*0c42*/ 	.byte	0x3f
	.zero		1


	//   ....[41]....
        /*0c44*/ 	.word	0x0001ff50
        /*0c48*/ 	.word	0x0000000b
        /*0c4c*/ 	.word	0x00029830
        /*0c50*/ 	.short	0x010a
        /*0c52*/ 	.byte	0x3f
	.zero		1


	//   ....[42]....
        /*0c54*/ 	.word	0x0001ffa0
        /*0c58*/ 	.word	0x0000000b
        /*0c5c*/ 	.word	0x00029830
        /*0c60*/ 	.short	0x010a
        /*0c62*/ 	.byte	0x3f
	.zero		1


	//   ....[43]....
        /*0c64*/ 	.word	0x000210a0
        /*0c68*/ 	.word	0x0000000c
        /*0c6c*/ 	.word	0x00029850
        /*0c70*/ 	.short	0x010a
        /*0c72*/ 	.byte	0x3f
	.zero		1


	//   ....[44]....
        /*0c74*/ 	.word	0x000210f0
        /*0c78*/ 	.word	0x0000000c
        /*0c7c*/ 	.word	0x00029850
        /*0c80*/ 	.short	0x010a
        /*0c82*/ 	.byte	0x3f
	.zero		1


	//   ....[45]....
        /*0c84*/ 	.word	0x00023270
        /*0c88*/ 	.word	0x00000000
        /*0c8c*/ 	.word	0x00000000
        /*0c90*/ 	.short	0x0101
        /*0c92*/ 	.byte	0x3f
	.zero		1


	//   ....[46]....
        /*0c94*/ 	.word	0x000234b0
        /*0c98*/ 	.word	0x00000009
        /*0c9c*/ 	.word	0x00000000
        /*0ca0*/ 	.short	0x0101
        /*0ca2*/ 	.byte	0x3f
	.zero		1


	//   ....[47]....
        /*0ca4*/ 	.word	0x00023b40
        /*0ca8*/ 	.word	0x0000000b
        /*0cac*/ 	.word	0x00029850
        /*0cb0*/ 	.short	0x010a
        /*0cb2*/ 	.byte	0x3f
	.zero		1


	//   ....[48]....
        /*0cb4*/ 	.word	0x00023bc0
        /*0cb8*/ 	.word	0x0000000b
        /*0cbc*/ 	.word	0x00029850
        /*0cc0*/ 	.short	0x010a
        /*0cc2*/ 	.byte	0x3f
	.zero		1


	//   ....[49]....
        /*0cc4*/ 	.word	0x000241d0
        /*0cc8*/ 	.word	0x00000000
        /*0ccc*/ 	.word	0x00000000
        /*0cd0*/ 	.short	0x0101
        /*0cd2*/ 	.byte	0x3f
	.zero		1


	//   ....[50]....
        /*0cd4*/ 	.word	0x00025b00
        /*0cd8*/ 	.word	0x00000000
        /*0cdc*/ 	.word	0x00000000
        /*0ce0*/ 	.short	0x0101
        /*0ce2*/ 	.byte	0x3f
	.zero		1


	//   ....[51]....
        /*0ce4*/ 	.word	0x000281e0
        /*0ce8*/ 	.word	0x0000000b
        /*0cec*/ 	.word	0x00029820
        /*0cf0*/ 	.short	0x010a
        /*0cf2*/ 	.byte	0x3f
	.zero		1


	//   ....[52]....
        /*0cf4*/ 	.word	0x000282b0
        /*0cf8*/ 	.word	0x00000008
        /*0cfc*/ 	.word	0x000298a0
        /*0d00*/ 	.short	0x010a
        /*0d02*/ 	.byte	0x3f
	.zero		1


	//   ....[53]....
        /*0d04*/ 	.word	0x000286d0
        /*0d08*/ 	.word	0x00000008
        /*0d0c*/ 	.word	0x000298c0
        /*0d10*/ 	.short	0x010a
        /*0d12*/ 	.byte	0x3f
	.zero		1


	//   ....[54]....
        /*0d14*/ 	.word	0x00028ad0
        /*0d18*/ 	.word	0x00000007
        /*0d1c*/ 	.word	0x000298a0
        /*0d20*/ 	.short	0x010a
        /*0d22*/ 	.byte	0x3f
	.zero		1


	//   ....[55]....
        /*0d24*/ 	.word	0x00028ed0
        /*0d28*/ 	.word	0x00000007
        /*0d2c*/ 	.word	0x000298c0
        /*0d30*/ 	.short	0x010a
        /*0d32*/ 	.byte	0x3f
	.zero		1


	//   ....[56]....
        /*0d34*/ 	.word	0x0002a090
        /*0d38*/ 	.word	0x00000006
        /*0d3c*/ 	.word	0x00029880
        /*0d40*/ 	.short	0x010a
        /*0d42*/ 	.byte	0x3f
	.zero		1


	//   ....[57]....
        /*0d44*/ 	.word	0x0002a270
        /*0d48*/ 	.word	0x00000006
        /*0d4c*/ 	.word	0x00029840
        /*0d50*/ 	.short	0x010a
        /*0d52*/ 	.byte	0x3f
	.zero		1


	//   ....[58]....
        /*0d54*/ 	.word	0x0002a810
        /*0d58*/ 	.word	0x00000004
        /*0d5c*/ 	.word	0x00029820
        /*0d60*/ 	.short	0x010a
        /*0d62*/ 	.byte	0x3f
	.zero		1


	//   ....[59]....
        /*0d64*/ 	.word	0x0002ab30
        /*0d68*/ 	.word	0x00000004
        /*0d6c*/ 	.word	0x00029880
        /*0d70*/ 	.short	0x010a
        /*0d72*/ 	.byte	0x3f
	.zero		1


	//   ....[60]....
        /*0d74*/ 	.word	0x0002adb0
        /*0d78*/ 	.word	0x00000004
        /*0d7c*/ 	.word	0x00029840
        /*0d80*/ 	.short	0x010a
        /*0d82*/ 	.byte	0x3f
	.zero		1


	//   ....[61]....
        /*0d84*/ 	.word	0x0002b2e0
        /*0d88*/ 	.word	0x00000004
        /*0d8c*/ 	.word	0x00029870
        /*0d90*/ 	.short	0x010a
        /*0d92*/ 	.byte	0x3f
	.zero		1


	//   ....[62]....
        /*0d94*/ 	.word	0x0002b370
        /*0d98*/ 	.word	0x00000004
        /*0d9c*/ 	.word	0x00029860
        /*0da0*/ 	.short	0x010a
        /*0da2*/ 	.byte	0x3f
	.zero		1


	//   ....[63]....
        /*0da4*/ 	.word	0x0002b940
        /*0da8*/ 	.word	0x00000003
        /*0dac*/ 	.word	0x00029850
        /*0db0*/ 	.short	0x0101
        /*0db2*/ 	.byte	0x3f
	.zero		1


	//   ....[64]....
        /*0db4*/ 	.word	0x0002b980
        /*0db8*/ 	.word	0x00000003
        /*0dbc*/ 	.word	0x00000000
        /*0dc0*/ 	.short	0x0101
        /*0dc2*/ 	.byte	0x3f
	.zero		1


	//   ....[65]....
        /*0dc4*/ 	.word	0x0002bb70
        /*0dc8*/ 	.word	0x00000014
        /*0dcc*/ 	.word	0x00029870
        /*0dd0*/ 	.short	0x010a
        /*0dd2*/ 	.byte	0x3f
	.zero		1


	//   ....[66]....
        /*0dd4*/ 	.word	0x0002bc00
        /*0dd8*/ 	.word	0x00000014
        /*0ddc*/ 	.word	0x00029860
        /*0de0*/ 	.short	0x010a
        /*0de2*/ 	.byte	0x3f
	.zero		1


	//   ....[67]....
        /*0de4*/ 	.word	0x0002c180
        /*0de8*/ 	.word	0x00000014
        /*0dec*/ 	.word	0x00029850
        /*0df0*/ 	.short	0x0101
        /*0df2*/ 	.byte	0x3f
	.zero		1


	//   ....[68]....
        /*0df4*/ 	.word	0x0002c1d0
        /*0df8*/ 	.word	0x00000000
        /*0dfc*/ 	.word	0x00000000
        /*0e00*/ 	.short	0x0101
        /*0e02*/ 	.byte	0x3f
	.zero		1


	//   ....[69]....
        /*0e04*/ 	.word	0x0002d070
        /*0e08*/ 	.word	0x00000000
        /*0e0c*/ 	.word	0x00029820
        /*0e10*/ 	.short	0x010a
        /*0e12*/ 	.byte	0x3f
	.zero		1


	//   ....[70]....
        /*0e14*/ 	.word	0x0002d220
        /*0e18*/ 	.word	0x00000006
        /*0e1c*/ 	.word	0x00000000
        /*0e20*/ 	.short	0x010a
        /*0e22*/ 	.byte	0x3f
	.zero		1


	//   ....[71]....
        /*0e24*/ 	.word	0x0002d290
        /*0e28*/ 	.word	0x00000007
        /*0e2c*/ 	.word	0x00000000
        /*0e30*/ 	.short	0x010a
        /*0e32*/ 	.byte	0x3f
	.zero		1


	//   ....[72]....
        /*0e34*/ 	.word	0x0002d2f0
        /*0e38*/ 	.word	0x00000004
        /*0e3c*/ 	.word	0x00029860
        /*0e40*/ 	.short	0x010a
        /*0e42*/ 	.byte	0x3f
	.zero		1


	//   ....[73]....
        /*0e44*/ 	.word	0x0002d340
        /*0e48*/ 	.word	0x00000003
        /*0e4c*/ 	.word	0x00029860
        /*0e50*/ 	.short	0x010a
        /*0e52*/ 	.byte	0x3f
	.zero		1


	//   ....[74]....
        /*0e54*/ 	.word	0x0002d380
        /*0e58*/ 	.word	0x00000004
        /*0e5c*/ 	.word	0x00029880
        /*0e60*/ 	.short	0x010a
        /*0e62*/ 	.byte	0x3f
	.zero		1


	//   ....[75]....
        /*0e64*/ 	.word	0x0002d3a0
        /*0e68*/ 	.word	0x00000003
        /*0e6c*/ 	.word	0x00029880
        /*0e70*/ 	.short	0x010a
        /*0e72*/ 	.byte	0x3f
	.zero		1


	//   ....[76]....
        /*0e74*/ 	.word	0x0002d400
        /*0e78*/ 	.word	0x00000027
        /*0e7c*/ 	.word	0x00029890
        /*0e80*/ 	.short	0x010a
        /*0e82*/ 	.byte	0x3f
	.zero		1


	//   ....[77]....
        /*0e84*/ 	.word	0x0002d450
        /*0e88*/ 	.word	0x00000027
        /*0e8c*/ 	.word	0x00029890
        /*0e90*/ 	.short	0x010a
        /*0e92*/ 	.byte	0x3f
	.zero		1


	//   ....[78]....
        /*0e94*/ 	.word	0x0002d4a0
        /*0e98*/ 	.word	0x00000027
        /*0e9c*/ 	.word	0x00029890
        /*0ea0*/ 	.short	0x010a
        /*0ea2*/ 	.byte	0x3f
	.zero		1


	//   ....[79]....
        /*0ea4*/ 	.word	0x0002d4f0
        /*0ea8*/ 	.word	0x00000027
        /*0eac*/ 	.word	0x000298b0
        /*0eb0*/ 	.short	0x010a
        /*0eb2*/ 	.byte	0x3f
	.zero		1


	//   ....[80]....
        /*0eb4*/ 	.word	0x0002d860
        /*0eb8*/ 	.word	0x00000010
        /*0ebc*/ 	.word	0x00029800
        /*0ec0*/ 	.short	0x010a
        /*0ec2*/ 	.byte	0x3f
	.zero		1


	//   ....[81]....
        /*0ec4*/ 	.word	0x0002db20
        /*0ec8*/ 	.word	0x00000010
        /*0ecc*/ 	.word	0x00029800
        /*0ed0*/ 	.short	0x010a
        /*0ed2*/ 	.byte	0x3f
	.zero		1


	//   ....[82]....
        /*0ed4*/ 	.word	0x0002db70
        /*0ed8*/ 	.word	0x00000000
        /*0edc*/ 	.word	0x00029830
        /*0ee0*/ 	.short	0x010a
        /*0ee2*/ 	.byte	0x3f
	.zero		1


	//   ....[83]....
        /*0ee4*/ 	.word	0x0002dbc0
        /*0ee8*/ 	.word	0x0000000b
        /*0eec*/ 	.word	0x00029830
        /*0ef0*/ 	.short	0x010a
        /*0ef2*/ 	.byte	0x3f
	.zero		1


	//   ....[84]....
        /*0ef4*/ 	.word	0x0002dc10
        /*0ef8*/ 	.word	0x0000000c
        /*0efc*/ 	.word	0x00029850
        /*0f00*/ 	.short	0x010a
        /*0f02*/ 	.byte	0x3f
	.zero		1


	//   ....[85]....
        /*0f04*/ 	.word	0x0002dc60
        /*0f08*/ 	.word	0x0000000b
        /*0f0c*/ 	.word	0x00029830
        /*0f10*/ 	.short	0x010a
        /*0f12*/ 	.byte	0x3f
	.zero		1


	//   ....[86]....
        /*0f14*/ 	.word	0x0002dcb0
        /*0f18*/ 	.word	0x0000000c
        /*0f1c*/ 	.word	0x00029850
        /*0f20*/ 	.short	0x010a
        /*0f22*/ 	.byte	0x3f
	.zero		1


	//   ....[87]....
        /*0f24*/ 	.word	0x0002dd00
        /*0f28*/ 	.word	0x0000000b
        /*0f2c*/ 	.word	0x00029850
        /*0f30*/ 	.short	0x010a
        /*0f32*/ 	.byte	0x3f
	.zero		1


	//   ....[88]....
        /*0f34*/ 	.word	0x0002ee90
        /*0f38*/ 	.word	0x0000000b
        /*0f3c*/ 	.word	0x00029820
        /*0f40*/ 	.short	0x010a
        /*0f42*/ 	.byte	0x3f
	.zero		1


	//   ....[89]....
        /*0f44*/ 	.word	0x0002eee0
        /*0f48*/ 	.word	0x00000008
        /*0f4c*/ 	.word	0x000298a0
        /*0f50*/ 	.short	0x010a
        /*0f52*/ 	.byte	0x3f
	.zero		1


	//   ....[90]....
        /*0f54*/ 	.word	0x0002ef30
        /*0f58*/ 	.word	0x00000008
        /*0f5c*/ 	.word	0x000298c0
        /*0f60*/ 	.short	0x010a
        /*0f62*/ 	.byte	0x3f
	.zero		1


	//   ....[91]....
        /*0f64*/ 	.word	0x0002ef80
        /*0f68*/ 	.word	0x00000007
        /*0f6c*/ 	.word	0x000298a0
        /*0f70*/ 	.short	0x010a
        /*0f72*/ 	.byte	0x3f
	.zero		1


	//   ....[92]....
        /*0f74*/ 	.word	0x0002efd0
        /*0f78*/ 	.word	0x00000007
        /*0f7c*/ 	.word	0x000298c0
        /*0f80*/ 	.short	0x010a
        /*0f82*/ 	.byte	0x3f
	.zero		1


	//   ....[93]....
        /*0f84*/ 	.word	0x0002f170
        /*0f88*/ 	.word	0x00000006
        /*0f8c*/ 	.word	0x00029880
        /*0f90*/ 	.short	0x010a
        /*0f92*/ 	.byte	0x3f
	.zero		1


	//   ....[94]....
        /*0f94*/ 	.word	0x0002f1c0
        /*0f98*/ 	.word	0x00000006
        /*0f9c*/ 	.word	0x00029840
        /*0fa0*/ 	.short	0x010a
        /*0fa2*/ 	.byte	0x3f
	.zero		1


	//   ....[95]....
        /*0fa4*/ 	.word	0x0002f240
        /*0fa8*/ 	.word	0x00000004
        /*0fac*/ 	.word	0x00029820
        /*0fb0*/ 	.short	0x010a
        /*0fb2*/ 	.byte	0x3f
	.zero		1


	//   ....[96]....
        /*0fb4*/ 	.word	0x0002f290
        /*0fb8*/ 	.word	0x00000004
        /*0fbc*/ 	.word	0x00029880
        /*0fc0*/ 	.short	0x010a
        /*0fc2*/ 	.byte	0x3f
	.zero		1


	//   ....[97]....
        /*0fc4*/ 	.word	0x0002f2e0
        /*0fc8*/ 	.word	0x00000004
        /*0fcc*/ 	.word	0x00029840
        /*0fd0*/ 	.short	0x010a
        /*0fd2*/ 	.byte	0x3f
	.zero		1


	//   ....[98]....
        /*0fd4*/ 	.word	0x0002f340
        /*0fd8*/ 	.word	0x00000004
        /*0fdc*/ 	.word	0x00029870
        /*0fe0*/ 	.short	0x010a
        /*0fe2*/ 	.byte	0x3f
	.zero		1


	//   ....[99]....
        /*0fe4*/ 	.word	0x0002f3a0
        /*0fe8*/ 	.word	0x00000004
        /*0fec*/ 	.word	0x00029860
        /*0ff0*/ 	.short	0x010a
        /*0ff2*/ 	.byte	0x3f
	.zero		1


	//   ....[100]....
        /*0ff4*/ 	.word	0x0002f3f0
        /*0ff8*/ 	.word	0x00000014
        /*0ffc*/ 	.word	0x00029870
        /*1000*/ 	.short	0x010a
        /*1002*/ 	.byte	0x3f
	.zero		1


	//   ....[101]....
        /*1004*/ 	.word	0x0002f440
        /*1008*/ 	.word	0x00000014
        /*100c*/ 	.word	0x00029860
        /*1010*/ 	.short	0x010a
        /*1012*/ 	.byte	0x3f
	.zero		1


	//   ....[102]....
        /*1014*/ 	.word	0x0002fdf0
        /*1018*/ 	.word	0x00000000
        /*101c*/ 	.word	0x00029820
        /*1020*/ 	.short	0x010a
        /*1022*/ 	.byte	0x3f
	.zero		1


	//   ....[103]....
        /*1024*/ 	.word	0x0002ff90
        /*1028*/ 	.word	0x00000006
        /*102c*/ 	.word	0x00000000
        /*1030*/ 	.short	0x010a
        /*1032*/ 	.byte	0x3f
	.zero		1


	//   ....[104]....
        /*1034*/ 	.word	0x0002ffe0
        /*1038*/ 	.word	0x00000007
        /*103c*/ 	.word	0x00000000
        /*1040*/ 	.short	0x010a
        /*1042*/ 	.byte	0x3f
	.zero		1


	//   ....[105]....
        /*1044*/ 	.word	0x00030030
        /*1048*/ 	.word	0x00000004
        /*104c*/ 	.word	0x00029860
        /*1050*/ 	.short	0x010a
        /*1052*/ 	.byte	0x3f
	.zero		1


	//   ....[106]....
        /*1054*/ 	.word	0x00030080
        /*1058*/ 	.word	0x00000003
        /*105c*/ 	.word	0x00029860
        /*1060*/ 	.short	0x010a
        /*1062*/ 	.byte	0x3f
	.zero		1


	//   ....[107]....
        /*1064*/ 	.word	0x000300d0
        /*1068*/ 	.word	0x00000004
        /*106c*/ 	.word	0x00029880
        /*1070*/ 	.short	0x010a
        /*1072*/ 	.byte	0x3f
	.zero		1


	//----- nvinfo : EIATTR_NUM_MBARRIERS
	.align		4
.L_367:
        /*1074*/ 	.byte	0x03, 0x38
        /*1076*/ 	.short	0x0016


	//----- nvinfo : EIATTR_EXIT_INSTR_OFFSETS
	.align		4
        /*1078*/ 	.byte	0x04, 0x1c
        /*107a*/ 	.short	(.L_369 - .L_368)


	//   ....[0]....
.L_368:
        /*107c*/ 	.word	0x0002d3f0


	//----- nvinfo : EIATTR_MAX_THREADS
	.align		4
.L_369:
        /*1080*/ 	.byte	0x04, 0x05
        /*1082*/ 	.short	(.L_371 - .L_370)
.L_370:
        /*1084*/ 	.word	0x00000180
        /*1088*/ 	.word	0x00000001
        /*108c*/ 	.word	0x00000001


	//----- nvinfo : EIATTR_CRS_STACK_SIZE
	.align		4
.L_371:
        /*1090*/ 	.byte	0x04, 0x1e
        /*1092*/ 	.short	(.L_373 - .L_372)
.L_372:
        /*1094*/ 	.word	0x00000000


	//----- nvinfo : EIATTR_CBANK_PARAM_SIZE
	.align		4
.L_373:
        /*1098*/ 	.byte	0x03, 0x19
        /*109a*/ 	.short	0x0a70


	//----- nvinfo : EIATTR_PARAM_CBANK
	.align		4
        /*109c*/ 	.byte	0x04, 0x0a
        /*109e*/ 	.short	(.L_375 - .L_374)
	.align		4
.L_374:
        /*10a0*/ 	.word	index@(.nv.constant0._ZN7cutlass13device_kernelIN5flash11enable_sm90INS1_16FlashAttnFwdSm90INS1_25CollectiveMainloopFwdSm90ILi2EN4cute5tupleIJNS5_1CILi1EEES8_S8_EEENS6_IJNS7_ILi128EEENS7_ILi160EEENS7_ILi192EEEEEELi128ENS_12float_e4m3_tEfNS_4arch4Sm90ELb1ELb0ELb1ELb1ELb0ELb1ELb0ELb1ELb1ELb0ELb0ELb0EEENS1_21CollectiveEpilogueFwdINS6_IJSA_SA_SB_EEES9_NS_10bfloat16_tESG_Li256ELb1ELb0ELb0ELb1EEENS1_36VarlenDynamicPersistentTileSchedulerILi128ELi160ELi256ELi128ELb0ELb0ELb1ELb1ELb1ELb1EEEEEEEEEvNT_6ParamsE)
        /*10a4*/ 	.short	0x0210
        /*10a6*/ 	.short	0x0a70


	//----- nvinfo : EIATTR_SW_WAR
	.align		4
.L_375:
        /*10a8*/ 	.byte	0x04, 0x36
        /*10aa*/ 	.short	(.L_377 - .L_376)
.L_376:
        /*10ac*/ 	.word	0x00000008
.L_377:


//--------------------- .nv.callgraph             --------------------------
	.section	.nv.callgraph,"",@"SHT_CUDA_CALLGRAPH"
	.align	4
	.sectionentsize	8
	.align		4
        /*0000*/ 	.word	0x00000000
	.align		4
        /*0004*/ 	.word	0xffffffff
	.align		4
        /*0008*/ 	.word	index@(_ZN7cutlass13device_kernelIN5flash11enable_sm90INS1_16FlashAttnFwdSm90INS1_25CollectiveMainloopFwdSm90ILi2EN4cute5tupleIJNS5_1CILi1EEES8_S8_EEENS6_IJNS7_ILi128EEENS7_ILi160EEENS7_ILi192EEEEEELi128ENS_12float_e4m3_tEfNS_4arch4Sm90ELb0ELb0ELb1ELb0ELb0ELb0ELb0ELb1ELb1ELb0ELb0ELb0EEENS1_21CollectiveEpilogueFwdINS6_IJSA_SA_SB_EEES9_NS_10bfloat16_tESG_Li256ELb0ELb0ELb0ELb1EEENS1_29StaticPersistentTileSchedulerILb0EEEEEEEEEvNT_6ParamsE)
	.align		4
        /*000c*/ 	.word	index@(__assertfail)
	.align		4
        /*0010*/ 	.word	index@(_ZN7cutlass13device_kernelIN5flash11enable_sm90INS1_16FlashAttnFwdSm90INS1_25CollectiveMainloopFwdSm90ILi2EN4cute5tupleIJNS5_1CILi2EEENS7_ILi1EEES9_EEENS6_IJNS7_ILi128EEENS7_ILi160EEENS7_ILi192EEEEEELi128ENS_12float_e4m3_tEfNS_4arch4Sm90ELb0ELb0ELb1ELb0ELb0ELb0ELb0ELb1ELb1ELb0ELb0ELb0EEENS1_21CollectiveEpilogueFwdINS6_IJSB_SB_SC_EEESA_NS_10bfloat16_tESH_Li256ELb0ELb0ELb0ELb1EEENS1_29StaticPersistentTileSchedulerILb0EEEEEEEEEvNT_6ParamsE)
	.align		4
        /*0014*/ 	.word	index@(__assertfail)
	.align		4
        /*0018*/ 	.word	index@(_ZN7cutlass13device_kernelIN5flash11enable_sm90INS1_16FlashAttnFwdSm90INS1_25CollectiveMainloopFwdSm90ILi2EN4cute5tupleIJNS5_1CILi1EEES8_S8_EEENS6_IJNS7_ILi128EEENS7_ILi160EEENS7_ILi192EEEEEELi128ENS_12float_e4m3_tEfNS_4arch4Sm90ELb0ELb0ELb1ELb1ELb0ELb0ELb0ELb1ELb1ELb0ELb0ELb0EEENS1_21CollectiveEpilogueFwdINS6_IJSA_SA_SB_EEES9_NS_10bfloat16_tESG_Li256ELb1ELb0ELb0ELb1EEENS1_36VarlenDynamicPersistentTileSchedulerILi128ELi160ELi256ELi128ELb0ELb0ELb1ELb0ELb1ELb1EEEEEEEEEvNT_6ParamsE)
	.align		4
        /*001c*/ 	.word	index@(__assertfail)
	.align		4
        /*0020*/ 	.word	index@(_ZN7cutlass13device_kernelIN5flash11enable_sm90INS1_16FlashAttnFwdSm90INS1_25CollectiveMainloopFwdSm90ILi2EN4cute5tupleIJNS5_1CILi1EEES8_S8_EEENS6_IJNS7_ILi128EEENS7_ILi160EEENS7_ILi192EEEEEELi128ENS_12float_e4m3_tEfNS_4arch4Sm90ELb0ELb0ELb1ELb1ELb0ELb1ELb0ELb1ELb1ELb0ELb0ELb0EEENS1_21CollectiveEpilogueFwdINS6_IJSA_SA_SB_EEES9_NS_10bfloat16_tESG_Li256ELb1ELb0ELb0ELb1EEENS1_36VarlenDynamicPersistentTileSchedulerILi128ELi160ELi256ELi128ELb0ELb0ELb1ELb0ELb1ELb1EEEEEEEEEvNT_6ParamsE)
	.align		4
        /*0024*/ 	.word	index@(__assertfail)
	.align		4
        /*0028*/ 	.word	index@(_ZN7cutlass13device_kernelIN5flash11enable_sm90INS1_16FlashAttnFwdSm90INS1_25CollectiveMainloopFwdSm90ILi2EN4cute5tupleIJNS5_1CILi1EEES8_S8_EEENS6_IJNS7_ILi128EEESA_NS7_ILi192EEEEEELi128ENS_12float_e4m3_tEfNS_4arch4Sm90ELb0ELb1ELb1ELb0ELb0ELb0ELb0ELb1ELb1ELb0ELb0ELb0EEENS1_21CollectiveEpilogueFwdINS6_IJSA_SA_SA_EEES9_NS_10bfloat16_tESF_Li256ELb0ELb0ELb0ELb1EEENS1_30DynamicPersistentTileSchedulerILi256ELi128ELb0ELb0ELb1EEEEEEEEEvNT_6ParamsE)
	.align		4
        /*002c*/ 	.word	index@(__assertfail)
	.align		4
        /*0030*/ 	.word	index@(_ZN7cutlass13device_kernelIN5flash11enable_sm90INS1_16FlashAttnFwdSm90INS1_25CollectiveMainloopFwdSm90ILi2EN4cute5tupleIJNS5_1CILi1EEES8_S8_EEENS6_IJNS7_ILi128EEESA_NS7_ILi192EEEEEELi128ENS_12float_e4m3_tEfNS_4arch4Sm90ELb0ELb1ELb1ELb1ELb0ELb0ELb0ELb1ELb1ELb0ELb0ELb0EEENS1_21CollectiveEpilogueFwdINS6_IJSA_SA_SA_EEES9_NS_10bfloat16_tESF_Li256ELb1ELb0ELb0ELb1EEENS1_36VarlenDynamicPersistentTileSchedulerILi128ELi128ELi256ELi128ELb0ELb0ELb1ELb1ELb0ELb1EEEEEEEEEvNT_6ParamsE)
	.align		4
        /*0034*/ 	.word	index@(__assertfail)
	.align		4
        /*0038*/ 	.word	index@(_ZN7cutlass13device_kernelIN5flash11enable_sm90INS1_16FlashAttnFwdSm90INS1_25CollectiveMainloopFwdSm90ILi2EN4cute5tupleIJNS5_1CILi1EEES8_S8_EEENS6_IJNS7_ILi128EEESA_NS7_ILi192EEEEEELi128ENS_12float_e4m3_tEfNS_4arch4Sm90ELb0ELb1ELb1ELb1ELb0ELb1ELb0ELb1ELb1ELb0ELb0ELb0EEENS1_21CollectiveEpilogueFwdINS6_IJSA_SA_SA_EEES9_NS_10bfloat16_tESF_Li256ELb1ELb0ELb0ELb1EEENS1_36VarlenDynamicPersistentTileSchedulerILi128ELi128ELi256ELi128ELb0ELb0ELb1ELb1ELb0ELb1EEEEEEEEEvNT_6ParamsE)
	.align		4
        /*003c*/ 	.word	index@(__assertfail)
	.align		4
        /*0040*/ 	.word	index@(_ZN7cutlass13device_kernelIN5flash11enable_sm90INS1_16FlashAttnFwdSm90INS1_25CollectiveMainloopFwdSm90ILi2EN4cute5tupleIJNS5_1CILi1EEES8_S8_EEENS6_IJNS7_ILi128EEENS7_ILi160EEENS7_ILi192EEEEEELi128ENS_12float_e4m3_tEfNS_4arch4Sm90ELb1ELb0ELb1ELb0ELb0ELb0ELb0ELb1ELb1ELb0ELb0ELb0EEENS1_21CollectiveEpilogueFwdINS6_IJSA_SA_SB_EEES9_NS_10bfloat16_tESG_Li256ELb0ELb0ELb0ELb1EEENS1_30DynamicPersistentTileSchedulerILi256ELi128ELb0ELb0ELb1EEEEEEEEEvNT_6ParamsE)
	.align		4
        /*0044*/ 	.word	index@(__assertfail)
	.align		4
        /*0048*/ 	.word	index@(_ZN7cutlass13device_kernelIN5flash11enable_sm90INS1_16FlashAttnFwdSm90INS1_25CollectiveMainloopFwdSm90ILi2EN4cute5tupleIJNS5_1CILi1EEES8_S8_EEENS6_IJNS7_ILi128EEENS7_ILi160EEENS7_ILi192EEEEEELi128ENS_12float_e4m3_tEfNS_4arch4Sm90ELb1ELb0ELb1ELb1ELb0ELb0ELb0ELb1ELb1ELb0ELb0ELb0EEENS1_21CollectiveEpilogueFwdINS6_IJSA_SA_SB_EEES9_NS_10bfloat16_tESG_Li256ELb1ELb0ELb0ELb1EEENS1_36VarlenDynamicPersistentTileSchedulerILi128ELi160ELi256ELi128ELb0ELb0ELb1ELb1ELb1ELb1EEEEEEEEEvNT_6ParamsE)
	.align		4
        /*004c*/ 	.word	index@(__assertfail)
	.align		4
        /*0050*/ 	.word	index@(_ZN7cutlass13device_kernelIN5flash11enable_sm90INS1_16FlashAttnFwdSm90INS1_25CollectiveMainloopFwdSm90ILi2EN4cute5tupleIJNS5_1CILi1EEES8_S8_EEENS6_IJNS7_ILi128EEENS7_ILi160EEENS7_ILi192EEEEEELi128ENS_12float_e4m3_tEfNS_4arch4Sm90ELb1ELb0ELb1ELb1ELb0ELb1ELb0ELb1ELb1ELb0ELb0ELb0EEENS1_21CollectiveEpilogueFwdINS6_IJSA_SA_SB_EEES9_NS_10bfloat16_tESG_Li256ELb1ELb0ELb0ELb1EEENS1_36VarlenDynamicPersistentTileSchedulerILi128ELi160ELi256ELi128ELb0ELb0ELb1ELb1ELb1ELb1EEEEEEEEEvNT_6ParamsE)
	.align		4
        /*0054*/ 	.word	index@(__assertfail)
	.align		4
        /*0058*/ 	.word	0x00000000
	.align		4
        /*005c*/ 	.word	0xfffffffe
	.align		4
        /*0060*/ 	.word	0x00000000
	.align		4
        /*0064*/ 	.word	0xfffffffd
	.align		4
        /*0068*/ 	.word	0x00000000
	.align		4
        /*006c*/ 	.word	0xfffffffc


//--------------------- .nv.constant4             --------------------------
	.section	.nv.constant4,"a",@progbits
	.align	8
	.align		8
.nv.constant4:
        /*0000*/ 	.dword	__assertfail
	.align		8
        /*0008*/ 	.dword	__unnamed_1
	.align		8
        /*0010*/ 	.dword	__unnamed_2
	.align		8
        /*0018*/ 	.dword	__unnamed_3
	.align		8
        /*0020*/ 	.dword	__unnamed_4
	.align		8
        /*0028*/ 	.dword	__unnamed_5
	.align		8
        /*0030*/ 	.dword	__unnamed_6
	.align		8
        /*0038*/ 	.dword	__unnamed_7
	.align		8
        /*0040*/ 	.dword	_ZZN5flash28permute_output_fp8_VcolmajorIN4cute6TensorINS1_11ArrayEngineIN7cutlass10bfloat16_tELm64EEENS1_6LayoutINS1_5tupleIJNS8_IJNS1_1CILi2EEESA_NS9_ILi16EEEEEENS9_ILi1EEESD_EEENS8_IJNS8_IJSD_SA_NS9_ILi4EEEEEENS9_ILi0EEESH_EEEEEEEEEvRT_E9upper_map
	.align		8
        /*0048*/ 	.dword	__unnamed_8
	.align		8
        /*0050*/ 	.dword	__unnamed_9
	.align		8
        /*0058*/ 	.dword	__unnamed_10
	.align		8
        /*0060*/ 	.dword	__unnamed_11
	.align		8
        /*0068*/ 	.dword	__unnamed_12
	.align		8
        /*0070*/ 	.dword	_ZN78_INTERNAL_1514b722_42_flash_fwd_hdim192_128_e4m3_softcap_sm90_cu_ef95aea4_41754cuda3std3__45__cpo5beginE
	.align		8
        /*0078*/ 	.dword	_ZN78_INTERNAL_1514b722_42_flash_fwd_hdim192_128_e4m3_softcap_sm90_cu_ef95aea4_41754cuda3std3__45__cpo3endE
	.align		8
        /*0080*/ 	.dword	_ZN78_INTERNAL_1514b722_42_flash_fwd_hdim192_128_e4m3_softcap_sm90_cu_ef95aea4_41754cuda3std3__45__cpo6cbeginE
	.align		8
        /*0088*/ 	.dword	_ZN78_INTERNAL_1514b722_42_flash_fwd_hdim192_128_e4m3_softcap_sm90_cu_ef95aea4_41754cuda3std3__45__cpo4cendE
	.align		8
        /*0090*/ 	.dword	_ZN78_INTERNAL_1514b722_42_flash_fwd_hdim192_128_e4m3_softcap_sm90_cu_ef95aea4_41754cuda3std3__480_GLOBAL__N__1514b722_42_flash_fwd_hdim192_128_e4m3_softcap_sm90_cu_ef95aea4_41756ignoreE
	.align		8
        /*0098*/ 	.dword	_ZN78_INTERNAL_1514b722_42_flash_fwd_hdim192_128_e4m3_softcap_sm90_cu_ef95aea4_41754cuda3std3__419piecewise_constructE
	.align		8
        /*00a0*/ 	.dword	_ZN78_INTERNAL_1514b722_42_flash_fwd_hdim192_128_e4m3_softcap_sm90_cu_ef95aea4_41754cuda3std3__48in_placeE
	.align		8
        /*00a8*/ 	.dword	_ZN78_INTERNAL_1514b722_42_flash_fwd_hdim192_128_e4m3_softcap_sm90_cu_ef95aea4_41754cuda3std6ranges3__45__cpo4swapE
	.align		8
        /*00b0*/ 	.dword	_ZN78_INTERNAL_1514b722_42_flash_fwd_hdim192_128_e4m3_softcap_sm90_cu_ef95aea4_41754cuda3std6ranges3__45__cpo9iter_moveE
	.align		8
        /*00b8*/ 	.dword	_ZN78_INTERNAL_1514b722_42_flash_fwd_hdim192_128_e4m3_softcap_sm90_cu_ef95aea4_41754cute7productE
	.align		8
        /*00c0*/ 	.dword	_ZN78_INTERNAL_1514b722_42_flash_fwd_hdim192_128_e4m3_softcap_sm90_cu_ef95aea4_41754cute1_E
	.align		8
        /*00c8*/ 	.dword	$str$25
	.align		8
        /*00d0*/ 	.dword	$str$26


//--------------------- .text._ZN7cutlass13device_kernelIN5flash11enable_sm90INS1_16FlashAttnFwdSm90INS1_25CollectiveMainloopFwdSm90ILi2EN4cute5tupleIJNS5_1CILi1EEES8_S8_EEENS6_IJNS7_ILi128EEENS7_ILi160EEENS7_ILi192EEEEEELi128ENS_12float_e4m3_tEfNS_4arch4Sm90ELb0ELb0ELb1ELb0ELb0ELb0ELb0ELb1ELb1ELb0ELb0ELb0EEENS1_21CollectiveEpilogueFwdINS6_IJSA_SA_SB_EEES9_NS_10bfloat16_tESG_Li256ELb0ELb0ELb0ELb1EEENS1_29StaticPersistentTileSchedulerILb0EEEEEEEEEvNT_6ParamsE --------------------------
	.section	.text._ZN7cutlass13device_kernelIN5flash11enable_sm90INS1_16FlashAttnFwdSm90INS1_25CollectiveMainloopFwdSm90ILi2EN4cute5tupleIJNS5_1CILi1EEES8_S8_EEENS6_IJNS7_ILi128EEENS7_ILi160EEENS7_ILi192EEEEEELi128ENS_12float_e4m3_tEfNS_4arch4Sm90ELb0ELb0ELb1ELb0ELb0ELb0ELb0ELb1ELb1ELb0ELb0ELb0EEENS1_21CollectiveEpilogueFwdINS6_IJSA_SA_SB_EEES9_NS_10bfloat16_tESG_Li256ELb0ELb0ELb0ELb1EEENS1_29StaticPersistentTileSchedulerILb0EEEEEEEEEvNT_6ParamsE,"ax",@progbits
	.align	128
.text._ZN7cutlass13device_kernelIN5flash11enable_sm90INS1_16FlashAttnFwdSm90INS1_25CollectiveMainloopFwdSm90ILi2EN4cute5tupleIJNS5_1CILi1EEES8_S8_EEENS6_IJNS7_ILi128EEENS7_ILi160EEENS7_ILi192EEEEEELi128ENS_12float_e4m3_tEfNS_4arch4Sm90ELb0ELb0ELb1ELb0ELb0ELb0ELb0ELb1ELb1ELb0ELb0ELb0EEENS1_21CollectiveEpilogueFwdINS6_IJSA_SA_SB_EEES9_NS_10bfloat16_tESG_Li256ELb0ELb0ELb0ELb1EEENS1_29StaticPersistentTileSchedulerILb0EEEEEEEEEvNT_6ParamsE:
        .type           _ZN7cutlass13device_kernelIN5flash11enable_sm90INS1_16FlashAttnFwdSm90INS1_25CollectiveMainloopFwdSm90ILi2EN4cute5tupleIJNS5_1CILi1EEES8_S8_EEENS6_IJNS7_ILi128EEENS7_ILi160EEENS7_ILi192EEEEEELi128ENS_12float_e4m3_tEfNS_4arch4Sm90ELb0ELb0ELb1ELb0ELb0ELb0ELb0ELb1ELb1ELb0ELb0ELb0EEENS1_21CollectiveEpilogueFwdINS6_IJSA_SA_SB_EEES9_NS_10bfloat16_tESG_Li256ELb0ELb0ELb0ELb1EEENS1_29StaticPersistentTileSchedulerILb0EEEEEEEEEvNT_6ParamsE,@function
        .size           _ZN7cutlass13device_kernelIN5flash11enable_sm90INS1_16FlashAttnFwdSm90INS1_25CollectiveMainloopFwdSm90ILi2EN4cute5tupleIJNS5_1CILi1EEES8_S8_EEENS6_IJNS7_ILi128EEENS7_ILi160EEENS7_ILi192EEEEEELi128ENS_12float_e4m3_tEfNS_4arch4Sm90ELb0ELb0ELb1ELb0ELb0ELb0ELb0ELb1ELb1ELb0ELb0ELb0EEENS1_21CollectiveEpilogueFwdINS6_IJSA_SA_SB_EEES9_NS_10bfloat16_tESG_Li256ELb0ELb0ELb0ELb1EEENS1_29StaticPersistentTileSchedulerILb0EEEEEEEEEvNT_6ParamsE,(.L_x_2622 - _ZN7cutlass13device_kernelIN5flash11enable_sm90INS1_16FlashAttnFwdSm90INS1_25CollectiveMainloopFwdSm90ILi2EN4cute5tupleIJNS5_1CILi1EEES8_S8_EEENS6_IJNS7_ILi128EEENS7_ILi160EEENS7_ILi192EEEEEELi128ENS_12float_e4m3_tEfNS_4arch4Sm90ELb0ELb0ELb1ELb0ELb0ELb0ELb0ELb1ELb1ELb0ELb0ELb0EEENS1_21CollectiveEpilogueFwdINS6_IJSA_SA_SB_EEES9_NS_10bfloat16_tESG_Li256ELb0ELb0ELb0ELb1EEENS1_29StaticPersistentTileSchedulerILb0EEEEEEEEEvNT_6ParamsE)
        .other          _ZN7cutlass13device_kernelIN5flash11enable_sm90INS1_16FlashAttnFwdSm90INS1_25CollectiveMainloopFwdSm90ILi2EN4cute5tupleIJNS5_1CILi1EEES8_S8_EEENS6_IJNS7_ILi128EEENS7_ILi160EEENS7_ILi192EEEEEELi128ENS_12float_e4m3_tEfNS_4arch4Sm90ELb0ELb0ELb1ELb0ELb0ELb0ELb0ELb1ELb1ELb0ELb0ELb0EEENS1_21CollectiveEpilogueFwdINS6_IJSA_SA_SB_EEES9_NS_10bfloat16_tESG_Li256ELb0ELb0ELb0ELb1EEENS1_29StaticPersistentTileSchedulerILb0EEEEEEEEEvNT_6ParamsE,@"STO_CUDA_ENTRY STV_DEFAULT"
_ZN7cutlass13device_kernelIN5flash11enable_sm90INS1_16FlashAttnFwdSm90INS1_25CollectiveMainloopFwdSm90ILi2EN4cute5tupleIJNS5_1CILi1EEES8_S8_EEENS6_IJNS7_ILi128EEENS7_ILi160EEENS7_ILi192EEEEEELi128ENS_12float_e4m3_tEfNS_4arch4Sm90ELb0ELb0ELb1ELb0ELb0ELb0ELb0ELb1ELb1ELb0ELb0ELb0EEENS1_21CollectiveEpilogueFwdINS6_IJSA_SA_SB_EEES9_NS_10bfloat16_tESG_Li256ELb0ELb0ELb0ELb1EEENS1_29StaticPersistentTileSchedulerILb0EEEEEEEEEvNT_6ParamsE:
[----:B------:R-:W1:Y:S02]  /*0000*/  LDC R1, c[0x0][0x28] ;  /* 0x00000a00ff017b82 */ /* 0x000e640000000800 */
[----:B-1----:R-:W-:Y:S01]  /*0010*/  VIADD R1, R1, 0xffffffe0 ;  /* 0xffffffe001017836 */ /* 0x002fe20000000000 */
[----:B------:R-:W1:Y:S01]  /*0020*/  S2R R3, SR_TID.X ;  /* 0x0000000000037919 */ /* 0x000e620000002100 */
[----:B------:R-:W-:Y:S01]  /*0030*/  ELECT P0, URZ, PT ;  /* 0x00000000003f782f */ /* 0x000fe20003800000 */
[----:B------:R-:W-:Y:S01]  /*0040*/  BSSY B0, `(.L_x_0) ;  /* 0x0000014000007945 */ /* 0x000fe20003800000 */
[--C-:B-1----:R-:W-:Y:S02]  /*0050*/  SHF.R.U32.HI R0, RZ, 0x5, R3.reuse ;  /* 0x00000005ff007819 */ /* 0x102fe40000011603 */
[----:B------:R-:W-:-:S03]  /*0060*/  SHF.R.U32.HI R18, RZ, 0x7, R3 ;  /* 0x00000007ff127819 */ /* 0x000fc60000011603 */
[----:B------:R-:W1:Y:S02]  /*0070*/  SHFL.IDX PT, R2, R0, RZ, 0x1f ;  /* 0x00001fff00027589 */ /* 0x000e6400000e0000 */
[----:B-1----:R-:W-:-:S13]  /*0080*/  ISETP.EQ.AND P0, PT, R2, RZ, P0 ;  /* 0x000000ff0200720c */ /* 0x002fda0000702270 */
[----:B------:R-:W-:Y:S05]  /*0090*/  @!P0 BRA `(.L_x_1) ;  /* 0x0000000000388947 */ /* 0x000fea0003800000 */
[----:B------:R-:W-:Y:S02]  /*00a0*/  ULDC.64 UR4, c[0x0][0x198] ;  /* 0x0000660000047ab9 */ /* 0x000fe40000000a00 */
[----:B------:R-:W-:Y:S02]  /*00b0*/  UIADD3 UR6, UP0, UR4, 0x270, URZ ;  /* 0x0000027004067890 */ /* 0x000fe4000ff1e03f */
[----:B------:R-:W-:Y:S02]  /*00c0*/  UIADD3 UR8, UP1, UR4, 0x370, URZ ;  /* 0x0000037004087890 */ /* 0x000fe4000ff3e03f */
[----:B------:R-:W-:Y:S02]  /*00d0*/  UIADD3 UR10, UP2, UR4, 0x470, URZ ;  /* 0x00000470040a7890 */ /* 0x000fe4000ff5e03f */
[----:B------:R-:W-:Y:S02]  /*00e0*/  UIADD3 UR4, UP3, UR4, 0x9f0, URZ ;  /* 0x000009f004047890 */ /* 0x000fe4000ff7e03f */
[----:B------:R-:W-:-:S02]  /*00f0*/  UIADD3.X UR7, URZ, UR5, URZ, UP0, !UPT ;  /* 0x000000053f077290 */ /* 0x000fc400087fe43f */
[----:B------:R-:W-:Y:S02]  /*0100*/  UIADD3.X UR9, URZ, UR5, URZ, UP1, !UPT ;  /* 0x000000053f097290 */ /* 0x000fe40008ffe43f */
[----:B------:R-:W-:Y:S02]  /*0110*/  UIADD3.X UR11, URZ, UR5, URZ, UP2, !UPT ;  /* 0x000000053f0b7290 */ /* 0x000fe400097fe43f */
[----:B------:R-:W-:-:S03]  /*0120*/  UIADD3.X UR5, URZ, UR5, URZ, UP3, !UPT ;  /* 0x000000053f057290 */ /* 0x000fc60009ffe43f */
[----:B------:R1:W-:Y:S02]  /*0130*/  UTMACCTL.PF [UR6] ;  /* 0x00000000060079b9 */ /* 0x0003e40008040000 */
[----:B------:R1:W-:Y:S02]  /*0140*/  UTMACCTL.PF [UR8] ;  /* 0x00000000080079b9 */ /* 0x0003e40008040000 */
[----:B------:R1:W-:Y:S02]  /*0150*/  UTMACCTL.PF [UR10] ;  /* 0x000000000a0079b9 */ /* 0x0003e40008040000 */
[----:B------:R1:W-:Y:S02]  /*0160*/  UTMACCTL.PF [UR4] ;  /* 0x00000000040079b9 */ /* 0x0003e40008040000 */
[----:B-1----:R-:W-:Y:S01]  /*0170*/  NOP ;  /* 0x0000000000007918 */ /* 0x002fe20000000000 */
.L_x_1:
[----:B------:R-:W-:Y:S05]  /*0180*/  BSYNC B0 ;  /* 0x0000000000007941 */ /* 0x000fea0003800000 */
.L_x_0:
[----:B------:R-:W-:Y:S01]  /*0190*/  VOTEU.ANY UP0, P0 ;  /* 0x00000000003f7886 */ /* 0x000fe20000000100 */
[----:B------:R-:W1:Y:S01]  /*01a0*/  SHFL.IDX PT, R3, R18, RZ, 0x1f ;  /* 0x00001fff12037589 */ /* 0x000e6200000e0000 */
[----:B------:R-:W-:Y:S01]  /*01b0*/  UMOV UR4, 0x1 ;  /* 0x0000000100047882 */ /* 0x000fe20000000000 */
[----:B------:R-:W-:Y:S01]  /*01c0*/  VOTEU.ANY UP1, P0 ;  /* 0x00000000003f7886 */ /* 0x000fe20000020100 */
[----:B------:R-:W-:Y:S01]  /*01d0*/  VOTEU.ANY UP2, P0 ;  /* 0x00000000003f7886 */ /* 0x000fe20000040100 */
[----:B------:R-:W2:Y:S01]  /*01e0*/  @UP0 S2UR UR7, SR_CgaCtaId ;  /* 0x00000000000709c3 */ /* 0x000ea20000008800 */
[----:B------:R-:W3:Y:S01]  /*01f0*/  SHFL.IDX PT, R2, R0, RZ, 0x1f ;  /* 0x00001fff00027589 */ /* 0x000ee200000e0000 */
[----:B------:R-:W-:Y:S01]  /*0200*/  @UP0 UMOV UR6, 0x400 ;  /* 0x0000040000060882 */ /* 0x000fe20000000000 */
[----:B------:R-:W-:-:S04]  /*0210*/  @UP0 UIADD3 UR4, -UR4, 0x100000, URZ ;  /* 0x0010000004040890 */ /* 0x000fc8000fffe13f */
[----:B------:R-:W-:Y:S02]  /*0220*/  @UP0 USHF.L.U32 UR5, UR4, 0xb, URZ ;  /* 0x0000000b04050899 */ /* 0x000fe4000800063f */
[----:B------:R-:W-:Y:S01]  /*0230*/  @UP0 USHF.L.U32 UR4, UR4, 0x1, URZ ;  /* 0x0000000104040899 */ /* 0x000fe2000800063f */
[----:B-1----:R-:W-:Y:S01]  /*0240*/  R2UR UR8, R3 ;  /* 0x00000000030872ca */ /* 0x002fe200000e0000 */
[----:B--2---:R-:W-:Y:S01]  /*0250*/  @UP0 ULEA UR6, UR7, UR6, 0x18 ;  /* 0x0000000607060291 */ /* 0x004fe2000f8ec03f */
[----:B---3--:R-:W-:-:S11]  /*0260*/  ISETP.NE.AND P1, PT, R2, RZ, PT ;  /* 0x000000ff0200720c */ /* 0x008fd60003f25270 */
[----:B------:R-:W-:Y:S01]  /*0270*/  UISETP.NE.AND UP0, UPT, UR8, URZ, UPT ;  /* 0x0000003f0800728c */ /* 0x000fe2000bf05270 */
[----:B------:R-:W1:Y:S02]  /*0280*/  FENCE.VIEW.ASYNC.S ;  /* 0x00000000000073c6 */ /* 0x000e640000000000 */
[----:B-1----:R1:W2:Y:S01]  /*0290*/  @UP1 SYNCS.EXCH.64 URZ, [UR6+0x29800], UR4 ;  /* 0x02980004063f15b2 */ /* 0x0022a20008000100 */
[----:B------:R1:W3:Y:S01]  /*02a0*/  @UP2 SYNCS.EXCH.64 URZ, [UR6+0x29820], UR4 ;  /* 0x02982004063f25b2 */ /* 0x0002e20008000100 */
[----:B------:R-:W-:Y:S06]  /*02b0*/  @P1 BRA `(.L_x_2) ;  /* 0x0000000000481947 */ /* 0x000fec0003800000 */
[----:B-1----:R-:W1:Y:S01]  /*02c0*/  S2UR UR5, SR_CgaCtaId ;  /* 0x00000000000579c3 */ /* 0x002e620000008800 */
[----:B------:R-:W-:Y:S01]  /*02d0*/  UMOV UR4, 0x400 ;  /* 0x0000040000047882 */ /* 0x000fe20000000000 */
[----:B------:R-:W-:Y:S01]  /*02e0*/  UMOV UR6, 0x1 ;  /* 0x0000000100067882 */ /* 0x000fe20000000000 */
[----:B------:R-:W-:Y:S01]  /*02f0*/  UMOV UR9, 0x2 ;  /* 0x0000000200097882 */ /* 0x000fe20000000000 */
[----:B------:R-:W-:-:S04]  /*0300*/  UIADD3 UR6, -UR6, 0x100000, URZ ;  /* 0x0010000006067890 */ /* 0x000fc8000fffe13f */
[----:B------:R-:W-:Y:S02]  /*0310*/  USHF.L.U32 UR7, UR6, 0xb, URZ ;  /* 0x0000000b06077899 */ /* 0x000fe4000800063f */
[----:B------:R-:W-:Y:S01]  /*0320*/  USHF.L.U32 UR6, UR6, 0x1, URZ ;  /* 0x0000000106067899 */ /* 0x000fe2000800063f */
[----:B------:R-:W-:Y:S01]  /*0330*/  ELECT P0, URZ, PT ;  /* 0x00000000003f782f */ /* 0x000fe20003800000 */
[----:B-1----:R-:W-:Y:S02]  /*0340*/  ULEA UR8, UR5, UR4, 0x18 ;  /* 0x0000000405087291 */ /* 0x002fe4000f8ec03f */
[----:B------:R-:W-:-:S04]  /*0350*/  UIADD3 UR4, -UR9, 0x100000, URZ ;  /* 0x0010000009047890 */ /* 0x000fc8000fffe13f */
[----:B------:R-:W-:Y:S02]  /*0360*/  USHF.L.U32 UR5, UR4, 0xb, URZ ;  /* 0x0000000b04057899 */ /* 0x000fe4000800063f */
[----:B------:R-:W-:Y:S01]  /*0370*/  USHF.L.U32 UR4, UR4, 0x1, URZ ;  /* 0x0000000104047899 */ /* 0x000fe2000800063f */
[----:B------:R-:W1:Y:S03]  /*0380*/  FENCE.VIEW.ASYNC.S ;  /* 0x00000000000073c6 */ /* 0x000e660000000000 */
[----:B-1----:R4:W1:Y:S08]  /*0390*/  SYNCS.EXCH.64 URZ, [UR8+0x29830], UR6 ;  /* 0x02983006083f75b2 */ /* 0x0028700008000100 */
[----:B------:R4:W1:Y:S01]  /*03a0*/  SYNCS.EXCH.64 URZ, [UR8+0x29840], UR4 ;  /* 0x02984004083f75b2 */ /* 0x0008620008000100 */
[----:B------:R4:W1:Y:S01]  /*03b0*/  SYNCS.EXCH.64 URZ, [UR8+0x29838], UR6 ;  /* 0x02983806083f75b2 */ /* 0x0008620008000100 */
[----:B------:R4:W1:Y:S02]  /*03c0*/  SYNCS.EXCH.64 URZ, [UR8+0x29848], UR4 ;  /* 0x02984804083f75b2 */ /* 0x0008640008000100 */
[----:B----4-:R-:W-:Y:S01]  /*03d0*/  NOP ;  /* 0x0000000000007918 */ /* 0x010fe20000000000 */
.L_x_2:
[----:B------:R-:W4:Y:S01]  /*03e0*/  SHFL.IDX PT, R2, R0, RZ, 0x1f ;  /* 0x00001fff00027589 */ /* 0x000f2200000e0000 */
[----:B------:R-:W-:Y:S01]  /*03f0*/  NOP ;  /* 0x0000000000007918 */ /* 0x000fe20000000000 */
[----:B----4-:R-:W-:-:S13]  /*0400*/  ISETP.NE.AND P0, PT, R2, RZ, PT ;  /* 0x000000ff0200720c */ /* 0x010fda0003f05270 */
[----:B------:R-:W-:Y:S05]  /*0410*/  @P0 BRA `(.L_x_3) ;  /* 0x0000000000480947 */ /* 0x000fea0003800000 */
[----:B-1----:R-:W1:Y:S01]  /*0420*/  S2UR UR5, SR_CgaCtaId ;  /* 0x00000000000579c3 */ /* 0x002e620000008800 */
[----:B------:R-:W-:Y:S01]  /*0430*/  UMOV UR4, 0x400 ;  /* 0x0000040000047882 */ /* 0x000fe20000000000 */
[----:B------:R-:W-:Y:S01]  /*0440*/  UMOV UR6, 0x80 ;  /* 0x0000008000067882 */ /* 0x000fe20000000000 */
[----:B------:R-:W-:Y:S01]  /*0450*/  UMOV UR7, 0x100 ;  /* 0x0000010000077882 */ /* 0x000fe20000000000 */
[----:B------:R-:W-:Y:S01]  /*0460*/  ELECT P0, URZ, PT ;  /* 0x00000000003f782f */ /* 0x000fe20003800000 */
[----:B-1----:R-:W-:Y:S02]  /*0470*/  ULEA UR8, UR5, UR4, 0x18 ;  /* 0x0000000405087291 */ /* 0x002fe4000f8ec03f */
[----:B------:R-:W-:-:S04]  /*0480*/  UIADD3 UR4, -UR6, 0x100000, URZ ;  /* 0x0010000006047890 */ /* 0x000fc8000fffe13f */
[----:B------:R-:W-:Y:S02]  /*0490*/  USHF.L.U32 UR5, UR4, 0xb, URZ ;  /* 0x0000000b04057899 */ /* 0x000fe4000800063f */
[----:B------:R-:W-:Y:S02]  /*04a0*/  USHF.L.U32 UR4, UR4, 0x1, URZ ;  /* 0x0000000104047899 */ /* 0x000fe4000800063f */
        /* <DEDUP_REMOVED lines=9> */
.L_x_3:
[----:B------:R-:W4:Y:S01]  /*0540*/  SHFL.IDX PT, R2, R0, RZ, 0x1f ;  /* 0x00001fff00027589 */ /* 0x000f2200000e0000 */
[----:B------:R-:W-:Y:S01]  /*0550*/  NOP ;  /* 0x0000000000007918 */ /* 0x000fe20000000000 */
[----:B----4-:R-:W-:-:S13]  /*0560*/  ISETP.NE.AND P0, PT, R2, RZ, PT ;  /* 0x000000ff0200720c */ /* 0x010fda0003f05270 */
[----:B------:R-:W-:Y:S05]  /*0570*/  @P0 BRA `(.L_x_4) ;  /* 0x0000000000380947 */ /* 0x000fea0003800000 */
[----:B-1----:R-:W1:Y:S01]  /*0580*/  S2UR UR5, SR_CgaCtaId ;  /* 0x00000000000579c3 */ /* 0x002e620000008800 */
[----:B------:R-:W-:Y:S01]  /*0590*/  UMOV UR4, 0x400 ;  /* 0x0000040000047882 */ /* 0x000fe20000000000 */
[----:B------:R-:W-:Y:S01]  /*05a0*/  UMOV UR7, 0x1 ;  /* 0x0000000100077882 */ /* 0x000fe20000000000 */
[----:B------:R-:W-:Y:S01]  /*05b0*/  ELECT P0, URZ, PT ;  /* 0x00000000003f782f */ /* 0x000fe20003800000 */
[----:B-1----:R-:W-:Y:S02]  /*05c0*/  ULEA UR6, UR5, UR4, 0x18 ;  /* 0x0000000405067291 */ /* 0x002fe4000f8ec03f */
[----:B------:R-:W-:-:S04]  /*05d0*/  UIADD3 UR4, -UR7, 0x100000, URZ ;  /* 0x0010000007047890 */ /* 0x000fc8000fffe13f */
[----:B------:R-:W-:Y:S02]  /*05e0*/  USHF.L.U32 UR5, UR4, 0xb, URZ ;  /* 0x0000000b04057899 */ /* 0x000fe4000800063f */
[----:B------:R-:W-:Y:S01]  /*05f0*/  USHF.L.U32 UR4, UR4, 0x1, URZ ;  /* 0x0000000104047899 */ /* 0x000fe2000800063f */
[----:B------:R-:W1:Y:S11]  /*0600*/  FENCE.VIEW.ASYNC.S ;  /* 0x00000000000073c6 */ /* 0x000e760000000000 */
[----:B-1----:R4:W1:Y:S01]  /*0610*/  SYNCS.EXCH.64 URZ, [UR6+0x29870], UR4 ;  /* 0x02987004063f75b2 */ /* 0x0028620008000100 */
[----:B------:R4:W1:Y:S01]  /*0620*/  SYNCS.EXCH.64 URZ, [UR6+0x29880], UR4 ;  /* 0x02988004063f75b2 */ /* 0x0008620008000100 */
[----:B------:R4:W1:Y:S01]  /*0630*/  SYNCS.EXCH.64 URZ, [UR6+0x29878], UR4 ;  /* 0x02987804063f75b2 */ /* 0x0008620008000100 */
[----:B------:R4:W1:Y:S02]  /*0640*/  SYNCS.EXCH.64 URZ, [UR6+0x29888], UR4 ;  /* 0x02988804063f75b2 */ /* 0x0008640008000100 */
[----:B----4-:R-:W-:Y:S01]  /*0650*/  NOP ;  /* 0x0000000000007918 */ /* 0x010fe20000000000 */
.L_x_4:
        /* <DEDUP_REMOVED lines=22> */
.L_x_5:
        /* <DEDUP_REMOVED lines=22> */
.L_x_6:
[----:B------:R-:W-:Y:S01]  /*0920*/  PLOP3.LUT P0, PT, PT, PT, UP0, 0x80, 0x0 ;  /* 0x000000000000781c */ /* 0x000fe20003f0f008 */
[----:B------:R-:W-:Y:S01]  /*0930*/  UMOV UR46, 0x1 ;  /* 0x00000001002e7882 */ /* 0x000fe20000000000 */
[----:B------:R-:W-:Y:S01]  /*0940*/  NOP ;  /* 0x0000000000007918 */ /* 0x000fe20000000000 */
[----:B------:R-:W-:Y:S01]  /*0950*/  USEL UR46, UR46, 0x2, !UP0 ;  /* 0x000000022e2e7887 */ /* 0x000fe2000c000000 */
[----:B------:R-:W-:Y:S01]  /*0960*/  ULDC.64 UR50, c[0x0][0x208] ;  /* 0x0000820000327ab9 */ /* 0x000fe20000000a00 */
[----:B-123--:R-:W-:Y:S08]  /*0970*/  BAR.SYNC.DEFER_BLOCKING 0x0 ;  /* 0x0000000000007b1d */ /* 0x00eff00000010000 */
[----:B------:R-:W-:Y:S05]  /*0980*/  @!P0 BRA `(.L_x_7) ;  /* 0x00000098004c8947 */ /* 0x000fea0003800000 */
.L_x_8:
[----:B------:R-:W-:-:S08]  /*0990*/  NOP ;  /* 0x0000000000007918 */ /* 0x000fd00000000000 */
[----:B------:R-:W1:Y:S02]  /*09a0*/  USETMAXREG.TRY_ALLOC.CTAPOOL UP0, 0xf0 ;  /* 0x000000f0000079c8 */ /* 0x000e640008000600 */
[----:B-1----:R-:W-:-:S13]  /*09b0*/  PLOP3.LUT P0, PT, PT, PT, UP0, 0x80, 0x0 ;  /* 0x000000000000781c */ /* 0x002fda0003f0f008 */
[----:B------:R-:W-:Y:S05]  /*09c0*/  @!P0 BRA `(.L_x_8) ;  /* 0xfffffffc00f08947 */ /* 0x000fea000383ffff */
[----:B------:R-:W1:Y:S01]  /*09d0*/  S2R R2, SR_TID.X ;  /* 0x0000000000027919 */ /* 0x000e620000002100 */
[----:B------:R-:W2:Y:S08]  /*09e0*/  S2UR UR48, SR_CTAID.X ;  /* 0x00000000003079c3 */ /* 0x000eb00000002500 */
[----:B------:R-:W-:Y:S06]  /*09f0*/  BAR.ARV 0x8, 0x120 ;  /* 0x0204800000007b1d */ /* 0x000fec0000002000 */
[----:B-1----:R-:W-:-:S04]  /*0a00*/  LOP3.LUT R0, R2, 0xffffff80, RZ, 0xc0, !PT ;  /* 0xffffff8002007812 */ /* 0x002fc800078ec0ff */
[----:B------:R-:W-:Y:S02]  /*0a10*/  ISETP.NE.AND P0, PT, R0, 0x80, PT ;  /* 0x000000800000780c */ /* 0x000fe40003f05270 */
[----:B------:R-:W2:Y:S11]  /*0a20*/  LDC R0, c[0x0][0xda4] ;  /* 0x00036900ff007b82 */ /* 0x000eb60000000800 */
[----:B------:R-:W-:Y:S06]  /*0a30*/  @!P0 BAR.ARV 0x9, 0x100 ;  /* 0x0244000000008b1d */ /* 0x000fec0000002000 */
[----:B--2---:R-:W-:-:S13]  /*0a40*/  ISETP.LE.AND P0, PT, R0, UR48, PT ;  /* 0x0000003000007c0c */ /* 0x004fda000bf03270 */
[----:B------:R-:W-:Y:S05]  /*0a50*/  @P0 EXIT ;  /* 0x000000000000094d */ /* 0x000fea0003800000 */
[----:B------:R-:W-:Y:S01]  /*0a60*/  VIADD R0, R2, 0xffffff80 ;  /* 0xffffff8002007836 */ /* 0x000fe20000000000 */
[----:B------:R-:W1:Y:S01]  /*0a70*/  S2UR UR37, SR_CgaCtaId ;  /* 0x00000000002579c3 */ /* 0x000e620000008800 */
[----:B------:R-:W-:Y:S01]  /*0a80*/  UMOV UR38, 0x400 ;  /* 0x0000040000267882 */ /* 0x000fe20000000000 */
[----:B------:R-:W-:Y:S01]  /*0a90*/  IMAD.MOV.U32 R168, RZ, RZ, -0x2 ;  /* 0xfffffffeffa87424 */ /* 0x000fe200078e00ff */
[----:B------:R-:W-:Y:S01]  /*0aa0*/  ULOP3.LUT UR47, UR46, 0x1, URZ, 0xfc, !UPT ;  /* 0x000000012e2f7892 */ /* 0x000fe2000f8efc3f */
[----:B------:R-:W-:Y:S01]  /*0ab0*/  SHF.R.S32.HI R3, RZ, 0x1f, R0 ;  /* 0x0000001fff037819 */ /* 0x000fe20000011400 */
[----:B------:R-:W-:Y:S01]  /*0ac0*/  ULDC.64 UR52, c[0x0][0x198] ;  /* 0x0000660000347ab9 */ /* 0x000fe20000000a00 */
[----:B------:R-:W-:Y:S01]  /*0ad0*/  UMOV UR39, URZ ;  /* 0x0000003f00277c82 */ /* 0x000fe20008000000 */
[----:B------:R-:W-:Y:S01]  /*0ae0*/  UMOV UR36, URZ ;  /* 0x0000003f00247c82 */ /* 0x000fe20008000000 */
[CC--:B------:R-:W-:Y:S01]  /*0af0*/  LEA.HI R4, R3.reuse, R0.reuse, RZ, 0x7 ;  /* 0x0000000003047211 */ /* 0x0c0fe200078f38ff */
[----:B------:R-:W2:Y:S01]  /*0b00*/  S2UR UR6, SR_SWINHI ;  /* 0x00000000000679c3 */ /* 0x000ea20000002f00 */
[----:B------:R-:W-:Y:S01]  /*0b10*/  LEA.HI R7, R3, R0, RZ, 0x4 ;  /* 0x0000000003077211 */ /* 0x000fe200078f20ff */
[----:B------:R-:W-:Y:S01]  /*0b20*/  UMOV UR49, URZ ;  /* 0x0000003f00317c82 */ /* 0x000fe20008000000 */
[----:B------:R-:W-:-:S02]  /*0b30*/  LOP3.LUT R5, R4, 0xffffff80, RZ, 0xc0, !PT ;  /* 0xffffff8004057812 */ /* 0x000fc400078ec0ff */
[----:B------:R-:W-:Y:S02]  /*0b40*/  SHF.R.S32.HI R8, RZ, 0x4, R7 ;  /* 0x00000004ff087819 */ /* 0x000fe40000011407 */
[----:B------:R-:W-:Y:S01]  /*0b50*/  LEA.HI R22, R3, R0, RZ, 0x5 ;  /* 0x0000000003167211 */ /* 0x000fe200078f28ff */
[C---:B------:R-:W-:Y:S01]  /*0b60*/  IMAD.IADD R2, R0.reuse, 0x1, -R5 ;  /* 0x0000000100027824 */ /* 0x040fe200078e0a05 */
[C---:B------:R-:W-:Y:S02]  /*0b70*/  LEA.HI R3, R7.reuse, R8, RZ, 0x1 ;  /* 0x0000000807037211 */ /* 0x040fe400078f08ff */
[----:B------:R-:W-:Y:S02]  /*0b80*/  LOP3.LUT R7, R7, 0x3fffff0, RZ, 0xc0, !PT ;  /* 0x03fffff007077812 */ /* 0x000fe400078ec0ff */
[----:B------:R-:W-:Y:S02]  /*0b90*/  SHF.R.S32.HI R5, RZ, 0x1f, R2 ;  /* 0x0000001fff057819 */ /* 0x000fe40000011402 */
[----:B------:R-:W-:Y:S01]  /*0ba0*/  LOP3.LUT R3, R3, 0x1ffffffe, RZ, 0xc0, !PT ;  /* 0x1ffffffe03037812 */ /* 0x000fe200078ec0ff */
[----:B------:R-:W-:Y:S01]  /*0bb0*/  IMAD.IADD R7, R0, 0x1, -R7 ;  /* 0x0000000100077824 */ /* 0x000fe200078e0a07 */
[----:B------:R-:W-:Y:S01]  /*0bc0*/  LEA.HI R6, R5, R2, RZ, 0x2 ;  /* 0x0000000205067211 */ /* 0x000fe200078f10ff */
[----:B-1----:R-:W-:Y:S01]  /*0bd0*/  ULEA UR38, UR37, UR38, 0x18 ;  /* 0x0000002625267291 */ /* 0x002fe2000f8ec03f */
[----:B------:R-:W-:Y:S01]  /*0be0*/  SHF.R.S32.HI R22, RZ, 0x5, R22 ;  /* 0x00000005ff167819 */ /* 0x000fe20000011416 */
[----:B------:R-:W-:Y:S01]  /*0bf0*/  IMAD.IADD R3, R8, 0x1, -R3 ;  /* 0x0000000108037824 */ /* 0x000fe200078e0a03 */
[----:B------:R-:W-:-:S02]  /*0c00*/  SHF.R.S32.HI R9, RZ, 0x2, R6 ;  /* 0x00000002ff097819 */ /* 0x000fc40000011406 */
[----:B------:R-:W-:Y:S01]  /*0c10*/  SHF.R.S32.HI R10, RZ, 0x1f, R6 ;  /* 0x0000001fff0a7819 */ /* 0x000fe20000011406 */
[----:B------:R-:W-:Y:S01]  /*0c20*/  IMAD R0, R22, 0x10, R7 ;  /* 0x0000001016007824 */ /* 0x000fe200078e0207 */
[----:B------:R-:W-:Y:S01]  /*0c30*/  SHF.R.S32.HI R19, RZ, 0x7, R4 ;  /* 0x00000007ff137819 */ /* 0x000fe20000011404 */
[----:B------:R-:W-:Y:S01]  /*0c40*/  UMOV UR4, UR38 ;  /* 0x0000002600047c82 */ /* 0x000fe20008000000 */
[----:B--2---:R-:W-:Y:S01]  /*0c50*/  UMOV UR5, UR6 ;  /* 0x0000000600057c82 */ /* 0x004fe20008000000 */
[----:B------:R-:W-:Y:S01]  /*0c60*/  LEA.HI R10, R10, R9, RZ, 0x3 ;  /* 0x000000090a0a7211 */ /* 0x000fe200078f18ff */
[----:B------:R-:W-:Y:S01]  /*0c70*/  IMAD R7, R0, 0x8, R3 ;  /* 0x0000000800077824 */ /* 0x000fe200078e0203 */
[----:B------:R-:W-:Y:S01]  /*0c80*/  LEA.HI R4, R4, R19, RZ, 0x1 ;  /* 0x0000001304047211 */ /* 0x000fe200078f08ff */
[----:B------:R-:W-:Y:S01]  /*0c90*/  IMAD.U32 R16, RZ, RZ, UR4 ;  /* 0x00000004ff107e24 */ /* 0x000fe2000f8e00ff */
[----:B------:R-:W-:Y:S01]  /*0ca0*/  LOP3.LUT R10, R10, 0xfffffff8, RZ, 0xc0, !PT ;  /* 0xfffffff80a0a7812 */ /* 0x000fe200078ec0ff */
[----:B------:R-:W-:Y:S01]  /*0cb0*/  IMAD.U32 R17, RZ, RZ, UR5 ;  /* 0x00000005ff117e24 */ /* 0x000fe2000f8e00ff */
[----:B------:R-:W-:-:S02]  /*0cc0*/  LEA.HI R5, R5, R2, RZ, 0x5 ;  /* 0x0000000205057211 */ /* 0x000fc400078f28ff */
[----:B------:R-:W-:Y:S01]  /*0cd0*/  LOP3.LUT R3, R6, 0x7ffffffc, RZ, 0xc0, !PT ;  /* 0x7ffffffc06037812 */ /* 0x000fe200078ec0ff */
[----:B------:R-:W-:Y:S01]  /*0ce0*/  IMAD.IADD R9, R9, 0x1, -R10 ;  /* 0x0000000109097824 */ /* 0x000fe200078e0a0a */
[----:B------:R-:W-:Y:S02]  /*0cf0*/  LOP3.LUT R4, R4, 0x3fffffe, RZ, 0xc0, !PT ;  /* 0x03fffffe04047812 */ /* 0x000fe400078ec0ff */
[----:B------:R-:W-:Y:S01]  /*0d00*/  SHF.R.S32.HI R0, RZ, 0x5, R5 ;  /* 0x00000005ff007819 */ /* 0x000fe20000011405 */
[----:B------:R-:W-:Y:S02]  /*0d10*/  IMAD.IADD R3, R2, 0x1, -R3 ;  /* 0x0000000102037824 */ /* 0x000fe400078e0a03 */
[----:B------:R-:W-:Y:S02]  /*0d20*/  IMAD.SHL.U32 R5, R7, 0x8, RZ ;  /* 0x0000000807057824 */ /* 0x000fe400078e00ff */
[----:B------:R-:W-:Y:S02]  /*0d30*/  IMAD R9, R0, 0x10, R9 ;  /* 0x0000001000097824 */ /* 0x000fe400078e0209 */
[----:B------:R-:W-:-:S02]  /*0d40*/  IMAD.IADD R4, R19, 0x1, -R4 ;  /* 0x0000000113047824 */ /* 0x000fc400078e0a04 */
[----:B------:R-:W-:Y:S02]  /*0d50*/  IMAD R168, R3, R168, 0xa0 ;  /* 0x000000a003a87424 */ /* 0x000fe400078e02a8 */
[----:B------:R-:W-:-:S04]  /*0d60*/  IMAD.WIDE R16, R5, 0x2, R16 ;  /* 0x0000000205107825 */ /* 0x000fc800078e0210 */
[----:B------:R-:W-:-:S07]  /*0d70*/  IMAD R23, R4, 0x40, R9 ;  /* 0x0000004004177824 */ /* 0x000fce00078e0209 */
.L_x_33:
[----:B------:R-:W1:Y:S01]  /*0d80*/  SHFL.IDX PT, R0, R19, RZ, 0x1f ;  /* 0x00001fff13007589 */ /* 0x000e6200000e0000 */
[----:B------:R-:W-:Y:S01]  /*0d90*/  ULDC UR4, c[0x0][0xda8] ;  /* 0x00036a0000047ab9 */ /* 0x000fe20000000800 */
[----:B------:R-:W-:Y:S01]  /*0da0*/  ULDC.64 UR6, c[0x0][0x3f8] ;  /* 0x0000fe0000067ab9 */ /* 0x000fe20000000a00 */
[----:B------:R-:W-:Y:S01]  /*0db0*/  UISETP.NE.AND UP1, UPT, UR4, 0x1, UPT ;  /* 0x000000010400788c */ /* 0x000fe2000bf25270 */
[----:B------:R-:W-:Y:S01]  /*0dc0*/  ULDC UR43, c[0x0][0xdb4] ;  /* 0x00036d00002b7ab9 */ /* 0x000fe20000000800 */
[----:B------:R-:W-:Y:S02]  /*0dd0*/  UISETP.NE.U32.AND UP0, UPT, UR6, URZ, UPT ;  /* 0x0000003f0600728c */ /* 0x000fe4000bf05070 */
[----:B------:R-:W-:Y:S02]  /*0de0*/  UISETP.NE.AND UP3, UPT, UR43, 0x1, UPT ;  /* 0x000000012b00788c */ /* 0x000fe4000bf65270 */
[----:B------:R-:W-:Y:S01]  /*0df0*/  UISETP.NE.AND.EX UP0, UPT, UR7, URZ, UPT, UP0 ;  /* 0x0000003f0700728c */ /* 0x000fe2000bf05300 */
[----:B------:R-:W-:Y:S01]  /*0e00*/  ULDC UR6, c[0x0][0x428] ;  /* 0x00010a0000067ab9 */ /* 0x000fe20000000800 */
[----:B------:R-:W-:-:S03]  /*0e10*/  ULDC UR55, c[0x0][0x404] ;  /* 0x0001010000377ab9 */ /* 0x000fc60000000800 */
[----:B------:R-:W-:Y:S01]  /*0e20*/  @UP1 ULDC UR4, c[0x0][0xdac] ;  /* 0x00036b0000041ab9 */ /* 0x000fe20000000800 */
[----:B------:R-:W-:Y:S02]  /*0e30*/  UISETP.NE.AND UP2, UPT, UR6, 0x1, UPT ;  /* 0x000000010600788c */ /* 0x000fe4000bf45270 */
[----:B------:R-:W-:Y:S01]  /*0e40*/  UIMAD.WIDE.U32 UR4, UR48, UR4, URZ ;  /* 0x00000004300472a5 */ /* 0x000fe2000f8e003f */
[----:B------:R-:W-:Y:S01]  /*0e50*/  @UP1 ULDC UR6, c[0x0][0xdb0] ;  /* 0x00036c0000061ab9 */ /* 0x000fe20000000800 */
[----:B------:R-:W-:Y:S01]  /*0e60*/  UMOV UR42, UR48 ;  /* 0x00000030002a7c82 */ /* 0x000fe20008000000 */
[----:B------:R-:W-:Y:S02]  /*0e70*/  USEL UR55, UR55, 0x1, UP0 ;  /* 0x0000000137377887 */ /* 0x000fe40008000000 */
[----:B------:R-:W-:Y:S01]  /*0e80*/  @UP1 USHF.R.U32.HI UR42, URZ, UR6, UR5 ;  /* 0x000000063f2a1299 */ /* 0x000fe20008011605 */
[----:B-1----:R-:W-:Y:S01]  /*0e90*/  R2UR UR40, R0 ;  /* 0x00000000002872ca */ /* 0x002fe200000e0000 */
[----:B------:R-:W-:Y:S01]  /*0ea0*/  ULDC UR10, c[0x0][0x2e0] ;  /* 0x0000b800000a7ab9 */ /* 0x000fe20000000800 */
[----:B------:R-:W-:Y:S01]  /*0eb0*/  UIADD3 UR7, UR38, 0x14400, URZ ;  /* 0x0001440026077890 */ /* 0x000fe2000fffe03f */
[----:B------:R-:W-:Y:S01]  /*0ec0*/  @UP3 ULDC.64 UR8, c[0x0][0xdb8] ;  /* 0x00036e0000083ab9 */ /* 0x000fe20000000a00 */
[----:B------:R-:W-:-:S02]  /*0ed0*/  UIMAD UR55, UR55, UR10, URZ ;  /* 0x0000000a373772a4 */ /* 0x000fc4000f8e023f */
[----:B------:R-:W-:Y:S02]  /*0ee0*/  UIMAD.WIDE.U32 UR4, UR42, UR8, URZ ;  /* 0x000000082a0472a5 */ /* 0x000fe4000f8e003f */
[----:B------:R-:W-:Y:S02]  /*0ef0*/  ULOP3.LUT UP0, URZ, UR7, 0x9f, URZ, 0xc0, !UPT ;  /* 0x0000009f073f7892 */ /* 0x000fe4000f80c03f */
[----:B------:R-:W-:-:S03]  /*0f00*/  UIADD3 UR8, UR55, 0x9f, URZ ;  /* 0x0000009f37087890 */ /* 0x000fc6000fffe03f */
[----:B------:R-:W-:Y:S01]  /*0f10*/  ULEA.HI UR6, UR40, UR40, URZ, 0x1 ;  /* 0x0000002828067291 */ /* 0x000fe2000f8f083f */
[----:B------:R-:W-:Y:S01]  /*0f20*/  UMOV UR44, UR42 ;  /* 0x0000002a002c7c82 */ /* 0x000fe20008000000 */
[----:B------:R-:W-:Y:S01]  /*0f30*/  @UP3 USHF.R.U32.HI UR44, URZ, UR9, UR5 ;  /* 0x000000093f2c3299 */ /* 0x000fe20008011605 */
[----:B------:R-:W-:Y:S01]  /*0f40*/  PLOP3.LUT P0, PT, PT, PT, UP0, 0x80, 0x0 ;  /* 0x000000000000781c */ /* 0x000fe20003f0f008 */
[----:B------:R-:W-:Y:S02]  /*0f50*/  ULOP3.LUT UR6, UR6, 0x3e, URZ, 0xc0, !UPT ;  /* 0x0000003e06067892 */ /* 0x000fe4000f8ec03f */
[----:B------:R-:W-:Y:S02]  /*0f60*/  UIMAD.WIDE UR4, UR8, 0x66666667, URZ ;  /* 0x66666667080478a5 */ /* 0x000fe4000f8e023f */
[----:B------:R-:W-:Y:S02]  /*0f70*/  UIADD3 UR6, UR40, -UR6, URZ ;  /* 0x8000000628067290 */ /* 0x000fe4000fffe03f */
[----:B------:R-:W-:-:S02]  /*0f80*/  UIADD3 UR8, -UR44, URZ, URZ ;  /* 0x0000003f2c087290 */ /* 0x000fc4000fffe13f */
[----:B------:R-:W-:Y:S02]  /*0f90*/  ULEA UR6, UR6, UR7, 0xc ;  /* 0x0000000706067291 */ /* 0x000fe4000f8e603f */
[----:B------:R-:W-:Y:S01]  /*0fa0*/  UIMAD UR43, UR43, UR8, UR42 ;  /* 0x000000082b2b72a4 */ /* 0x000fe2000f8e022a */
[----:B------:R-:W-:Y:S01]  /*0fb0*/  @UP2 ULDC UR9, c[0x0][0x42c] ;  /* 0x00010b0000092ab9 */ /* 0x000fe20000000800 */
[----:B------:R-:W-:Y:S01]  /*0fc0*/  UMOV UR54, UR5 ;  /* 0x0000000500367c82 */ /* 0x000fe20008000000 */
[----:B------:R-:W-:Y:S02]  /*0fd0*/  USHF.R.U32.HI UR6, URZ, 0x4, UR6 ;  /* 0x000000043f067899 */ /* 0x000fe40008011606 */
[----:B------:R-:W-:Y:S02]  /*0fe0*/  USHF.R.U32.HI UR7, URZ, 0x1f, UR54 ;  /* 0x0000001f3f077899 */ /* 0x000fe40008011636 */
[----:B------:R-:W-:Y:S01]  /*0ff0*/  UIMAD.WIDE.U32 UR4, UR43, UR9, URZ ;  /* 0x000000092b0472a5 */ /* 0x000fe2000f8e003f */
[----:B------:R-:W-:Y:S01]  /*1000*/  @UP2 ULDC UR10, c[0x0][0x430] ;  /* 0x00010c00000a2ab9 */ /* 0x000fe20000000800 */
[----:B------:R-:W-:Y:S01]  /*1010*/  UMOV UR41, UR43 ;  /* 0x0000002b00297c82 */ /* 0x000fe20008000000 */
[----:B------:R-:W-:-:S02]  /*1020*/  ULOP3.LUT UR56, UR6, 0x3fff, URZ, 0xc0, !UPT ;  /* 0x00003fff06387892 */ /* 0x000fc4000f8ec03f */
[----:B------:R-:W-:Y:S02]  /*1030*/  ULEA.HI.SX32 UR54, UR54, UR7, 0x1a ;  /* 0x0000000736367291 */ /* 0x000fe4000f8fd23f */
[----:B------:R-:W-:Y:S01]  /*1040*/  @UP2 USHF.R.U32.HI UR41, URZ, UR10, UR5 ;  /* 0x0000000a3f292299 */ /* 0x000fe20008011605 */
[----:B------:R-:W-:Y:S11]  /*1050*/  @!P0 BRA `(.L_x_9) ;  /* 0x0000000000408947 */ /* 0x000ff60003800000 */
[----:B------:R-:W-:Y:S01]  /*1060*/  MOV R0, 0x0 ;  /* 0x0000000000007802 */ /* 0x000fe20000000f00 */
[----:B------:R-:W-:Y:S01]  /*1070*/  ULDC.64 UR4, c[0x4][0xc8] ;  /* 0x0100320000047ab9 */ /* 0x000fe20000000a00 */
[----:B------:R-:W-:Y:S01]  /*1080*/  ULDC.64 UR6, c[0x4][0x30] ;  /* 0x01000c0000067ab9 */ /* 0x000fe20000000a00 */
[----:B------:R-:W-:Y:S01]  /*1090*/  IMAD.U32 R4, RZ, RZ, UR4 ;  /* 0x00000004ff047e24 */ /* 0x000fe2000f8e00ff */
[----:B------:R1:W2:Y:S01]  /*10a0*/  LDC.64 R14, c[0x4][R0] ;  /* 0x01000000000e7b82 */ /* 0x0002a20000000a00 */
[----:B------:R-:W-:Y:S01]  /*10b0*/  IMAD.U32 R5, RZ, RZ, UR5 ;  /* 0x00000005ff057e24 */ /* 0x000fe2000f8e00ff */
[----:B------:R-:W-:Y:S01]  /*10c0*/  ULDC.64 UR4, c[0x4][0xd0] ;  /* 0x0100340000047ab9 */ /* 0x000fe20000000a00 */
[----:B------:R-:W-:Y:S01]  /*10d0*/  MOV R10, UR6 ;  /* 0x00000006000a7c02 */ /* 0x000fe20008000f00 */
[----:B------:R-:W-:Y:S02]  /*10e0*/  IMAD.U32 R6, RZ, RZ, UR4 ;  /* 0x00000004ff067e24 */ /* 0x000fe4000f8e00ff */
[----:B------:R-:W-:-:S02]  /*10f0*/  IMAD.U32 R7, RZ, RZ, UR5 ;  /* 0x00000005ff077e24 */ /* 0x000fc4000f8e00ff */
[----:B------:R-:W-:Y:S02]  /*1100*/  IMAD.U32 R11, RZ, RZ, UR7 ;  /* 0x00000007ff0b7e24 */ /* 0x000fe4000f8e00ff */
[----:B------:R-:W-:Y:S02]  /*1110*/  IMAD.MOV.U32 R8, RZ, RZ, 0x70 ;  /* 0x00000070ff087424 */ /* 0x000fe400078e00ff */
[----:B------:R-:W-:Y:S02]  /*1120*/  IMAD.MOV.U32 R12, RZ, RZ, 0x1 ;  /* 0x00000001ff0c7424 */ /* 0x000fe400078e00ff */
[----:B-1----:R-:W-:-:S07]  /*1130*/  IMAD.MOV.U32 R13, RZ, RZ, RZ ;  /* 0x000000ffff0d7224 */ /* 0x002fce00078e00ff */
[----:B------:R-:W-:-:S07]  /*1140*/  LEPC R20, `(.L_x_9) ;  /* 0x000000001014794e */ /* 0x000fce0000000000 */
[----:B--2---:R-:W-:Y:S05]  /*1150*/  CALL.ABS.NOINC R14 ;  /* 0x000000000e007343 */ /* 0x004fea0003c00000 */
.L_x_9:
[----:B------:R-:W-:Y:S01]  /*1160*/  ULDC.64 UR4, c[0x0][0x998] ;  /* 0x0002660000047ab9 */ /* 0x000fe20000000a00 */
[----:B------:R-:W-:Y:S01]  /*1170*/  ULDC.64 UR6, c[0x0][0x990] ;  /* 0x0002640000067ab9 */ /* 0x000fe20000000a00 */
[----:B------:R-:W-:Y:S01]  /*1180*/  UISETP.NE.U32.AND UP1, UPT, UR4, URZ, UPT ;  /* 0x0000003f0400728c */ /* 0x000fe2000bf25070 */
[----:B------:R-:W-:Y:S01]  /*1190*/  IMAD.MOV.U32 R3, RZ, RZ, 0x3f800000 ;  /* 0x3f800000ff037424 */ /* 0x000fe200078e00ff */
[----:B------:R-:W-:Y:S01]  /*11a0*/  UISETP.NE.U32.AND UP0, UPT, UR6, URZ, UPT ;  /* 0x0000003f0600728c */ /* 0x000fe2000bf05070 */
[----:B------:R-:W-:Y:S01]  /*11b0*/  IMAD.MOV.U32 R0, RZ, RZ, 0x3f800000 ;  /* 0x3f800000ff007424 */ /* 0x000fe200078e00ff */
[----:B------:R-:W-:Y:S02]  /*11c0*/  UISETP.NE.AND.EX UP1, UPT, UR5, URZ, UPT, UP1 ;  /* 0x0000003f0500728c */ /* 0x000fe4000bf25310 */
[----:B------:R-:W-:-:S04]  /*11d0*/  UISETP.NE.AND.EX UP0, UPT, UR7, URZ, UPT, UP0 ;  /* 0x0000003f0700728c */ /* 0x000fc8000bf05300 */
[----:B------:R-:W-:Y:S02]  /*11e0*/  PLOP3.LUT P1, PT, PT, PT, UP1, 0x80, 0x0 ;  /* 0x000000000000781c */ /* 0x000fe40003f2f018 */
[----:B------:R-:W-:-:S03]  /*11f0*/  PLOP3.LUT P0, PT, PT, PT, UP0, 0x80, 0x0 ;  /* 0x000000000000781c */ /* 0x000fc60003f0f008 */
[----:B------:R-:W-:Y:S02]  /*1200*/  @UP1 USHF.R.S32.HI UR14, URZ, 0x1f, UR44 ;  /* 0x0000001f3f0e1899 */ /* 0x000fe4000801142c */
[----:B------:R-:W-:Y:S01]  /*1210*/  @UP0 USHF.R.S32.HI UR10, URZ, 0x1f, UR44 ;  /* 0x0000001f3f0a0899 */ /* 0x000fe2000801142c */
[----:B------:R-:W-:Y:S01]  /*1220*/  @UP1 ULDC.64 UR12, c[0x0][0x9b8] ;  /* 0x00026e00000c1ab9 */ /* 0x000fe20000000a00 */
[----:B------:R-:W-:Y:S01]  /*1230*/  @UP0 ULDC.64 UR16, c[0x0][0x9a8] ;  /* 0x00026a0000100ab9 */ /* 0x000fe20000000a00 */
[----:B------:R-:W-:Y:S02]  /*1240*/  @UP1 UIMAD UR14, UR14, UR12, URZ ;  /* 0x0000000c0e0e12a4 */ /* 0x000fe4000f8e023f */
[----:B------:R-:W-:Y:S02]  /*1250*/  @UP0 UIMAD UR10, UR10, UR16, URZ ;  /* 0x000000100a0a02a4 */ /* 0x000fe4000f8e023f */
[----:B------:R-:W-:Y:S02]  /*1260*/  @UP0 UIMAD.WIDE.U32 UR8, UR44, UR16, URZ ;  /* 0x000000102c0802a5 */ /* 0x000fe4000f8e003f */
[----:B------:R-:W-:-:S02]  /*1270*/  @UP0 UIMAD UR17, UR44, UR17, UR10 ;  /* 0x000000112c1102a4 */ /* 0x000fc4000f8e020a */
[----:B------:R-:W-:Y:S02]  /*1280*/  @UP0 USHF.R.S32.HI UR16, URZ, 0x1f, UR41 ;  /* 0x0000001f3f100899 */ /* 0x000fe40008011429 */
[----:B------:R-:W-:Y:S02]  /*1290*/  @UP1 UIMAD.WIDE.U32 UR10, UR44, UR12, URZ ;  /* 0x0000000c2c0a12a5 */ /* 0x000fe4000f8e003f */
[----:B------:R-:W-:Y:S02]  /*12a0*/  @UP1 UIMAD UR18, UR44, UR13, UR14 ;  /* 0x0000000d2c1212a4 */ /* 0x000fe4000f8e020e */
[----:B------:R-:W-:Y:S01]  /*12b0*/  @UP1 USHF.R.S32.HI UR19, URZ, 0x1f, UR41 ;  /* 0x0000001f3f131899 */ /* 0x000fe20008011429 */
[----:B------:R-:W-:Y:S01]  /*12c0*/  @UP0 ULDC.64 UR14, c[0x0][0x9b0] ;  /* 0x00026c00000e0ab9 */ /* 0x000fe20000000a00 */
[----:B------:R-:W-:Y:S01]  /*12d0*/  @UP1 ULDC.64 UR12, c[0x0][0x9c0] ;  /* 0x00027000000c1ab9 */ /* 0x000fe20000000a00 */
[----:B------:R-:W-:Y:S02]  /*12e0*/  @UP0 UIMAD UR16, UR16, UR14, URZ ;  /* 0x0000000e101002a4 */ /* 0x000fe4000f8e023f */
[----:B------:R-:W-:-:S02]  /*12f0*/  @UP0 UIADD3 UR9, UR9, UR17, URZ ;  /* 0x0000001109090290 */ /* 0x000fc4000fffe03f */
[----:B------:R-:W-:Y:S02]  /*1300*/  @UP1 UIMAD UR17, UR19, UR12, URZ ;  /* 0x0000000c131112a4 */ /* 0x000fe4000f8e023f */
[----:B------:R-:W-:Y:S02]  /*1310*/  @UP1 UIADD3 UR11, UR11, UR18, URZ ;  /* 0x000000120b0b1290 */ /* 0x000fe4000fffe03f */
[----:B------:R-:W-:Y:S02]  /*1320*/  @UP0 UIMAD UR15, UR41, UR15, UR16 ;  /* 0x0000000f290f02a4 */ /* 0x000fe4000f8e0210 */
[----:B------:R-:W-:Y:S02]  /*1330*/  @UP0 UIMAD.WIDE.U32 UR8, UR41, UR14, UR8 ;  /* 0x0000000e290802a5 */ /* 0x000fe4000f8e0008 */
[----:B------:R-:W-:Y:S02]  /*1340*/  @UP1 UIMAD UR13, UR41, UR13, UR17 ;  /* 0x0000000d290d12a4 */ /* 0x000fe4000f8e0211 */
[----:B------:R-:W-:-:S02]  /*1350*/  @UP1 UIMAD.WIDE.U32 UR10, UR41, UR12, UR10 ;  /* 0x0000000c290a12a5 */ /* 0x000fc4000f8e000a */
[----:B------:R-:W-:Y:S02]  /*1360*/  @UP0 UIADD3 UR12, UR9, UR15, URZ ;  /* 0x0000000f090c0290 */ /* 0x000fe4000fffe03f */
[----:B------:R-:W-:Y:S02]  /*1370*/  @UP0 ULEA UR6, UP2, UR8, UR6, 0x2 ;  /* 0x0000000608060291 */ /* 0x000fe4000f84103f */
[----:B------:R-:W-:Y:S02]  /*1380*/  @UP1 UIADD3 UR9, UR11, UR13, URZ ;  /* 0x0000000d0b091290 */ /* 0x000fe4000fffe03f */
[----:B------:R-:W-:Y:S02]  /*1390*/  @UP1 ULEA UR4, UP3, UR10, UR4, 0x2 ;  /* 0x000000040a041291 */ /* 0x000fe4000f86103f */
[----:B------:R-:W-:Y:S01]  /*13a0*/  @UP0 ULEA.HI.X UR7, UR8, UR7, UR12, 0x2, UP2 ;  /* 0x0000000708070291 */ /* 0x000fe200090f140c */
[----:B------:R-:W-:Y:S01]  /*13b0*/  IMAD.U32 R4, RZ, RZ, UR6 ;  /* 0x00000006ff047e24 */ /* 0x000fe2000f8e00ff */
[----:B------:R-:W-:-:S02]  /*13c0*/  @UP1 ULEA.HI.X UR5, UR10, UR5, UR9, 0x2, UP3 ;  /* 0x000000050a051291 */ /* 0x000fc400098f1409 */
[----:B------:R-:W-:Y:S02]  /*13d0*/  IMAD.U32 R6, RZ, RZ, UR4 ;  /* 0x00000004ff067e24 */ /* 0x000fe4000f8e00ff */
[----:B------:R-:W-:Y:S02]  /*13e0*/  IMAD.U32 R5, RZ, RZ, UR7 ;  /* 0x00000007ff057e24 */ /* 0x000fe4000f8e00ff */
[----:B------:R-:W-:-:S03]  /*13f0*/  IMAD.U32 R7, RZ, RZ, UR5 ;  /* 0x00000005ff077e24 */ /* 0x000fc6000f8e00ff */
[----:B------:R-:W2:Y:S04]  /*1400*/  @P0 LDG.E R3, desc[UR50][R4.64] ;  /* 0x0000003204030981 */ /* 0x000ea8000c1e1900 */
[----:B------:R-:W2:Y:S01]  /*1410*/  @P1 LDG.E R0, desc[UR50][R6.64] ;  /* 0x0000003206001981 */ /* 0x000ea2000c1e1900 */
[----:B------:R-:W-:Y:S01]  /*1420*/  ULOP3.LUT UR4, UR39, 0x1, URZ, 0xc0, !UPT ;  /* 0x0000000127047892 */ /* 0x000fe2000f8ec03f */
[----:B------:R-:W-:-:S05]  /*1430*/  IMAD.U32 R9, RZ, RZ, UR47 ;  /* 0x0000002fff097e24 */ /* 0x000fca000f8e00ff */
[----:B------:R-:W-:Y:S01]  /*1440*/  IMAD.U32 R8, RZ, RZ, UR4 ;  /* 0x00000004ff087e24 */ /* 0x000fe2000f8e00ff */
[----:B------:R-:W-:Y:S01]  /*1450*/  ULDC UR4, c[0x0][0x9d8] ;  /* 0x0002760000047ab9 */ /* 0x000fe20000000800 */
[----:B------:R-:W-:-:S03]  /*1460*/  ISETP.NE.AND P0, PT, R9, 0x3, PT ;  /* 0x000000030900780c */ /* 0x000fc60003f05270 */
[----:B------:R-:W-:-:S04]  /*1470*/  SHF.L.U32 R8, R8, 0x1f, RZ ;  /* 0x0000001f08087819 */ /* 0x000fc800000006ff */
[----:B------:R-:W1:Y:S01]  /*1480*/  SYNCS.PHASECHK.TRANS64.TRYWAIT P1, [UR38+0x29800], R8 ;  /* 0x02980008ff0075a7 */ /* 0x000e620008020166 */
[----:B--2---:R-:W-:-:S04]  /*1490*/  FMUL.FTZ R0, R3, R0 ;  /* 0x0000000003007220 */ /* 0x004fc80000410000 */
[----:B------:R-:W-:Y:S01]  /*14a0*/  FMUL.FTZ R0, R0, UR4 ;  /* 0x0000000400007c20 */ /* 0x000fe20008410000 */
[----:B-1----:R-:W-:Y:S06]  /*14b0*/  @!P1 BRA `(.L_x_10) ;  /* 0x000000bc00a09947 */ /* 0x002fec0003800000 */
.L_x_92:
[----:B------:R-:W-:Y:S05]  /*14c0*/  @!P0 BRA `(.L_x_11) ;  /* 0x0000000000048947 */ /* 0x000fea0003800000 */
[----:B------:R-:W-:Y:S01]  /*14d0*/  BPT.TRAP 0x1 ;  /* 0x000000040000795c */ /* 0x000fe20000300000 */
.L_x_11:
[----:B-1----:R-:W-:Y:S02]  /*14e0*/  IMAD.U32 R3, RZ, RZ, UR49 ;  /* 0x00000031ff037e24 */ /* 0x002fe4000f8e00ff */
[----:B------:R-:W-:-:S03]  /*14f0*/  IMAD.U32 R4, RZ, RZ, UR36 ;  /* 0x00000024ff047e24 */ /* 0x000fc6000f8e00ff */
[----:B------:R-:W-:Y:S02]  /*1500*/  LEA R3, R3, UR38, 0x3 ;  /* 0x0000002603037c11 */ /* 0x000fe4000f8e18ff */
[----:B------:R-:W-:-:S04]  /*1510*/  SHF.L.U32 R4, R4, 0x1f, RZ ;  /* 0x0000001f04047819 */ /* 0x000fc800000006ff */
[----:B------:R1:W2:Y:S01]  /*1520*/  SYNCS.PHASECHK.TRANS64.TRYWAIT P1, [R3+URZ+0x29830], R4 ;  /* 0x02983004030075a7 */ /* 0x0002a2000802017f */
[----:B------:R-:W-:Y:S05]  /*1530*/  @!P0 BRA `(.L_x_12) ;  /* 0x0000000000048947 */ /* 0x000fea0003800000 */
[----:B------:R-:W-:Y:S01]  /*1540*/  BPT.TRAP 0x1 ;  /* 0x000000040000795c */ /* 0x000fe20000300000 */
.L_x_12:
[----:B------:R-:W3:Y:S01]  /*1550*/  S2R R5, SR_TID.X ;  /* 0x0000000000057919 */ /* 0x000ee20000002100 */
[----:B------:R-:W-:Y:S01]  /*1560*/  IMAD.MOV.U32 R87, RZ, RZ, RZ ;  /* 0x000000ffff577224 */ /* 0x000fe200078e00ff */
[----:B---3--:R-:W-:Y:S01]  /*1570*/  LOP3.LUT P2, RZ, R5, 0x7f, RZ, 0xc0, !PT ;  /* 0x0000007f05ff7812 */ /* 0x008fe2000784c0ff */
[----:B--2---:R-:W-:-:S12]  /*1580*/  @P1 BRA `(.L_x_13) ;  /* 0x0000000000081947 */ /* 0x004fd80003800000 */
[----:B------:R-:W2:Y:S02]  /*1590*/  SYNCS.PHASECHK.TRANS64.TRYWAIT P1, [R3+URZ+0x29830], R4 ;  /* 0x02983004030075a7 */ /* 0x000ea4000802017f */
[----:B--2---:R-:W-:Y:S05]  /*15a0*/  @!P1 BRA `(.L_x_14) ;  /* 0x000000bc007c9947 */ /* 0x004fea0003800000 */
.L_x_13:
[----:B------:R-:W-:Y:S05]  /*15b0*/  WARPSYNC.ALL ;  /* 0x0000000000007948 */ /* 0x000fea0003800000 */
[----:B------:R-:W-:Y:S01]  /*15c0*/  UIADD3 UR4, UR38, 0x1a400, URZ ;  /* 0x0001a40026047890 */ /* 0x000fe2000fffe03f */
[----:B------:R-:W-:Y:S01]  /*15d0*/  WARPGROUP.ARRIVE ;  /* 0x00000000000079c5 */ /* 0x000fe20000000000 */
[----:B------:R-:W-:Y:S01]  /*15e0*/  ULOP3.LUT UR28, UR56, 0x10000, URZ, 0xfc, !UPT ;  /* 0x00010000381c7892 */ /* 0x000fe2000f8efc3f */
[----:B------:R-:W-:Y:S01]  /*15f0*/  VIADD R6, R168, UR55 ;  /* 0x00000037a8067c36 */ /* 0x000fe20008000000 */
[----:B------:R-:W-:-:S03]  /*1600*/  USHF.R.U32.HI UR4, URZ, 0x4, UR4 ;  /* 0x000000043f047899 */ /* 0x000fc60008011604 */
[----:B------:R-:W3:Y:S01]  /*1610*/  S2R R84, SR_TID.X ;  /* 0x0000000000547919 */ /* 0x000ee20000002100 */
[----:B------:R-:W-:Y:S01]  /*1620*/  UMOV UR25, 0x80000020 ;  /* 0x8000002000197882 */ /* 0x000fe20000000000 */
[----:B------:R-:W-:Y:S01]  /*1630*/  UMOV UR27, 0x80000020 ;  /* 0x80000020001b7882 */ /* 0x000fe20000000000 */
[----:B------:R-:W-:Y:S01]  /*1640*/  ULOP3.LUT UR4, UR4, 0x3fff, URZ, 0xc0, !UPT ;  /* 0x00003fff04047892 */ /* 0x000fe2000f8ec03f */
[----:B------:R-:W-:Y:S01]  /*1650*/  IMAD.MOV.U32 R86, RZ, RZ, R87 ;  /* 0x000000ffff567224 */ /* 0x000fe200078e0057 */
[----:B------:R-:W-:Y:S01]  /*1660*/  UMOV UR24, UR28 ;  /* 0x0000001c00187c82 */ /* 0x000fe20008000000 */
[----:B------:R-:W-:Y:S01]  /*1670*/  UMOV UR5, UR25 ;  /* 0x0000001900057c82 */ /* 0x000fe20008000000 */
[----:B------:R-:W-:Y:S01]  /*1680*/  ULOP3.LUT UR45, UR4, 0x10000, URZ, 0xfc, !UPT ;  /* 0x00010000042d7892 */ /* 0x000fe2000f8efc3f */
[----:B------:R-:W-:Y:S02]  /*1690*/  UMOV UR7, 0x80000020 ;  /* 0x8000002000077882 */ /* 0x000fe40000000000 */
[----:B------:R-:W-:Y:S01]  /*16a0*/  UMOV UR4, UR24 ;  /* 0x0000001800047c82 */ /* 0x000fe20008000000 */
[----:B------:R-:W-:Y:S01]  /*16b0*/  UIMAD UR32, UR49, 0x780, UR45 ;  /* 0x00000780312078a4 */ /* 0x000fe2000f8e022d */
[----:B------:R-:W-:Y:S01]  /*16c0*/  UMOV UR8, UR24 ;  /* 0x0000001800087c82 */ /* 0x000fe20008000000 */
[----:B------:R-:W-:-:S02]  /*16d0*/  UMOV UR9, UR25 ;  /* 0x0000001900097c82 */ /* 0x000fc40008000000 */
[----:B------:R-:W-:Y:S02]  /*16e0*/  UIADD3 UR6, UR32, 0x100, URZ ;  /* 0x0000010020067890 */ /* 0x000fe4000fffe03f */
[----:B------:R-:W-:Y:S02]  /*16f0*/  UIADD3 UR10, UR32, 0x180, URZ ;  /* 0x00000180200a7890 */ /* 0x000fe4000fffe03f */
[----:B------:R-:W-:Y:S01]  /*1700*/  UMOV UR26, UR32 ;  /* 0x00000020001a7c82 */ /* 0x000fe20008000000 */
[----:B------:R-:W-:Y:S01]  /*1710*/  UMOV UR11, 0x80000020 ;  /* 0x80000020000b7882 */ /* 0x000fe20000000000 */
[----:B------:R-:W-:Y:S01]  /*1720*/  QGMMA.64x32x32.F32.E4M3.E4M3 R104, gdesc[UR24], RZ, !UPT, gsb0 ;  /* 0x00600000186879f3 */ /* 0x000fe2000c0008ff */
[----:B------:R-:W-:Y:S01]  /*1730*/  UIADD3 UR26, UR32, 0x80, URZ ;  /* 0x00000080201a7890 */ /* 0x000fe2000fffe03f */
[----:B------:R-:W-:Y:S01]  /*1740*/  UMOV UR27, 0x80000020 ;  /* 0x80000020001b7882 */ /* 0x000fe20000000000 */
[----:B------:R-:W-:Y:S02]  /*1750*/  UIADD3 UR12, UR28, 0x2, URZ ;  /* 0x000000021c0c7890 */ /* 0x000fe4000fffe03f */
[----:B------:R-:W-:Y:S01]  /*1760*/  UIADD3 UR14, UR32, 0x182, URZ ;  /* 0x00000182200e7890 */ /* 0x000fe2000fffe03f */
[----:B------:R-:W-:Y:S01]  /*1770*/  UMOV UR15, 0x80000020 ;  /* 0x80000020000f7882 */ /* 0x000fe20000000000 */
[----:B------:R-:W-:-:S02]  /*1780*/  UIADD3 UR16, UR28, 0x200, URZ ;  /* 0x000002001c107890 */ /* 0x000fc4000fffe03f */
[----:B------:R-:W-:Y:S01]  /*1790*/  UIADD3 UR18, UR32, 0x400, URZ ;  /* 0x0000040020127890 */ /* 0x000fe2000fffe03f */
[----:B------:R-:W-:Y:S01]  /*17a0*/  UMOV UR19, 0x80000020 ;  /* 0x8000002000137882 */ /* 0x000fe20000000000 */
[----:B------:R-:W-:Y:S01]  /*17b0*/  UIADD3 UR22, UR32, 0x402, URZ ;  /* 0x0000040220167890 */ /* 0x000fe2000fffe03f */
[----:B------:R-:W-:Y:S01]  /*17c0*/  UMOV UR23, 0x80000020 ;  /* 0x8000002000177882 */ /* 0x000fe20000000000 */
[----:B------:R-:W-:Y:S01]  /*17d0*/  UIADD3 UR30, UR32, 0x680, URZ ;  /* 0x00000680201e7890 */ /* 0x000fe2000fffe03f */
[----:B------:R-:W-:Y:S01]  /*17e0*/  UMOV UR31, 0x80000020 ;  /* 0x80000020001f7882 */ /* 0x000fe20000000000 */
[----:B------:R-:W-:Y:S01]  /*17f0*/  UISETP.GE.AND UP0, UPT, UR55, 0xa1, UPT ;  /* 0x000000a13700788c */ /* 0x000fe2000bf06270 */
[----:B------:R-:W-:Y:S02]  /*1800*/  WARPGROUP.DEPBAR.LE gsb0, 0x0 ;  /* 0x00008000000079c5 */ /* 0x000fe40000010000 */
[----:B------:R-:W-:-:S06]  /*1810*/  WARPGROUP.ARRIVE ;  /* 0x00000000000079c5 */ /* 0x000fcc0000000000 */
[----:B------:R-:W-:Y:S01]  /*1820*/  QGMMA.64x32x32.F32.E4M3.E4M3 R88, gdesc[UR24], RZ, !UPT, gsb0 ;  /* 0x00600000185879f3 */ /* 0x000fe2000c0008ff */
[----:B------:R-:W-:Y:S01]  /*1830*/  UIADD3 UR26, UR32, 0x200, URZ ;  /* 0x00000200201a7890 */ /* 0x000fe2000fffe03f */
[----:B------:R-:W-:Y:S01]  /*1840*/  UMOV UR27, 0x80000020 ;  /* 0x80000020001b7882 */ /* 0x000fe20000000000 */
[----:B------:R-:W-:Y:S02]  /*1850*/  WARPGROUP.DEPBAR.LE gsb0, 0x0 ;  /* 0x00008000000079c5 */ /* 0x000fe40000010000 */
[----:B------:R-:W-:-:S06]  /*1860*/  WARPGROUP.ARRIVE ;  /* 0x00000000000079c5 */ /* 0x000fcc0000000000 */
[----:B------:R-:W-:Y:S01]  /*1870*/  QGMMA.64x32x32.F32.E4M3.E4M3 R56, gdesc[UR4], RZ, !UPT, gsb0 ;  /* 0x00600000043879f3 */ /* 0x000fe2000c0008ff */
[----:B------:R-:W-:Y:S01]  /*1880*/  UIADD3 UR6, UR32, 0x2, URZ ;  /* 0x0000000220067890 */ /* 0x000fe2000fffe03f */
[----:B------:R-:W-:Y:S01]  /*1890*/  UMOV UR4, UR12 ;  /* 0x0000000c00047c82 */ /* 0x000fe20008000000 */
[----:B------:R-:W-:Y:S01]  /*18a0*/  UMOV UR5, 0x80000020 ;  /* 0x8000002000057882 */ /* 0x000fe20000000000 */
[----:B------:R-:W-:Y:S01]  /*18b0*/  UMOV UR7, 0x80000020 ;  /* 0x8000002000077882 */ /* 0x000fe20000000000 */
[----:B------:R-:W-:Y:S01]  /*18c0*/  UMOV UR12, UR4 ;  /* 0x00000004000c7c82 */ /* 0x000fe20008000000 */
[----:B------:R-:W-:Y:S01]  /*18d0*/  UMOV UR13, UR5 ;  /* 0x00000005000d7c82 */ /* 0x000fe20008000000 */
[----:B------:R-:W-:Y:S02]  /*18e0*/  WARPGROUP.DEPBAR.LE gsb0, 0x0 ;  /* 0x00008000000079c5 */ /* 0x000fe40000010000 */
[----:B------:R-:W-:-:S06]  /*18f0*/  WARPGROUP.ARRIVE ;  /* 0x00000000000079c5 */ /* 0x000fcc0000000000 */
[----:B------:R-:W-:Y:S01]  /*1900*/  QGMMA.64x32x32.F32.E4M3.E4M3 R40, gdesc[UR8], RZ, !UPT, gsb0 ;  /* 0x00600000082879f3 */ /* 0x000fe2000c0008ff */
[----:B------:R-:W-:Y:S01]  /*1910*/  UIADD3 UR10, UR32, 0x102, URZ ;  /* 0x00000102200a7890 */ /* 0x000fe2000fffe03f */
[----:B------:R-:W-:Y:S01]  /*1920*/  UMOV UR8, UR4 ;  /* 0x0000000400087c82 */ /* 0x000fe20008000000 */
[----:B------:R-:W-:Y:S01]  /*1930*/  UMOV UR9, UR5 ;  /* 0x0000000500097c82 */ /* 0x000fe20008000000 */
[----:B------:R-:W-:Y:S01]  /*1940*/  UMOV UR11, 0x80000020 ;  /* 0x80000020000b7882 */ /* 0x000fe20000000000 */
[----:B------:R-:W-:Y:S02]  /*1950*/  WARPGROUP.DEPBAR.LE gsb0, 0x0 ;  /* 0x00008000000079c5 */ /* 0x000fe40000010000 */
[----:B------:R-:W-:-:S06]  /*1960*/  WARPGROUP.ARRIVE ;  /* 0x00000000000079c5 */ /* 0x000fcc0000000000 */
[----:B------:R-:W-:Y:S03]  /*1970*/  QGMMA.64x32x32.F32.E4M3.E4M3 R24, gdesc[UR24], RZ, !UPT, gsb0 ;  /* 0x00600000181879f3 */ /* 0x000fe6000c0008ff */
[----:B------:R-:W-:Y:S02]  /*1980*/  WARPGROUP.DEPBAR.LE gsb0, 0x0 ;  /* 0x00008000000079c5 */ /* 0x000fe40000010000 */
[----:B------:R-:W-:-:S06]  /*1990*/  WARPGROUP.ARRIVE ;  /* 0x00000000000079c5 */ /* 0x000fcc0000000000 */
[----:B------:R-:W-:Y:S01]  /*19a0*/  QGMMA.64x32x32.F32.E4M3.E4M3 R104, gdesc[UR4], R104, gsb0 ;  /* 0x00600000046879f3 */ /* 0x000fe20008000868 */
[----:B------:R-:W-:Y:S01]  /*19b0*/  UIADD3 UR6, UR32, 0x82, URZ ;  /* 0x0000008220067890 */ /* 0x000fe2000fffe03f */
[----:B------:R-:W-:Y:S01]  /*19c0*/  UMOV UR7, 0x80000020 ;  /* 0x8000002000077882 */ /* 0x000fe20000000000 */
        /* <DEDUP_REMOVED lines=16> */
[----:B------:R-:W-:Y:S01]  /*1ad0*/  QGMMA.64x32x32.F32.E4M3.E4M3 R40, gdesc[UR12], R40, gsb0 ;  /* 0x006000000c2879f3 */ /* 0x000fe20008000828 */
[----:B------:R-:W-:Y:S01]  /*1ae0*/  UIADD3 UR14, UR32, 0x380, URZ ;  /* 0x00000380200e7890 */ /* 0x000fe2000fffe03f */
[----:B------:R-:W-:Y:S01]  /*1af0*/  UMOV UR12, UR8 ;  /* 0x00000008000c7c82 */ /* 0x000fe20008000000 */
[----:B------:R-:W-:Y:S01]  /*1b00*/  UMOV UR13, UR9 ;  /* 0x00000009000d7c82 */ /* 0x000fe20008000000 */
[----:B------:R-:W-:Y:S01]  /*1b10*/  UMOV UR15, 0x80000020 ;  /* 0x80000020000f7882 */ /* 0x000fe20000000000 */
[----:B------:R-:W-:Y:S02]  /*1b20*/  WARPGROUP.DEPBAR.LE gsb0, 0x0 ;  /* 0x00008000000079c5 */ /* 0x000fe40000010000 */
[----:B------:R-:W-:-:S06]  /*1b30*/  WARPGROUP.ARRIVE ;  /* 0x00000000000079c5 */ /* 0x000fcc0000000000 */
[----:B------:R-:W-:Y:S01]  /*1b40*/  QGMMA.64x32x32.F32.E4M3.E4M3 R24, gdesc[UR4], R24, gsb0 ;  /* 0x00600000041879f3 */ /* 0x000fe20008000818 */
[----:B------:R-:W-:Y:S02]  /*1b50*/  UIADD3 UR6, UR28, 0x202, URZ ;  /* 0x000002021c067890 */ /* 0x000fe4000fffe03f */
        /* <DEDUP_REMOVED lines=19> */
[----:B------:R-:W-:Y:S01]  /*1c90*/  UIADD3 UR6, UR28, 0x400, URZ ;  /* 0x000004001c067890 */ /* 0x000fe2000fffe03f */
        /* <DEDUP_REMOVED lines=9> */
[----:B------:R-:W-:Y:S03]  /*1d30*/  QGMMA.64x32x32.F32.E4M3.E4M3 R24, gdesc[UR8], R24, gsb0 ;  /* 0x00600000081879f3 */ /* 0x000fe60008000818 */
        /* <DEDUP_REMOVED lines=17> */
[----:B------:R-:W-:Y:S01]  /*1e50*/  UIADD3 UR6, UR28, 0x402, URZ ;  /* 0x000004021c067890 */ /* 0x000fe2000fffe03f */
[----:B------:R-:W-:Y:S02]  /*1e60*/  UMOV UR29, UR17 ;  /* 0x00000011001d7c82 */ /* 0x000fe40008000000 */
        /* <DEDUP_REMOVED lines=28> */
[----:B------:R-:W-:Y:S01]  /*2030*/  ULDC UR6, c[0x0][0x988] ;  /* 0x0002620000067ab9 */ /* 0x000fe20000000800 */
[----:B------:R-:W-:Y:S02]  /*2040*/  WARPGROUP.DEPBAR.LE gsb0, 0x0 ;  /* 0x00008000000079c5 */ /* 0x000fe40000010000 */
[----:B------:R-:W-:-:S06]  /*2050*/  WARPGROUP.ARRIVE ;  /* 0x00000000000079c5 */ /* 0x000fcc0000000000 */
[----:B------:R-:W-:Y:S03]  /*2060*/  QGMMA.64x32x32.F32.E4M3.E4M3 R40, gdesc[UR28], R40, gsb0 ;  /* 0x006000001c2879f3 */ /* 0x000fe60008000828 */
        /* <DEDUP_REMOVED lines=9> */
[----:B------:R-:W-:Y:S01]  /*2100*/  WARPGROUP.ARRIVE ;  /* 0x00000000000079c5 */ /* 0x000fe20000000000 */
[C---:B------:R-:W-:Y:S01]  /*2110*/  FMUL.FTZ R106, R0.reuse, R106 ;  /* 0x0000006a006a7220 */ /* 0x040fe20000410000 */
[C---:B------:R-:W-:Y:S01]  /*2120*/  FMUL.FTZ R107, R0.reuse, R107 ;  /* 0x0000006b006b7220 */ /* 0x040fe20000410000 */
[C---:B------:R-:W-:Y:S01]  /*2130*/  FMUL.FTZ R110, R0.reuse, R110 ;  /* 0x0000006e006e7220 */ /* 0x040fe20000410000 */
[C---:B------:R-:W-:Y:S01]  /*2140*/  FMUL.FTZ R111, R0.reuse, R111 ;  /* 0x0000006f006f7220 */ /* 0x040fe20000410000 */
[C---:B------:R-:W-:Y:S01]  /*2150*/  FMUL.FTZ R104, R0.reuse, R104 ;  /* 0x0000006800687220 */ /* 0x040fe20000410000 */
[----:B------:R-:W-:Y:S01]  /*2160*/  QGMMA.64x32x32.F32.E4M3.E4M3 R88, gdesc[UR20], R88, gsb0 ;  /* 0x00600000145879f3 */ /* 0x000fe20008000858 */
[----:B------:R-:W-:Y:S01]  /*2170*/  UIADD3 UR22, UR32, 0x602, URZ ;  /* 0x0000060220167890 */ /* 0x000fe2000fffe03f */
[----:B------:R-:W4:Y:S01]  /*2180*/  MUFU.TANH R106, R106 ;  /* 0x0000006a006a7308 */ /* 0x000f220000002400 */
[----:B------:R-:W-:Y:S01]  /*2190*/  UMOV UR23, 0x80000020 ;  /* 0x8000002000177882 */ /* 0x000fe20000000000 */
[C---:B------:R-:W-:Y:S01]  /*21a0*/  FMUL.FTZ R114, R0.reuse, R114 ;  /* 0x0000007200727220 */ /* 0x040fe20000410000 */
[C---:B------:R-:W-:Y:S01]  /*21b0*/  FMUL.FTZ R105, R0.reuse, R105 ;  /* 0x0000006900697220 */ /* 0x040fe20000410000 */
[C---:B------:R-:W-:Y:S01]  /*21c0*/  FMUL.FTZ R115, R0.reuse, R115 ;  /* 0x0000007300737220 */ /* 0x040fe20000410000 */
[C---:B------:R-:W-:Y:S01]  /*21d0*/  FMUL.FTZ R118, R0.reuse, R118 ;  /* 0x0000007600767220 */ /* 0x040fe20000410000 */
[C---:B------:R-:W-:Y:S01]  /*21e0*/  FMUL.FTZ R108, R0.reuse, R108 ;  /* 0x0000006c006c7220 */ /* 0x040fe20000410000 */
[C---:B------:R-:W-:Y:S01]  /*21f0*/  FMUL.FTZ R119, R0.reuse, R119 ;  /* 0x0000007700777220 */ /* 0x040fe20000410000 */
[----:B------:R-:W5:Y:S01]  /*2200*/  MUFU.TANH R8, R107 ;  /* 0x0000006b00087308 */ /* 0x000f620000002400 */
[C---:B------:R-:W-:Y:S01]  /*2210*/  FMUL.FTZ R109, R0.reuse, R109 ;  /* 0x0000006d006d7220 */ /* 0x040fe20000410000 */
[C---:B------:R-:W-:Y:S01]  /*2220*/  FMUL.FTZ R112, R0.reuse, R112 ;  /* 0x0000007000707220 */ /* 0x040fe20000410000 */
[C---:B------:R-:W-:Y:S01]  /*2230*/  FMUL.FTZ R113, R0.reuse, R113 ;  /* 0x0000007100717220 */ /* 0x040fe20000410000 */
[C---:B------:R-:W-:Y:S01]  /*2240*/  FMUL.FTZ R116, R0.reuse, R116 ;  /* 0x0000007400747220 */ /* 0x040fe20000410000 */
[----:B------:R-:W-:-:S03]  /*2250*/  FMUL.FTZ R117, R0, R117 ;  /* 0x0000007500757220 */ /* 0x000fc60000410000 */
[----:B------:R-:W3:Y:S08]  /*2260*/  MUFU.TANH R75, R110 ;  /* 0x0000006e004b7308 */ /* 0x000ef00000002400 */
[----:B------:R-:W3:Y:S08]  /*2270*/  MUFU.TANH R77, R111 ;  /* 0x0000006f004d7308 */ /* 0x000ef00000002400 */
[----:B------:R-:W3:Y:S08]  /*2280*/  MUFU.TANH R5, R104 ;  /* 0x0000006800057308 */ /* 0x000ef00000002400 */
[----:B------:R-:W3:Y:S08]  /*2290*/  MUFU.TANH R79, R114 ;  /* 0x00000072004f7308 */ /* 0x000ef00000002400 */
[----:B-12---:R-:W1:Y:S08]  /*22a0*/  MUFU.TANH R4, R105 ;  /* 0x0000006900047308 */ /* 0x006e700000002400 */
[----:B------:R-:W2:Y:S01]  /*22b0*/  MUFU.TANH R83, R115 ;  /* 0x0000007300537308 */ /* 0x000ea20000002400 */
[----:B------:R-:W-:-:S02]  /*22c0*/  WARPGROUP.DEPBAR.LE gsb0, 0x0 ;  /* 0x00008000000079c5 */ /* 0x000fc40000010000 */
[----:B------:R-:W-:Y:S01]  /*22d0*/  WARPGROUP.ARRIVE ;  /* 0x00000000000079c5 */ /* 0x000fe20000000000 */
[C---:B------:R-:W-:Y:S01]  /*22e0*/  FMUL.FTZ R90, R0.reuse, R90 ;  /* 0x0000005a005a7220 */ /* 0x040fe20000410000 */
[C---:B------:R-:W-:Y:S01]  /*22f0*/  FMUL.FTZ R91, R0.reuse, R91 ;  /* 0x0000005b005b7220 */ /* 0x040fe20000410000 */
[C---:B------:R-:W-:Y:S02]  /*2300*/  FMUL.FTZ R94, R0.reuse, R94 ;  /* 0x0000005e005e7220 */ /* 0x040fe40000410000 */
[----:B------:R-:W2:Y:S01]  /*2310*/  MUFU.TANH R7, R108 ;  /* 0x0000006c00077308 */ /* 0x000ea20000002400 */
[C---:B------:R-:W-:Y:S01]  /*2320*/  FMUL.FTZ R95, R0.reuse, R95 ;  /* 0x0000005f005f7220 */ /* 0x040fe20000410000 */
[----:B------:R-:W-:Y:S01]  /*2330*/  QGMMA.64x32x32.F32.E4M3.E4M3 R56, gdesc[UR20], R56, gsb0 ;  /* 0x00600000143879f3 */ /* 0x000fe20008000838 */
[----:B------:R-:W-:Y:S01]  /*2340*/  UIADD3 UR22, UR32, 0x682, URZ ;  /* 0x0000068220167890 */ /* 0x000fe2000fffe03f */
[C---:B------:R-:W-:Y:S01]  /*2350*/  FMUL.FTZ R101, R0.reuse, R101 ;  /* 0x0000006500657220 */ /* 0x040fe20000410000 */
[----:B------:R-:W-:Y:S01]  /*2360*/  UMOV UR23, 0x80000020 ;  /* 0x8000002000177882 */ /* 0x000fe20000000000 */
[C---:B------:R-:W-:Y:S01]  /*2370*/  FMUL.FTZ R88, R0.reuse, R88 ;  /* 0x0000005800587220 */ /* 0x040fe20000410000 */
[C---:B------:R-:W-:Y:S01]  /*2380*/  FMUL.FTZ R98, R0.reuse, R98 ;  /* 0x0000006200627220 */ /* 0x040fe20000410000 */
[----:B------:R-:W2:Y:S01]  /*2390*/  MUFU.TANH R118, R118 ;  /* 0x0000007600767308 */ /* 0x000ea20000002400 */
[C---:B------:R-:W-:Y:S01]  /*23a0*/  FMUL.FTZ R93, R0.reuse, R93 ;  /* 0x0000005d005d7220 */ /* 0x040fe20000410000 */
[C---:B------:R-:W-:Y:S01]  /*23b0*/  FMUL.FTZ R89, R0.reuse, R89 ;  /* 0x0000005900597220 */ /* 0x040fe20000410000 */
[C---:B------:R-:W-:Y:S01]  /*23c0*/  FMUL.FTZ R99, R0.reuse, R99 ;  /* 0x0000006300637220 */ /* 0x040fe20000410000 */
[C---:B------:R-:W-:Y:S01]  /*23d0*/  FMUL.FTZ R92, R0.reuse, R92 ;  /* 0x0000005c005c7220 */ /* 0x040fe20000410000 */
[C---:B------:R-:W-:Y:S01]  /*23e0*/  FMUL.FTZ R97, R0.reuse, R97 ;  /* 0x0000006100617220 */ /* 0x040fe20000410000 */
[C---:B------:R-:W-:Y:S01]  /*23f0*/  FMUL.FTZ R102, R0.reuse, R102 ;  /* 0x0000006600667220 */ /* 0x040fe20000410000 */
[C---:B------:R-:W-:Y:S01]  /*2400*/  FMUL.FTZ R103, R0.reuse, R103 ;  /* 0x0000006700677220 */ /* 0x040fe20000410000 */
[----:B------:R-:W2:Y:S01]  /*2410*/  MUFU.TANH R9, R109 ;  /* 0x0000006d00097308 */ /* 0x000ea20000002400 */
[C---:B------:R-:W-:Y:S01]  /*2420*/  FMUL.FTZ R96, R0.reuse, R96 ;  /* 0x0000006000607220 */ /* 0x040fe20000410000 */
[----:B------:R-:W-:-:S06]  /*2430*/  FMUL.FTZ R100, R0, R100 ;  /* 0x0000006400647220 */ /* 0x000fcc0000410000 */
[----:B------:R-:W2:Y:S08]  /*2440*/  MUFU.TANH R119, R119 ;  /* 0x0000007700777308 */ /* 0x000eb00000002400 */
[----:B------:R-:W2:Y:S08]  /*2450*/  MUFU.TANH R11, R112 ;  /* 0x00000070000b7308 */ /* 0x000eb00000002400 */
[----:B------:R-:W2:Y:S08]  /*2460*/  MUFU.TANH R90, R90 ;  /* 0x0000005a005a7308 */ /* 0x000eb00000002400 */
[----:B------:R-:W2:Y:S08]  /*2470*/  MUFU.TANH R13, R113 ;  /* 0x00000071000d7308 */ /* 0x000eb00000002400 */
[----:B------:R-:W2:Y:S01]  /*2480*/  MUFU.TANH R91, R91 ;  /* 0x0000005b005b7308 */ /* 0x000ea20000002400 */
[----:B------:R-:W-:-:S02]  /*2490*/  WARPGROUP.DEPBAR.LE gsb0, 0x0 ;  /* 0x00008000000079c5 */ /* 0x000fc40000010000 */
[----:B------:R-:W-:Y:S01]  /*24a0*/  WARPGROUP.ARRIVE ;  /* 0x00000000000079c5 */ /* 0x000fe20000000000 */
[C---:B------:R-:W-:Y:S01]  /*24b0*/  FMUL.FTZ R57, R0.reuse, R57 ;  /* 0x0000003900397220 */ /* 0x040fe20000410000 */
[----:B------:R-:W-:-:S03]  /*24c0*/  FMUL.FTZ R69, R0, R69 ;  /* 0x0000004500457220 */ /* 0x000fc60000410000 */
[----:B------:R-:W2:Y:S01]  /*24d0*/  MUFU.TANH R15, R116 ;  /* 0x00000074000f7308 */ /* 0x000ea20000002400 */
[C---:B------:R-:W-:Y:S01]  /*24e0*/  FMUL.FTZ R56, R0.reuse, R56 ;  /* 0x0000003800387220 */ /* 0x040fe20000410000 */
[C---:B------:R-:W-:Y:S01]  /*24f0*/  FMUL.FTZ R58, R0.reuse, R58 ;  /* 0x0000003a003a7220 */ /* 0x040fe20000410000 */
[----:B------:R-:W-:Y:S01]  /*2500*/  QGMMA.64x32x32.F32.E4M3.E4M3 R40, gdesc[UR20], R40, gsb0 ;  /* 0x00600000142879f3 */ /* 0x000fe20008000828 */
[----:B------:R-:W-:Y:S01]  /*2510*/  UIADD3 UR22, UR32, 0x702, URZ ;  /* 0x0000070220167890 */ /* 0x000fe2000fffe03f */
[C---:B------:R-:W-:Y:S01]  /*2520*/  FMUL.FTZ R60, R0.reuse, R60 ;  /* 0x0000003c003c7220 */ /* 0x040fe20000410000 */
[----:B------:R-:W-:Y:S01]  /*2530*/  UMOV UR23, 0x80000020 ;  /* 0x8000002000177882 */ /* 0x000fe20000000000 */
[C---:B------:R-:W-:Y:S01]  /*2540*/  FMUL.FTZ R62, R0.reuse, R62 ;  /* 0x0000003e003e7220 */ /* 0x040fe20000410000 */
[----:B------:R4:W-:Y:S01]  /*2550*/  MUFU.TANH R73, R57 ;  /* 0x0000003900497308 */ /* 0x0009e20000002400 */
[C---:B------:R-:W-:Y:S01]  /*2560*/  FMUL.FTZ R67, R0.reuse, R67 ;  /* 0x0000004300437220 */ /* 0x040fe20000410000 */
[C---:B------:R-:W-:Y:S01]  /*2570*/  FMUL.FTZ R71, R0.reuse, R71 ;  /* 0x0000004700477220 */ /* 0x040fe20000410000 */
[C---:B------:R-:W-:Y:S01]  /*2580*/  FMUL.FTZ R59, R0.reuse, R59 ;  /* 0x0000003b003b7220 */ /* 0x040fe20000410000 */
[C---:B------:R-:W-:Y:S01]  /*2590*/  FMUL.FTZ R63, R0.reuse, R63 ;  /* 0x0000003f003f7220 */ /* 0x040fe20000410000 */
[C---:B------:R-:W-:Y:S01]  /*25a0*/  FMUL.FTZ R66, R0.reuse, R66 ;  /* 0x0000004200427220 */ /* 0x040fe20000410000 */
[C---:B------:R-:W-:Y:S01]  /*25b0*/  FMUL.FTZ R61, R0.reuse, R61 ;  /* 0x0000003d003d7220 */ /* 0x040fe20000410000 */
[----:B------:R-:W-:Y:S01]  /*25c0*/  FMUL.FTZ R70, R0, R70 ;  /* 0x0000004600467220 */ /* 0x000fe20000410000 */
[----:B------:R5:W-:Y:S01]  /*25d0*/  MUFU.TANH R76, R69 ;  /* 0x00000045004c7308 */ /* 0x000be20000002400 */
[----:B----4-:R-:W-:-:S02]  /*25e0*/  IMAD.U32 R57, RZ, RZ, UR54 ;  /* 0x00000036ff397e24 */ /* 0x010fc4000f8e00ff */
[C---:B------:R-:W-:Y:S01]  /*25f0*/  FMUL.FTZ R64, R0.reuse, R64 ;  /* 0x0000004000407220 */ /* 0x040fe20000410000 */
[C---:B------:R-:W-:Y:S01]  /*2600*/  FMUL.FTZ R65, R0.reuse, R65 ;  /* 0x0000004100417220 */ /* 0x040fe20000410000 */
[----:B------:R-:W-:Y:S01]  /*2610*/  FMUL.FTZ R68, R0, R68 ;  /* 0x0000004400447220 */ /* 0x000fe20000410000 */
[----:B------:R-:W-:Y:S02]  /*2620*/  IMAD R6, R57, -0xa0, R6 ;  /* 0xffffff6039067824 */ /* 0x000fe400078e0206 */
[----:B------:R-:W-:Y:S03]  /*2630*/  MUFU.TANH R94, R94 ;  /* 0x0000005e005e7308 */ /* 0x000fe60000002400 */
[C---:B------:R-:W-:Y:S02]  /*2640*/  ISETP.GT.AND P1, PT, R6.reuse, RZ, PT ;  /* 0x000000ff0600720c */ /* 0x040fe40003f24270 */
[----:B------:R-:W-:-:S02]  /*2650*/  ISETP.GT.AND P2, PT, R6, 0x1, PT ;  /* 0x000000010600780c */ /* 0x000fc40003f44270 */
[----:B------:R-:W-:Y:S02]  /*2660*/  ISETP.GT.AND P3, PT, R6, 0x8, PT ;  /* 0x000000080600780c */ /* 0x000fe40003f64270 */
[----:B-----5:R-:W-:Y:S01]  /*2670*/  FSEL R69, R106, -INF , P1 ;  /* 0xff8000006a457808 */ /* 0x020fe20000800000 */
[----:B------:R4:W-:Y:S01]  /*2680*/  MUFU.TANH R12, R95 ;  /* 0x0000005f000c7308 */ /* 0x0009e20000002400 */
[----:B------:R-:W-:Y:S02]  /*2690*/  FSEL R8, R8, -INF , P2 ;  /* 0xff80000008087808 */ /* 0x000fe40001000000 */
[C---:B------:R-:W-:Y:S02]  /*26a0*/  ISETP.GT.AND P4, PT, R6.reuse, 0x9, PT ;  /* 0x000000090600780c */ /* 0x040fe40003f84270 */
[----:B---3--:R-:W-:Y:S02]  /*26b0*/  FSEL R75, R75, -INF , P3 ;  /* 0xff8000004b4b7808 */ /* 0x008fe40001800000 */
[----:B------:R-:W-:Y:S01]  /*26c0*/  FMNMX.FTZ R82, R69, R8, !PT ;  /* 0x0000000845527209 */ /* 0x000fe20007810000 */
[----:B------:R-:W3:Y:S01]  /*26d0*/  MUFU.TANH R21, R117 ;  /* 0x0000007500157308 */ /* 0x000ee20000002400 */
[----:B------:R-:W-:-:S02]  /*26e0*/  ISETP.GT.AND P5, PT, R6, 0x10, PT ;  /* 0x000000100600780c */ /* 0x000fc40003fa4270 */
[----:B------:R-:W-:Y:S02]  /*26f0*/  FSEL R77, R77, -INF , P4 ;  /* 0xff8000004d4d7808 */ /* 0x000fe40002000000 */
[----:B------:R-:W-:Y:S02]  /*2700*/  FMNMX.FTZ R82, R75, R82, !PT ;  /* 0x000000524b527209 */ /* 0x000fe40007810000 */
[----:B------:R-:W-:Y:S01]  /*2710*/  FSEL R5, R5, -INF , P1 ;  /* 0xff80000005057808 */ /* 0x000fe20000800000 */
[----:B------:R5:W-:Y:S01]  /*2720*/  MUFU.TANH R20, R101 ;  /* 0x0000006500147308 */ /* 0x000be20000002400 */
[----:B------:R-:W-:Y:S02]  /*2730*/  ISETP.GT.AND P1, PT, R6, 0x11, PT ;  /* 0x000000110600780c */ /* 0x000fe40003f24270 */
[----:B------:R-:W-:Y:S02]  /*2740*/  FSEL R79, R79, -INF , P5 ;  /* 0xff8000004f4f7808 */ /* 0x000fe40002800000 */
[----:B------:R-:W-:-:S02]  /*2750*/  FMNMX.FTZ R82, R77, R82, !PT ;  /* 0x000000524d527209 */ /* 0x000fc40007810000 */
[----:B-1----:R-:W-:Y:S01]  /*2760*/  FSEL R4, R4, -INF , P2 ;  /* 0xff80000004047808 */ /* 0x002fe20001000000 */
[----:B------:R-:W-:Y:S01]  /*2770*/  MUFU.TANH R88, R88 ;  /* 0x0000005800587308 */ /* 0x000fe20000002400 */
[C---:B------:R-:W-:Y:S02]  /*2780*/  ISETP.GT.AND P2, PT, R6.reuse, 0x18, PT ;  /* 0x000000180600780c */ /* 0x040fe40003f44270 */
[----:B--2---:R-:W-:Y:S02]  /*2790*/  FSEL R83, R83, -INF , P1 ;  /* 0xff80000053537808 */ /* 0x004fe40000800000 */
[----:B------:R-:W-:Y:S01]  /*27a0*/  FMNMX.FTZ R82, R79, R82, !PT ;  /* 0x000000524f527209 */ /* 0x000fe20007810000 */
[----:B------:R-:W-:Y:S02]  /*27b0*/  WARPGROUP.DEPBAR.LE gsb0, 0x0 ;  /* 0x00008000000079c5 */ /* 0x000fe40000010000 */
[----:B------:R-:W-:Y:S01]  /*27c0*/  WARPGROUP.ARRIVE ;  /* 0x00000000000079c5 */ /* 0x000fe20000000000 */
[----:B------:R-:W-:Y:S01]  /*27d0*/  FSEL R7, R7, -INF , P3 ;  /* 0xff80000007077808 */ /* 0x000fe20001800000 */
[----:B------:R1:W-:Y:S01]  /*27e0*/  MUFU.TANH R10, R93 ;  /* 0x0000005d000a7308 */ /* 0x0003e20000002400 */
[----:B------:R-:W-:Y:S01]  /*27f0*/  ISETP.GT.AND P3, PT, R6, 0x19, PT ;  /* 0x000000190600780c */ /* 0x000fe20003f64270 */
[----:B------:R-:W-:Y:S01]  /*2800*/  FMUL.FTZ R41, R0, R41 ;  /* 0x0000002900297220 */ /* 0x000fe20000410000 */
[----:B----4-:R-:W-:Y:S01]  /*2810*/  FSEL R95, R118, -INF , P2 ;  /* 0xff800000765f7808 */ /* 0x010fe20001000000 */
[----:B------:R-:W-:Y:S01]  /*2820*/  QGMMA.64x32x32.F32.E4M3.E4M3 R24, gdesc[UR20], R24, gsb0 ;  /* 0x00600000141879f3 */ /* 0x000fe20008000818 */
[----:B------:R-:W-:Y:S01]  /*2830*/  FMNMX.FTZ R82, R83, R82, !PT ;  /* 0x0000005253527209 */ /* 0x000fe20007810000 */
[----:B------:R-:W-:Y:S01]  /*2840*/  FMUL.FTZ R43, R0, R43 ;  /* 0x0000002b002b7220 */ /* 0x000fe20000410000 */
[----:B------:R-:W-:Y:S01]  /*2850*/  FSEL R9, R9, -INF , P4 ;  /* 0xff80000009097808 */ /* 0x000fe20002000000 */
[----:B------:R-:W2:Y:S01]  /*2860*/  MUFU.TANH R98, R98 ;  /* 0x0000006200627308 */ /* 0x000ea20000002400 */
[----:B------:R-:W-:Y:S01]  /*2870*/  ISETP.GT.AND P4, PT, R6, 0x20, PT ;  /* 0x000000200600780c */ /* 0x000fe20003f84270 */
[C---:B------:R-:W-:Y:S01]  /*2880*/  FMUL.FTZ R51, R0.reuse, R51 ;  /* 0x0000003300337220 */ /* 0x040fe20000410000 */
[----:B-----5:R-:W-:Y:S01]  /*2890*/  FSEL R101, R119, -INF , P3 ;  /* 0xff80000077657808 */ /* 0x020fe20001800000 */
[C---:B------:R-:W-:Y:S01]  /*28a0*/  FMUL.FTZ R45, R0.reuse, R45 ;  /* 0x0000002d002d7220 */ /* 0x040fe20000410000 */
[----:B------:R-:W-:Y:S01]  /*28b0*/  FMNMX.FTZ R82, R95, R82, !PT ;  /* 0x000000525f527209 */ /* 0x000fe20007810000 */
[----:B------:R-:W-:Y:S01]  /*28c0*/  FMUL.FTZ R48, R0, R48 ;  /* 0x0000003000307220 */ /* 0x000fe20000410000 */
[----:B------:R-:W-:Y:S01]  /*28d0*/  FSEL R11, R11, -INF , P5 ;  /* 0xff8000000b0b7808 */ /* 0x000fe20002800000 */
[----:B------:R-:W-:Y:S01]  /*28e0*/  MUFU.TANH R89, R89 ;  /* 0x0000005900597308 */ /* 0x000fe20000002400 */
[----:B------:R-:W-:Y:S01]  /*28f0*/  ISETP.GT.AND P5, PT, R6, 0x21, PT ;  /* 0x000000210600780c */ /* 0x000fe20003fa4270 */
[----:B------:R-:W-:Y:S01]  /*2900*/  FMUL.FTZ R47, R0, R47 ;  /* 0x0000002f002f7220 */ /* 0x000fe20000410000 */
[----:B-1----:R-:W-:Y:S01]  /*2910*/  FSEL R93, R90, -INF , P4 ;  /* 0xff8000005a5d7808 */ /* 0x002fe20002000000 */
[C---:B------:R-:W-:Y:S01]  /*2920*/  FMUL.FTZ R57, R0.reuse, R50 ;  /* 0x0000003200397220 */ /* 0x040fe20000410000 */
[----:B------:R-:W-:Y:S01]  /*2930*/  FMNMX.FTZ R82, R101, R82, !PT ;  /* 0x0000005265527209 */ /* 0x000fe20007810000 */
[----:B------:R-:W-:Y:S01]  /*2940*/  FMUL.FTZ R49, R0, R49 ;  /* 0x0000003100317220 */ /* 0x000fe20000410000 */
[----:B------:R-:W-:Y:S01]  /*2950*/  FSEL R13, R13, -INF , P1 ;  /* 0xff8000000d0d7808 */ /* 0x000fe20000800000 */
[----:B------:R-:W1:Y:S01]  /*2960*/  MUFU.TANH R99, R99 ;  /* 0x0000006300637308 */ /* 0x000e620000002400 */
[----:B------:R-:W-:Y:S01]  /*2970*/  ISETP.GT.AND P1, PT, R6, 0x28, PT ;  /* 0x000000280600780c */ /* 0x000fe20003f24270 */
[C---:B------:R-:W-:Y:S01]  /*2980*/  FMUL.FTZ R40, R0.reuse, R40 ;  /* 0x0000002800287220 */ /* 0x040fe20000410000 */
[----:B------:R-:W-:Y:S01]  /*2990*/  FSEL R91, R91, -INF , P5 ;  /* 0xff8000005b5b7808 */ /* 0x000fe20002800000 */
[C---:B------:R-:W-:Y:S01]  /*29a0*/  FMUL.FTZ R42, R0.reuse, R42 ;  /* 0x0000002a002a7220 */ /* 0x040fe20000410000 */
[----:B------:R-:W-:Y:S01]  /*29b0*/  FMNMX.FTZ R82, R93, R82, !PT ;  /* 0x000000525d527209 */ /* 0x000fe20007810000 */
[----:B------:R-:W-:Y:S01]  /*29c0*/  FMUL.FTZ R80, R0, R55 ;  /* 0x0000003700507220 */ /* 0x000fe20000410000 */
[----:B------:R-:W-:Y:S01]  /*29d0*/  FSEL R15, R15, -INF , P2 ;  /* 0xff8000000f0f7808 */ /* 0x000fe20001000000 */
[----:B------:R4:W-:Y:S01]  /*29e0*/  MUFU.TANH R14, R97 ;  /* 0x00000061000e7308 */ /* 0x0009e20000002400 */
[----:B------:R-:W-:Y:S01]  /*29f0*/  ISETP.GT.AND P2, PT, R6, 0x29, PT ;  /* 0x000000290600780c */ /* 0x000fe20003f44270 */
[C---:B------:R-:W-:Y:S01]  /*2a00*/  FMUL.FTZ R46, R0.reuse, R46 ;  /* 0x0000002e002e7220 */ /* 0x040fe20000410000 */
[----:B------:R-:W-:Y:S01]  /*2a10*/  FMNMX.FTZ R82, R91, R82, !PT ;  /* 0x000000525b527209 */ /* 0x000fe20007810000 */
[C---:B------:R-:W-:Y:S01]  /*2a20*/  FMUL.FTZ R52, R0.reuse, R52 ;  /* 0x0000003400347220 */ /* 0x040fe20000410000 */
[----:B---3--:R-:W-:Y:S01]  /*2a30*/  FSEL R21, R21, -INF , P3 ;  /* 0xff80000015157808 */ /* 0x008fe20001800000 */
[----:B------:R-:W-:Y:S01]  /*2a40*/  FMUL.FTZ R54, R0, R54 ;  /* 0x0000003600367220 */ /* 0x000fe20000410000 */
[----:B------:R-:W-:Y:S01]  /*2a50*/  ISETP.GT.AND P3, PT, R6, 0x30, PT ;  /* 0x000000300600780c */ /* 0x000fe20003f64270 */
[----:B------:R-:W-:Y:S01]  /*2a60*/  MUFU.TANH R92, R92 ;  /* 0x0000005c005c7308 */ /* 0x000fe20000002400 */
[----:B----4-:R-:W-:Y:S01]  /*2a70*/  FSEL R97, R12, -INF , P2 ;  /* 0xff8000000c617808 */ /* 0x010fe20001000000 */
[----:B------:R-:W-:Y:S01]  /*2a80*/  FMUL.FTZ R44, R0, R44 ;  /* 0x0000002c002c7220 */ /* 0x000fe20000410000 */
[----:B--2---:R-:W-:-:S05]  /*2a90*/  FSEL R107, R98, -INF , P3 ;  /* 0xff800000626b7808 */ /* 0x004fca0001800000 */
[----:B------:R-:W2:Y:S08]  /*2aa0*/  MUFU.TANH R102, R102 ;  /* 0x0000006600667308 */ /* 0x000eb00000002400 */
[----:B------:R3:W-:Y:S08]  /*2ab0*/  MUFU.TANH R72, R103 ;  /* 0x0000006700487308 */ /* 0x0007f00000002400 */
[----:B------:R-:W-:Y:S01]  /*2ac0*/  MUFU.TANH R56, R56 ;  /* 0x0000003800387308 */ /* 0x000fe20000002400 */
[----:B---3--:R-:W-:Y:S01]  /*2ad0*/  FSEL R103, R94, -INF , P1 ;  /* 0xff8000005e677808 */ /* 0x008fe20000800000 */
[----:B------:R-:W-:-:S02]  /*2ae0*/  WARPGROUP.DEPBAR.LE gsb0, 0x0 ;  /* 0x00008000000079c5 */ /* 0x000fc40000010000 */
[C---:B------:R-:W-:Y:S01]  /*2af0*/  FMUL.FTZ R28, R0.reuse, R28 ;  /* 0x0000001c001c7220 */ /* 0x040fe20000410000 */
[----:B------:R-:W-:Y:S01]  /*2b00*/  FMNMX.FTZ R82, R103, R82, !PT ;  /* 0x0000005267527209 */ /* 0x000fe20007810000 */
[C---:B------:R-:W-:Y:S01]  /*2b10*/  FMUL.FTZ R30, R0.reuse, R30 ;  /* 0x0000001e001e7220 */ /* 0x040fe20000410000 */
[C---:B------:R-:W-:Y:S01]  /*2b20*/  FMUL.FTZ R12, R0.reuse, R25 ;  /* 0x00000019000c7220 */ /* 0x040fe20000410000 */
[----:B------:R-:W-:Y:S01]  /*2b30*/  MUFU.TANH R58, R58 ;  /* 0x0000003a003a7308 */ /* 0x000fe20000002400 */
[----:B------:R-:W-:Y:S01]  /*2b40*/  FMNMX.FTZ R82, R97, R82, !PT ;  /* 0x0000005261527209 */ /* 0x000fe20007810000 */
[C---:B------:R-:W-:Y:S01]  /*2b50*/  FMUL.FTZ R24, R0.reuse, R24 ;  /* 0x0000001800187220 */ /* 0x040fe20000410000 */
[C---:B------:R-:W-:Y:S01]  /*2b60*/  FMUL.FTZ R26, R0.reuse, R26 ;  /* 0x0000001a001a7220 */ /* 0x040fe20000410000 */
[C---:B------:R-:W-:Y:S01]  /*2b70*/  FMUL.FTZ R34, R0.reuse, R34 ;  /* 0x0000002200227220 */ /* 0x040fe20000410000 */
[----:B------:R-:W-:Y:S01]  /*2b80*/  FMNMX.FTZ R82, R107, R82, !PT ;  /* 0x000000526b527209 */ /* 0x000fe20007810000 */
[C---:B------:R-:W-:Y:S01]  /*2b90*/  FMUL.FTZ R38, R0.reuse, R38 ;  /* 0x0000002600267220 */ /* 0x040fe20000410000 */
[C---:B------:R-:W-:Y:S01]  /*2ba0*/  FMUL.FTZ R32, R0.reuse, R32 ;  /* 0x0000002000207220 */ /* 0x040fe20000410000 */
[----:B------:R-:W-:Y:S01]  /*2bb0*/  MUFU.TANH R96, R96 ;  /* 0x0000006000607308 */ /* 0x000fe20000002400 */
[C---:B------:R-:W-:Y:S01]  /*2bc0*/  FMUL.FTZ R29, R0.reuse, R29 ;  /* 0x0000001d001d7220 */ /* 0x040fe20000410000 */
[C---:B------:R-:W-:Y:S01]  /*2bd0*/  FMUL.FTZ R36, R0.reuse, R36 ;  /* 0x0000002400247220 */ /* 0x040fe20000410000 */
[C---:B------:R-:W-:Y:S01]  /*2be0*/  FMUL.FTZ R33, R0.reuse, R33 ;  /* 0x0000002100217220 */ /* 0x040fe20000410000 */
[----:B------:R-:W-:-:S04]  /*2bf0*/  FMUL.FTZ R37, R0, R37 ;  /* 0x0000002500257220 */ /* 0x000fc80000410000 */
[----:B------:R-:W-:Y:S08]  /*2c00*/  MUFU.TANH R60, R60 ;  /* 0x0000003c003c7308 */ /* 0x000ff00000002400 */
[----:B------:R-:W3:Y:S08]  /*2c10*/  MUFU.TANH R62, R62 ;  /* 0x0000003e003e7308 */ /* 0x000ef00000002400 */
[----:B------:R4:W-:Y:S08]  /*2c20*/  MUFU.TANH R78, R41 ;  /* 0x00000029004e7308 */ /* 0x0009f00000002400 */
[----:B------:R-:W-:Y:S01]  /*2c30*/  MUFU.TANH R67, R67 ;  /* 0x0000004300437308 */ /* 0x000fe20000002400 */
[----:B----4-:R-:W-:Y:S01]  /*2c40*/  FSEL R41, R88, -INF , P4 ;  /* 0xff80000058297808 */ /* 0x010fe20002000000 */
[----:B------:R-:W-:Y:S01]  /*2c50*/  IMAD.U32 R88, RZ, RZ, UR6 ;  /* 0x00000006ff587e24 */ /* 0x000fe2000f8e00ff */
[----:B------:R-:W-:-:S04]  /*2c60*/  ISETP.GT.AND P4, PT, R6, 0x31, PT ;  /* 0x000000310600780c */ /* 0x000fc80003f84270 */
[----:B-1----:R-:W-:Y:S01]  /*2c70*/  FSEL R105, R99, -INF , P4 ;  /* 0xff80000063697808 */ /* 0x002fe20002000000 */
[----:B------:R1:W-:Y:S03]  /*2c80*/  MUFU.TANH R135, R43 ;  /* 0x0000002b00877308 */ /* 0x0003e60000002400 */
[----:B------:R-:W-:-:S05]  /*2c90*/  FMNMX.FTZ R82, R105, R82, !PT ;  /* 0x0000005269527209 */ /* 0x000fca0007810000 */
[----:B------:R4:W-:Y:S01]  /*2ca0*/  MUFU.TANH R121, R59 ;  /* 0x0000003b00797308 */ /* 0x0009e20000002400 */
[----:B-1----:R-:W-:Y:S02]  /*2cb0*/  FSEL R43, R89, -INF , P5 ;  /* 0xff800000592b7808 */ /* 0x002fe40002800000 */
[----:B------:R-:W-:-:S04]  /*2cc0*/  ISETP.GT.AND P5, PT, R6, 0x38, PT ;  /* 0x000000380600780c */ /* 0x000fc80003fa4270 */
[----:B--2---:R-:W-:Y:S01]  /*2cd0*/  FSEL R109, R102, -INF , P5 ;  /* 0xff800000666d7808 */ /* 0x004fe20002800000 */
[----:B------:R-:W-:Y:S01]  /*2ce0*/  MUFU.TANH R71, R71 ;  /* 0x0000004700477308 */ /* 0x000fe20000002400 */
[----:B----4-:R-:W-:Y:S02]  /*2cf0*/  FMUL.FTZ R59, R0, R53 ;  /* 0x00000035003b7220 */ /* 0x010fe40000410000 */
[----:B------:R-:W-:-:S05]  /*2d00*/  FMNMX.FTZ R82, R109, R82, !PT ;  /* 0x000000526d527209 */ /* 0x000fca0007810000 */
[----:B------:R1:W-:Y:S08]  /*2d10*/  MUFU.TANH R145, R51 ;  /* 0x0000003300917308 */ /* 0x0003f00000002400 */
[----:B------:R-:W2:Y:S01]  /*2d20*/  MUFU.TANH R100, R100 ;  /* 0x0000006400647308 */ /* 0x000ea20000002400 */
[----:B-1----:R-:W-:Y:S01]  /*2d30*/  FSEL R51, R14, -INF , P4 ;  /* 0xff8000000e337808 */ /* 0x002fe20002000000 */
[----:B------:R-:W-:Y:S01]  /*2d40*/  FMUL.FTZ R14, R0, R27 ;  /* 0x0000001b000e7220 */ /* 0x000fe20000410000 */
[----:B------:R-:W-:-:S04]  /*2d50*/  ISETP.GT.AND P4, PT, R6, 0x48, PT ;  /* 0x000000480600780c */ /* 0x000fc80003f84270 */
[----:B---3--:R-:W-:Y:S01]  /*2d60*/  FSEL R123, R62, -INF , P4 ;  /* 0xff8000003e7b7808 */ /* 0x008fe20002000000 */
[----:B------:R1:W-:Y:S08]  /*2d70*/  MUFU.TANH R81, R45 ;  /* 0x0000002d00517308 */ /* 0x0003f00000002400 */
[----:B------:R3:W-:Y:S01]  /*2d80*/  MUFU.TANH R141, R47 ;  /* 0x0000002f008d7308 */ /* 0x0007e20000002400 */
[----:B-1----:R-:W-:-:S02]  /*2d90*/  FSEL R45, R92, -INF , P1 ;  /* 0xff8000005c2d7808 */ /* 0x002fc40000800000 */
[----:B------:R-:W-:Y:S02]  /*2da0*/  ISETP.GT.AND P1, PT, R6, 0x39, PT ;  /* 0x000000390600780c */ /* 0x000fe40003f24270 */
[----:B--2---:R-:W-:Y:S02]  /*2db0*/  FSEL R53, R100, -INF , P5 ;  /* 0xff80000064357808 */ /* 0x004fe40002800000 */
[----:B------:R-:W-:Y:S01]  /*2dc0*/  FSEL R119, R72, -INF , P1 ;  /* 0xff80000048777808 */ /* 0x000fe20000800000 */
[----:B------:R-:W-:Y:S01]  /*2dd0*/  MUFU.TANH R48, R48 ;  /* 0x0000003000307308 */ /* 0x000fe20000002400 */
[----:B---3--:R-:W-:Y:S02]  /*2de0*/  FSEL R47, R10, -INF , P2 ;  /* 0xff8000000a2f7808 */ /* 0x008fe40001000000 */
[----:B------:R-:W-:Y:S02]  /*2df0*/  ISETP.GT.AND P2, PT, R6, 0x40, PT ;  /* 0x000000400600780c */ /* 0x000fe40003f44270 */
[----:B------:R-:W-:-:S02]  /*2e00*/  FMNMX.FTZ R82, R119, R82, !PT ;  /* 0x0000005277527209 */ /* 0x000fc40007810000 */
[----:B------:R-:W-:Y:S01]  /*2e10*/  FSEL R117, R58, -INF , P2 ;  /* 0xff8000003a757808 */ /* 0x000fe20001000000 */
[----:B------:R1:W-:Y:S01]  /*2e20*/  MUFU.TANH R143, R57 ;  /* 0x00000039008f7308 */ /* 0x0003e20000002400 */
[----:B------:R-:W-:Y:S02]  /*2e30*/  ISETP.GT.AND P5, PT, R6, 0x49, PT ;  /* 0x000000490600780c */ /* 0x000fe40003fa4270 */
[----:B------:R-:W-:Y:S02]  /*2e40*/  FMNMX.FTZ R82, R117, R82, !PT ;  /* 0x0000005275527209 */ /* 0x000fe40007810000 */
[----:B------:R-:W-:Y:S01]  /*2e50*/  FSEL R55, R20, -INF , P1 ;  /* 0xff80000014377808 */ /* 0x000fe20000800000 */
[----:B------:R-:W-:Y:S01]  /*2e60*/  FMUL.FTZ R20, R0, R31 ;  /* 0x0000001f00147220 */ /* 0x000fe20000410000 */
[----:B------:R-:W-:Y:S01]  /*2e70*/  ISETP.GT.AND P1, PT, R6, 0x50, PT ;  /* 0x000000500600780c */ /* 0x000fe20003f24270 */
[----:B------:R-:W2:Y:S01]  /*2e80*/  MUFU.TANH R63, R63 ;  /* 0x0000003f003f7308 */ /* 0x000ea20000002400 */
[----:B-1----:R-:W-:-:S02]  /*2e90*/  FSEL R57, R56, -INF , P2 ;  /* 0xff80000038397808 */ /* 0x002fc40001000000 */
[----:B------:R-:W-:-:S04]  /*2ea0*/  ISETP.GT.AND P2, PT, R6, 0x51, PT ;  /* 0x000000510600780c */ /* 0x000fc80003f44270 */
[----:B------:R-:W-:Y:S01]  /*2eb0*/  FSEL R129, R67, -INF , P2 ;  /* 0xff80000043817808 */ /* 0x000fe20001000000 */
[----:B------:R-:W1:Y:S08]  /*2ec0*/  MUFU.TANH R14, R14 ;  /* 0x0000000e000e7308 */ /* 0x000e700000002400 */
[----:B------:R3:W-:Y:S01]  /*2ed0*/  MUFU.TANH R74, R61 ;  /* 0x0000003d004a7308 */ /* 0x0007e20000002400 */
[----:B--2---:R-:W-:-:S07]  /*2ee0*/  FSEL R125, R63, -INF , P5 ;  /* 0xff8000003f7d7808 */ /* 0x004fce0002800000 */
[----:B------:R2:W-:Y:S01]  /*2ef0*/  MUFU.TANH R50, R49 ;  /* 0x0000003100327308 */ /* 0x0005e20000002400 */
[----:B---3--:R-:W-:Y:S02]  /*2f00*/  FSEL R61, R60, -INF , P4 ;  /* 0xff8000003c3d7808 */ /* 0x008fe40002000000 */
[----:B------:R-:W-:-:S04]  /*2f10*/  ISETP.GT.AND P4, PT, R6, 0x59, PT ;  /* 0x000000590600780c */ /* 0x000fc80003f84270 */
[----:B------:R-:W-:Y:S01]  /*2f20*/  FSEL R67, R76, -INF , P4 ;  /* 0xff8000004c437808 */ /* 0x000fe20002000000 */
[----:B------:R-:W3:Y:S01]  /*2f30*/  MUFU.TANH R66, R66 ;  /* 0x0000004200427308 */ /* 0x000ee20000002400 */
[----:B--2---:R-:W-:Y:S02]  /*2f40*/  FSEL R49, R96, -INF , P3 ;  /* 0xff80000060317808 */ /* 0x004fe40001800000 */
[C---:B------:R-:W-:Y:S02]  /*2f50*/  ISETP.GT.AND P3, PT, R6.reuse, 0x41, PT ;  /* 0x000000410600780c */ /* 0x040fe40003f64270 */
[----:B------:R-:W-:Y:S02]  /*2f60*/  FSEL R133, R71, -INF , P4 ;  /* 0xff80000047857808 */ /* 0x000fe40002000000 */
[----:B------:R-:W-:Y:S01]  /*2f70*/  FSEL R121, R121, -INF , P3 ;  /* 0xff80000079797808 */ /* 0x000fe20001800000 */
[----:B------:R-:W2:Y:S01]  /*2f80*/  MUFU.TANH R40, R40 ;  /* 0x0000002800287308 */ /* 0x000ea20000002400 */
[----:B------:R-:W-:-:S02]  /*2f90*/  ISETP.GT.AND P4, PT, R6, 0x70, PT ;  /* 0x000000700600780c */ /* 0x000fc40003f84270 */
[----:B------:R-:W-:Y:S02]  /*2fa0*/  FMNMX.FTZ R82, R121, R82, !PT ;  /* 0x0000005279527209 */ /* 0x000fe40007810000 */
[----:B------:R-:W-:Y:S02]  /*2fb0*/  FSEL R85, R48, -INF , P4 ;  /* 0xff80000030557808 */ /* 0x000fe40002000000 */
[----:B------:R-:W-:Y:S01]  /*2fc0*/  FSEL R143, R143, -INF , P4 ;  /* 0xff8000008f8f7808 */ /* 0x000fe20002000000 */
[----:B------:R-:W4:Y:S01]  /*2fd0*/  MUFU.TANH R42, R42 ;  /* 0x0000002a002a7308 */ /* 0x000f220000002400 */
[----:B------:R-:W-:Y:S02]  /*2fe0*/  ISETP.GT.AND P4, PT, R6, 0x81, PT ;  /* 0x000000810600780c */ /* 0x000fe40003f84270 */
[----:B------:R-:W-:Y:S02]  /*2ff0*/  FMNMX.FTZ R82, R123, R82, !PT ;  /* 0x000000527b527209 */ /* 0x000fe40007810000 */
[----:B-1----:R-:W-:Y:S01]  /*3000*/  FSEL R153, R14, -INF , P4 ;  /* 0xff8000000e997808 */ /* 0x002fe20002000000 */
[----:B------:R-:W-:Y:S01]  /*3010*/  FMUL.FTZ R14, R0, R39 ;  /* 0x00000027000e7220 */ /* 0x000fe20000410000 */
[----:B---3--:R-:W-:Y:S01]  /*3020*/  FSEL R127, R66, -INF , P1 ;  /* 0xff800000427f7808 */ /* 0x008fe20000800000 */
[----:B------:R-:W-:Y:S01]  /*3030*/  MUFU.TANH R70, R70 ;  /* 0x0000004600467308 */ /* 0x000fe20000002400 */
[----:B------:R-:W-:-:S02]  /*3040*/  FMNMX.FTZ R82, R125, R82, !PT ;  /* 0x000000527d527209 */ /* 0x000fc40007810000 */
[----:B------:R-:W-:Y:S02]  /*3050*/  FSEL R25, R74, -INF , P5 ;  /* 0xff8000004a197808 */ /* 0x000fe40002800000 */
[----:B------:R-:W-:Y:S02]  /*3060*/  ISETP.GT.AND P5, PT, R6, 0x60, PT ;  /* 0x000000600600780c */ /* 0x000fe40003fa4270 */
[----:B------:R-:W-:Y:S01]  /*3070*/  FMNMX.FTZ R82, R127, R82, !PT ;  /* 0x000000527f527209 */ /* 0x000fe20007810000 */
[----:B------:R-:W1:Y:S01]  /*3080*/  MUFU.TANH R64, R64 ;  /* 0x0000004000407308 */ /* 0x000e620000002400 */
[----:B--2---:R-:W-:Y:S01]  /*3090*/  FSEL R71, R40, -INF , P5 ;  /* 0xff80000028477808 */ /* 0x004fe20002800000 */
[----:B------:R-:W-:Y:S01]  /*30a0*/  FMUL.FTZ R40, R0, R35 ;  /* 0x0000002300287220 */ /* 0x000fe20000410000 */
[----:B----4-:R-:W-:Y:S02]  /*30b0*/  FSEL R137, R42, -INF , P5 ;  /* 0xff8000002a897808 */ /* 0x010fe40002800000 */
[----:B------:R-:W-:-:S02]  /*30c0*/  FMNMX.FTZ R82, R129, R82, !PT ;  /* 0x0000005281527209 */ /* 0x000fc40007810000 */
[----:B------:R-:W-:Y:S01]  /*30d0*/  ISETP.GT.AND P5, PT, R6, 0x71, PT ;  /* 0x000000710600780c */ /* 0x000fe20003fa4270 */
[----:B------:R-:W2:Y:S03]  /*30e0*/  MUFU.TANH R28, R28 ;  /* 0x0000001c001c7308 */ /* 0x000ea60000002400 */
[----:B------:R-:W-:Y:S02]  /*30f0*/  FSEL R99, R50, -INF , P5 ;  /* 0xff80000032637808 */ /* 0x000fe40002800000 */
[----:B------:R-:W-:Y:S02]  /*3100*/  FSEL R145, R145, -INF , P5 ;  /* 0xff80000091917808 */ /* 0x000fe40002800000 */
[----:B------:R-:W-:Y:S01]  /*3110*/  ISETP.GT.AND P5, PT, R6, 0x88, PT ;  /* 0x000000880600780c */ /* 0x000fe20003fa4270 */
[----:B------:R-:W3:Y:S01]  /*3120*/  MUFU.TANH R30, R30 ;  /* 0x0000001e001e7308 */ /* 0x000ee20000002400 */
[----:B-1----:R-:W-:-:S02]  /*3130*/  FSEL R63, R64, -INF , P1 ;  /* 0xff800000403f7808 */ /* 0x002fc40000800000 */
[----:B------:R-:W-:-:S04]  /*3140*/  ISETP.GT.AND P1, PT, R6, 0x61, PT ;  /* 0x000000610600780c */ /* 0x000fc80003f24270 */
[----:B------:R-:W-:Y:S01]  /*3150*/  FSEL R135, R135, -INF , P1 ;  /* 0xff80000087877808 */ /* 0x000fe20000800000 */
[----:B------:R-:W1:Y:S01]  /*3160*/  MUFU.TANH R65, R65 ;  /* 0x0000004100417308 */ /* 0x000e620000002400 */
[----:B--2---:R-:W-:-:S07]  /*3170*/  FSEL R115, R28, -INF , P5 ;  /* 0xff8000001c737808 */ /* 0x004fce0002800000 */
[----:B------:R2:W-:Y:S01]  /*3180*/  MUFU.TANH R10, R59 ;  /* 0x0000003b000a7308 */ /* 0x0005e20000002400 */
[----:B---3--:R-:W-:Y:S02]  /*3190*/  FSEL R155, R30, -INF , P5 ;  /* 0xff8000001e9b7808 */ /* 0x008fe40002800000 */
[----:B------:R-:W-:-:S05]  /*31a0*/  ISETP.GT.AND P5, PT, R6, 0x99, PT ;  /* 0x000000990600780c */ /* 0x000fca0003fa4270 */
[----:B------:R-:W3:Y:S01]  /*31b0*/  MUFU.TANH R14, R14 ;  /* 0x0000000e000e7308 */ /* 0x000ee20000002400 */
[----:B--2---:R-:W-:Y:S02]  /*31c0*/  FSEL R59, R73, -INF , P3 ;  /* 0xff800000493b7808 */ /* 0x004fe40001800000 */
[----:B------:R-:W-:Y:S02]  /*31d0*/  ISETP.GT.AND P3, PT, R6, 0x58, PT ;  /* 0x000000580600780c */ /* 0x000fe40003f64270 */
[----:B-1----:R-:W-:Y:S02]  /*31e0*/  FSEL R27, R65, -INF , P2 ;  /* 0xff800000411b7808 */ /* 0x002fe40001000000 */
[----:B------:R-:W-:Y:S01]  /*31f0*/  FSEL R131, R70, -INF , P3 ;  /* 0xff80000046837808 */ /* 0x000fe20001800000 */
[----:B------:R-:W1:Y:S01]  /*3200*/  MUFU.TANH R68, R68 ;  /* 0x0000004400447308 */ /* 0x000e620000002400 */
[----:B------:R-:W-:Y:S02]  /*3210*/  ISETP.GT.AND P2, PT, R6, 0x68, PT ;  /* 0x000000680600780c */ /* 0x000fe40003f44270 */
[----:B------:R-:W-:-:S02]  /*3220*/  FMNMX.FTZ R82, R131, R82, !PT ;  /* 0x0000005283527209 */ /* 0x000fc40007810000 */
[----:B------:R-:W-:Y:S02]  /*3230*/  FSEL R73, R78, -INF , P1 ;  /* 0xff8000004e497808 */ /* 0x000fe40000800000 */
[----:B------:R-:W-:Y:S01]  /*3240*/  FMNMX.FTZ R82, R133, R82, !PT ;  /* 0x0000005285527209 */ /* 0x000fe20007810000 */
[----:B------:R-:W2:Y:S01]  /*3250*/  MUFU.TANH R46, R46 ;  /* 0x0000002e002e7308 */ /* 0x000ea20000002400 */
[----:B------:R-:W-:Y:S02]  /*3260*/  ISETP.GT.AND P1, PT, R6, 0x78, PT ;  /* 0x000000780600780c */ /* 0x000fe40003f24270 */
[----:B------:R-:W-:Y:S02]  /*3270*/  FMNMX.FTZ R82, R137, R82, !PT ;  /* 0x0000005289527209 */ /* 0x000fe40007810000 */
[----:B---3--:R-:W-:Y:S02]  /*3280*/  FSEL R163, R14, -INF , P5 ;  /* 0xff8000000ea37808 */ /* 0x008fe40002800000 */
[----:B------:R-:W-:Y:S01]  /*3290*/  FMNMX.FTZ R14, R5, R4, !PT ;  /* 0x00000004050e7209 */ /* 0x000fe20007810000 */
[----:B------:R-:W3:Y:S01]  /*32a0*/  MUFU.TANH R52, R52 ;  /* 0x0000003400347308 */ /* 0x000ee20000002400 */
[----:B-1----:R-:W-:-:S02]  /*32b0*/  FSEL R65, R68, -INF , P3 ;  /* 0xff80000044417808 */ /* 0x002fc40001800000 */
[----:B------:R-:W-:Y:S02]  /*32c0*/  ISETP.GT.AND P3, PT, R6, 0x69, PT ;  /* 0x000000690600780c */ /* 0x000fe40003f64270 */
[----:B------:R-:W-:Y:S02]  /*32d0*/  FMNMX.FTZ R82, R135, R82, !PT ;  /* 0x0000005287527209 */ /* 0x000fe40007810000 */
[----:B------:R-:W-:Y:S01]  /*32e0*/  FMNMX.FTZ R14, R7, R14, !PT ;  /* 0x0000000e070e7209 */ /* 0x000fe20007810000 */
[----:B------:R-:W1:Y:S01]  /*32f0*/  MUFU.TANH R54, R54 ;  /* 0x0000003600367308 */ /* 0x000e620000002400 */
[----:B--2---:R-:W-:Y:S02]  /*3300*/  FSEL R139, R46, -INF , P2 ;  /* 0xff8000002e8b7808 */ /* 0x004fe40001000000 */
[----:B------:R-:W-:Y:S02]  /*3310*/  FSEL R141, R141, -INF , P3 ;  /* 0xff8000008d8d7808 */ /* 0x000fe40001800000 */
[----:B------:R-:W-:-:S02]  /*3320*/  FMNMX.FTZ R82, R139, R82, !PT ;  /* 0x000000528b527209 */ /* 0x000fc40007810000 */
[----:B------:R-:W-:Y:S01]  /*3330*/  FSEL R81, R81, -INF , P3 ;  /* 0xff80000051517808 */ /* 0x000fe20001800000 */
[----:B------:R-:W2:Y:S01]  /*3340*/  MUFU.TANH R20, R20 ;  /* 0x0000001400147308 */ /* 0x000ea20000002400 */
[----:B---3--:R-:W-:Y:S02]  /*3350*/  FSEL R35, R52, -INF , P1 ;  /* 0xff80000034237808 */ /* 0x008fe40000800000 */
[----:B------:R-:W-:Y:S02]  /*3360*/  FMNMX.FTZ R82, R141, R82, !PT ;  /* 0x000000528d527209 */ /* 0x000fe40007810000 */
[----:B------:R-:W-:Y:S02]  /*3370*/  ISETP.GT.AND P3, PT, R6, 0x80, PT ;  /* 0x000000800600780c */ /* 0x000fe40003f64270 */
[----:B------:R-:W-:Y:S01]  /*3380*/  FMNMX.FTZ R82, R143, R82, !PT ;  /* 0x000000528f527209 */ /* 0x000fe20007810000 */
[----:B------:R-:W3:Y:S01]  /*3390*/  MUFU.TANH R44, R44 ;  /* 0x0000002c002c7308 */ /* 0x000ee20000002400 */
[----:B-1----:R-:W-:-:S02]  /*33a0*/  FSEL R147, R54, -INF , P1 ;  /* 0xff80000036937808 */ /* 0x002fc40000800000 */
[----:B------:R-:W-:Y:S02]  /*33b0*/  ISETP.GT.AND P1, PT, R6, 0x89, PT ;  /* 0x000000890600780c */ /* 0x000fe40003f24270 */
[----:B------:R-:W-:-:S03]  /*33c0*/  FMNMX.FTZ R82, R145, R82, !PT ;  /* 0x0000005291527209 */ /* 0x000fc60007810000 */
[----:B------:R-:W1:Y:S01]  /*33d0*/  MUFU.TANH R80, R80 ;  /* 0x0000005000507308 */ /* 0x000e620000002400 */
[----:B--2---:R-:W-:Y:S02]  /*33e0*/  FSEL R157, R20, -INF , P1 ;  /* 0xff800000149d7808 */ /* 0x004fe40000800000 */
[----:B------:R-:W-:Y:S02]  /*33f0*/  FMNMX.FTZ R20, R9, R14, !PT ;  /* 0x0000000e09147209 */ /* 0x000fe40007810000 */
[----:B------:R-:W-:Y:S02]  /*3400*/  FMNMX.FTZ R82, R147, R82, !PT ;  /* 0x0000005293527209 */ /* 0x000fe40007810000 */
[----:B------:R-:W-:Y:S01]  /*3410*/  FMNMX.FTZ R20, R11, R20, !PT ;  /* 0x000000140b147209 */ /* 0x000fe20007810000 */
[----:B------:R-:W2:Y:S01]  /*3420*/  MUFU.TANH R24, R24 ;  /* 0x0000001800187308 */ /* 0x000ea20000002400 */
[----:B---3--:R-:W-:Y:S02]  /*3430*/  FSEL R31, R44, -INF , P2 ;  /* 0xff8000002c1f7808 */ /* 0x008fe40001000000 */
[----:B------:R-:W-:-:S02]  /*3440*/  FMNMX.FTZ R20, R13, R20, !PT ;  /* 0x000000140d147209 */ /* 0x000fc40007810000 */
[----:B------:R-:W-:Y:S02]  /*3450*/  ISETP.GT.AND P2, PT, R6, 0x79, PT ;  /* 0x000000790600780c */ /* 0x000fe40003f44270 */
[----:B------:R-:W-:Y:S01]  /*3460*/  FMNMX.FTZ R20, R15, R20, !PT ;  /* 0x000000140f147209 */ /* 0x000fe20007810000 */
[----:B------:R-:W3:Y:S01]  /*3470*/  MUFU.TANH R26, R26 ;  /* 0x0000001a001a7308 */ /* 0x000ee20000002400 */
[----:B-1----:R-:W-:Y:S02]  /*3480*/  FSEL R149, R80, -INF , P2 ;  /* 0xff80000050957808 */ /* 0x002fe40001000000 */
[----:B------:R-:W-:Y:S02]  /*3490*/  FSEL R39, R10, -INF , P2 ;  /* 0xff8000000a277808 */ /* 0x000fe40001000000 */
[----:B------:R-:W-:Y:S02]  /*34a0*/  FMNMX.FTZ R82, R149, R82, !PT ;  /* 0x0000005295527209 */ /* 0x000fe40007810000 */
[----:B------:R-:W-:Y:S01]  /*34b0*/  ISETP.GT.AND P2, PT, R6, 0x90, PT ;  /* 0x000000900600780c */ /* 0x000fe20003f44270 */
[----:B------:R-:W1:Y:S01]  /*34c0*/  MUFU.TANH R34, R34 ;  /* 0x0000002200227308 */ /* 0x000e620000002400 */
[----:B--2---:R-:W-:-:S02]  /*34d0*/  FSEL R111, R24, -INF , P3 ;  /* 0xff800000186f7808 */ /* 0x004fc40001800000 */
[----:B------:R-:W-:-:S04]  /*34e0*/  FMNMX.FTZ R24, R21, R20, !PT ;  /* 0x0000001415187209 */ /* 0x000fc80007810000 */
[----:B------:R-:W-:Y:S01]  /*34f0*/  FMNMX.FTZ R24, R41, R24, !PT ;  /* 0x0000001829187209 */ /* 0x000fe20007810000 */
[----:B------:R-:W2:Y:S01]  /*3500*/  MUFU.TANH R12, R12 ;  /* 0x0000000c000c7308 */ /* 0x000ea20000002400 */
[----:B---3--:R-:W-:Y:S02]  /*3510*/  FSEL R151, R26, -INF , P3 ;  /* 0xff8000001a977808 */ /* 0x008fe40001800000 */
[----:B------:R-:W-:Y:S02]  /*3520*/  FMNMX.FTZ R24, R43, R24, !PT ;  /* 0x000000182b187209 */ /* 0x000fe40007810000 */
[----:B------:R-:W-:Y:S02]  /*3530*/  FMNMX.FTZ R82, R151, R82, !PT ;  /* 0x0000005297527209 */ /* 0x000fe40007810000 */
[----:B------:R-:W-:Y:S01]  /*3540*/  FMNMX.FTZ R24, R45, R24, !PT ;  /* 0x000000182d187209 */ /* 0x000fe20007810000 */
[----:B------:R-:W3:Y:S01]  /*3550*/  MUFU.TANH R40, R40 ;  /* 0x0000002800287308 */ /* 0x000ee20000002400 */
[----:B------:R-:W-:-:S02]  /*3560*/  FMNMX.FTZ R82, R153, R82, !PT ;  /* 0x0000005299527209 */ /* 0x000fc40007810000 */
[----:B------:R-:W-:Y:S02]  /*3570*/  FMNMX.FTZ R26, R47, R24, !PT ;  /* 0x000000182f1a7209 */ /* 0x000fe40007810000 */
[----:B------:R-:W-:Y:S02]  /*3580*/  FMNMX.FTZ R82, R155, R82, !PT ;  /* 0x000000529b527209 */ /* 0x000fe40007810000 */
[----:B------:R-:W-:Y:S01]  /*3590*/  ISETP.GT.AND P3, PT, R6, 0x91, PT ;  /* 0x000000910600780c */ /* 0x000fe20003f64270 */
[----:B------:R-:W4:Y:S01]  /*35a0*/  MUFU.TANH R38, R38 ;  /* 0x0000002600267308 */ /* 0x000f220000002400 */
[----:B-1----:R-:W-:Y:S02]  /*35b0*/  FSEL R159, R34, -INF , P2 ;  /* 0xff800000229f7808 */ /* 0x002fe40001000000 */
[----:B------:R-:W-:Y:S02]  /*35c0*/  FMNMX.FTZ R82, R157, R82, !PT ;  /* 0x000000529d527209 */ /* 0x000fe40007810000 */
[----:B--2---:R-:W-:-:S02]  /*35d0*/  FSEL R113, R12, -INF , P4 ;  /* 0xff8000000c717808 */ /* 0x004fc40002000000 */
[----:B------:R-:W-:Y:S01]  /*35e0*/  FMNMX.FTZ R26, R49, R26, !PT ;  /* 0x0000001a311a7209 */ /* 0x000fe20007810000 */
[----:B------:R-:W-:Y:S01]  /*35f0*/  MUFU.TANH R44, R36 ;  /* 0x00000024002c7308 */ /* 0x000fe20000002400 */
[----:B------:R-:W-:Y:S02]  /*3600*/  ISETP.GT.AND P4, PT, R6, 0x98, PT ;  /* 0x000000980600780c */ /* 0x000fe40003f84270 */
[----:B---3--:R-:W-:Y:S02]  /*3610*/  FSEL R161, R40, -INF , P3 ;  /* 0xff80000028a17808 */ /* 0x008fe40001800000 */
[----:B------:R-:W-:Y:S02]  /*3620*/  FMNMX.FTZ R82, R159, R82, !PT ;  /* 0x000000529f527209 */ /* 0x000fe40007810000 */
[----:B------:R-:W-:Y:S01]  /*3630*/  FMNMX.FTZ R26, R51, R26, !PT ;  /* 0x0000001a331a7209 */ /* 0x000fe20007810000 */
[----:B------:R1:W-:Y:S01]  /*3640*/  MUFU.TANH R40, R32 ;  /* 0x0000002000287308 */ /* 0x0003e20000002400 */
[----:B----4-:R-:W-:-:S02]  /*3650*/  FSEL R165, R38, -INF , P4 ;  /* 0xff80000026a57808 */ /* 0x010fc40002000000 */
[----:B------:R-:W-:Y:S02]  /*3660*/  FMNMX.FTZ R82, R161, R82, !PT ;  /* 0x00000052a1527209 */ /* 0x000fe40007810000 */
[----:B------:R-:W-:Y:S02]  /*3670*/  FMNMX.FTZ R26, R53, R26, !PT ;  /* 0x0000001a351a7209 */ /* 0x000fe40007810000 */
[----:B------:R-:W-:Y:S01]  /*3680*/  FMNMX.FTZ R82, R165, R82, !PT ;  /* 0x00000052a5527209 */ /* 0x000fe20007810000 */
[----:B------:R-:W2:Y:S01]  /*3690*/  MUFU.TANH R38, R29 ;  /* 0x0000001d00267308 */ /* 0x000ea20000002400 */
[----:B------:R-:W-:Y:S02]  /*36a0*/  FMNMX.FTZ R28, R55, R26, !PT ;  /* 0x0000001a371c7209 */ /* 0x000fe40007810000 */
[----:B------:R-:W-:Y:S02]  /*36b0*/  FMNMX.FTZ R82, R163, R82, !PT ;  /* 0x00000052a3527209 */ /* 0x000fe40007810000 */
[----:B------:R-:W-:-:S03]  /*36c0*/  FMNMX.FTZ R28, R57, R28, !PT ;  /* 0x0000001c391c7209 */ /* 0x000fc60007810000 */
[----:B------:R-:W3:Y:S01]  /*36d0*/  SHFL.BFLY PT, R89, R82, 0x2, 0x1f ;  /* 0x0c401f0052597f89 */ /* 0x000ee200000e0000 */
[----:B------:R-:W-:Y:S01]  /*36e0*/  FMNMX.FTZ R28, R59, R28, !PT ;  /* 0x0000001c3b1c7209 */ /* 0x000fe20007810000 */
[----:B------:R4:W5:Y:S03]  /*36f0*/  MUFU.TANH R42, R33 ;  /* 0x00000021002a7308 */ /* 0x0009660000002400 */
[----:B------:R-:W-:-:S04]  /*3700*/  FMNMX.FTZ R28, R61, R28, !PT ;  /* 0x0000001c3d1c7209 */ /* 0x000fc80007810000 */
[----:B------:R-:W-:Y:S01]  /*3710*/  FMNMX.FTZ R30, R25, R28, !PT ;  /* 0x0000001c191e7209 */ /* 0x000fe20007810000 */
[----:B------:R-:W5:Y:S03]  /*3720*/  MUFU.TANH R46, R37 ;  /* 0x00000025002e7308 */ /* 0x000f660000002400 */
[----:B------:R-:W-:-:S04]  /*3730*/  FMNMX.FTZ R30, R63, R30, !PT ;  /* 0x0000001e3f1e7209 */ /* 0x000fc80007810000 */
[----:B------:R-:W-:-:S04]  /*3740*/  FMNMX.FTZ R30, R27, R30, !PT ;  /* 0x0000001e1b1e7209 */ /* 0x000fc80007810000 */
[----:B------:R-:W-:Y:S02]  /*3750*/  FMNMX.FTZ R30, R65, R30, !PT ;  /* 0x0000001e411e7209 */ /* 0x000fe40007810000 */
[----:B---3--:R-:W-:Y:S02]  /*3760*/  FMNMX.FTZ R6, R82, R89, !PT ;  /* 0x0000005952067209 */ /* 0x008fe40007810000 */
[----:B-1----:R-:W-:-:S03]  /*3770*/  FMNMX.FTZ R32, R67, R30, !PT ;  /* 0x0000001e43207209 */ /* 0x002fc60007810000 */
[----:B------:R-:W1:Y:S01]  /*3780*/  SHFL.BFLY PT, R89, R6, 0x1, 0x1f ;  /* 0x0c201f0006597f89 */ /* 0x000e6200000e0000 */
[----:B------:R-:W-:-:S04]  /*3790*/  FMNMX.FTZ R32, R71, R32, !PT ;  /* 0x0000002047207209 */ /* 0x000fc80007810000 */
[----:B------:R-:W-:-:S04]  /*37a0*/  FMNMX.FTZ R32, R73, R32, !PT ;  /* 0x0000002049207209 */ /* 0x000fc80007810000 */
[----:B------:R-:W-:-:S04]  /*37b0*/  FMNMX.FTZ R32, R31, R32, !PT ;  /* 0x000000201f207209 */ /* 0x000fc80007810000 */
[----:B------:R-:W-:-:S04]  /*37c0*/  FMNMX.FTZ R34, R81, R32, !PT ;  /* 0x0000002051227209 */ /* 0x000fc80007810000 */
[----:B------:R-:W-:-:S04]  /*37d0*/  FMNMX.FTZ R34, R85, R34, !PT ;  /* 0x0000002255227209 */ /* 0x000fc80007810000 */
[----:B------:R-:W-:Y:S02]  /*37e0*/  FMNMX.FTZ R34, R99, R34, !PT ;  /* 0x0000002263227209 */ /* 0x000fe40007810000 */
[----:B-1----:R-:W-:Y:S02]  /*37f0*/  FMNMX.FTZ R89, R6, R89, !PT ;  /* 0x0000005906597209 */ /* 0x002fe40007810000 */
[----:B------:R-:W-:Y:S02]  /*3800*/  FMNMX.FTZ R34, R35, R34, !PT ;  /* 0x0000002223227209 */ /* 0x000fe40007810000 */
[C---:B------:R-:W-:Y:S01]  /*3810*/  FSETP.NEU.FTZ.AND P6, PT, R89.reuse, -INF , PT ;  /* 0xff8000005900780b */ /* 0x040fe20003fdd000 */
[----:B------:R-:W-:-:S01]  /*3820*/  FFMA.FTZ R10, R89, R88, -8 ;  /* 0xc1000000590a7423 */ /* 0x000fc20000010058 */
[----:B------:R-:W-:-:S04]  /*3830*/  FMNMX.FTZ R36, R39, R34, !PT ;  /* 0x0000002227247209 */ /* 0x000fc80007810000 */
[----:B------:R-:W-:Y:S02]  /*3840*/  FMNMX.FTZ R36, R111, R36, !PT ;  /* 0x000000246f247209 */ /* 0x000fe40007810000 */
[----:B------:R-:W-:Y:S02]  /*3850*/  FSEL R54, R10, RZ, P6 ;  /* 0x000000ff0a367208 */ /* 0x000fe40003000000 */
[----:B------:R-:W-:Y:S02]  /*3860*/  FMNMX.FTZ R36, R113, R36, !PT ;  /* 0x0000002471247209 */ /* 0x000fe40007810000 */
[----:B------:R-:W-:Y:S01]  /*3870*/  LOP3.LUT P6, RZ, R84, 0x7f, RZ, 0xc0, !PT ;  /* 0x0000007f54ff7812 */ /* 0x000fe200078cc0ff */
[-CC-:B------:R-:W-:Y:S01]  /*3880*/  FFMA.FTZ R12, R95, R88.reuse, -R54.reuse ;  /* 0x000000585f0c7223 */ /* 0x180fe20000010836 */
[----:B------:R-:W-:-:S01]  /*3890*/  FFMA.FTZ R95, R125, R88, -R54 ;  /* 0x000000587d5f7223 */ /* 0x000fc20000010836 */
[-CC-:B------:R-:W-:Y:S01]  /*38a0*/  FFMA.FTZ R127, R127, R88.reuse, -R54.reuse ;  /* 0x000000587f7f7223 */ /* 0x180fe20000010836 */
[----:B--2---:R-:W-:Y:S01]  /*38b0*/  FSEL R125, R38, -INF , P1 ;  /* 0xff800000267d7808 */ /* 0x004fe20000800000 */
[--C-:B----4-:R-:W-:Y:S01]  /*38c0*/  FFMA.FTZ R33, R77, R88, -R54.reuse ;  /* 0x000000584d217223 */ /* 0x110fe20000010836 */
[----:B------:R-:W-:Y:S01]  /*38d0*/  FMNMX.FTZ R36, R115, R36, !PT ;  /* 0x0000002473247209 */ /* 0x000fe20007810000 */
[----:B------:R1:W-:Y:S01]  /*38e0*/  MUFU.EX2 R32, R127 ;  /* 0x0000007f00207308 */ /* 0x0003e20000000800 */
[----:B------:R-:W-:-:S01]  /*38f0*/  FFMA.FTZ R77, R97, R88, -R54 ;  /* 0x00000058614d7223 */ /* 0x000fc20000010836 */
[--C-:B------:R-:W-:Y:S01]  /*3900*/  FFMA.FTZ R97, R129, R88, -R54.reuse ;  /* 0x0000005881617223 */ /* 0x100fe20000010836 */
[----:B------:R-:W-:Y:S01]  /*3910*/  FMNMX.FTZ R38, R125, R36, !PT ;  /* 0x000000247d267209 */ /* 0x000fe20007810000 */
[-CC-:B------:R-:W-:Y:S01]  /*3920*/  FFMA.FTZ R131, R131, R88.reuse, -R54.reuse ;  /* 0x0000005883837223 */ /* 0x180fe20000010836 */
[----:B-----5:R-:W-:Y:S01]  /*3930*/  FSEL R129, R42, -INF , P3 ;  /* 0xff8000002a817808 */ /* 0x020fe20001800000 */
[-CC-:B------:R-:W-:Y:S01]  /*3940*/  FFMA.FTZ R6, R69, R88.reuse, -R54.reuse ;  /* 0x0000005845067223 */ /* 0x180fe20000010836 */
[----:B------:R-:W-:-:S01]  /*3950*/  FFMA.FTZ R69, R101, R88, -R54 ;  /* 0x0000005865457223 */ /* 0x000fc20000010836 */
[----:B------:R2:W-:Y:S01]  /*3960*/  MUFU.EX2 R34, R131 ;  /* 0x0000008300227308 */ /* 0x0005e20000000800 */
[----:B-1----:R-:W-:Y:S01]  /*3970*/  FSEL R127, R40, -INF , P2 ;  /* 0xff800000287f7808 */ /* 0x002fe20001000000 */
[-CC-:B------:R-:W-:Y:S01]  /*3980*/  FFMA.FTZ R101, R133, R88.reuse, -R54.reuse ;  /* 0x0000005885657223 */ /* 0x180fe20000010836 */
[----:B------:R-:W-:Y:S01]  /*3990*/  FSEL R133, R46, -INF , P5 ;  /* 0xff8000002e857808 */ /* 0x000fe20002800000 */
[--C-:B------:R-:W-:Y:S01]  /*39a0*/  FFMA.FTZ R29, R8, R88, -R54.reuse ;  /* 0x00000058081d7223 */ /* 0x100fe20000010836 */
[----:B------:R-:W-:Y:S01]  /*39b0*/  FMNMX.FTZ R38, R127, R38, !PT ;  /* 0x000000267f267209 */ /* 0x000fe20007810000 */
[-CC-:B------:R-:W-:Y:S01]  /*39c0*/  FFMA.FTZ R8, R75, R88.reuse, -R54.reuse ;  /* 0x000000584b087223 */ /* 0x180fe20000010836 */
[----:B------:R-:W-:-:S01]  /*39d0*/  FFMA.FTZ R75, R91, R88, -R54 ;  /* 0x000000585b4b7223 */ /* 0x000fc20000010836 */
[-CC-:B------:R-:W-:Y:S01]  /*39e0*/  FFMA.FTZ R93, R93, R88.reuse, -R54.reuse ;  /* 0x000000585d5d7223 */ /* 0x180fe20000010836 */
[----:B--2---:R-:W-:Y:S01]  /*39f0*/  FSEL R131, R44, -INF , P4 ;  /* 0xff8000002c837808 */ /* 0x004fe20002000000 */
[--C-:B------:R-:W-:Y:S01]  /*3a00*/  FFMA.FTZ R103, R103, R88, -R54.reuse ;  /* 0x0000005867677223 */ /* 0x100fe20000010836 */
[----:B------:R-:W-:Y:S01]  /*3a10*/  FMNMX.FTZ R38, R129, R38, !PT ;  /* 0x0000002681267209 */ /* 0x000fe20007810000 */
[-CC-:B------:R-:W-:Y:S01]  /*3a20*/  FFMA.FTZ R107, R107, R88.reuse, -R54.reuse ;  /* 0x000000586b6b7223 */ /* 0x180fe20000010836 */
[----:B------:R-:W-:-:S01]  /*3a30*/  FFMA.FTZ R109, R109, R88, -R54 ;  /* 0x000000586d6d7223 */ /* 0x000fc20000010836 */
[--C-:B------:R-:W-:Y:S01]  /*3a40*/  FFMA.FTZ R117, R117, R88, -R54.reuse ;  /* 0x0000005875757223 */ /* 0x100fe20000010836 */
[----:B------:R-:W-:Y:S01]  /*3a50*/  FMNMX.FTZ R38, R131, R38, !PT ;  /* 0x0000002683267209 */ /* 0x000fe20007810000 */
[-CC-:B------:R-:W-:Y:S01]  /*3a60*/  FFMA.FTZ R123, R123, R88.reuse, -R54.reuse ;  /* 0x000000587b7b7223 */ /* 0x180fe20000010836 */
[----:B------:R-:W-:-:S01]  /*3a70*/  FFMA.FTZ R10, R79, R88, -R54 ;  /* 0x000000584f0a7223 */ /* 0x000fc20000010836 */
[--C-:B------:R-:W-:Y:S01]  /*3a80*/  FFMA.FTZ R37, R83, R88, -R54.reuse ;  /* 0x0000005853257223 */ /* 0x100fe20000010836 */
[----:B------:R-:W-:Y:S01]  /*3a90*/  FMNMX.FTZ R44, R133, R38, !PT ;  /* 0x00000026852c7209 */ /* 0x000fe20007810000 */
[----:B------:R1:W-:Y:S01]  /*3aa0*/  MUFU.EX2 R14, R93 ;  /* 0x0000005d000e7308 */ /* 0x0003e20000000800 */
[----:B------:R-:W-:-:S01]  /*3ab0*/  FFMA.FTZ R79, R105, R88, -R54 ;  /* 0x00000058694f7223 */ /* 0x000fc20000010836 */
[-CC-:B------:R-:W-:Y:S01]  /*3ac0*/  FFMA.FTZ R83, R119, R88.reuse, -R54.reuse ;  /* 0x0000005877537223 */ /* 0x180fe20000010836 */
[----:B------:R-:W-:-:S01]  /*3ad0*/  FFMA.FTZ R137, R137, R88, -R54 ;  /* 0x0000005889897223 */ /* 0x000fc20000010836 */
[----:B------:R-:W2:Y:S01]  /*3ae0*/  SHFL.BFLY PT, R91, R44, 0x2, 0x1f ;  /* 0x0c401f002c5b7f89 */ /* 0x000ea200000e0000 */
[----:B------:R-:W-:-:S01]  /*3af0*/  FFMA.FTZ R139, R139, R88, -R54 ;  /* 0x000000588b8b7223 */ /* 0x000fc20000010836 */
[-CC-:B------:R-:W-:Y:S01]  /*3b00*/  FFMA.FTZ R105, R141, R88.reuse, -R54.reuse ;  /* 0x000000588d697223 */ /* 0x180fe20000010836 */
[----:B------:R-:W-:-:S01]  /*3b10*/  FFMA.FTZ R40, R143, R88, -R54 ;  /* 0x000000588f287223 */ /* 0x000fc20000010836 */
[----:B------:R3:W-:Y:S01]  /*3b20*/  MUFU.EX2 R20, R103 ;  /* 0x0000006700147308 */ /* 0x0007e20000000800 */
[----:B-1----:R-:W-:-:S01]  /*3b30*/  FFMA.FTZ R93, R121, R88, -R54 ;  /* 0x00000058795d7223 */ /* 0x002fc20000010836 */
[-CC-:B------:R-:W-:Y:S01]  /*3b40*/  FFMA.FTZ R42, R147, R88.reuse, -R54.reuse ;  /* 0x00000058932a7223 */ /* 0x180fe20000010836 */
[----:B------:R-:W-:-:S01]  /*3b50*/  FFMA.FTZ R46, R155, R88, -R54 ;  /* 0x000000589b2e7223 */ /* 0x000fc20000010836 */
[-CC-:B------:R-:W-:Y:S01]  /*3b60*/  FFMA.FTZ R119, R157, R88.reuse, -R54.reuse ;  /* 0x000000589d777223 */ /* 0x180fe20000010836 */
[----:B------:R-:W-:-:S01]  /*3b70*/  FFMA.FTZ R48, R159, R88, -R54 ;  /* 0x000000589f307223 */ /* 0x000fc20000010836 */
[-CC-:B------:R-:W-:Y:S01]  /*3b80*/  FFMA.FTZ R121, R161, R88.reuse, -R54.reuse ;  /* 0x00000058a1797223 */ /* 0x180fe20000010836 */
[----:B------:R-:W-:Y:S01]  /*3b90*/  @!P6 IADD3 R3, R3, 0x29840, RZ ;  /* 0x000298400303e810 */ /* 0x000fe20007ffe0ff */
[----:B------:R1:W-:Y:S01]  /*3ba0*/  MUFU.EX2 R24, R107 ;  /* 0x0000006b00187308 */ /* 0x0003e20000000800 */
[----:B---3--:R-:W-:-:S02]  /*3bb0*/  FFMA.FTZ R103, R135, R88, -R54 ;  /* 0x0000005887677223 */ /* 0x008fc40000010836 */
[----:B------:R-:W-:-:S04]  /*3bc0*/  @!P6 PRMT R3, RZ, 0x654, R3 ;  /* 0x00000654ff03e816 */ /* 0x000fc80000000003 */
[----:B------:R3:W-:Y:S01]  /*3bd0*/  @!P6 SYNCS.ARRIVE.TRANS64.RED.A1T0 RZ, [R3+URZ], RZ ;  /* 0x000000ff03ffe9a7 */ /* 0x0007e2000810043f */
[----:B------:R4:W-:Y:S01]  /*3be0*/  MUFU.EX2 R26, R109 ;  /* 0x0000006d001a7308 */ /* 0x0009e20000000800 */
[----:B-1----:R-:W-:-:S01]  /*3bf0*/  FFMA.FTZ R107, R145, R88, -R54 ;  /* 0x00000058916b7223 */ /* 0x002fc20000010836 */
[----:B--2---:R-:W-:Y:S01]  /*3c00*/  FMNMX.FTZ R50, R44, R91, !PT ;  /* 0x0000005b2c327209 */ /* 0x004fe20007810000 */
[----:B------:R-:W-:-:S05]  /*3c10*/  FFMA.FTZ R44, R151, R88, -R54 ;  /* 0x00000058972c7223 */ /* 0x000fca0000010836 */
[----:B------:R1:W-:Y:S01]  /*3c20*/  MUFU.EX2 R28, R117 ;  /* 0x00000075001c7308 */ /* 0x0003e20000000800 */
[----:B------:R-:W2:Y:S01]  /*3c30*/  SHFL.BFLY PT, R91, R50, 0x1, 0x1f ;  /* 0x0c201f00325b7f89 */ /* 0x000ea200000e0000 */
[----:B----4-:R-:W-:-:S06]  /*3c40*/  FFMA.FTZ R109, R149, R88, -R54 ;  /* 0x00000058956d7223 */ /* 0x010fcc0000010836 */
[----:B------:R4:W-:Y:S01]  /*3c50*/  MUFU.EX2 R30, R123 ;  /* 0x0000007b001e7308 */ /* 0x0009e20000000800 */
[----:B-1----:R-:W-:-:S07]  /*3c60*/  FFMA.FTZ R117, R153, R88, -R54 ;  /* 0x0000005899757223 */ /* 0x002fce0000010836 */
[----:B------:R-:W-:Y:S01]  /*3c70*/  MUFU.EX2 R6, R6 ;  /* 0x0000000600067308 */ /* 0x000fe20000000800 */
[----:B----4-:R-:W-:-:S07]  /*3c80*/  FFMA.FTZ R123, R163, R88, -R54 ;  /* 0x00000058a37b7223 */ /* 0x010fce0000010836 */
[----:B------:R-:W1:Y:S01]  /*3c90*/  MUFU.EX2 R29, R29 ;  /* 0x0000001d001d7308 */ /* 0x000e620000000800 */
[----:B--2---:R-:W-:Y:S01]  /*3ca0*/  FMNMX.FTZ R91, R50, R91, !PT ;  /* 0x0000005b325b7209 */ /* 0x004fe20007810000 */
[----:B------:R-:W-:-:S03]  /*3cb0*/  FFMA.FTZ R50, R165, R88, -R54 ;  /* 0x00000058a5327223 */ /* 0x000fc60000010836 */
[C---:B------:R-:W-:Y:S01]  /*3cc0*/  FSETP.NEU.FTZ.AND P1, PT, R91.reuse, -INF , PT ;  /* 0xff8000005b00780b */ /* 0x040fe20003f3d000 */
[----:B------:R-:W-:-:S02]  /*3cd0*/  FFMA.FTZ R52, R91, R88, -8 ;  /* 0xc10000005b347423 */ /* 0x000fc40000010058 */
[----:B------:R-:W-:Y:S03]  /*3ce0*/  MUFU.EX2 R8, R8 ;  /* 0x0000000800087308 */ /* 0x000fe60000000800 */
[----:B------:R-:W-:Y:S02]  /*3cf0*/  FSEL R60, R52, RZ, P1 ;  /* 0x000000ff343c7208 */ /* 0x000fe40000800000 */
[----:B------:R-:W-:-:S03]  /*3d00*/  PLOP3.LUT P1, PT, PT, PT, UP0, 0x80, 0x0 ;  /* 0x000000000000781c */ /* 0x000fc60003f2f008 */
[-CC-:B------:R-:W-:Y:S01]  /*3d10*/  FFMA.FTZ R5, R5, R88.reuse, -R60.reuse ;  /* 0x0000005805057223 */ /* 0x180fe2000001083c */
[----:B------:R-:W-:-:S01]  /*3d20*/  FFMA.FTZ R4, R4, R88, -R60 ;  /* 0x0000005804047223 */ /* 0x000fc2000001083c */
[-CC-:B------:R-:W-:Y:S01]  /*3d30*/  FFMA.FTZ R54, R7, R88.reuse, -R60.reuse ;  /* 0x0000005807367223 */ /* 0x180fe2000001083c */
[----:B------:R-:W-:-:S01]  /*3d40*/  FFMA.FTZ R56, R9, R88, -R60 ;  /* 0x0000005809387223 */ /* 0x000fc2000001083c */
[-CC-:B------:R-:W-:Y:S01]  /*3d50*/  FFMA.FTZ R7, R11, R88.reuse, -R60.reuse ;  /* 0x000000580b077223 */ /* 0x180fe2000001083c */
[----:B------:R-:W-:Y:S01]  /*3d60*/  MUFU.EX2 R33, R33 ;  /* 0x0000002100217308 */ /* 0x000fe20000000800 */
[----:B------:R-:W-:-:S01]  /*3d70*/  FFMA.FTZ R52, R13, R88, -R60 ;  /* 0x000000580d347223 */ /* 0x000fc2000001083c */
[-CC-:B------:R-:W-:Y:S01]  /*3d80*/  FFMA.FTZ R15, R15, R88.reuse, -R60.reuse ;  /* 0x000000580f0f7223 */ /* 0x180fe2000001083c */
[----:B------:R-:W-:-:S01]  /*3d90*/  FFMA.FTZ R9, R41, R88, -R60 ;  /* 0x0000005829097223 */ /* 0x000fc2000001083c */
[-CC-:B------:R-:W-:Y:S01]  /*3da0*/  FFMA.FTZ R21, R21, R88.reuse, -R60.reuse ;  /* 0x0000005815157223 */ /* 0x180fe2000001083c */
[----:B------:R-:W-:-:S01]  /*3db0*/  FFMA.FTZ R25, R25, R88, -R60 ;  /* 0x0000005819197223 */ /* 0x000fc2000001083c */
[-CC-:B------:R-:W-:Y:S01]  /*3dc0*/  FFMA.FTZ R27, R27, R88.reuse, -R60.reuse ;  /* 0x000000581b1b7223 */ /* 0x180fe2000001083c */
[----:B------:R-:W-:-:S01]  /*3dd0*/  FFMA.FTZ R45, R45, R88, -R60 ;  /* 0x000000582d2d7223 */ /* 0x000fc2000001083c */
        /* <DEDUP_REMOVED lines=8> */
[----:B------:R-:W2:Y:S01]  /*3e60*/  MUFU.EX2 R4, R4 ;  /* 0x0000000400047308 */ /* 0x000ea20000000800 */
[----:B------:R-:W-:-:S01]  /*3e70*/  FFMA.FTZ R65, R65, R88, -R60 ;  /* 0x0000005841417223 */ /* 0x000fc2000001083c */
[-CC-:B------:R-:W-:Y:S01]  /*3e80*/  FFMA.FTZ R67, R67, R88.reuse, -R60.reuse ;  /* 0x0000005843437223 */ /* 0x180fe2000001083c */
[----:B------:R-:W-:-:S01]  /*3e90*/  FFMA.FTZ R71, R71, R88, -R60 ;  /* 0x0000005847477223 */ /* 0x000fc2000001083c */
[-CC-:B------:R-:W-:Y:S01]  /*3ea0*/  FFMA.FTZ R73, R73, R88.reuse, -R60.reuse ;  /* 0x0000005849497223 */ /* 0x180fe2000001083c */
[----:B------:R-:W-:-:S01]  /*3eb0*/  FFMA.FTZ R31, R31, R88, -R60 ;  /* 0x000000581f1f7223 */ /* 0x000fc2000001083c */
[-CC-:B------:R-:W-:Y:S01]  /*3ec0*/  FFMA.FTZ R81, R81, R88.reuse, -R60.reuse ;  /* 0x0000005851517223 */ /* 0x180fe2000001083c */
[----:B------:R-:W-:-:S01]  /*3ed0*/  FFMA.FTZ R85, R85, R88, -R60 ;  /* 0x0000005855557223 */ /* 0x000fc2000001083c */
[----:B------:R4:W5:Y:S01]  /*3ee0*/  MUFU.EX2 R62, R54 ;  /* 0x00000036003e7308 */ /* 0x0009620000000800 */
[----:B------:R-:W-:-:S01]  /*3ef0*/  FFMA.FTZ R99, R99, R88, -R60 ;  /* 0x0000005863637223 */ /* 0x000fc2000001083c */
[-CC-:B------:R-:W-:Y:S01]  /*3f00*/  FFMA.FTZ R35, R35, R88.reuse, -R60.reuse ;  /* 0x0000005823237223 */ /* 0x180fe2000001083c */
[----:B------:R-:W-:-:S01]  /*3f10*/  FFMA.FTZ R39, R39, R88, -R60 ;  /* 0x0000005827277223 */ /* 0x000fc2000001083c */
[-CC-:B------:R-:W-:Y:S01]  /*3f20*/  FFMA.FTZ R111, R111, R88.reuse, -R60.reuse ;  /* 0x000000586f6f7223 */ /* 0x180fe2000001083c */
[----:B------:R-:W-:-:S01]  /*3f30*/  FFMA.FTZ R113, R113, R88, -R60 ;  /* 0x0000005871717223 */ /* 0x000fc2000001083c */
[-CC-:B------:R-:W-:Y:S01]  /*3f40*/  FFMA.FTZ R115, R115, R88.reuse, -R60.reuse ;  /* 0x0000005873737223 */ /* 0x180fe2000001083c */
[----:B------:R-:W-:-:S01]  /*3f50*/  FFMA.FTZ R125, R125, R88, -R60 ;  /* 0x000000587d7d7223 */ /* 0x000fc2000001083c */
[----:B------:R3:W3:Y:S01]  /*3f60*/  MUFU.EX2 R135, R56 ;  /* 0x0000003800877308 */ /* 0x0006e20000000800 */
[----:B----4-:R-:W-:-:S01]  /*3f70*/  FFMA.FTZ R54, R43, R88, -R60 ;  /* 0x000000582b367223 */ /* 0x010fc2000001083c */
[----:B-1----:R-:W-:Y:S01]  /*3f80*/  FADD.FTZ R43, R6, R29 ;  /* 0x0000001d062b7221 */ /* 0x002fe20000010000 */
[----:B--2---:R-:W-:-:S01]  /*3f90*/  FADD.FTZ R41, R5, R4 ;  /* 0x0000000405297221 */ /* 0x004fc20000010000 */
[-CC-:B------:R-:W-:Y:S01]  /*3fa0*/  FFMA.FTZ R127, R127, R88.reuse, -R60.reuse ;  /* 0x000000587f7f7223 */ /* 0x180fe2000001083c */
[----:B------:R-:W-:-:S01]  /*3fb0*/  FFMA.FTZ R129, R129, R88, -R60 ;  /* 0x0000005881817223 */ /* 0x000fc2000001083c */
[----:B------:R-:W-:Y:S01]  /*3fc0*/  FADD.FTZ R78, R8, R43 ;  /* 0x0000002b084e7221 */ /* 0x000fe20000010000 */
[----:B------:R-:W-:-:S01]  /*3fd0*/  FFMA.FTZ R131, R131, R88, -R60 ;  /* 0x0000005883837223 */ /* 0x000fc2000001083c */
[----:B------:R-:W1:Y:S01]  /*3fe0*/  MUFU.EX2 R10, R10 ;  /* 0x0000000a000a7308 */ /* 0x000e620000000800 */
[----:B-----5:R-:W-:-:S01]  /*3ff0*/  FADD.FTZ R76, R62, R41 ;  /* 0x000000293e4c7221 */ /* 0x020fc20000010000 */
[----:B---3--:R-:W-:Y:S01]  /*4000*/  FFMA.FTZ R56, R51, R88, -R60 ;  /* 0x0000005833387223 */ /* 0x008fe2000001083c */
[--C-:B------:R-:W-:Y:S01]  /*4010*/  IMAD.MOV.U32 R59, RZ, RZ, R87.reuse ;  /* 0x000000ffff3b7224 */ /* 0x100fe200078e0057 */
[----:B------:R-:W-:Y:S01]  /*4020*/  MOV R49, R87 ;  /* 0x0000005700317202 */ /* 0x000fe20000000f00 */
[----:B------:R-:W-:-:S02]  /*4030*/  IMAD.MOV.U32 R57, RZ, RZ, R87 ;  /* 0x000000ffff397224 */ /* 0x000fc400078e0057 */
[----:B------:R-:W-:Y:S01]  /*4040*/  IMAD.MOV.U32 R51, RZ, RZ, R87 ;  /* 0x000000ffff337224 */ /* 0x000fe200078e0057 */
[----:B------:R-:W2:Y:S01]  /*4050*/  MUFU.EX2 R7, R7 ;  /* 0x0000000700077308 */ /* 0x000ea20000000800 */
[----:B------:R-:W-:-:S01]  /*4060*/  FADD.FTZ R76, R135, R76 ;  /* 0x0000004c874c7221 */ /* 0x000fc20000010000 */
[----:B------:R-:W-:Y:S01]  /*4070*/  F2FP.SATFINITE.E4M3.F32.PACK_AB_MERGE_C R62, R135, R62, RZ ;  /* 0x0000003e873e723e */ /* 0x000fe200048070ff */
[--C-:B------:R-:W-:Y:S02]  /*4080*/  IMAD.MOV.U32 R43, RZ, RZ, R87.reuse ;  /* 0x000000ffff2b7224 */ /* 0x100fe400078e0057 */
[--C-:B------:R-:W-:Y:S01]  /*4090*/  IMAD.MOV.U32 R41, RZ, RZ, R87.reuse ;  /* 0x000000ffff297224 */ /* 0x100fe200078e0057 */
[----:B------:R-:W-:Y:S01]  /*40a0*/  F2FP.SATFINITE.E4M3.F32.PACK_AB_MERGE_C R172, R4, R5, R62 ;  /* 0x0000000504ac723e */ /* 0x000fe2000480703e */
[----:B------:R-:W-:Y:S01]  /*40b0*/  IMAD.MOV.U32 R62, RZ, RZ, R87 ;  /* 0x000000ffff3e7224 */ /* 0x000fe200078e0057 */
[----:B------:R-:W-:Y:S08]  /*40c0*/  MUFU.EX2 R37, R37 ;  /* 0x0000002500257308 */ /* 0x000ff00000000800 */
[----:B------:R-:W3:Y:S08]  /*40d0*/  MUFU.EX2 R52, R52 ;  /* 0x0000003400347308 */ /* 0x000ef00000000800 */
[----:B------:R-:W-:Y:S08]  /*40e0*/  MUFU.EX2 R12, R12 ;  /* 0x0000000c000c7308 */ /* 0x000ff00000000800 */
[----:B------:R4:W5:Y:S08]  /*40f0*/  MUFU.EX2 R64, R15 ;  /* 0x0000000f00407308 */ /* 0x0009700000000800 */
[----:B------:R-:W-:Y:S01]  /*4100*/  MUFU.EX2 R69, R69 ;  /* 0x0000004500457308 */ /* 0x000fe20000000800 */
[----:B----4-:R-:W-:-:S01]  /*4110*/  FFMA.FTZ R15, R63, R88, -R60 ;  /* 0x000000583f0f7223 */ /* 0x010fc2000001083c */
[----:B------:R-:W-:Y:S01]  /*4120*/  FFMA.FTZ R60, R133, R88, -R60 ;  /* 0x00000058853c7223 */ /* 0x000fe2000001083c */
[----:B------:R-:W-:-:S05]  /*4130*/  IMAD.MOV.U32 R63, RZ, RZ, R87 ;  /* 0x000000ffff3f7224 */ /* 0x000fca00078e0057 */
[----:B------:R4:W-:Y:S08]  /*4140*/  MUFU.EX2 R70, R25 ;  /* 0x0000001900467308 */ /* 0x0009f00000000800 */
[----:B------:R-:W5:Y:S01]  /*4150*/  MUFU.EX2 R21, R21 ;  /* 0x0000001500157308 */ /* 0x000f620000000800 */
[----:B----4-:R-:W-:-:S01]  /*4160*/  FADD.FTZ R25, R33, R78 ;  /* 0x0000004e21197221 */ /* 0x010fc20000010000 */
[----:B------:R-:W-:-:S03]  /*4170*/  F2FP.SATFINITE.E4M3.F32.PACK_AB_MERGE_C R33, R33, R8, RZ ;  /* 0x000000082121723e */ /* 0x000fc600048070ff */
[----:B-1----:R-:W-:Y:S01]  /*4180*/  FADD.FTZ R78, R10, R25 ;  /* 0x000000190a4e7221 */ /* 0x002fe20000010000 */
[----:B--2---:R-:W-:-:S01]  /*4190*/  FADD.FTZ R25, R7, R76 ;  /* 0x0000004c07197221 */ /* 0x004fc20000010000 */
[----:B------:R-:W-:Y:S01]  /*41a0*/  F2FP.SATFINITE.E4M3.F32.PACK_AB_MERGE_C R173, R29, R6, R33 ;  /* 0x000000061dad723e */ /* 0x000fe20004807021 */
[----:B------:R-:W1:Y:S01]  /*41b0*/  MUFU.EX2 R9, R9 ;  /* 0x0000000900097308 */ /* 0x000e620000000800 */
[----:B------:R-:W-:Y:S02]  /*41c0*/  IMAD.MOV.U32 R33, RZ, RZ, R87 ;  /* 0x000000ffff217224 */ /* 0x000fe400078e0057 */
[----:B---3--:R-:W-:Y:S01]  /*41d0*/  FADD.FTZ R25, R52, R25 ;  /* 0x0000001934197221 */ /* 0x008fe20000010000 */
[----:B------:R-:W-:-:S04]  /*41e0*/  IMAD.MOV.U32 R29, RZ, RZ, R87 ;  /* 0x000000ffff1d7224 */ /* 0x000fc800078e0057 */
[----:B------:R-:W2:Y:S08]  /*41f0*/  MUFU.EX2 R75, R75 ;  /* 0x0000004b004b7308 */ /* 0x000eb00000000800 */
[----:B------:R3:W-:Y:S08]  /*4200*/  MUFU.EX2 R72, R27 ;  /* 0x0000001b00487308 */ /* 0x0007f00000000800 */
[----:B------:R-:W4:Y:S01]  /*4210*/  MUFU.EX2 R54, R54 ;  /* 0x0000003600367308 */ /* 0x000f220000000800 */
[----:B---3--:R-:W-:-:S01]  /*4220*/  FADD.FTZ R27, R37, R78 ;  /* 0x0000004e251b7221 */ /* 0x008fc20000010000 */
[----:B-----5:R-:W-:Y:S01]  /*4230*/  FADD.FTZ R78, R64, R25 ;  /* 0x00000019404e7221 */ /* 0x020fe20000010000 */
[----:B------:R-:W-:-:S02]  /*4240*/  F2FP.SATFINITE.E4M3.F32.PACK_AB_MERGE_C R64, R21, R64, RZ ;  /* 0x000000401540723e */ /* 0x000fc400048070ff */
[----:B------:R-:W-:Y:S01]  /*4250*/  FADD.FTZ R80, R12, R27 ;  /* 0x0000001b0c507221 */ /* 0x000fe20000010000 */
[----:B------:R-:W-:-:S01]  /*4260*/  FADD.FTZ R78, R21, R78 ;  /* 0x0000004e154e7221 */ /* 0x000fc20000010000 */
[----:B------:R-:W-:Y:S01]  /*4270*/  F2FP.SATFINITE.E4M3.F32.PACK_AB_MERGE_C R174, R52, R7, R64 ;  /* 0x0000000734ae723e */ /* 0x000fe20004807040 */
[----:B------:R-:W3:Y:S01]  /*4280*/  MUFU.EX2 R45, R45 ;  /* 0x0000002d002d7308 */ /* 0x000ee20000000800 */
[----:B------:R-:W-:-:S01]  /*4290*/  FADD.FTZ R3, R69, R80 ;  /* 0x0000005045037221 */ /* 0x000fc20000010000 */
[----:B------:R-:W-:Y:S01]  /*42a0*/  F2FP.SATFINITE.E4M3.F32.PACK_AB_MERGE_C R69, R69, R12, RZ ;  /* 0x0000000c4545723e */ /* 0x000fe200048070ff */
[----:B------:R-:W-:Y:S02]  /*42b0*/  IMAD.MOV.U32 R64, RZ, RZ, R87 ;  /* 0x000000ffff407224 */ /* 0x000fe400078e0057 */
[----:B------:R-:W-:Y:S01]  /*42c0*/  FADD.FTZ R80, R14, R3 ;  /* 0x000000030e507221 */ /* 0x000fe20000010000 */
[----:B-1----:R-:W-:-:S01]  /*42d0*/  FADD.FTZ R3, R9, R78 ;  /* 0x0000004e09037221 */ /* 0x002fc20000010000 */
[----:B------:R-:W-:Y:S01]  /*42e0*/  F2FP.SATFINITE.E4M3.F32.PACK_AB_MERGE_C R175, R37, R10, R69 ;  /* 0x0000000a25af723e */ /* 0x000fe20004807045 */
[----:B------:R-:W1:Y:S01]  /*42f0*/  MUFU.EX2 R77, R77 ;  /* 0x0000004d004d7308 */ /* 0x000e620000000800 */
[----:B--2---:R-:W-:-:S01]  /*4300*/  FADD.FTZ R25, R75, R80 ;  /* 0x000000504b197221 */ /* 0x004fc20000010000 */
[----:B----4-:R-:W-:Y:S01]  /*4310*/  FADD.FTZ R80, R54, R3 ;  /* 0x0000000336507221 */ /* 0x010fe20000010000 */
[----:B------:R-:W-:-:S02]  /*4320*/  IMAD.MOV.U32 R69, RZ, RZ, R87 ;  /* 0x000000ffff457224 */ /* 0x000fc400078e0057 */
[----:B------:R-:W-:Y:S01]  /*4330*/  FADD.FTZ R82, R20, R25 ;  /* 0x0000001914527221 */ /* 0x000fe20000010000 */
[----:B------:R-:W-:Y:S02]  /*4340*/  IMAD.MOV.U32 R52, RZ, RZ, R87 ;  /* 0x000000ffff347224 */ /* 0x000fe400078e0057 */
[----:B------:R2:W4:Y:S01]  /*4350*/  MUFU.EX2 R66, R47 ;  /* 0x0000002f00427308 */ /* 0x0005220000000800 */
[----:B---3--:R-:W-:-:S01]  /*4360*/  FADD.FTZ R3, R45, R80 ;  /* 0x000000502d037221 */ /* 0x008fc20000010000 */
[--C-:B------:R-:W-:Y:S02]  /*4370*/  IMAD.MOV.U32 R37, RZ, RZ, R87.reuse ;  /* 0x000000ffff257224 */ /* 0x100fe400078e0057 */
[----:B------:R-:W-:-:S04]  /*4380*/  IMAD.MOV.U32 R27, RZ, RZ, R87 ;  /* 0x000000ffff1b7224 */ /* 0x000fc800078e0057 */
[----:B------:R-:W3:Y:S01]  /*4390*/  MUFU.EX2 R11, R11 ;  /* 0x0000000b000b7308 */ /* 0x000ee20000000800 */
[----:B-1----:R-:W-:-:S01]  /*43a0*/  FADD.FTZ R25, R77, R82 ;  /* 0x000000524d197221 */ /* 0x002fc20000010000 */
[----:B------:R-:W-:Y:S01]  /*43b0*/  F2FP.SATFINITE.E4M3.F32.PACK_AB_MERGE_C R77, R77, R20, RZ ;  /* 0x000000144d4d723e */ /* 0x000fe200048070ff */
[----:B--2---:R-:W-:Y:S02]  /*43c0*/  IMAD.MOV.U32 R47, RZ, RZ, R87 ;  /* 0x000000ffff2f7224 */ /* 0x004fe400078e0057 */
[----:B------:R-:W-:Y:S01]  /*43d0*/  FADD.FTZ R82, R24, R25 ;  /* 0x0000001918527221 */ /* 0x000fe20000010000 */
[----:B------:R-:W-:Y:S01]  /*43e0*/  F2FP.SATFINITE.E4M3.F32.PACK_AB_MERGE_C R177, R75, R14, R77 ;  /* 0x0000000e4bb1723e */ /* 0x000fe2000480704d */
[----:B------:R-:W-:Y:S01]  /*43f0*/  IMAD.MOV.U32 R77, RZ, RZ, R87 ;  /* 0x000000ffff4d7224 */ /* 0x000fe200078e0057 */
[----:B------:R-:W1:Y:S01]  /*4400*/  MUFU.EX2 R79, R79 ;  /* 0x0000004f004f7308 */ /* 0x000e620000000800 */
[----:B----4-:R-:W-:-:S01]  /*4410*/  FADD.FTZ R80, R66, R3 ;  /* 0x0000000342507221 */ /* 0x010fc20000010000 */
[----:B------:R-:W-:Y:S01]  /*4420*/  F2FP.SATFINITE.E4M3.F32.PACK_AB_MERGE_C R45, R66, R45, RZ ;  /* 0x0000002d422d723e */ /* 0x000fe200048070ff */
[----:B------:R-:W-:-:S02]  /*4430*/  IMAD.MOV.U32 R75, RZ, RZ, R87 ;  /* 0x000000ffff4b7224 */ /* 0x000fc400078e0057 */
[----:B------:R-:W-:Y:S01]  /*4440*/  IMAD.MOV.U32 R66, RZ, RZ, R87 ;  /* 0x000000ffff427224 */ /* 0x000fe200078e0057 */
[----:B------:R-:W-:Y:S01]  /*4450*/  F2FP.SATFINITE.E4M3.F32.PACK_AB_MERGE_C R176, R54, R9, R45 ;  /* 0x0000000936b0723e */ /* 0x000fe2000480702d */
[----:B------:R-:W-:Y:S01]  /*4460*/  IMAD.MOV.U32 R54, RZ, RZ, R87 ;  /* 0x000000ffff367224 */ /* 0x000fe200078e0057 */
[----:B------:R-:W2:Y:S01]  /*4470*/  MUFU.EX2 R56, R56 ;  /* 0x0000003800387308 */ /* 0x000ea20000000800 */
[----:B---3--:R-:W-:-:S01]  /*4480*/  FADD.FTZ R3, R11, R80 ;  /* 0x000000500b037221 */ /* 0x008fc20000010000 */
[----:B------:R-:W-:-:S06]  /*4490*/  IMAD.MOV.U32 R45, RZ, RZ, R87 ;  /* 0x000000ffff2d7224 */ /* 0x000fcc00078e0057 */
[----:B------:R-:W3:Y:S01]  /*44a0*/  MUFU.EX2 R53, R53 ;  /* 0x0000003500357308 */ /* 0x000ee20000000800 */
[----:B-1----:R-:W-:-:S04]  /*44b0*/  FADD.FTZ R25, R79, R82 ;  /* 0x000000524f197221 */ /* 0x002fc80000010000 */
[----:B------:R-:W-:-:S03]  /*44c0*/  FADD.FTZ R84, R26, R25 ;  /* 0x000000191a547221 */ /* 0x000fc60000010000 */
[----:B------:R-:W1:Y:S01]  /*44d0*/  MUFU.EX2 R83, R83 ;  /* 0x0000005300537308 */ /* 0x000e620000000800 */
[----:B--2---:R-:W-:-:S07]  /*44e0*/  FADD.FTZ R82, R56, R3 ;  /* 0x0000000338527221 */ /* 0x004fce0000010000 */
[----:B------:R-:W2:Y:S01]  /*44f0*/  MUFU.EX2 R68, R55 ;  /* 0x0000003700447308 */ /* 0x000ea20000000800 */
[----:B---3--:R-:W-:-:S07]  /*4500*/  FADD.FTZ R3, R53, R82 ;  /* 0x0000005235037221 */ /* 0x008fce0000010000 */
[----:B------:R-:W3:Y:S01]  /*4510*/  MUFU.EX2 R13, R13 ;  /* 0x0000000d000d7308 */ /* 0x000ee20000000800 */
[----:B-1----:R-:W-:-:S01]  /*4520*/  FADD.FTZ R25, R83, R84 ;  /* 0x0000005453197221 */ /* 0x002fc20000010000 */
[----:B------:R-:W-:Y:S01]  /*4530*/  F2FP.SATFINITE.E4M3.F32.PACK_AB_MERGE_C R83, R83, R26, RZ ;  /* 0x0000001a5353723e */ /* 0x000fe200048070ff */
[----:B------:R-:W-:Y:S02]  /*4540*/  IMAD.MOV.U32 R84, RZ, RZ, R87 ;  /* 0x000000ffff547224 */ /* 0x000fe400078e0057 */
[----:B------:R-:W-:Y:S01]  /*4550*/  FADD.FTZ R82, R28, R25 ;  /* 0x000000191c527221 */ /* 0x000fe20000010000 */
[----:B------:R-:W-:Y:S01]  /*4560*/  F2FP.SATFINITE.E4M3.F32.PACK_AB_MERGE_C R179, R79, R24, R83 ;  /* 0x000000184fb3723e */ /* 0x000fe20004807053 */
[----:B------:R-:W-:Y:S01]  /*4570*/  IMAD.MOV.U32 R83, RZ, RZ, R87 ;  /* 0x000000ffff537224 */ /* 0x000fe200078e0057 */
[----:B------:R-:W1:Y:S01]  /*4580*/  MUFU.EX2 R93, R93 ;  /* 0x0000005d005d7308 */ /* 0x000e620000000800 */
[----:B--2---:R-:W-:-:S01]  /*4590*/  FADD.FTZ R8, R68, R3 ;  /* 0x0000000344087221 */ /* 0x004fc20000010000 */
[----:B------:R-:W-:Y:S01]  /*45a0*/  F2FP.SATFINITE.E4M3.F32.PACK_AB_MERGE_C R53, R68, R53, RZ ;  /* 0x000000354435723e */ /* 0x000fe200048070ff */
[--C-:B------:R-:W-:Y:S01]  /*45b0*/  IMAD.MOV.U32 R79, RZ, RZ, R87.reuse ;  /* 0x000000ffff4f7224 */ /* 0x100fe200078e0057 */
[----:B------:R-:W-:Y:S01]  /*45c0*/  MOV R68, R87 ;  /* 0x0000005700447202 */ /* 0x000fe20000000f00 */
[----:B------:R-:W-:Y:S01]  /*45d0*/  IMAD.MOV.U32 R55, RZ, RZ, R87 ;  /* 0x000000ffff377224 */ /* 0x000fe200078e0057 */
[----:B------:R-:W-:Y:S01]  /*45e0*/  F2FP.SATFINITE.E4M3.F32.PACK_AB_MERGE_C R178, R56, R11, R53 ;  /* 0x0000000b38b2723e */ /* 0x000fe20004807035 */
[----:B------:R-:W-:Y:S01]  /*45f0*/  IMAD.MOV.U32 R56, RZ, RZ, R87 ;  /* 0x000000ffff387224 */ /* 0x000fe200078e0057 */
[----:B------:R-:W2:Y:S01]  /*4600*/  MUFU.EX2 R58, R58 ;  /* 0x0000003a003a7308 */ /* 0x000ea20000000800 */
[----:B---3--:R-:W-:-:S01]  /*4610*/  FADD.FTZ R3, R13, R8 ;  /* 0x000000080d037221 */ /* 0x008fc20000010000 */
[----:B------:R-:W-:-:S02]  /*4620*/  IMAD.MOV.U32 R53, RZ, RZ, R87 ;  /* 0x000000ffff357224 */ /* 0x000fc400078e0057 */
[----:B------:R-:W-:-:S04]  /*4630*/  IMAD.MOV.U32 R24, RZ, RZ, R87 ;  /* 0x000000ffff187224 */ /* 0x000fc800078e0057 */
[----:B------:R-:W3:Y:S01]  /*4640*/  MUFU.EX2 R61, R61 ;  /* 0x0000003d003d7308 */ /* 0x000ee20000000800 */
[----:B-1----:R-:W-:-:S01]  /*4650*/  FADD.FTZ R25, R93, R82 ;  /* 0x000000525d197221 */ /* 0x002fc20000010000 */
[----:B------:R-:W-:-:S03]  /*4660*/  IMAD.MOV.U32 R82, RZ, RZ, R87 ;  /* 0x000000ffff527224 */ /* 0x000fc600078e0057 */
[----:B------:R-:W-:Y:S01]  /*4670*/  FADD.FTZ R20, R30, R25 ;  /* 0x000000191e147221 */ /* 0x000fe20000010000 */
[----:B------:R-:W-:Y:S02]  /*4680*/  IMAD.MOV.U32 R25, RZ, RZ, R87 ;  /* 0x000000ffff197224 */ /* 0x000fe400078e0057 */
[----:B------:R-:W1:Y:S01]  /*4690*/  MUFU.EX2 R95, R95 ;  /* 0x0000005f005f7308 */ /* 0x000e620000000800 */
[----:B--2---:R-:W-:-:S07]  /*46a0*/  FADD.FTZ R12, R58, R3 ;  /* 0x000000033a0c7221 */ /* 0x004fce0000010000 */
[----:B------:R-:W2:Y:S01]  /*46b0*/  MUFU.EX2 R15, R15 ;  /* 0x0000000f000f7308 */ /* 0x000ea20000000800 */
[----:B---3--:R-:W-:-:S01]  /*46c0*/  FADD.FTZ R3, R61, R12 ;  /* 0x0000000c3d037221 */ /* 0x008fc20000010000 */
[----:B------:R-:W-:-:S03]  /*46d0*/  F2FP.SATFINITE.E4M3.F32.PACK_AB_MERGE_C R61, R70, R61, RZ ;  /* 0x0000003d463d723e */ /* 0x000fc600048070ff */
[----:B------:R-:W-:Y:S01]  /*46e0*/  FADD.FTZ R12, R70, R3 ;  /* 0x00000003460c7221 */ /* 0x000fe20000010000 */
[----:B------:R-:W-:Y:S01]  /*46f0*/  F2FP.SATFINITE.E4M3.F32.PACK_AB_MERGE_C R180, R58, R13, R61 ;  /* 0x0000000d3ab4723e */ /* 0x000fe2000480703d */
[--C-:B------:R-:W-:Y:S01]  /*4700*/  IMAD.MOV.U32 R70, RZ, RZ, R87.reuse ;  /* 0x000000ffff467224 */ /* 0x100fe200078e0057 */
[----:B------:R-:W3:Y:S01]  /*4710*/  MUFU.EX2 R97, R97 ;  /* 0x0000006100617308 */ /* 0x000ee20000000800 */
[C---:B-1----:R-:W-:Y:S01]  /*4720*/  F2FP.SATFINITE.E4M3.F32.PACK_AB_MERGE_C R30, R95.reuse, R30, RZ ;  /* 0x0000001e5f1e723e */ /* 0x042fe200048070ff */
[----:B------:R-:W-:Y:S01]  /*4730*/  FADD.FTZ R95, R95, R20 ;  /* 0x000000145f5f7221 */ /* 0x000fe20000010000 */
[----:B------:R-:W-:Y:S02]  /*4740*/  IMAD.MOV.U32 R61, RZ, RZ, R87 ;  /* 0x000000ffff3d7224 */ /* 0x000fe400078e0057 */
[----:B------:R-:W-:Y:S01]  /*4750*/  F2FP.SATFINITE.E4M3.F32.PACK_AB_MERGE_C R181, R93, R28, R30 ;  /* 0x0000001c5db5723e */ /* 0x000fe2000480701e */
[----:B------:R-:W-:-:S01]  /*4760*/  FADD.FTZ R20, R32, R95 ;  /* 0x0000005f20147221 */ /* 0x000fc20000010000 */
[----:B------:R-:W-:Y:S01]  /*4770*/  IMAD.MOV.U32 R58, RZ, RZ, R87 ;  /* 0x000000ffff3a7224 */ /* 0x000fe200078e0057 */
[----:B------:R-:W1:Y:S01]  /*4780*/  MUFU.EX2 R65, R65 ;  /* 0x0000004100417308 */ /* 0x000e620000000800 */
[----:B--2---:R-:W-:-:S01]  /*4790*/  FADD.FTZ R3, R15, R12 ;  /* 0x0000000c0f037221 */ /* 0x004fc20000010000 */
[----:B------:R-:W-:Y:S01]  /*47a0*/  MOV R30, R87 ;  /* 0x00000057001e7202 */ /* 0x000fe20000000f00 */
[----:B------:R-:W-:-:S05]  /*47b0*/  IMAD.MOV.U32 R28, RZ, RZ, R87 ;  /* 0x000000ffff1c7224 */ /* 0x000fca00078e0057 */
[----:B------:R-:W2:Y:S01]  /*47c0*/  MUFU.EX2 R101, R101 ;  /* 0x0000006500657308 */ /* 0x000ea20000000800 */
[----:B---3--:R-:W-:-:S01]  /*47d0*/  FADD.FTZ R21, R97, R20 ;  /* 0x0000001461157221 */ /* 0x008fc20000010000 */
[----:B------:R-:W-:-:S03]  /*47e0*/  FADD.FTZ R20, R72, R3 ;  /* 0x0000000348147221 */ /* 0x000fc60000010000 */
[----:B------:R-:W-:-:S03]  /*47f0*/  FADD.FTZ R26, R34, R21 ;  /* 0x00000015221a7221 */ /* 0x000fc60000010000 */
[----:B------:R3:W4:Y:S01]  /*4800*/  MUFU.EX2 R74, R67 ;  /* 0x00000043004a7308 */ /* 0x0007220000000800 */
[----:B-1----:R-:W-:-:S07]  /*4810*/  FADD.FTZ R3, R65, R20 ;  /* 0x0000001441037221 */ /* 0x002fce0000010000 */
[----:B------:R-:W1:Y:S01]  /*4820*/  MUFU.EX2 R36, R137 ;  /* 0x0000008900247308 */ /* 0x000e620000000800 */
[C---:B--2---:R-:W-:Y:S01]  /*4830*/  F2FP.SATFINITE.E4M3.F32.PACK_AB_MERGE_C R34, R101.reuse, R34, RZ ;  /* 0x000000226522723e */ /* 0x044fe200048070ff */
[----:B------:R-:W-:Y:S01]  /*4840*/  FADD.FTZ R101, R101, R26 ;  /* 0x0000001a65657221 */ /* 0x000fe20000010000 */
[--C-:B---3--:R-:W-:Y:S02]  /*4850*/  IMAD.MOV.U32 R67, RZ, RZ, R87.reuse ;  /* 0x000000ffff437224 */ /* 0x108fe400078e0057 */
[----:B------:R-:W-:Y:S01]  /*4860*/  F2FP.SATFINITE.E4M3.F32.PACK_AB_MERGE_C R183, R97, R32, R34 ;  /* 0x0000002061b7723e */ /* 0x000fe20004807022 */
[----:B------:R-:W-:Y:S02]  /*4870*/  IMAD.MOV.U32 R34, RZ, RZ, R87 ;  /* 0x000000ffff227224 */ /* 0x000fe400078e0057 */
[----:B------:R-:W2:Y:S01]  /*4880*/  MUFU.EX2 R71, R71 ;  /* 0x0000004700477308 */ /* 0x000ea20000000800 */
[C---:B----4-:R-:W-:Y:S01]  /*4890*/  F2FP.SATFINITE.E4M3.F32.PACK_AB_MERGE_C R65, R74.reuse, R65, RZ ;  /* 0x000000414a41723e */ /* 0x050fe200048070ff */
[----:B------:R-:W-:Y:S01]  /*48a0*/  FADD.FTZ R74, R74, R3 ;  /* 0x000000034a4a7221 */ /* 0x000fe20000010000 */
[----:B------:R-:W-:-:S02]  /*48b0*/  IMAD.MOV.U32 R32, RZ, RZ, R87 ;  /* 0x000000ffff207224 */ /* 0x000fc400078e0057 */
[----:B------:R-:W-:Y:S01]  /*48c0*/  F2FP.SATFINITE.E4M3.F32.PACK_AB_MERGE_C R182, R72, R15, R65 ;  /* 0x0000000f48b6723e */ /* 0x000fe20004807041 */
[----:B------:R-:W-:Y:S02]  /*48d0*/  IMAD.MOV.U32 R72, RZ, RZ, R87 ;  /* 0x000000ffff487224 */ /* 0x000fe400078e0057 */
[----:B------:R-:W3:Y:S01]  /*48e0*/  MUFU.EX2 R103, R103 ;  /* 0x0000006700677308 */ /* 0x000ee20000000800 */
[----:B-1----:R-:W-:-:S01]  /*48f0*/  FADD.FTZ R6, R36, R101 ;  /* 0x0000006524067221 */ /* 0x002fc20000010000 */
[--C-:B------:R-:W-:Y:S02]  /*4900*/  IMAD.MOV.U32 R65, RZ, RZ, R87.reuse ;  /* 0x000000ffff417224 */ /* 0x100fe400078e0057 */
[----:B------:R-:W-:-:S04]  /*4910*/  IMAD.MOV.U32 R26, RZ, RZ, R87 ;  /* 0x000000ffff1a7224 */ /* 0x000fc800078e0057 */
[----:B------:R1:W4:Y:S01]  /*4920*/  MUFU.EX2 R76, R73 ;  /* 0x00000049004c7308 */ /* 0x0003220000000800 */
[----:B--2---:R-:W-:-:S01]  /*4930*/  FADD.FTZ R3, R71, R74 ;  /* 0x0000004a47037221 */ /* 0x004fc20000010000 */
[----:B------:R-:W-:-:S06]  /*4940*/  IMAD.MOV.U32 R74, RZ, RZ, R87 ;  /* 0x000000ffff4a7224 */ /* 0x000fcc00078e0057 */
[----:B------:R-:W2:Y:S01]  /*4950*/  MUFU.EX2 R38, R139 ;  /* 0x0000008b00267308 */ /* 0x000ea20000000800 */
[----:B---3--:R-:W-:-:S01]  /*4960*/  FADD.FTZ R21, R103, R6 ;  /* 0x0000000667157221 */ /* 0x008fc20000010000 */
[----:B-1----:R-:W-:-:S06]  /*4970*/  IMAD.MOV.U32 R73, RZ, RZ, R87 ;  /* 0x000000ffff497224 */ /* 0x002fcc00078e0057 */
[----:B------:R-:W1:Y:S01]  /*4980*/  MUFU.EX2 R31, R31 ;  /* 0x0000001f001f7308 */ /* 0x000e620000000800 */
[----:B----4-:R-:W-:-:S07]  /*4990*/  FADD.FTZ R10, R76, R3 ;  /* 0x000000034c0a7221 */ /* 0x010fce0000010000 */
[----:B------:R-:W3:Y:S01]  /*49a0*/  MUFU.EX2 R105, R105 ;  /* 0x0000006900697308 */ /* 0x000ee20000000800 */
[----:B--2---:R-:W-:-:S07]  /*49b0*/  FADD.FTZ R14, R38, R21 ;  /* 0x00000015260e7221 */ /* 0x004fce0000010000 */
[----:B------:R2:W4:Y:S01]  /*49c0*/  MUFU.EX2 R78, R81 ;  /* 0x00000051004e7308 */ /* 0x0005220000000800 */
[----:B-1----:R-:W-:-:S07]  /*49d0*/  FADD.FTZ R3, R31, R10 ;  /* 0x0000000a1f037221 */ /* 0x002fce0000010000 */
[----:B------:R-:W1:Y:S01]  /*49e0*/  MUFU.EX2 R40, R40 ;  /* 0x0000002800287308 */ /* 0x000e620000000800 */
[C---:B---3--:R-:W-:Y:S01]  /*49f0*/  F2FP.SATFINITE.E4M3.F32.PACK_AB_MERGE_C R38, R105.reuse, R38, RZ ;  /* 0x000000266926723e */ /* 0x048fe200048070ff */
[----:B------:R-:W-:Y:S01]  /*4a00*/  FADD.FTZ R105, R105, R14 ;  /* 0x0000000e69697221 */ /* 0x000fe20000010000 */
[--C-:B--2---:R-:W-:Y:S02]  /*4a10*/  IMAD.MOV.U32 R81, RZ, RZ, R87.reuse ;  /* 0x000000ffff517224 */ /* 0x104fe400078e0057 */
        /* <DEDUP_REMOVED lines=12> */
[----:B------:R-:W1:Y:S01]  /*4ae0*/  MUFU.EX2 R80, R99 ;  /* 0x0000006300507308 */ /* 0x000e620000000800 */
[----:B--2---:R-:W-:-:S01]  /*4af0*/  FADD.FTZ R3, R85, R78 ;  /* 0x0000004e55037221 */ /* 0x004fc20000010000 */
[----:B------:R-:W-:-:S06]  /*4b00*/  IMAD.MOV.U32 R78, RZ, RZ, R87 ;  /* 0x000000ffff4e7224 */ /* 0x000fcc00078e0057 */
[----:B------:R-:W-:Y:S01]  /*4b10*/  MUFU.EX2 R42, R42 ;  /* 0x0000002a002a7308 */ /* 0x000fe20000000800 */
[----:B---3--:R-:W-:-:S07]  /*4b20*/  FADD.FTZ R21, R107, R10 ;  /* 0x0000000a6b157221 */ /* 0x008fce0000010000 */
[----:B------:R-:W2:Y:S01]  /*4b30*/  MUFU.EX2 R109, R109 ;  /* 0x0000006d006d7308 */ /* 0x000ea20000000800 */
[----:B-1----:R-:W-:-:S07]  /*4b40*/  FADD.FTZ R14, R80, R3 ;  /* 0x00000003500e7221 */ /* 0x002fce0000010000 */
[----:B------:R-:W1:Y:S08]  /*4b50*/  MUFU.EX2 R35, R35 ;  /* 0x0000002300237308 */ /* 0x000e700000000800 */
[----:B------:R3:W4:Y:S01]  /*4b60*/  MUFU.EX2 R8, R39 ;  /* 0x0000002700087308 */ /* 0x0007220000000800 */
[----:B--2---:R-:W-:Y:S01]  /*4b70*/  F2FP.SATFINITE.E4M3.F32.PACK_AB_MERGE_C R20, R109, R42, RZ ;  /* 0x0000002a6d14723e */ /* 0x004fe200048070ff */
[----:B------:R-:W-:-:S03]  /*4b80*/  FADD.FTZ R42, R42, R21 ;  /* 0x000000152a2a7221 */ /* 0x000fc60000010000 */
[----:B------:R-:W-:Y:S01]  /*4b90*/  F2FP.SATFINITE.E4M3.F32.PACK_AB_MERGE_C R187, R107, R40, R20 ;  /* 0x000000286bbb723e */ /* 0x000fe20004807014 */
[----:B------:R-:W-:-:S01]  /*4ba0*/  FADD.FTZ R109, R109, R42 ;  /* 0x0000002a6d6d7221 */ /* 0x000fc20000010000 */
[----:B------:R-:W-:Y:S01]  /*4bb0*/  IMAD.MOV.U32 R42, RZ, RZ, R87 ;  /* 0x000000ffff2a7224 */ /* 0x000fe200078e0057 */
[----:B------:R-:W-:Y:S01]  /*4bc0*/  MUFU.EX2 R46, R46 ;  /* 0x0000002e002e7308 */ /* 0x000fe20000000800 */
[----:B-1----:R-:W-:-:S01]  /*4bd0*/  FADD.FTZ R3, R35, R14 ;  /* 0x0000000e23037221 */ /* 0x002fc20000010000 */
[--C-:B------:R-:W-:Y:S02]  /*4be0*/  IMAD.MOV.U32 R40, RZ, RZ, R87.reuse ;  /* 0x000000ffff287224 */ /* 0x100fe400078e0057 */
[----:B---3--:R-:W-:-:S04]  /*4bf0*/  IMAD.MOV.U32 R39, RZ, RZ, R87 ;  /* 0x000000ffff277224 */ /* 0x008fc800078e0057 */
[----:B------:R-:W1:Y:S01]  /*4c00*/  MUFU.EX2 R119, R119 ;  /* 0x0000007700777308 */ /* 0x000e620000000800 */
[C---:B----4-:R-:W-:Y:S01]  /*4c10*/  F2FP.SATFINITE.E4M3.F32.PACK_AB_MERGE_C R35, R8.reuse, R35, RZ ;  /* 0x000000230823723e */ /* 0x050fe200048070ff */
[----:B------:R-:W-:-:S03]  /*4c20*/  FADD.FTZ R8, R8, R3 ;  /* 0x0000000308087221 */ /* 0x000fc60000010000 */
[----:B------:R-:W-:Y:S01]  /*4c30*/  F2FP.SATFINITE.E4M3.F32.PACK_AB_MERGE_C R186, R80, R85, R35 ;  /* 0x0000005550ba723e */ /* 0x000fe20004807023 */
[--C-:B------:R-:W-:Y:S02]  /*4c40*/  IMAD.MOV.U32 R85, RZ, RZ, R87.reuse ;  /* 0x000000ffff557224 */ /* 0x100fe400078e0057 */
[----:B------:R-:W2:Y:S01]  /*4c50*/  MUFU.EX2 R44, R44 ;  /* 0x0000002c002c7308 */ /* 0x000ea20000000800 */
[--C-:B------:R-:W-:Y:S02]  /*4c60*/  IMAD.MOV.U32 R80, RZ, RZ, R87.reuse ;  /* 0x000000ffff507224 */ /* 0x100fe400078e0057 */
[----:B------:R-:W-:-:S05]  /*4c70*/  IMAD.MOV.U32 R35, RZ, RZ, R87 ;  /* 0x000000ffff237224 */ /* 0x000fca00078e0057 */
[----:B------:R-:W3:Y:S01]  /*4c80*/  MUFU.EX2 R111, R111 ;  /* 0x0000006f006f7308 */ /* 0x000ee20000000800 */
[----:B-1----:R-:W-:-:S07]  /*4c90*/  F2FP.SATFINITE.E4M3.F32.PACK_AB_MERGE_C R5, R119, R46, RZ ;  /* 0x0000002e7705723e */ /* 0x002fce00048070ff */
[----:B------:R-:W1:Y:S01]  /*4ca0*/  MUFU.EX2 R117, R117 ;  /* 0x0000007500757308 */ /* 0x000e620000000800 */
[----:B--2---:R-:W-:-:S07]  /*4cb0*/  FADD.FTZ R4, R44, R109 ;  /* 0x0000006d2c047221 */ /* 0x004fce0000010000 */
[----:B------:R-:W2:Y:S01]  /*4cc0*/  MUFU.EX2 R12, R113 ;  /* 0x00000071000c7308 */ /* 0x000ea20000000800 */
[----:B---3--:R-:W-:-:S07]  /*4cd0*/  FADD.FTZ R3, R111, R8 ;  /* 0x000000086f037221 */ /* 0x008fce0000010000 */
[----:B------:R-:W3:Y:S01]  /*4ce0*/  MUFU.EX2 R115, R115 ;  /* 0x0000007300737308 */ /* 0x000ee20000000800 */
[C---:B-1----:R-:W-:Y:S01]  /*4cf0*/  F2FP.SATFINITE.E4M3.F32.PACK_AB_MERGE_C R189, R117.reuse, R44, R5 ;  /* 0x0000002c75bd723e */ /* 0x042fe20004807005 */
[----:B------:R-:W-:Y:S01]  /*4d00*/  FADD.FTZ R117, R117, R4 ;  /* 0x0000000475757221 */ /* 0x000fe20000010000 */
[----:B------:R-:W-:-:S03]  /*4d10*/  IMAD.MOV.U32 R44, RZ, RZ, R87 ;  /* 0x000000ffff2c7224 */ /* 0x000fc600078e0057 */
[----:B------:R-:W-:Y:S02]  /*4d20*/  FADD.FTZ R46, R46, R117 ;  /* 0x000000752e2e7221 */ /* 0x000fe40000010000 */
[----:B------:R-:W1:Y:S01]  /*4d30*/  MUFU.EX2 R6, R125 ;  /* 0x0000007d00067308 */ /* 0x000e620000000800 */
[----:B--2---:R-:W-:-:S01]  /*4d40*/  FADD.FTZ R4, R12, R3 ;  /* 0x000000030c047221 */ /* 0x004fc20000010000 */
[----:B------:R-:W-:Y:S01]  /*4d50*/  FADD.FTZ R119, R119, R46 ;  /* 0x0000002e77777221 */ /* 0x000fe20000010000 */
[----:B------:R-:W-:-:S05]  /*4d60*/  IMAD.MOV.U32 R46, RZ, RZ, R87 ;  /* 0x000000ffff2e7224 */ /* 0x000fca00078e0057 */
[----:B------:R-:W-:Y:S01]  /*4d70*/  MUFU.EX2 R50, R50 ;  /* 0x0000003200327308 */ /* 0x000fe20000000800 */
[----:B---3--:R-:W-:-:S07]  /*4d80*/  FADD.FTZ R3, R115, R4 ;  /* 0x0000000473037221 */ /* 0x008fce0000010000 */
[----:B------:R-:W2:Y:S01]  /*4d90*/  MUFU.EX2 R123, R123 ;  /* 0x0000007b007b7308 */ /* 0x000ea20000000800 */
[C---:B-1----:R-:W-:Y:S01]  /*4da0*/  F2FP.SATFINITE.E4M3.F32.PACK_AB_MERGE_C R115, R6.reuse, R115, RZ ;  /* 0x000000730673723e */ /* 0x042fe200048070ff */
[----:B------:R-:W-:-:S03]  /*4db0*/  FADD.FTZ R6, R6, R3 ;  /* 0x0000000306067221 */ /* 0x000fc60000010000 */
[----:B------:R-:W-:-:S03]  /*4dc0*/  F2FP.SATFINITE.E4M3.F32.PACK_AB_MERGE_C R188, R12, R111, R115 ;  /* 0x0000006f0cbc723e */ /* 0x000fc60004807073 */
[----:B------:R-:W1:Y:S08]  /*4dd0*/  MUFU.EX2 R48, R48 ;  /* 0x0000003000307308 */ /* 0x000e700000000800 */
[----:B------:R-:W3:Y:S01]  /*4de0*/  MUFU.EX2 R127, R127 ;  /* 0x0000007f007f7308 */ /* 0x000ee20000000800 */
[----:B--2---:R-:W-:-:S07]  /*4df0*/  F2FP.SATFINITE.E4M3.F32.PACK_AB_MERGE_C R5, R123, R50, RZ ;  /* 0x000000327b05723e */ /* 0x004fce00048070ff */
[----:B------:R-:W2:Y:S01]  /*4e00*/  MUFU.EX2 R121, R121 ;  /* 0x0000007900797308 */ /* 0x000ea20000000800 */
[----:B-1----:R-:W-:-:S07]  /*4e10*/  FADD.FTZ R4, R48, R119 ;  /* 0x0000007730047221 */ /* 0x002fce0000010000 */
[----:B------:R-:W1:Y:S01]  /*4e20*/  MUFU.EX2 R10, R129 ;  /* 0x00000081000a7308 */ /* 0x000e620000000800 */
[----:B---3--:R-:W-:-:S07]  /*4e30*/  FADD.FTZ R3, R127, R6 ;  /* 0x000000067f037221 */ /* 0x008fce0000010000 */
[----:B------:R-:W3:Y:S01]  /*4e40*/  MUFU.EX2 R131, R131 ;  /* 0x0000008300837308 */ /* 0x000ee20000000800 */
[C---:B--2---:R-:W-:Y:S01]  /*4e50*/  F2FP.SATFINITE.E4M3.F32.PACK_AB_MERGE_C R191, R121.reuse, R48, R5 ;  /* 0x0000003079bf723e */ /* 0x044fe20004807005 */
[----:B------:R-:W-:Y:S01]  /*4e60*/  FADD.FTZ R121, R121, R4 ;  /* 0x0000000479797221 */ /* 0x000fe20000010000 */
[----:B------:R-:W-:-:S03]  /*4e70*/  IMAD.MOV.U32 R48, RZ, RZ, R87 ;  /* 0x000000ffff307224 */ /* 0x000fc600078e0057 */
[----:B------:R-:W-:Y:S02]  /*4e80*/  FADD.FTZ R50, R50, R121 ;  /* 0x0000007932327221 */ /* 0x000fe40000010000 */
[----:B------:R-:W2:Y:S01]  /*4e90*/  MUFU.EX2 R60, R60 ;  /* 0x0000003c003c7308 */ /* 0x000ea20000000800 */
[----:B-1----:R-:W-:-:S04]  /*4ea0*/  FADD.FTZ R4, R10, R3 ;  /* 0x000000030a047221 */ /* 0x002fc80000010000 */
[----:B---3--:R-:W-:Y:S01]  /*4eb0*/  FADD.FTZ R5, R131, R4 ;  /* 0x0000000483057221 */ /* 0x008fe20000010000 */
[----:B------:R-:W-:-:S01]  /*4ec0*/  FADD.FTZ R4, R123, R50 ;  /* 0x000000327b047221 */ /* 0x000fc20000010000 */
[----:B------:R-:W-:Y:S01]  /*4ed0*/  IMAD.MOV.U32 R50, RZ, RZ, R87 ;  /* 0x000000ffff327224 */ /* 0x000fe200078e0057 */
[C---:B--2---:R-:W-:Y:S01]  /*4ee0*/  F2FP.SATFINITE.E4M3.F32.PACK_AB_MERGE_C R3, R60.reuse, R131, RZ ;  /* 0x000000833c03723e */ /* 0x044fe200048070ff */
[----:B------:R-:W-:Y:S01]  /*4ef0*/  FADD.FTZ R5, R60, R5 ;  /* 0x000000053c057221 */ /* 0x000fe20000010000 */
[----:B------:R-:W-:Y:S02]  /*4f00*/  IMAD.MOV.U32 R60, RZ, RZ, R87 ;  /* 0x000000ffff3c7224 */ /* 0x000fe400078e0057 */
[----:B------:R-:W-:Y:S01]  /*4f10*/  F2FP.SATFINITE.E4M3.F32.PACK_AB_MERGE_C R190, R10, R127, R3 ;  /* 0x0000007f0abe723e */ /* 0x000fe20004807003 */
[----:B------:R-:W-:Y:S06]  /*4f20*/  @!P1 BRA `(.L_x_15) ;  /* 0x0000003800349947 */ /* 0x000fec0003800000 */
[----:B------:R-:W-:Y:S01]  /*4f30*/  IMAD.MOV.U32 R6, RZ, RZ, R89 ;  /* 0x000000ffff067224 */ /* 0x000fe200078e0059 */
[----:B------:R-:W-:Y:S01]  /*4f40*/  CS2R R86, SRZ ;  /* 0x0000000000567805 */ /* 0x000fe2000001ff00 */
[----:B------:R-:W-:Y:S01]  /*4f50*/  IMAD.MOV.U32 R3, RZ, RZ, R91 ;  /* 0x000000ffff037224 */ /* 0x000fe200078e005b */
[----:B------:R-:W-:Y:S02]  /*4f60*/  CS2R R84, SRZ ;  /* 0x0000000000547805 */ /* 0x000fe4000001ff00 */
[----:B------:R-:W-:Y:S02]  /*4f70*/  CS2R R82, SRZ ;  /* 0x0000000000527805 */ /* 0x000fe4000001ff00 */
[----:B------:R-:W-:Y:S02]  /*4f80*/  CS2R R80, SRZ ;  /* 0x0000000000507805 */ /* 0x000fe4000001ff00 */
[----:B------:R-:W-:Y:S02]  /*4f90*/  CS2R R78, SRZ ;  /* 0x00000000004e7805 */ /* 0x000fe4000001ff00 */
[----:B------:R-:W-:-:S02]  /*4fa0*/  CS2R R76, SRZ ;  /* 0x00000000004c7805 */ /* 0x000fc4000001ff00 */
[----:B------:R-:W-:Y:S02]  /*4fb0*/  CS2R R74, SRZ ;  /* 0x00000000004a7805 */ /* 0x000fe4000001ff00 */
        /* <DEDUP_REMOVED lines=24> */
[----:B------:R-:W-:Y:S01]  /*5140*/  CS2R R24, SRZ ;  /* 0x0000000000187805 */ /* 0x000fe2000001ff00 */
[----:B------:R-:W-:Y:S01]  /*5150*/  UIADD3 UR54, UR54, -0x2, URZ ;  /* 0xfffffffe36367890 */ /* 0x000fe2000fffe03f */
[----:B------:R-:W-:Y:S01]  /*5160*/  UMOV UR56, UR36 ;  /* 0x0000002400387c82 */ /* 0x000fe20008000000 */
[----:B------:R-:W-:-:S10]  /*5170*/  UMOV UR55, UR49 ;  /* 0x0000003100377c82 */ /* 0x000fd40008000000 */
.L_x_25:
[----:B------:R-:W-:Y:S01]  /*5180*/  ISETP.NE.AND P2, PT, RZ, UR40, PT ;  /* 0x00000028ff007c0c */ /* 0x000fe2000bf45270 */
[----:B------:R-:W-:-:S04]  /*5190*/  UISETP.NE.AND UP0, UPT, UR55, 0x1, UPT ;  /* 0x000000013700788c */ /* 0x000fc8000bf05270 */
[----:B------:R-:W-:-:S04]  /*51a0*/  USEL UR36, URZ, 0x1, UP0 ;  /* 0x000000013f247887 */ /* 0x000fc80008000000 */
[----:B------:R-:W-:-:S04]  /*51b0*/  ULOP3.LUT UR36, UR56, UR36, URZ, 0x3c, !UPT ;  /* 0x0000002438247292 */ /* 0x000fc8000f8e3c3f */
[----:B------:R-:W-:Y:S08]  /*51c0*/  @P2 BRA `(.L_x_16) ;  /* 0x0000000000382947 */ /* 0x000ff00003800000 */
[----:B------:R-:W-:Y:S05]  /*51d0*/  @!P0 BRA `(.L_x_17) ;  /* 0x0000000000048947 */ /* 0x000fea0003800000 */
[----:B------:R-:W-:Y:S01]  /*51e0*/  BPT.TRAP 0x1 ;  /* 0x000000040000795c */ /* 0x000fe20000300000 */
.L_x_17:
[----:B------:R-:W-:Y:S01]  /*51f0*/  UIADD3 UR6, UR55, 0x1, URZ ;  /* 0x0000000137067890 */ /* 0x000fe2000fffe03f */
[----:B------:R-:W-:-:S03]  /*5200*/  IMAD.U32 R7, RZ, RZ, UR36 ;  /* 0x00000024ff077e24 */ /* 0x000fc6000f8e00ff */
[----:B------:R-:W-:Y:S02]  /*5210*/  UISETP.NE.AND UP0, UPT, UR6, 0x2, UPT ;  /* 0x000000020600788c */ /* 0x000fe4000bf05270 */
[----:B------:R-:W-:Y:S02]  /*5220*/  SHF.L.U32 R7, R7, 0x1f, RZ ;  /* 0x0000001f07077819 */ /* 0x000fe400000006ff */
[----:B------:R-:W-:-:S04]  /*5230*/  USEL UR6, UR6, URZ, UP0 ;  /* 0x0000003f06067287 */ /* 0x000fc80008000000 */
[----:B------:R-:W-:-:S09]  /*5240*/  ULEA UR6, UR6, UR38, 0x3 ;  /* 0x0000002606067291 */ /* 0x000fd2000f8e183f */
[----:B------:R1:W2:Y:S01]  /*5250*/  SYNCS.PHASECHK.TRANS64.TRYWAIT P1, [UR6+0x29830], R7 ;  /* 0x02983007ff0075a7 */ /* 0x0002a20008020146 */
[----:B------:R-:W-:Y:S05]  /*5260*/  @!P0 BRA `(.L_x_18) ;  /* 0x0000000000048947 */ /* 0x000fea0003800000 */
[----:B------:R-:W-:Y:S01]  /*5270*/  BPT.TRAP 0x1 ;  /* 0x000000040000795c */ /* 0x000fe20000300000 */
.L_x_18:
[----:B--2---:R-:W-:Y:S05]  /*5280*/  @P1 BRA `(.L_x_16) ;  /* 0x0000000000081947 */ /* 0x004fea0003800000 */
[----:B------:R-:W2:Y:S02]  /*5290*/  SYNCS.PHASECHK.TRANS64.TRYWAIT P1, [UR6+0x29830], R7 ;  /* 0x02983007ff0075a7 */ /* 0x000ea40008020146 */
[----:B--2---:R-:W-:Y:S05]  /*52a0*/  @!P1 BRA `(.L_x_19) ;  /* 0x0000008000509947 */ /* 0x004fea0003800000 */
.L_x_16:
[----:B-12---:R-:W-:Y:S01]  /*52b0*/  VIADD R7, R18, 0x8 ;  /* 0x0000000812077836 */ /* 0x006fe20000000000 */
[----:B------:R-:W-:Y:S01]  /*52c0*/  UIADD3 UR49, UR55, 0x1, URZ ;  /* 0x0000000137317890 */ /* 0x000fe2000fffe03f */
[----:B------:R-:W-:Y:S01]  /*52d0*/  UMOV UR27, 0x80000020 ;  /* 0x80000020001b7882 */ /* 0x000fe20000000000 */
[----:B------:R-:W-:Y:S02]  /*52e0*/  UMOV UR28, UR24 ;  /* 0x00000018001c7c82 */ /* 0x000fe40008000000 */
[----:B------:R1:W-:Y:S01]  /*52f0*/  BAR.SYNC.DEFER_BLOCKING R7, 0x100 ;  /* 0x000400070000751d */ /* 0x0003e20000010000 */
[----:B------:R-:W-:-:S04]  /*5300*/  UISETP.NE.AND UP0, UPT, UR49, 0x2, UPT ;  /* 0x000000023100788c */ /* 0x000fc8000bf05270 */
[----:B------:R-:W-:Y:S01]  /*5310*/  USEL UR49, UR49, URZ, UP0 ;  /* 0x0000003f31317287 */ /* 0x000fe20008000000 */
[----:B------:R-:W-:Y:S01]  /*5320*/  UMOV UR29, UR25 ;  /* 0x00000019001d7c82 */ /* 0x000fe20008000000 */
[----:B------:R-:W-:Y:S02]  /*5330*/  UMOV UR31, 0x80000020 ;  /* 0x80000020001f7882 */ /* 0x000fe40000000000 */
[----:B------:R-:W-:Y:S01]  /*5340*/  UIMAD UR57, UR49, 0x780, UR45 ;  /* 0x00000780313978a4 */ /* 0x000fe2000f8e022d */
[----:B------:R-:W-:Y:S01]  /*5350*/  UMOV UR32, UR24 ;  /* 0x0000001800207c82 */ /* 0x000fe20008000000 */
[----:B------:R-:W-:Y:S02]  /*5360*/  UMOV UR33, UR25 ;  /* 0x0000001900217c82 */ /* 0x000fe40008000000 */
[----:B------:R-:W-:Y:S02]  /*5370*/  UIADD3 UR30, UR57, 0x80, URZ ;  /* 0x00000080391e7890 */ /* 0x000fe4000fffe03f */
[----:B------:R-:W-:-:S02]  /*5380*/  UIADD3 UR34, UR57, 0x100, URZ ;  /* 0x0000010039227890 */ /* 0x000fc4000fffe03f */
[----:B------:R-:W-:Y:S01]  /*5390*/  UMOV UR26, UR57 ;  /* 0x00000039001a7c82 */ /* 0x000fe20008000000 */
[----:B------:R-:W-:Y:S01]  /*53a0*/  UMOV UR35, 0x80000020 ;  /* 0x8000002000237882 */ /* 0x000fe20000000000 */
[----:B------:R-:W-:Y:S01]  /*53b0*/  UIADD3 UR6, UR57, 0x200, URZ ;  /* 0x0000020039067890 */ /* 0x000fe2000fffe03f */
[----:B------:R-:W-:Y:S01]  /*53c0*/  UMOV UR7, 0x80000020 ;  /* 0x8000002000077882 */ /* 0x000fe20000000000 */
[----:B------:R-:W-:Y:S01]  /*53d0*/  UIADD3 UR10, UR57, 0x202, URZ ;  /* 0x00000202390a7890 */ /* 0x000fe2000fffe03f */
[----:B------:R-:W-:Y:S01]  /*53e0*/  WARPGROUP.ARRIVE ;  /* 0x00000000000079c5 */ /* 0x000fe20000000000 */
[----:B------:R-:W-:Y:S01]  /*53f0*/  UMOV UR11, 0x80000020 ;  /* 0x80000020000b7882 */ /* 0x000fe20000000000 */
[----:B------:R-:W-:Y:S01]  /*5400*/  UIADD3 UR14, UR57, 0x282, URZ ;  /* 0x00000282390e7890 */ /* 0x000fe2000fffe03f */
[----:B------:R-:W-:Y:S01]  /*5410*/  UMOV UR15, 0x80000020 ;  /* 0x80000020000f7882 */ /* 0x000fe20000000000 */
[----:B------:R-:W-:Y:S02]  /*5420*/  UIADD3 UR18, UR57, 0x500, URZ ;  /* 0x0000050039127890 */ /* 0x000fe4000fffe03f */
[----:B------:R-:W-:Y:S01]  /*5430*/  QGMMA.64x32x32.F32.E4M3.E4M3 R152, gdesc[UR24], RZ, !UPT, gsb0 ;  /* 0x00600000189879f3 */ /* 0x000fe2000c0008ff */
[----:B------:R-:W-:Y:S01]  /*5440*/  UIADD3 UR26, UR57, 0x180, URZ ;  /* 0x00000180391a7890 */ /* 0x000fe2000fffe03f */
[----:B------:R-:W-:Y:S01]  /*5450*/  UMOV UR27, 0x80000020 ;  /* 0x80000020001b7882 */ /* 0x000fe20000000000 */
[----:B------:R-:W-:Y:S01]  /*5460*/  UMOV UR19, 0x80000020 ;  /* 0x8000002000137882 */ /* 0x000fe20000000000 */
[----:B------:R-:W-:Y:S01]  /*5470*/  UIADD3 UR22, UR57, 0x502, URZ ;  /* 0x0000050239167890 */ /* 0x000fe2000fffe03f */
[----:B------:R-:W-:Y:S01]  /*5480*/  UMOV UR23, 0x80000020 ;  /* 0x8000002000177882 */ /* 0x000fe20000000000 */
[----:B------:R-:W-:-:S02]  /*5490*/  WARPGROUP.DEPBAR.LE gsb0, 0x0 ;  /* 0x00008000000079c5 */ /* 0x000fc40000010000 */
        /* <DEDUP_REMOVED lines=16> */
[----:B------:R-:W-:Y:S01]  /*55a0*/  UMOV UR26, UR6 ;  /* 0x00000006001a7c82 */ /* 0x000fe20008000000 */
[----:B------:R-:W-:Y:S01]  /*55b0*/  UMOV UR27, 0x80000020 ;  /* 0x80000020001b7882 */ /* 0x000fe20000000000 */
[----:B------:R-:W-:Y:S01]  /*55c0*/  UIADD3 UR6, UR57, 0x2, URZ ;  /* 0x0000000239067890 */ /* 0x000fe2000fffe03f */
        /* <DEDUP_REMOVED lines=25> */
[----:B------:R-:W-:Y:S01]  /*5760*/  UMOV UR6, UR10 ;  /* 0x0000000a00067c82 */ /* 0x000fe20008000000 */
[----:B------:R-:W-:Y:S01]  /*5770*/  UMOV UR7, 0x80000020 ;  /* 0x8000002000077882 */ /* 0x000fe20000000000 */
[----:B------:R-:W-:Y:S01]  /*5780*/  UIADD3 UR10, UR57, 0x280, URZ ;  /* 0x00000280390a7890 */ /* 0x000fe2000fffe03f */
        /* <DEDUP_REMOVED lines=92> */
[----:B------:R-:W-:Y:S01]  /*5d50*/  UIADD3 UR57, UR57, 0x702, URZ ;  /* 0x0000070239397890 */ /* 0x000fe2000fffe03f */
        /* <DEDUP_REMOVED lines=15> */
[----:B-1----:R-:W-:Y:S05]  /*5e50*/  @P2 BRA `(.L_x_20) ;  /* 0x00000000002c2947 */ /* 0x002fea0003800000 */
[----:B------:R-:W-:Y:S05]  /*5e60*/  @!P0 BRA `(.L_x_21) ;  /* 0x0000000000048947 */ /* 0x000fea0003800000 */
[----:B------:R-:W-:Y:S01]  /*5e70*/  BPT.TRAP 0x1 ;  /* 0x000000040000795c */ /* 0x000fe20000300000 */
.L_x_21:
[----:B------:R-:W-:Y:S01]  /*5e80*/  ULEA UR6, UR55, UR38, 0x3 ;  /* 0x0000002637067291 */ /* 0x000fe2000f8e183f */
[----:B------:R-:W-:-:S05]  /*5e90*/  IMAD.U32 R7, RZ, RZ, UR56 ;  /* 0x00000038ff077e24 */ /* 0x000fca000f8e00ff */
[----:B------:R-:W-:-:S04]  /*5ea0*/  SHF.L.U32 R7, R7, 0x1f, RZ ;  /* 0x0000001f07077819 */ /* 0x000fc800000006ff */
[----:B------:R1:W2:Y:S01]  /*5eb0*/  SYNCS.PHASECHK.TRANS64.TRYWAIT P1, [UR6+0x29850], R7 ;  /* 0x02985007ff0075a7 */ /* 0x0002a20008020146 */
[----:B------:R-:W-:Y:S05]  /*5ec0*/  @!P0 BRA `(.L_x_22) ;  /* 0x0000000000048947 */ /* 0x000fea0003800000 */
[----:B------:R-:W-:Y:S01]  /*5ed0*/  BPT.TRAP 0x1 ;  /* 0x000000040000795c */ /* 0x000fe20000300000 */
.L_x_22:
[----:B--2---:R-:W-:Y:S05]  /*5ee0*/  @P1 BRA `(.L_x_20) ;  /* 0x0000000000081947 */ /* 0x004fea0003800000 */
[----:B------:R-:W2:Y:S02]  /*5ef0*/  SYNCS.PHASECHK.TRANS64.TRYWAIT P1, [UR6+0x29850], R7 ;  /* 0x02985007ff0075a7 */ /* 0x000ea40008020146 */
[----:B--2---:R-:W-:Y:S05]  /*5f00*/  @!P1 BRA `(.L_x_23) ;  /* 0x0000007400509947 */ /* 0x004fea0003800000 */
.L_x_20:
[----:B------:R-:W-:Y:S01]  /*5f10*/  UIADD3 UR6, UR38, 0x400, URZ ;  /* 0x0000040026067890 */ /* 0x000fe2000fffe03f */
[----:B------:R-:W-:Y:S01]  /*5f20*/  WARPGROUP.ARRIVE ;  /* 0x00000000000079c5 */ /* 0x000fe20000000000 */
[----:B------:R-:W-:Y:S01]  /*5f30*/  UMOV UR7, 0xc0000010 ;  /* 0xc000001000077882 */ /* 0x000fe20000000000 */
[C---:B--2---:R-:W-:Y:S01]  /*5f40*/  FMUL.FTZ R8, R0.reuse, R152 ;  /* 0x0000009800087220 */ /* 0x044fe20000410000 */
[----:B------:R-:W-:Y:S01]  /*5f50*/  USHF.R.U32.HI UR6, URZ, 0x4, UR6 ;  /* 0x000000043f067899 */ /* 0x000fe20008011606 */
[C---:B------:R-:W-:Y:S01]  /*5f60*/  FMUL.FTZ R9, R0.reuse, R154 ;  /* 0x0000009a00097220 */ /* 0x040fe20000410000 */
[C---:B-1----:R-:W-:Y:S01]  /*5f70*/  FMUL.FTZ R7, R0.reuse, R153 ;  /* 0x0000009900077220 */ /* 0x042fe20000410000 */
[C---:B------:R-:W-:Y:S01]  /*5f80*/  FMUL.FTZ R10, R0.reuse, R155 ;  /* 0x0000009b000a7220 */ /* 0x040fe20000410000 */
[----:B------:R-:W-:Y:S01]  /*5f90*/  ULOP3.LUT UR6, UR6, 0x3fff, URZ, 0xc0, !UPT ;  /* 0x00003fff06067892 */ /* 0x000fe2000f8ec03f */
[----:B------:R-:W1:Y:S01]  /*5fa0*/  MUFU.TANH R8, R8 ;  /* 0x0000000800087308 */ /* 0x000e620000002400 */
[C---:B------:R-:W-:Y:S01]  /*5fb0*/  FMUL.FTZ R11, R0.reuse, R156 ;  /* 0x0000009c000b7220 */ /* 0x040fe20000410000 */
[C---:B------:R-:W-:Y:S01]  /*5fc0*/  FMUL.FTZ R13, R0.reuse, R158 ;  /* 0x0000009e000d7220 */ /* 0x040fe20000410000 */
[----:B------:R-:W-:Y:S01]  /*5fd0*/  ULOP3.LUT UR6, UR6, 0x10000, URZ, 0xfc, !UPT ;  /* 0x0001000006067892 */ /* 0x000fe2000f8efc3f */
[C---:B------:R-:W-:Y:S01]  /*5fe0*/  FMUL.FTZ R12, R0.reuse, R157 ;  /* 0x0000009d000c7220 */ /* 0x040fe20000410000 */
[C---:B------:R-:W-:Y:S01]  /*5ff0*/  FMUL.FTZ R14, R0.reuse, R159 ;  /* 0x0000009f000e7220 */ /* 0x040fe20000410000 */
[C---:B------:R-:W-:Y:S01]  /*6000*/  FMUL.FTZ R15, R0.reuse, R160 ;  /* 0x000000a0000f7220 */ /* 0x040fe20000410000 */
[----:B------:R-:W-:Y:S01]  /*6010*/  UIMAD UR10, UR55, 0x500, UR6 ;  /* 0x00000500370a78a4 */ /* 0x000fe2000f8e0206 */
[----:B------:R-:W2:Y:S01]  /*6020*/  MUFU.TANH R9, R9 ;  /* 0x0000000900097308 */ /* 0x000ea20000002400 */
[C---:B------:R-:W-:Y:S01]  /*6030*/  FMUL.FTZ R21, R0.reuse, R162 ;  /* 0x000000a200157220 */ /* 0x040fe20000410000 */
[C---:B------:R-:W-:Y:S01]  /*6040*/  FMUL.FTZ R20, R0.reuse, R161 ;  /* 0x000000a100147220 */ /* 0x040fe20000410000 */
[C---:B------:R-:W-:Y:S01]  /*6050*/  FMUL.FTZ R201, R0.reuse, R104 ;  /* 0x0000006800c97220 */ /* 0x040fe20000410000 */
[C---:B------:R-:W-:Y:S01]  /*6060*/  FMUL.FTZ R152, R0.reuse, R163 ;  /* 0x000000a300987220 */ /* 0x040fe20000410000 */
[C---:B------:R-:W-:Y:S01]  /*6070*/  FMUL.FTZ R153, R0.reuse, R164 ;  /* 0x000000a400997220 */ /* 0x040fe20000410000 */
[----:B------:R-:W-:Y:S01]  /*6080*/  UMOV UR6, UR10 ;  /* 0x0000000a00067c82 */ /* 0x000fe20008000000 */
[----:B------:R-:W-:Y:S01]  /*6090*/  FMUL.FTZ R155, R0, R166 ;  /* 0x000000a6009b7220 */ /* 0x000fe20000410000 */
[----:B------:R-:W-:Y:S01]  /*60a0*/  QGMMA.64x128x32.F32.E4M3.E4M3 R24, R172, gdesc[UR4], R24, gsb0 ;  /* 0x01e00004ac187df3 */ /* 0x000fe20008000818 */
[----:B------:R-:W-:Y:S01]  /*60b0*/  UIADD3 UR6, UR10, 0x100, URZ ;  /* 0x000001000a067890 */ /* 0x000fe2000fffe03f */
[----:B------:R-:W3:Y:S01]  /*60c0*/  MUFU.TANH R7, R7 ;  /* 0x0000000700077308 */ /* 0x000ee20000002400 */
[----:B------:R-:W-:Y:S01]  /*60d0*/  UMOV UR7, 0xc0000010 ;  /* 0xc000001000077882 */ /* 0x000fe20000000000 */
[----:B-1----:R-:W-:Y:S01]  /*60e0*/  FMNMX.FTZ R104, R8, R3, !PT ;  /* 0x0000000308687209 */ /* 0x002fe20007810000 */
[C---:B------:R-:W-:Y:S01]  /*60f0*/  FMUL.FTZ R154, R0.reuse, R165 ;  /* 0x000000a5009a7220 */ /* 0x040fe20000410000 */
[C---:B------:R-:W-:Y:S01]  /*6100*/  FMUL.FTZ R203, R0.reuse, R106 ;  /* 0x0000006a00cb7220 */ /* 0x040fe20000410000 */
[C---:B------:R-:W-:Y:S01]  /*6110*/  FMUL.FTZ R156, R0.reuse, R167 ;  /* 0x000000a7009c7220 */ /* 0x040fe20000410000 */
[C---:B------:R-:W-:Y:S01]  /*6120*/  FMUL.FTZ R136, R0.reuse, R136 ;  /* 0x0000008800887220 */ /* 0x040fe20000410000 */
[----:B--2---:R-:W-:Y:S01]  /*6130*/  FMNMX.FTZ R205, R9, R6, !PT ;  /* 0x0000000609cd7209 */ /* 0x004fe20007810000 */
[----:B------:R-:W1:Y:S01]  /*6140*/  MUFU.TANH R10, R10 ;  /* 0x0000000a000a7308 */ /* 0x000e620000002400 */
        /* <DEDUP_REMOVED lines=8> */
[----:B---3--:R-:W-:Y:S01]  /*61d0*/  FMNMX.FTZ R104, R7, R104, !PT ;  /* 0x0000006807687209 */ /* 0x008fe20007810000 */
[C---:B------:R-:W-:Y:S01]  /*61e0*/  FMUL.FTZ R143, R0.reuse, R143 ;  /* 0x0000008f008f7220 */ /* 0x040fe20000410000 */
[C---:B------:R-:W-:Y:S01]  /*61f0*/  FMUL.FTZ R157, R0.reuse, R144 ;  /* 0x00000090009d7220 */ /* 0x040fe20000410000 */
[C---:B------:R-:W-:Y:S01]  /*6200*/  FMUL.FTZ R223, R0.reuse, R89 ;  /* 0x0000005900df7220 */ /* 0x040fe20000410000 */
[C---:B------:R-:W-:Y:S01]  /*6210*/  FMUL.FTZ R159, R0.reuse, R145 ;  /* 0x00000091009f7220 */ /* 0x040fe20000410000 */
[C---:B------:R-:W-:Y:S01]  /*6220*/  FMUL.FTZ R145, R0.reuse, R146 ;  /* 0x0000009200917220 */ /* 0x040fe20000410000 */
[----:B------:R-:W-:Y:S01]  /*6230*/  FMUL.FTZ R147, R0, R147 ;  /* 0x0000009300937220 */ /* 0x000fe20000410000 */
[----:B------:R-:W3:Y:S01]  /*6240*/  MUFU.TANH R13, R13 ;  /* 0x0000000d000d7308 */ /* 0x000ee20000002400 */
[----:B-1----:R-:W-:Y:S01]  /*6250*/  FMNMX.FTZ R106, R10, R205, !PT ;  /* 0x000000cd0a6a7209 */ /* 0x002fe20007810000 */
[C---:B------:R-:W-:Y:S01]  /*6260*/  FMUL.FTZ R161, R0.reuse, R148 ;  /* 0x0000009400a17220 */ /* 0x040fe20000410000 */
[C---:B------:R-:W-:Y:S01]  /*6270*/  FMUL.FTZ R163, R0.reuse, R149 ;  /* 0x0000009500a37220 */ /* 0x040fe20000410000 */
[C---:B------:R-:W-:Y:S01]  /*6280*/  FMUL.FTZ R149, R0.reuse, R150 ;  /* 0x0000009600957220 */ /* 0x040fe20000410000 */
[C---:B------:R-:W-:Y:S01]  /*6290*/  FMUL.FTZ R151, R0.reuse, R151 ;  /* 0x0000009700977220 */ /* 0x040fe20000410000 */
[C---:B------:R-:W-:Y:S01]  /*62a0*/  FMUL.FTZ R165, R0.reuse, R120 ;  /* 0x0000007800a57220 */ /* 0x040fe20000410000 */
[C---:B------:R-:W-:Y:S01]  /*62b0*/  FMUL.FTZ R167, R0.reuse, R121 ;  /* 0x0000007900a77220 */ /* 0x040fe20000410000 */
[----:B------:R-:W1:Y:S01]  /*62c0*/  MUFU.TANH R12, R12 ;  /* 0x0000000c000c7308 */ /* 0x000e620000002400 */
[----:B--2---:R-:W-:Y:S01]  /*62d0*/  FMNMX.FTZ R205, R11, R104, !PT ;  /* 0x000000680bcd7209 */ /* 0x004fe20007810000 */
        /* <DEDUP_REMOVED lines=21> */
[----:B------:R-:W-:Y:S01]  /*6430*/  FMUL.FTZ R211, R0, R109 ;  /* 0x0000006d00d37220 */ /* 0x000fe20000410000 */
        /* <DEDUP_REMOVED lines=15> */
[C---:B------:R-:W-:Y:S01]  /*6530*/  FMUL.FTZ R93, R0.reuse, R94 ;  /* 0x0000005e005d7220 */ /* 0x040fe20000410000 */
        /* <DEDUP_REMOVED lines=12> */
[----:B------:R-:W-:Y:S01]  /*6600*/  FMUL.FTZ R103, R0, R103 ;  /* 0x0000006700677220 */ /* 0x000fe20000410000 */
[----:B------:R-:W2:Y:S03]  /*6610*/  S2R R170, SR_TID.X ;  /* 0x0000000000aa7919 */ /* 0x000ea60000002100 */
[----:B------:R-:W4:Y:S01]  /*6620*/  MUFU.TANH R155, R155 ;  /* 0x0000009b009b7308 */ /* 0x000f220000002400 */
[----:B---3--:R-:W-:Y:S01]  /*6630*/  FMNMX.FTZ R104, R152, R207, !PT ;  /* 0x000000cf98687209 */ /* 0x008fe20007810000 */
[----:B------:R-:W-:-:S06]  /*6640*/  FMUL.FTZ R207, R0, R91 ;  /* 0x0000005b00cf7220 */ /* 0x000fcc0000410000 */
[----:B------:R-:W3:Y:S01]  /*6650*/  MUFU.TANH R154, R154 ;  /* 0x0000009a009a7308 */ /* 0x000ee20000002400 */
[----:B-1----:R-:W-:-:S07]  /*6660*/  FMNMX.FTZ R205, R153, R88, !PT ;  /* 0x0000005899cd7209 */ /* 0x002fce0007810000 */
[----:B------:R-:W1:Y:S01]  /*6670*/  MUFU.TANH R156, R156 ;  /* 0x0000009c009c7308 */ /* 0x000e620000002400 */
[----:B----4-:R-:W-:-:S07]  /*6680*/  FMNMX.FTZ R89, R155, R104, !PT ;  /* 0x000000689b597209 */ /* 0x010fce0007810000 */
[----:B------:R-:W4:Y:S01]  /*6690*/  MUFU.TANH R136, R136 ;  /* 0x0000008800887308 */ /* 0x000f220000002400 */
[----:B---3--:R-:W-:Y:S02]  /*66a0*/  FMNMX.FTZ R205, R154, R205, !PT ;  /* 0x000000cd9acd7209 */ /* 0x008fe40007810000 */
[----:B--2---:R-:W-:-:S05]  /*66b0*/  LOP3.LUT P1, RZ, R170, 0x7f, RZ, 0xc0, !PT ;  /* 0x0000007faaff7812 */ /* 0x004fca000782c0ff */
[----:B------:R-:W2:Y:S01]  /*66c0*/  MUFU.TANH R138, R138 ;  /* 0x0000008a008a7308 */ /* 0x000ea20000002400 */
[----:B-1----:R-:W-:-:S07]  /*66d0*/  FMNMX.FTZ R89, R156, R89, !PT ;  /* 0x000000599c597209 */ /* 0x002fce0007810000 */
[----:B------:R-:W1:Y:S01]  /*66e0*/  MUFU.TANH R137, R137 ;  /* 0x0000008900897308 */ /* 0x000e620000002400 */
[----:B----4-:R-:W-:Y:S01]  /*66f0*/  FMNMX.FTZ R88, R136, R205, !PT ;  /* 0x000000cd88587209 */ /* 0x010fe20007810000 */
[----:B------:R-:W-:-:S06]  /*6700*/  FMUL.FTZ R205, R0, R90 ;  /* 0x0000005a00cd7220 */ /* 0x000fcc0000410000 */
[----:B------:R-:W3:Y:S01]  /*6710*/  MUFU.TANH R139, R139 ;  /* 0x0000008b008b7308 */ /* 0x000ee20000002400 */
[----:B--2---:R-:W-:Y:S01]  /*6720*/  FMNMX.FTZ R90, R138, R89, !PT ;  /* 0x000000598a5a7209 */ /* 0x004fe20007810000 */
[----:B------:R-:W-:Y:S02]  /*6730*/  WARPGROUP.DEPBAR.LE gsb0, 0x0 ;  /* 0x00008000000079c5 */ /* 0x000fe40000010000 */
[----:B------:R-:W-:-:S04]  /*6740*/  WARPGROUP.ARRIVE ;  /* 0x00000000000079c5 */ /* 0x000fc80000000000 */
[----:B------:R-:W2:Y:S01]  /*6750*/  MUFU.TANH R140, R140 ;  /* 0x0000008c008c7308 */ /* 0x000ea20000002400 */
[----:B-1----:R-:W-:Y:S01]  /*6760*/  FMNMX.FTZ R89, R137, R88, !PT ;  /* 0x0000005889597209 */ /* 0x002fe20007810000 */
[----:B------:R-:W-:Y:S01]  /*6770*/  QGMMA.64x128x32.F32.E4M3.E4M3 R24, R176, gdesc[UR4], R24, gsb0 ;  /* 0x01e00004b0187df3 */ /* 0x000fe20008000818 */
[----:B------:R-:W-:Y:S01]  /*6780*/  UIADD3 UR6, UR10, 0x200, URZ ;  /* 0x000002000a067890 */ /* 0x000fe2000fffe03f */
[----:B------:R-:W-:-:S04]  /*6790*/  UMOV UR7, 0xc0000010 ;  /* 0xc000001000077882 */ /* 0x000fc80000000000 */
[----:B------:R-:W1:Y:S01]  /*67a0*/  MUFU.TANH R141, R141 ;  /* 0x0000008d008d7308 */ /* 0x000e620000002400 */
[----:B---3--:R-:W-:-:S07]  /*67b0*/  FMNMX.FTZ R225, R139, R90, !PT ;  /* 0x0000005a8be17209 */ /* 0x008fce0007810000 */
[----:B------:R-:W3:Y:S01]  /*67c0*/  MUFU.TANH R142, R142 ;  /* 0x0000008e008e7308 */ /* 0x000ee20000002400 */
[----:B--2---:R-:W-:-:S07]  /*67d0*/  FMNMX.FTZ R88, R140, R89, !PT ;  /* 0x000000598c587209 */ /* 0x004fce0007810000 */
[----:B------:R-:W2:Y:S01]  /*67e0*/  MUFU.TANH R143, R143 ;  /* 0x0000008f008f7308 */ /* 0x000ea20000002400 */
[----:B-1----:R-:W-:-:S07]  /*67f0*/  FMNMX.FTZ R88, R141, R88, !PT ;  /* 0x000000588d587209 */ /* 0x002fce0007810000 */
[----:B------:R-:W1:Y:S01]  /*6800*/  MUFU.TANH R157, R157 ;  /* 0x0000009d009d7308 */ /* 0x000e620000002400 */
[----:B---3--:R-:W-:Y:S01]  /*6810*/  FMNMX.FTZ R90, R142, R225, !PT ;  /* 0x000000e18e5a7209 */ /* 0x008fe20007810000 */
[----:B------:R-:W-:-:S06]  /*6820*/  FMUL.FTZ R225, R0, R92 ;  /* 0x0000005c00e17220 */ /* 0x000fcc0000410000 */
[----:B------:R-:W3:Y:S01]  /*6830*/  MUFU.TANH R159, R159 ;  /* 0x0000009f009f7308 */ /* 0x000ee20000002400 */
[----:B--2---:R-:W-:-:S07]  /*6840*/  FMNMX.FTZ R90, R143, R90, !PT ;  /* 0x0000005a8f5a7209 */ /* 0x004fce0007810000 */
[----:B------:R-:W2:Y:S01]  /*6850*/  MUFU.TANH R145, R145 ;  /* 0x0000009100917308 */ /* 0x000ea20000002400 */
[----:B-1----:R-:W-:-:S07]  /*6860*/  FMNMX.FTZ R88, R157, R88, !PT ;  /* 0x000000589d587209 */ /* 0x002fce0007810000 */
[----:B------:R-:W1:Y:S01]  /*6870*/  MUFU.TANH R147, R147 ;  /* 0x0000009300937308 */ /* 0x000e620000002400 */
[----:B---3--:R-:W-:-:S07]  /*6880*/  FMNMX.FTZ R88, R159, R88, !PT ;  /* 0x000000589f587209 */ /* 0x008fce0007810000 */
        /* <DEDUP_REMOVED lines=21> */
[----:B-1----:R-:W-:Y:S01]  /*69e0*/  FMNMX.FTZ R88, R169, R88, !PT ;  /* 0x00000058a9587209 */ /* 0x002fe20007810000 */
[----:B------:R-:W-:Y:S02]  /*69f0*/  WARPGROUP.DEPBAR.LE gsb0, 0x0 ;  /* 0x00008000000079c5 */ /* 0x000fe40000010000 */
[----:B------:R-:W-:-:S04]  /*6a00*/  WARPGROUP.ARRIVE ;  /* 0x00000000000079c5 */ /* 0x000fc80000000000 */
[----:B------:R-:W1:Y:S01]  /*6a10*/  MUFU.TANH R127, R127 ;  /* 0x0000007f007f7308 */ /* 0x000e620000002400 */
[----:B---3--:R-:W-:Y:S01]  /*6a20*/  FMNMX.FTZ R88, R125, R88, !PT ;  /* 0x000000587d587209 */ /* 0x008fe20007810000 */
[----:B------:R-:W-:Y:S01]  /*6a30*/  QGMMA.64x128x32.F32.E4M3.E4M3 R24, R180, gdesc[UR4], R24, gsb0 ;  /* 0x01e00004b4187df3 */ /* 0x000fe20008000818 */
[----:B------:R-:W-:Y:S01]  /*6a40*/  UIADD3 UR6, UR10, 0x300, URZ ;  /* 0x000003000a067890 */ /* 0x000fe2000fffe03f */
[----:B------:R-:W-:-:S04]  /*6a50*/  UMOV UR7, 0xc0000010 ;  /* 0xc000001000077882 */ /* 0x000fc80000000000 */
        /* <DEDUP_REMOVED lines=36> */
[----:B------:R-:W-:Y:S02]  /*6ca0*/  WARPGROUP.DEPBAR.LE gsb0, 0x0 ;  /* 0x00008000000079c5 */ /* 0x000fe40000010000 */
[----:B------:R-:W-:-:S04]  /*6cb0*/  WARPGROUP.ARRIVE ;  /* 0x00000000000079c5 */ /* 0x000fc80000000000 */
[----:B------:R-:W3:Y:S01]  /*6cc0*/  MUFU.TANH R113, R113 ;  /* 0x0000007100717308 */ /* 0x000ee20000002400 */
[----:B--2---:R-:W-:Y:S01]  /*6cd0*/  FMNMX.FTZ R88, R213, R88, !PT ;  /* 0x00000058d5587209 */ /* 0x004fe20007810000 */
[----:B------:R-:W-:Y:S01]  /*6ce0*/  QGMMA.64x128x32.F32.E4M3.E4M3 R24, R184, gdesc[UR4], R24, gsb0 ;  /* 0x01e00004b8187df3 */ /* 0x000fe20008000818 */
[----:B------:R-:W-:Y:S01]  /*6cf0*/  UIADD3 UR6, UR10, 0x400, URZ ;  /* 0x000004000a067890 */ /* 0x000fe2000fffe03f */
[----:B------:R-:W-:-:S04]  /*6d00*/  UMOV UR7, 0xc0000010 ;  /* 0xc000001000077882 */ /* 0x000fc80000000000 */
        /* <DEDUP_REMOVED lines=35> */
[----:B--2---:R-:W-:Y:S01]  /*6f40*/  FMNMX.FTZ R90, R97, R90, !PT ;  /* 0x0000005a615a7209 */ /* 0x004fe20007810000 */
[----:B------:R-:W-:Y:S02]  /*6f50*/  WARPGROUP.DEPBAR.LE gsb0, 0x0 ;  /* 0x00008000000079c5 */ /* 0x000fe40000010000 */
[----:B------:R-:W-:-:S04]  /*6f60*/  WARPGROUP.ARRIVE ;  /* 0x00000000000079c5 */ /* 0x000fc80000000000 */
[----:B------:R-:W2:Y:S01]  /*6f70*/  MUFU.TANH R235, R235 ;  /* 0x000000eb00eb7308 */ /* 0x000ea20000002400 */
[----:B-1----:R-:W-:Y:S01]  /*6f80*/  FMNMX.FTZ R90, R99, R90, !PT ;  /* 0x0000005a635a7209 */ /* 0x002fe20007810000 */
[----:B------:R-:W-:Y:S06]  /*6f90*/  QGMMA.64x128x32.F32.E4M3.E4M3 R24, R188, gdesc[UR4], R24, gsb0 ;  /* 0x01e00004bc187df3 */ /* 0x000fec0008000818 */
[----:B------:R-:W1:Y:S01]  /*6fa0*/  MUFU.TANH R101, R101 ;  /* 0x0000006500657308 */ /* 0x000e620000002400 */
[----:B---3--:R-:W-:-:S07]  /*6fb0*/  FMNMX.FTZ R88, R233, R88, !PT ;  /* 0x00000058e9587209 */ /* 0x008fce0007810000 */
[----:B------:R-:W3:Y:S01]  /*6fc0*/  MUFU.TANH R103, R103 ;  /* 0x0000006700677308 */ /* 0x000ee20000002400 */
[----:B--2---:R-:W-:Y:S02]  /*6fd0*/  FMNMX.FTZ R92, R235, R88, !PT ;  /* 0x00000058eb5c7209 */ /* 0x004fe40007810000 */
[----:B------:R-:W2:Y:S03]  /*6fe0*/  LDC R88, c[0x0][0x988] ;  /* 0x00026200ff587b82 */ /* 0x000ea60000000800 */
[----:B------:R-:W4:Y:S01]  /*6ff0*/  SHFL.BFLY PT, R89, R92, 0x2, 0x1f ;  /* 0x0c401f005c597f89 */ /* 0x000f2200000e0000 */
[----:B-1----:R-:W-:-:S04]  /*7000*/  FMNMX.FTZ R90, R101, R90, !PT ;  /* 0x0000005a655a7209 */ /* 0x002fc80007810000 */
[----:B---3--:R-:W-:-:S05]  /*7010*/  FMNMX.FTZ R90, R103, R90, !PT ;  /* 0x0000005a675a7209 */ /* 0x008fca0007810000 */
[----:B------:R-:W1:Y:S01]  /*7020*/  SHFL.BFLY PT, R91, R90, 0x2, 0x1f ;  /* 0x0c401f005a5b7f89 */ /* 0x000e6200000e0000 */
[----:B----4-:R-:W-:Y:S02]  /*7030*/  FMNMX.FTZ R94, R92, R89, !PT ;  /* 0x000000595c5e7209 */ /* 0x010fe40007810000 */
[----:B-1----:R-:W-:-:S03]  /*7040*/  FMNMX.FTZ R96, R90, R91, !PT ;  /* 0x0000005b5a607209 */ /* 0x002fc60007810000 */
[----:B------:R-:W1:Y:S04]  /*7050*/  SHFL.BFLY PT, R91, R94, 0x1, 0x1f ;  /* 0x0c201f005e5b7f89 */ /* 0x000e6800000e0000 */
[----:B------:R-:W3:Y:S01]  /*7060*/  SHFL.BFLY PT, R89, R96, 0x1, 0x1f ;  /* 0x0c201f0060597f89 */ /* 0x000ee200000e0000 */
[----:B-1----:R-:W-:Y:S02]  /*7070*/  FMNMX.FTZ R91, R94, R91, !PT ;  /* 0x0000005b5e5b7209 */ /* 0x002fe40007810000 */
[----:B---3--:R-:W-:-:S03]  /*7080*/  FMNMX.FTZ R89, R96, R89, !PT ;  /* 0x0000005960597209 */ /* 0x008fc60007810000 */
[C---:B--2---:R-:W-:Y:S01]  /*7090*/  FFMA.FTZ R102, R91.reuse, R88, -8 ;  /* 0xc10000005b667423 */ /* 0x044fe20000010058 */
[----:B------:R-:W-:-:S03]  /*70a0*/  FADD.FTZ R3, -R91, R3 ;  /* 0x000000035b037221 */ /* 0x000fc60000010100 */
[-CC-:B------:R-:W-:Y:S01]  /*70b0*/  FFMA.FTZ R173, R8, R88.reuse, -R102.reuse ;  /* 0x0000005808ad7223 */ /* 0x180fe20000010866 */
[----:B------:R-:W-:-:S01]  /*70c0*/  FFMA.FTZ R8, R7, R88, -R102 ;  /* 0x0000005807087223 */ /* 0x000fc20000010866 */
[-C--:B------:R-:W-:Y:S01]  /*70d0*/  FMUL.FTZ R90, R3, R88.reuse ;  /* 0x00000058035a7220 */ /* 0x080fe20000410000 */
[----:B------:R-:W-:-:S01]  /*70e0*/  FFMA.FTZ R7, R11, R88, -R102 ;  /* 0x000000580b077223 */ /* 0x000fc20000010866 */
[-CC-:B------:R-:W-:Y:S01]  /*70f0*/  FFMA.FTZ R11, R15, R88.reuse, -R102.reuse ;  /* 0x000000580f0b7223 */ /* 0x180fe20000010866 */
[----:B------:R-:W-:-:S01]  /*7100*/  FFMA.FTZ R15, R153, R88, -R102 ;  /* 0x00000058990f7223 */ /* 0x000fc20000010866 */
[----:B------:R-:W-:Y:S01]  /*7110*/  FADD.FTZ R3, -R89, R6 ;  /* 0x0000000659037221 */ /* 0x000fe20000010100 */
[----:B------:R-:W-:-:S01]  /*7120*/  FFMA.FTZ R96, R157, R88, -R102 ;  /* 0x000000589d607223 */ /* 0x000fc20000010866 */
[-CC-:B------:R-:W-:Y:S01]  /*7130*/  FFMA.FTZ R153, R159, R88.reuse, -R102.reuse ;  /* 0x000000589f997223 */ /* 0x180fe20000010866 */
[----:B------:R1:W-:Y:S01]  /*7140*/  MUFU.EX2 R6, R90 ;  /* 0x0000005a00067308 */ /* 0x0003e20000000800 */
[----:B------:R-:W-:-:S01]  /*7150*/  FFMA.FTZ R98, R161, R88, -R102 ;  /* 0x00000058a1627223 */ /* 0x000fc20000010866 */
[-CC-:B------:R-:W-:Y:S01]  /*7160*/  FFMA.FTZ R157, R163, R88.reuse, -R102.reuse ;  /* 0x00000058a39d7223 */ /* 0x180fe20000010866 */
[----:B------:R-:W-:-:S01]  /*7170*/  FFMA.FTZ R100, R165, R88, -R102 ;  /* 0x00000058a5647223 */ /* 0x000fc20000010866 */
[-CC-:B------:R-:W-:Y:S01]  /*7180*/  FFMA.FTZ R159, R167, R88.reuse, -R102.reuse ;  /* 0x00000058a79f7223 */ /* 0x180fe20000010866 */
[----:B------:R-:W-:-:S01]  /*7190*/  FFMA.FTZ R104, R169, R88, -R102 ;  /* 0x00000058a9687223 */ /* 0x000fc20000010866 */
[-CC-:B------:R-:W-:Y:S01]  /*71a0*/  FFMA.FTZ R12, R12, R88.reuse, -R102.reuse ;  /* 0x000000580c0c7223 */ /* 0x180fe20000010866 */
[----:B------:R-:W-:-:S01]  /*71b0*/  FFMA.FTZ R20, R20, R88, -R102 ;  /* 0x0000005814147223 */ /* 0x000fc20000010866 */
[-CC-:B------:R-:W-:Y:S01]  /*71c0*/  FFMA.FTZ R92, R136, R88.reuse, -R102.reuse ;  /* 0x00000058885c7223 */ /* 0x180fe20000010866 */
[----:B-1----:R-:W-:-:S01]  /*71d0*/  FFMA.FTZ R90, R154, R88, -R102 ;  /* 0x000000589a5a7223 */ /* 0x002fc20000010866 */
[-CC-:B------:R-:W-:Y:S01]  /*71e0*/  FFMA.FTZ R137, R137, R88.reuse, -R102.reuse ;  /* 0x0000005889897223 */ /* 0x180fe20000010866 */
        /* <DEDUP_REMOVED lines=23> */
[-C--:B------:R-:W-:Y:S01]  /*7360*/  FFMA.FTZ R102, R89, R88.reuse, -8 ;  /* 0xc100000059667423 */ /* 0x080fe20000010058 */
[-C--:B------:R-:W-:Y:S01]  /*7370*/  FMUL.FTZ R3, R3, R88.reuse ;  /* 0x0000005803037220 */ /* 0x080fe20000410000 */
[----:B------:R-:W1:Y:S02]  /*7380*/  MUFU.EX2 R173, R173 ;  /* 0x000000ad00ad7308 */ /* 0x000e640000000800 */
[----:B------:R-:W-:-:S01]  /*7390*/  FFMA.FTZ R126, R9, R88, -R102 ;  /* 0x00000058097e7223 */ /* 0x000fc20000010866 */
        /* <DEDUP_REMOVED lines=14> */
[----:B-1----:R-:W-:-:S01]  /*7480*/  FFMA.FTZ R5, R6, R5, R173 ;  /* 0x0000000506057223 */ /* 0x002fc200000100ad */
[-CC-:B------:R-:W-:Y:S01]  /*7490*/  FFMA.FTZ R143, R143, R88.reuse, -R102.reuse ;  /* 0x000000588f8f7223 */ /* 0x180fe20000010866 */
[----:B------:R-:W-:-:S01]  /*74a0*/  FFMA.FTZ R134, R145, R88, -R102 ;  /* 0x0000005891867223 */ /* 0x000fc20000010866 */
[-CC-:B------:R-:W-:Y:S01]  /*74b0*/  FFMA.FTZ R145, R147, R88.reuse, -R102.reuse ;  /* 0x0000005893917223 */ /* 0x180fe20000010866 */
[----:B------:R-:W-:-:S01]  /*74c0*/  FFMA.FTZ R147, R151, R88, -R102 ;  /* 0x0000005897937223 */ /* 0x000fc20000010866 */
[-CC-:B------:R-:W-:Y:S01]  /*74d0*/  FFMA.FTZ R121, R121, R88.reuse, -R102.reuse ;  /* 0x0000005879797223 */ /* 0x180fe20000010866 */
[----:B------:R-:W-:-:S01]  /*74e0*/  FFMA.FTZ R138, R123, R88, -R102 ;  /* 0x000000587b8a7223 */ /* 0x000fc20000010866 */
[----:B------:R-:W1:Y:S01]  /*74f0*/  MUFU.EX2 R8, R8 ;  /* 0x0000000800087308 */ /* 0x000e620000000800 */
[----:B------:R-:W-:-:S01]  /*7500*/  FFMA.FTZ R123, R171, R88, -R102 ;  /* 0x00000058ab7b7223 */ /* 0x000fc20000010866 */
[-CC-:B------:R-:W-:Y:S01]  /*7510*/  FFMA.FTZ R140, R127, R88.reuse, -R102.reuse ;  /* 0x000000587f8c7223 */ /* 0x180fe20000010866 */
[----:B------:R-:W-:-:S01]  /*7520*/  FFMA.FTZ R127, R195, R88, -R102 ;  /* 0x00000058c37f7223 */ /* 0x000fc20000010866 */
[-CC-:B------:R-:W-:Y:S01]  /*7530*/  FFMA.FTZ R142, R131, R88.reuse, -R102.reuse ;  /* 0x00000058838e7223 */ /* 0x180fe20000010866 */
[----:B------:R-:W-:-:S01]  /*7540*/  FFMA.FTZ R131, R199, R88, -R102 ;  /* 0x00000058c7837223 */ /* 0x000fc20000010866 */
[-CC-:B------:R-:W-:Y:S01]  /*7550*/  FFMA.FTZ R154, R119, R88.reuse, -R102.reuse ;  /* 0x00000058779a7223 */ /* 0x180fe20000010866 */
[----:B------:R-:W-:-:S01]  /*7560*/  FFMA.FTZ R93, R93, R88, -R102 ;  /* 0x000000585d5d7223 */ /* 0x000fc20000010866 */
[----:B------:R-:W3:Y:S01]  /*7570*/  MUFU.EX2 R9, R9 ;  /* 0x0000000900097308 */ /* 0x000ee20000000800 */
[----:B--2---:R-:W-:-:S01]  /*7580*/  FFMA.FTZ R4, R3, R4, R126 ;  /* 0x0000000403047223 */ /* 0x004fc2000001007e */
[-CC-:B------:R-:W-:Y:S01]  /*7590*/  FFMA.FTZ R95, R95, R88.reuse, -R102.reuse ;  /* 0x000000585f5f7223 */ /* 0x180fe20000010866 */
[----:B------:R-:W-:-:S01]  /*75a0*/  FFMA.FTZ R97, R97, R88, -R102 ;  /* 0x0000005861617223 */ /* 0x000fc20000010866 */
[----:B------:R-:W-:Y:S01]  /*75b0*/  FFMA.FTZ R99, R99, R88, -R102 ;  /* 0x0000005863637223 */ /* 0x000fe20000010866 */
[----:B------:R-:W-:-:S02]  /*75c0*/  WARPGROUP.DEPBAR.LE gsb0, 0x0 ;  /* 0x00008000000079c5 */ /* 0x000fc40000010000 */
[----:B------:R-:W-:Y:S01]  /*75d0*/  FFMA.FTZ R101, R101, R88, -R102 ;  /* 0x0000005865657223 */ /* 0x000fe20000010866 */
[----:B------:R-:W2:Y:S01]  /*75e0*/  MUFU.EX2 R7, R7 ;  /* 0x0000000700077308 */ /* 0x000ea20000000800 */
[----:B-1----:R-:W-:-:S07]  /*75f0*/  FADD.FTZ R146, R8, R5 ;  /* 0x0000000508927221 */ /* 0x002fce0000010000 */
[----:B------:R-:W1:Y:S01]  /*7600*/  MUFU.EX2 R10, R10 ;  /* 0x0000000a000a7308 */ /* 0x000e620000000800 */
[----:B---3--:R-:W-:-:S07]  /*7610*/  FADD.FTZ R5, R9, R4 ;  /* 0x0000000409057221 */ /* 0x008fce0000010000 */
[----:B------:R-:W3:Y:S01]  /*7620*/  MUFU.EX2 R12, R12 ;  /* 0x0000000c000c7308 */ /* 0x000ee20000000800 */
[----:B--2---:R-:W-:-:S07]  /*7630*/  FADD.FTZ R135, R7, R146 ;  /* 0x0000009207877221 */ /* 0x004fce0000010000 */
[----:B------:R-:W2:Y:S01]  /*7640*/  MUFU.EX2 R13, R13 ;  /* 0x0000000d000d7308 */ /* 0x000ea20000000800 */
[----:B-1----:R-:W-:-:S07]  /*7650*/  FADD.FTZ R4, R10, R5 ;  /* 0x000000050a047221 */ /* 0x002fce0000010000 */
[----:B------:R-:W1:Y:S01]  /*7660*/  MUFU.EX2 R11, R11 ;  /* 0x0000000b000b7308 */ /* 0x000e620000000800 */
[----:B---3--:R-:W-:-:S01]  /*7670*/  FADD.FTZ R146, R12, R135 ;  /* 0x000000870c927221 */ /* 0x008fc20000010000 */
[----:B------:R-:W-:-:S06]  /*7680*/  FFMA.FTZ R135, R203, R88, -R102 ;  /* 0x00000058cb877223 */ /* 0x000fcc0000010866 */
[----:B------:R-:W3:Y:S01]  /*7690*/  MUFU.EX2 R14, R14 ;  /* 0x0000000e000e7308 */ /* 0x000ee20000000800 */
[----:B--2---:R-:W-:-:S07]  /*76a0*/  FADD.FTZ R5, R13, R4 ;  /* 0x000000040d057221 */ /* 0x004fce0000010000 */
[----:B------:R-:W2:Y:S01]  /*76b0*/  MUFU.EX2 R20, R20 ;  /* 0x0000001400147308 */ /* 0x000ea20000000800 */
[----:B-1----:R-:W-:-:S01]  /*76c0*/  FADD.FTZ R149, R11, R146 ;  /* 0x000000920b957221 */ /* 0x002fc20000010000 */
[----:B------:R-:W-:-:S06]  /*76d0*/  FFMA.FTZ R146, R107, R88, -R102 ;  /* 0x000000586b927223 */ /* 0x000fcc0000010866 */
[----:B------:R-:W1:Y:S01]  /*76e0*/  MUFU.EX2 R21, R21 ;  /* 0x0000001500157308 */ /* 0x000e620000000800 */
[----:B---3--:R-:W-:-:S07]  /*76f0*/  FADD.FTZ R4, R14, R5 ;  /* 0x000000050e047221 */ /* 0x008fce0000010000 */
[----:B------:R-:W3:Y:S01]  /*7700*/  MUFU.EX2 R15, R15 ;  /* 0x0000000f000f7308 */ /* 0x000ee20000000800 */
[----:B--2---:R-:W-:-:S07]  /*7710*/  FADD.FTZ R148, R20, R149 ;  /* 0x0000009514947221 */ /* 0x004fce0000010000 */
[----:B------:R-:W2:Y:S01]  /*7720*/  MUFU.EX2 R128, R128 ;  /* 0x0000008000807308 */ /* 0x000ea20000000800 */
[----:B-1----:R-:W-:-:S07]  /*7730*/  FADD.FTZ R5, R21, R4 ;  /* 0x0000000415057221 */ /* 0x002fce0000010000 */
[----:B------:R-:W1:Y:S01]  /*7740*/  MUFU.EX2 R90, R90 ;  /* 0x0000005a005a7308 */ /* 0x000e620000000800 */
[----:B---3--:R-:W-:-:S07]  /*7750*/  FADD.FTZ R107, R15, R148 ;  /* 0x000000940f6b7221 */ /* 0x008fce0000010000 */
        /* <DEDUP_REMOVED lines=14> */
[----:B--2---:R-:W-:-:S01]  /*7840*/  FADD.FTZ R109, R139, R148 ;  /* 0x000000948b6d7221 */ /* 0x004fc20000010000 */
[----:B------:R-:W-:-:S06]  /*7850*/  FFMA.FTZ R148, R111, R88, -R102 ;  /* 0x000000586f947223 */ /* 0x000fcc0000010866 */
        /* <DEDUP_REMOVED lines=50> */
[-CC-:B------:R-:W-:Y:S01]  /*7b80*/  FFMA.FTZ R152, R207, R88.reuse, -R102.reuse ;  /* 0x00000058cf987223 */ /* 0x180fe20000010866 */
[----:B------:R-:W-:-:S05]  /*7b90*/  FFMA.FTZ R102, R103, R88, -R102 ;  /* 0x0000005867667223 */ /* 0x000fca0000010866 */
        /* <DEDUP_REMOVED lines=28> */
[----:B------:R-:W-:-:S06]  /*7d60*/  IMAD.U32 R115, RZ, RZ, UR49 ;  /* 0x00000031ff737e24 */ /* 0x000fcc000f8e00ff */
[----:B------:R-:W1:Y:S01]  /*7d70*/  MUFU.EX2 R150, R150 ;  /* 0x0000009600967308 */ /* 0x000e620000000800 */
[----:B---3--:R-:W-:-:S01]  /*7d80*/  FADD.FTZ R5, R109, R4 ;  /* 0x000000046d057221 */ /* 0x008fc20000010000 */
[----:B------:R-:W-:-:S06]  /*7d90*/  IADD3 R4, -R18, 0xb, RZ ;  /* 0x0000000b12047810 */ /* 0x000fcc0007ffe1ff */
[----:B------:R-:W3:Y:S08]  /*7da0*/  MUFU.EX2 R116, R116 ;  /* 0x0000007400747308 */ /* 0x000ef00000000800 */
[----:B------:R-:W4:Y:S08]  /*7db0*/  MUFU.EX2 R111, R111 ;  /* 0x0000006f006f7308 */ /* 0x000f300000000800 */
[----:B------:R-:W5:Y:S08]  /*7dc0*/  MUFU.EX2 R165, R165 ;  /* 0x000000a500a57308 */ /* 0x000f700000000800 */
[----:B------:R-:W5:Y:S08]  /*7dd0*/  MUFU.EX2 R154, R154 ;  /* 0x0000009a009a7308 */ /* 0x000f700000000800 */
[----:B------:R-:W5:Y:S08]  /*7de0*/  MUFU.EX2 R118, R118 ;  /* 0x0000007600767308 */ /* 0x000f700000000800 */
[----:B------:R-:W5:Y:S08]  /*7df0*/  MUFU.EX2 R113, R113 ;  /* 0x0000007100717308 */ /* 0x000f700000000800 */
[----:B------:R-:W5:Y:S08]  /*7e00*/  MUFU.EX2 R167, R167 ;  /* 0x000000a700a77308 */ /* 0x000f700000000800 */
[----:B------:R2:W-:Y:S08]  /*7e10*/  MUFU.EX2 R160, R93 ;  /* 0x0000005d00a07308 */ /* 0x0005f00000000800 */
[----:B------:R-:W5:Y:S01]  /*7e20*/  MUFU.EX2 R152, R152 ;  /* 0x0000009800987308 */ /* 0x000f620000000800 */
[----:B--2---:R-:W-:-:S01]  /*7e30*/  FADD.FTZ R93, R163, R156 ;  /* 0x0000009ca35d7221 */ /* 0x004fc20000010000 */
[----:B-1----:R-:W-:-:S03]  /*7e40*/  FADD.FTZ R156, R150, R5 ;  /* 0x00000005969c7221 */ /* 0x002fc60000010000 */
[----:B---3--:R-:W-:Y:S01]  /*7e50*/  FADD.FTZ R158, R116, R93 ;  /* 0x0000005d749e7221 */ /* 0x008fe20000010000 */
[----:B----4-:R-:W-:-:S02]  /*7e60*/  FADD.FTZ R5, R111, R156 ;  /* 0x0000009c6f057221 */ /* 0x010fc40000010000 */
[----:B------:R-:W1:Y:S01]  /*7e70*/  MUFU.EX2 R120, R120 ;  /* 0x0000007800787308 */ /* 0x000e620000000800 */
[----:B-----5:R-:W-:-:S01]  /*7e80*/  FADD.FTZ R93, R165, R158 ;  /* 0x0000009ea55d7221 */ /* 0x020fc20000010000 */
[----:B------:R-:W-:-:S03]  /*7e90*/  FADD.FTZ R156, R154, R5 ;  /* 0x000000059a9c7221 */ /* 0x000fc60000010000 */
[----:B------:R-:W-:Y:S01]  /*7ea0*/  FADD.FTZ R158, R118, R93 ;  /* 0x0000005d769e7221 */ /* 0x000fe20000010000 */
[----:B------:R-:W-:-:S02]  /*7eb0*/  FADD.FTZ R5, R113, R156 ;  /* 0x0000009c71057221 */ /* 0x000fc40000010000 */
[----:B------:R-:W2:Y:S01]  /*7ec0*/  MUFU.EX2 R169, R169 ;  /* 0x000000a900a97308 */ /* 0x000ea20000000800 */
[----:B------:R-:W-:-:S01]  /*7ed0*/  FADD.FTZ R93, R167, R158 ;  /* 0x0000009ea75d7221 */ /* 0x000fc20000010000 */
[----:B------:R-:W-:-:S04]  /*7ee0*/  FADD.FTZ R5, R152, R5 ;  /* 0x0000000598057221 */ /* 0x000fc80000010000 */
[----:B------:R-:W-:Y:S02]  /*7ef0*/  FADD.FTZ R5, R160, R5 ;  /* 0x00000005a0057221 */ /* 0x000fe40000010000 */
[----:B------:R-:W3:Y:S01]  /*7f00*/  MUFU.EX2 R95, R95 ;  /* 0x0000005f005f7308 */ /* 0x000ee20000000800 */
[----:B-1----:R-:W-:-:S07]  /*7f10*/  FADD.FTZ R156, R120, R93 ;  /* 0x0000005d789c7221 */ /* 0x002fce0000010000 */
[----:B------:R-:W-:Y:S01]  /*7f20*/  MUFU.EX2 R122, R122 ;  /* 0x0000007a007a7308 */ /* 0x000fe20000000800 */
[----:B--2---:R-:W-:-:S07]  /*7f30*/  FADD.FTZ R93, R169, R156 ;  /* 0x0000009ca95d7221 */ /* 0x004fce0000010000 */
[----:B------:R1:W2:Y:S01]  /*7f40*/  MUFU.EX2 R162, R97 ;  /* 0x0000006100a27308 */ /* 0x0002a20000000800 */
[----:B---3--:R-:W-:-:S07]  /*7f50*/  FADD.FTZ R5, R95, R5 ;  /* 0x000000055f057221 */ /* 0x008fce0000010000 */
[----:B------:R-:W-:Y:S01]  /*7f60*/  MUFU.EX2 R175, R175 ;  /* 0x000000af00af7308 */ /* 0x000fe20000000800 */
[----:B-1----:R-:W-:Y:S01]  /*7f70*/  @!P1 LEA R97, R115, UR38, 0x3 ;  /* 0x0000002673619c11 */ /* 0x002fe2000f8e18ff */
[----:B------:R1:W-:Y:S06]  /*7f80*/  BAR.ARV R4, 0x100 ;  /* 0x000400040000751d */ /* 0x0003ec0000002000 */
[----:B------:R-:W3:Y:S01]  /*7f90*/  MUFU.EX2 R164, R99 ;  /* 0x0000006300a47308 */ /* 0x000ee20000000800 */
[----:B--2---:R-:W-:-:S01]  /*7fa0*/  FADD.FTZ R5, R162, R5 ;  /* 0x00000005a2057221 */ /* 0x004fc20000010000 */
[----:B-1----:R-:W-:-:S05]  /*7fb0*/  @!P1 VIADD R4, R97, 0x29840 ;  /* 0x0002984061049836 */ /* 0x002fca0000000000 */
[----:B------:R-:W-:Y:S01]  /*7fc0*/  @!P1 PRMT R4, RZ, 0x654, R4 ;  /* 0x00000654ff049816 */ /* 0x000fe20000000004 */
[----:B------:R-:W1:Y:S03]  /*7fd0*/  MUFU.EX2 R124, R124 ;  /* 0x0000007c007c7308 */ /* 0x000e660000000800 */
[----:B------:R2:W-:Y:S05]  /*7fe0*/  @!P1 SYNCS.ARRIVE.TRANS64.RED.A1T0 RZ, [R4+URZ], RZ ;  /* 0x000000ff04ff99a7 */ /* 0x0005ea000810043f */
[----:B------:R-:W4:Y:S01]  /*7ff0*/  MUFU.EX2 R166, R101 ;  /* 0x0000006500a67308 */ /* 0x000f220000000800 */
[----:B---3--:R-:W-:-:S01]  /*8000*/  FADD.FTZ R5, R164, R5 ;  /* 0x00000005a4057221 */ /* 0x008fc20000010000 */
[----:B--2---:R-:W-:-:S04]  /*8010*/  FADD.FTZ R4, R122, R93 ;  /* 0x0000005d7a047221 */ /* 0x004fc80000010000 */
[----:B------:R-:W-:Y:S02]  /*8020*/  FADD.FTZ R93, R175, R4 ;  /* 0x00000004af5d7221 */ /* 0x000fe40000010000 */
[----:B------:R-:W2:Y:S02]  /*8030*/  MUFU.EX2 R177, R177 ;  /* 0x000000b100b17308 */ /* 0x000ea40000000800 */
[----:B-1----:R-:W-:-:S06]  /*8040*/  FADD.FTZ R4, R124, R93 ;  /* 0x0000005d7c047221 */ /* 0x002fcc0000010000 */
[----:B------:R-:W1:Y:S01]  /*8050*/  MUFU.EX2 R102, R102 ;  /* 0x0000006600667308 */ /* 0x000e620000000800 */
[----:B----4-:R-:W-:-:S01]  /*8060*/  FADD.FTZ R93, R166, R5 ;  /* 0x00000005a65d7221 */ /* 0x010fc20000010000 */
[----:B--2---:R-:W-:-:S03]  /*8070*/  FADD.FTZ R5, R177, R4 ;  /* 0x00000004b1057221 */ /* 0x004fc60000010000 */
[----:B-1----:R-:W-:Y:S01]  /*8080*/  FADD.FTZ R4, R102, R93 ;  /* 0x0000005d66047221 */ /* 0x002fe20000010000 */
[----:B------:R-:W-:Y:S06]  /*8090*/  @!P0 BRA `(.L_x_24) ;  /* 0x0000000000048947 */ /* 0x000fec0003800000 */
[----:B------:R-:W-:Y:S01]  /*80a0*/  BPT.TRAP 0x1 ;  /* 0x000000040000795c */ /* 0x000fe20000300000 */
.L_x_24:
[----:B------:R-:W-:Y:S01]  /*80b0*/  ULEA UR6, UR55, UR38, 0x3 ;  /* 0x0000002637067291 */ /* 0x000fe2000f8e183f */
[----:B------:R-:W-:Y:S01]  /*80c0*/  ISETP.LT.AND P1, PT, RZ, UR54, PT ;  /* 0x00000036ff007c0c */ /* 0x000fe2000bf21270 */
[----:B------:R-:W-:Y:S01]  /*80d0*/  UIADD3 UR7, UR54, -0x1, URZ ;  /* 0xffffffff36077890 */ /* 0x000fe2000fffe03f */
[----:B------:R-:W-:Y:S01]  /*80e0*/  F2FP.SATFINITE.E4M3.F32.PACK_AB_MERGE_C R128, R155, R128, RZ ;  /* 0x000000809b80723e */ /* 0x000fe200048070ff */
[----:B------:R-:W-:Y:S01]  /*80f0*/  UIADD3 UR6, UR6, 0x29860, URZ ;  /* 0x0002986006067890 */ /* 0x000fe2000fffe03f */
[----:B------:R-:W-:Y:S01]  /*8100*/  F2FP.SATFINITE.E4M3.F32.PACK_AB_MERGE_C R7, R12, R7, RZ ;  /* 0x000000070c07723e */ /* 0x000fe200048070ff */
[----:B------:R-:W-:Y:S01]  /*8110*/  UMOV UR56, UR36 ;  /* 0x0000002400387c82 */ /* 0x000fe20008000000 */
[----:B------:R-:W-:Y:S01]  /*8120*/  F2FP.SATFINITE.E4M3.F32.PACK_AB_MERGE_C R10, R13, R10, RZ ;  /* 0x0000000a0d0a723e */ /* 0x000fe200048070ff */
[----:B------:R-:W-:Y:S01]  /*8130*/  UPRMT UR6, UR37, 0x654, UR6 ;  /* 0x0000065425067896 */ /* 0x000fe20008000006 */
[----:B------:R-:W-:Y:S01]  /*8140*/  F2FP.SATFINITE.E4M3.F32.PACK_AB_MERGE_C R124, R177, R124, RZ ;  /* 0x0000007cb17c723e */ /* 0x000fe200048070ff */
[----:B------:R-:W-:Y:S01]  /*8150*/  UMOV UR54, UR7 ;  /* 0x0000000700367c82 */ /* 0x000fe20008000000 */
[----:B------:R-:W-:Y:S01]  /*8160*/  F2FP.SATFINITE.E4M3.F32.PACK_AB_MERGE_C R128, R21, R14, R128 ;  /* 0x0000000e1580723e */ /* 0x000fe20004807080 */
[----:B------:R-:W-:Y:S01]  /*8170*/  UMOV UR55, UR49 ;  /* 0x0000003100377c82 */ /* 0x000fe20008000000 */
[----:B------:R-:W-:Y:S01]  /*8180*/  F2FP.SATFINITE.E4M3.F32.PACK_AB_MERGE_C R15, R90, R15, RZ ;  /* 0x0000000f5a0f723e */ /* 0x000fe200048070ff */
[----:B------:R-:W-:Y:S01]  /*8190*/  FMUL.FTZ R24, R24, R6 ;  /* 0x0000000618187220 */ /* 0x000fe20000410000 */
[----:B------:R-:W-:Y:S01]  /*81a0*/  F2FP.SATFINITE.E4M3.F32.PACK_AB_MERGE_C R94, R141, R94, RZ ;  /* 0x0000005e8d5e723e */ /* 0x000fe200048070ff */
[----:B------:R-:W-:Y:S01]  /*81b0*/  FMUL.FTZ R25, R25, R6 ;  /* 0x0000000619197220 */ /* 0x000fe20000410000 */
[----:B------:R-:W-:Y:S01]  /*81c0*/  F2FP.SATFINITE.E4M3.F32.PACK_AB_MERGE_C R132, R143, R132, RZ ;  /* 0x000000848f84723e */ /* 0x000fe200048070ff */
[----:B------:R-:W-:Y:S01]  /*81d0*/  SYNCS.ARRIVE.TRANS64.RED.A1T0 RZ, [UR6], RZ ;  /* 0x000000ffffff79a7 */ /* 0x000fe20008100406 */
[----:B------:R-:W-:Y:S01]  /*81e0*/  F2FP.SATFINITE.E4M3.F32.PACK_AB_MERGE_C R98, R157, R98, RZ ;  /* 0x000000629d62723e */ /* 0x000fe200048070ff */
[----:B------:R-:W-:Y:S01]  /*81f0*/  FMUL.FTZ R28, R28, R6 ;  /* 0x000000061c1c7220 */ /* 0x000fe20000410000 */
[----:B------:R-:W-:Y:S01]  /*8200*/  F2FP.SATFINITE.E4M3.F32.PACK_AB_MERGE_C R136, R147, R136, RZ ;  /* 0x000000889388723e */ /* 0x000fe200048070ff */
[----:B------:R-:W-:Y:S01]  /*8210*/  FMUL.FTZ R29, R29, R6 ;  /* 0x000000061d1d7220 */ /* 0x000fe20000410000 */
[----:B------:R-:W-:Y:S01]  /*8220*/  F2FP.SATFINITE.E4M3.F32.PACK_AB_MERGE_C R104, R125, R104, RZ ;  /* 0x000000687d68723e */ /* 0x000fe200048070ff */
[-C--:B------:R-:W-:Y:S01]  /*8230*/  FMUL.FTZ R32, R32, R6.reuse ;  /* 0x0000000620207220 */ /* 0x080fe20000410000 */
        /* <DEDUP_REMOVED lines=15> */
[----:B------:R-:W-:Y:S01]  /*8330*/  FMUL.FTZ R48, R48, R6 ;  /* 0x0000000630307220 */ /* 0x000fe20000410000 */
[----:B------:R-:W-:Y:S01]  /*8340*/  F2FP.SATFINITE.E4M3.F32.PACK_AB_MERGE_C R12, R95, R160, RZ ;  /* 0x000000a05f0c723e */ /* 0x000fe200048070ff */
[----:B------:R-:W-:Y:S01]  /*8350*/  FMUL.FTZ R49, R49, R6 ;  /* 0x0000000631317220 */ /* 0x000fe20000410000 */
[----:B------:R-:W-:Y:S01]  /*8360*/  F2FP.SATFINITE.E4M3.F32.PACK_AB_MERGE_C R13, R102, R166, RZ ;  /* 0x000000a6660d723e */ /* 0x000fe200048070ff */
[-C--:B------:R-:W-:Y:S01]  /*8370*/  FMUL.FTZ R52, R52, R6.reuse ;  /* 0x0000000634347220 */ /* 0x080fe20000410000 */
[----:B------:R-:W-:Y:S01]  /*8380*/  F2FP.SATFINITE.E4M3.F32.PACK_AB_MERGE_C R172, R8, R173, R7 ;  /* 0x000000ad08ac723e */ /* 0x000fe20004807007 */
[----:B------:R-:W-:Y:S01]  /*8390*/  FMUL.FTZ R53, R53, R6 ;  /* 0x0000000635357220 */ /* 0x000fe20000410000 */
[----:B------:R-:W-:Y:S01]  /*83a0*/  F2FP.SATFINITE.E4M3.F32.PACK_AB_MERGE_C R190, R175, R122, R124 ;  /* 0x0000007aafbe723e */ /* 0x000fe2000480707c */
[-C--:B------:R-:W-:Y:S01]  /*83b0*/  FMUL.FTZ R56, R56, R6.reuse ;  /* 0x0000000638387220 */ /* 0x080fe20000410000 */
        /* <DEDUP_REMOVED lines=14> */
[----:B------:R-:W-:Y:S01]  /*84a0*/  FMUL.FTZ R85, R85, R6 ;  /* 0x0000000655557220 */ /* 0x000fe20000410000 */
        /* <DEDUP_REMOVED lines=32> */
[----:B------:R-:W-:Y:S01]  /*86b0*/  F2FP.SATFINITE.E4M3.F32.PACK_AB_MERGE_C R173, R9, R126, R10 ;  /* 0x0000007e09ad723e */ /* 0x000fe2000480700a */
[----:B------:R-:W-:Y:S01]  /*86c0*/  IMAD.MOV.U32 R6, RZ, RZ, R89 ;  /* 0x000000ffff067224 */ /* 0x000fe200078e0059 */
[----:B------:R-:W-:Y:S01]  /*86d0*/  F2FP.SATFINITE.E4M3.F32.PACK_AB_MERGE_C R174, R20, R11, R15 ;  /* 0x0000000b14ae723e */ /* 0x000fe2000480700f */
[----:B------:R-:W-:Y:S01]  /*86e0*/  IMAD.MOV.U32 R3, RZ, RZ, R91 ;  /* 0x000000ffff037224 */ /* 0x000fe200078e005b */
[----:B------:R-:W-:Y:S01]  /*86f0*/  F2FP.SATFINITE.E4M3.F32.PACK_AB_MERGE_C R176, R137, R92, R94 ;  /* 0x0000005c89b0723e */ /* 0x000fe2000480705e */
[----:B------:R-:W-:Y:S01]  /*8700*/  IMAD.MOV.U32 R175, RZ, RZ, R128 ;  /* 0x000000ffffaf7224 */ /* 0x000fe200078e0080 */
[----:B------:R-:W-:-:S02]  /*8710*/  F2FP.SATFINITE.E4M3.F32.PACK_AB_MERGE_C R177, R139, R130, R132 ;  /* 0x000000828bb1723e */ /* 0x000fc40004807084 */
[----:B------:R-:W-:Y:S02]  /*8720*/  F2FP.SATFINITE.E4M3.F32.PACK_AB_MERGE_C R178, R153, R96, R98 ;  /* 0x0000006099b2723e */ /* 0x000fe40004807062 */
[----:B------:R-:W-:Y:S02]  /*8730*/  F2FP.SATFINITE.E4M3.F32.PACK_AB_MERGE_C R179, R145, R134, R136 ;  /* 0x0000008691b3723e */ /* 0x000fe40004807088 */
[----:B------:R-:W-:Y:S02]  /*8740*/  F2FP.SATFINITE.E4M3.F32.PACK_AB_MERGE_C R180, R159, R100, R104 ;  /* 0x000000649fb4723e */ /* 0x000fe40004807068 */
[----:B------:R-:W-:Y:S02]  /*8750*/  F2FP.SATFINITE.E4M3.F32.PACK_AB_MERGE_C R181, R138, R121, R123 ;  /* 0x000000798ab5723e */ /* 0x000fe4000480707b */
[----:B------:R-:W-:Y:S02]  /*8760*/  F2FP.SATFINITE.E4M3.F32.PACK_AB_MERGE_C R182, R129, R106, R108 ;  /* 0x0000006a81b6723e */ /* 0x000fe4000480706c */
[----:B------:R-:W-:-:S02]  /*8770*/  F2FP.SATFINITE.E4M3.F32.PACK_AB_MERGE_C R183, R142, R127, R131 ;  /* 0x0000007f8eb7723e */ /* 0x000fc40004807083 */
[----:B------:R-:W-:Y:S02]  /*8780*/  F2FP.SATFINITE.E4M3.F32.PACK_AB_MERGE_C R184, R105, R110, R112 ;  /* 0x0000006e69b8723e */ /* 0x000fe40004807070 */
[----:B------:R-:W-:Y:S02]  /*8790*/  F2FP.SATFINITE.E4M3.F32.PACK_AB_MERGE_C R185, R146, R135, R107 ;  /* 0x0000008792b9723e */ /* 0x000fe4000480706b */
[----:B------:R-:W-:Y:S02]  /*87a0*/  F2FP.SATFINITE.E4M3.F32.PACK_AB_MERGE_C R186, R163, R114, R116 ;  /* 0x00000072a3ba723e */ /* 0x000fe40004807074 */
[----:B------:R-:W-:Y:S02]  /*87b0*/  F2FP.SATFINITE.E4M3.F32.PACK_AB_MERGE_C R187, R150, R109, R111 ;  /* 0x0000006d96bb723e */ /* 0x000fe4000480706f */
[----:B------:R-:W-:Y:S02]  /*87c0*/  F2FP.SATFINITE.E4M3.F32.PACK_AB_MERGE_C R188, R167, R118, R120 ;  /* 0x00000076a7bc723e */ /* 0x000fe40004807078 */
[----:B------:R-:W-:-:S02]  /*87d0*/  F2FP.SATFINITE.E4M3.F32.PACK_AB_MERGE_C R189, R152, R113, R12 ;  /* 0x0000007198bd723e */ /* 0x000fc4000480700c */
[----:B------:R-:W-:Y:S01]  /*87e0*/  F2FP.SATFINITE.E4M3.F32.PACK_AB_MERGE_C R191, R164, R162, R13 ;  /* 0x000000a2a4bf723e */ /* 0x000fe2000480700d */
[----:B------:R-:W-:Y:S06]  /*87f0*/  @P1 BRA `(.L_x_25) ;  /* 0xffffffc800601947 */ /* 0x000fec000383ffff */
.L_x_15:
[----:B------:R-:W-:Y:S06]  /*8800*/  BAR.ARV 0x8, 0x120 ;  /* 0x0204800000007b1d */ /* 0x000fec0000002000 */
[----:B------:R-:W-:Y:S05]  /*8810*/  @!P0 BRA `(.L_x_26) ;  /* 0x0000000000048947 */ /* 0x000fea0003800000 */
[----:B------:R-:W-:Y:S01]  /*8820*/  BPT.TRAP 0x1 ;  /* 0x000000040000795c */ /* 0x000fe20000300000 */
.L_x_26:
[----:B------:R-:W-:Y:S01]  /*8830*/  ULEA UR4, UR49, UR38, 0x3 ;  /* 0x0000002631047291 */ /* 0x000fe2000f8e183f */
[----:B------:R-:W-:-:S05]  /*8840*/  IMAD.U32 R0, RZ, RZ, UR36 ;  /* 0x00000024ff007e24 */ /* 0x000fca000f8e00ff */
[----:B------:R-:W-:-:S04]  /*8850*/  SHF.L.U32 R0, R0, 0x1f, RZ ;  /* 0x0000001f00007819 */ /* 0x000fc800000006ff */
[----:B------:R1:W2:Y:S01]  /*8860*/  SYNCS.PHASECHK.TRANS64.TRYWAIT P1, [UR4+0x29850], R0 ;  /* 0x02985000ff0075a7 */ /* 0x0002a20008020144 */
[----:B------:R-:W-:Y:S05]  /*8870*/  @!P0 BRA `(.L_x_27) ;  /* 0x0000000000048947 */ /* 0x000fea0003800000 */
[----:B------:R-:W-:Y:S01]  /*8880*/  BPT.TRAP 0x1 ;  /* 0x000000040000795c */ /* 0x000fe20000300000 */
.L_x_27:
[----:B--2---:R-:W-:Y:S05]  /*8890*/  @P1 BRA `(.L_x_28) ;  /* 0x0000000000081947 */ /* 0x004fea0003800000 */
[----:B------:R-:W2:Y:S02]  /*88a0*/  SYNCS.PHASECHK.TRANS64.TRYWAIT P1, [UR4+0x29850], R0 ;  /* 0x02985000ff0075a7 */ /* 0x000ea40008020144 */
[----:B--2---:R-:W-:Y:S05]  /*88b0*/  @!P1 BRA `(.L_x_29) ;  /* 0x0000004800fc9947 */ /* 0x004fea0003800000 */
.L_x_28:
[----:B------:R-:W-:Y:S01]  /*88c0*/  UIADD3 UR5, UR38, 0x400, URZ ;  /* 0x0000040026057890 */ /* 0x000fe2000fffe03f */
[----:B------:R-:W-:Y:S01]  /*88d0*/  WARPGROUP.ARRIVE ;  /* 0x00000000000079c5 */ /* 0x000fe20000000000 */
[----:B------:R-:W-:Y:S01]  /*88e0*/  UMOV UR7, 0xc0000010 ;  /* 0xc000001000077882 */ /* 0x000fe20000000000 */
[----:B------:R-:W-:Y:S01]  /*88f0*/  IMAD.MOV.U32 R8, RZ, RZ, 0x3f800000 ;  /* 0x3f800000ff087424 */ /* 0x000fe200078e00ff */
[----:B------:R-:W-:-:S04]  /*8900*/  USHF.R.U32.HI UR5, URZ, 0x4, UR5 ;  /* 0x000000043f057899 */ /* 0x000fc80008011605 */
[----:B------:R-:W-:-:S04]  /*8910*/  ULOP3.LUT UR5, UR5, 0x3fff, URZ, 0xc0, !UPT ;  /* 0x00003fff05057892 */ /* 0x000fc8000f8ec03f */
[----:B------:R-:W-:-:S04]  /*8920*/  ULOP3.LUT UR5, UR5, 0x10000, URZ, 0xfc, !UPT ;  /* 0x0001000005057892 */ /* 0x000fc8000f8efc3f */
[----:B------:R-:W-:-:S07]  /*8930*/  UIMAD UR5, UR49, 0x500, UR5 ;  /* 0x00000500310578a4 */ /* 0x000fce000f8e0205 */
[----:B------:R-:W-:Y:S02]  /*8940*/  UMOV UR6, UR5 ;  /* 0x0000000500067c82 */ /* 0x000fe40008000000 */
[----:B------:R-:W-:Y:S01]  /*8950*/  QGMMA.64x128x32.F32.E4M3.E4M3 R24, R172, gdesc[UR4], R24, gsb0 ;  /* 0x01e00004ac187df3 */ /* 0x000fe20008000818 */
[----:B------:R-:W-:Y:S01]  /*8960*/  UIADD3 UR6, UR5, 0x100, URZ ;  /* 0x0000010005067890 */ /* 0x000fe2000fffe03f */
[----:B------:R-:W-:Y:S01]  /*8970*/  UMOV UR7, 0xc0000010 ;  /* 0xc000001000077882 */ /* 0x000fe20000000000 */
[----:B------:R-:W-:Y:S02]  /*8980*/  WARPGROUP.DEPBAR.LE gsb0, 0x0 ;  /* 0x00008000000079c5 */ /* 0x000fe40000010000 */
[----:B------:R-:W-:-:S07]  /*8990*/  WARPGROUP.ARRIVE ;  /* 0x00000000000079c5 */ /* 0x000fce0000000000 */
[----:B------:R-:W-:Y:S01]  /*89a0*/  QGMMA.64x128x32.F32.E4M3.E4M3 R24, R176, gdesc[UR4], R24, gsb0 ;  /* 0x01e00004b0187df3 */ /* 0x000fe20008000818 */
[----:B------:R-:W-:Y:S02]  /*89b0*/  ULDC.64 UR6, c[0x0][0x9a0] ;  /* 0x0002680000067ab9 */ /* 0x000fe40000000a00 */
[----:B------:R-:W-:-:S04]  /*89c0*/  UISETP.NE.U32.AND UP0, UPT, UR6, URZ, UPT ;  /* 0x0000003f0600728c */ /* 0x000fc8000bf05070 */
[----:B------:R-:W-:-:S06]  /*89d0*/  UISETP.NE.AND.EX UP0, UPT, UR7, URZ, UPT, UP0 ;  /* 0x0000003f0700728c */ /* 0x000fcc000bf05300 */
[----:B------:R-:W-:-:S05]  /*89e0*/  PLOP3.LUT P1, PT, PT, PT, UP0, 0x80, 0x0 ;  /* 0x000000000000781c */ /* 0x000fca0003f2f008 */
[----:B------:R-:W-:Y:S01]  /*89f0*/  @UP0 USHF.R.S32.HI UR10, URZ, 0x1f, UR44 ;  /* 0x0000001f3f0a0899 */ /* 0x000fe2000801142c */
[----:B------:R-:W-:Y:S01]  /*8a00*/  @UP0 ULDC.64 UR12, c[0x0][0x9c8] ;  /* 0x00027200000c0ab9 */ /* 0x000fe20000000a00 */
[----:B------:R-:W-:Y:S02]  /*8a10*/  @UP0 USHF.R.S32.HI UR11, URZ, 0x1f, UR41 ;  /* 0x0000001f3f0b0899 */ /* 0x000fe40008011429 */
[----:B------:R-:W-:Y:S02]  /*8a20*/  @UP0 UIMAD UR10, UR10, UR12, URZ ;  /* 0x0000000c0a0a02a4 */ /* 0x000fe4000f8e023f */
[----:B------:R-:W-:Y:S02]  /*8a30*/  @UP0 UIMAD.WIDE.U32 UR8, UR44, UR12, URZ ;  /* 0x0000000c2c0802a5 */ /* 0x000fe4000f8e003f */
[----:B------:R-:W-:-:S03]  /*8a40*/  @UP0 UIMAD UR10, UR44, UR13, UR10 ;  /* 0x0000000d2c0a02a4 */ /* 0x000fc6000f8e020a */
[----:B------:R-:W-:Y:S01]  /*8a50*/  @UP0 ULDC.64 UR12, c[0x0][0x9d0] ;  /* 0x00027400000c0ab9 */ /* 0x000fe20000000a00 */
[----:B------:R-:W-:Y:S02]  /*8a60*/  @UP0 UIADD3 UR9, UR9, UR10, URZ ;  /* 0x0000000a09090290 */ /* 0x000fe4000fffe03f */
[----:B------:R-:W-:Y:S02]  /*8a70*/  @UP0 UIMAD UR10, UR11, UR12, URZ ;  /* 0x0000000c0b0a02a4 */ /* 0x000fe4000f8e023f */
[----:B------:R-:W-:Y:S02]  /*8a80*/  @UP0 UIMAD.WIDE.U32 UR8, UR41, UR12, UR8 ;  /* 0x0000000c290802a5 */ /* 0x000fe4000f8e0008 */
[----:B------:R-:W-:Y:S02]  /*8a90*/  @UP0 UIMAD UR10, UR41, UR13, UR10 ;  /* 0x0000000d290a02a4 */ /* 0x000fe4000f8e020a */
[----:B------:R-:W-:Y:S02]  /*8aa0*/  @UP0 ULEA UR6, UP1, UR8, UR6, 0x2 ;  /* 0x0000000608060291 */ /* 0x000fe4000f82103f */
[----:B------:R-:W-:-:S04]  /*8ab0*/  @UP0 UIADD3 UR9, UR9, UR10, URZ ;  /* 0x0000000a09090290 */ /* 0x000fc8000fffe03f */
[----:B------:R-:W-:Y:S01]  /*8ac0*/  MOV R6, UR6 ;  /* 0x0000000600067c02 */ /* 0x000fe20008000f00 */
[----:B------:R-:W-:Y:S02]  /*8ad0*/  @UP0 ULEA.HI.X UR7, UR8, UR7, UR9, 0x2, UP1 ;  /* 0x0000000708070291 */ /* 0x000fe400088f1409 */
[----:B------:R-:W-:-:S04]  /*8ae0*/  UIADD3 UR6, UR5, 0x200, URZ ;  /* 0x0000020005067890 */ /* 0x000fc8000fffe03f */
[----:B------:R-:W-:Y:S01]  /*8af0*/  IMAD.U32 R7, RZ, RZ, UR7 ;  /* 0x00000007ff077e24 */ /* 0x000fe2000f8e00ff */
[----:B------:R-:W-:-:S04]  /*8b00*/  UMOV UR7, 0xc0000010 ;  /* 0xc000001000077882 */ /* 0x000fc80000000000 */
[----:B------:R3:W4:Y:S01]  /*8b10*/  @P1 LDG.E R8, desc[UR50][R6.64] ;  /* 0x0000003206081981 */ /* 0x000722000c1e1900 */
[----:B------:R-:W-:Y:S02]  /*8b20*/  WARPGROUP.DEPBAR.LE gsb0, 0x0 ;  /* 0x00008000000079c5 */ /* 0x000fe40000010000 */
[----:B------:R-:W-:-:S06]  /*8b30*/  WARPGROUP.ARRIVE ;  /* 0x00000000000079c5 */ /* 0x000fcc0000000000 */
[----:B------:R-:W-:Y:S01]  /*8b40*/  QGMMA.64x128x32.F32.E4M3.E4M3 R24, R180, gdesc[UR4], R24, gsb0 ;  /* 0x01e00004b4187df3 */ /* 0x000fe20008000818 */
[----:B------:R-:W-:Y:S01]  /*8b50*/  UIADD3 UR6, UR5, 0x300, URZ ;  /* 0x0000030005067890 */ /* 0x000fe2000fffe03f */
[----:B------:R-:W-:Y:S01]  /*8b60*/  UMOV UR7, 0xc0000010 ;  /* 0xc000001000077882 */ /* 0x000fe20000000000 */
[----:B-12---:R-:W1:Y:S04]  /*8b70*/  SHFL.BFLY PT, R0, R5, 0x2, 0x1f ;  /* 0x0c401f0005007f89 */ /* 0x006e6800000e0000 */
[----:B------:R-:W2:Y:S01]  /*8b80*/  SHFL.BFLY PT, R9, R4, 0x2, 0x1f ;  /* 0x0c401f0004097f89 */ /* 0x000ea200000e0000 */
[----:B------:R-:W-:Y:S02]  /*8b90*/  WARPGROUP.DEPBAR.LE gsb0, 0x0 ;  /* 0x00008000000079c5 */ /* 0x000fe40000010000 */
[----:B------:R-:W-:-:S06]  /*8ba0*/  WARPGROUP.ARRIVE ;  /* 0x00000000000079c5 */ /* 0x000fcc0000000000 */
[----:B------:R-:W-:Y:S01]  /*8bb0*/  QGMMA.64x128x32.F32.E4M3.E4M3 R24, R184, gdesc[UR4], R24, gsb0 ;  /* 0x01e00004b8187df3 */ /* 0x000fe20008000818 */
[----:B------:R-:W-:Y:S01]  /*8bc0*/  UIADD3 UR6, UR5, 0x400, URZ ;  /* 0x0000040005067890 */ /* 0x000fe2000fffe03f */
[----:B------:R-:W-:Y:S01]  /*8bd0*/  UMOV UR7, 0xc0000010 ;  /* 0xc000001000077882 */ /* 0x000fe20000000000 */
[----:B-1----:R-:W-:-:S01]  /*8be0*/  FADD.FTZ R0, R0, R5 ;  /* 0x0000000500007221 */ /* 0x002fc20000010000 */
[----:B--2---:R-:W-:-:S04]  /*8bf0*/  FADD.FTZ R9, R9, R4 ;  /* 0x0000000409097221 */ /* 0x004fc80000010000 */
[----:B------:R-:W1:Y:S04]  /*8c00*/  SHFL.BFLY PT, R3, R0, 0x1, 0x1f ;  /* 0x0c201f0000037f89 */ /* 0x000e6800000e0000 */
[----:B---3--:R-:W2:Y:S01]  /*8c10*/  SHFL.BFLY PT, R6, R9, 0x1, 0x1f ;  /* 0x0c201f0009067f89 */ /* 0x008ea200000e0000 */
[----:B------:R-:W-:Y:S02]  /*8c20*/  IMAD.MOV.U32 R5, RZ, RZ, RZ ;  /* 0x000000ffff057224 */ /* 0x000fe400078e00ff */
[----:B-1----:R-:W-:Y:S01]  /*8c30*/  FADD.FTZ R7, R0, R3 ;  /* 0x0000000300077221 */ /* 0x002fe20000010000 */
[----:B--2---:R-:W-:-:S04]  /*8c40*/  FADD.FTZ R11, R9, R6 ;  /* 0x00000006090b7221 */ /* 0x004fc80000010000 */
[C---:B------:R-:W-:Y:S01]  /*8c50*/  FSETP.NE.FTZ.AND P1, PT, R7.reuse, RZ, PT ;  /* 0x000000ff0700720b */ /* 0x040fe20003f35000 */
[----:B------:R-:W-:Y:S01]  /*8c60*/  FMUL.FTZ R12, R7, 0.00390625 ;  /* 0x3b800000070c7820 */ /* 0x000fe20000410000 */
[----:B------:R-:W-:-:S04]  /*8c70*/  FMUL.FTZ R13, R11, 0.00390625 ;  /* 0x3b8000000b0d7820 */ /* 0x000fc80000410000 */
[----:B------:R-:W-:Y:S02]  /*8c80*/  FSETP.NE.FTZ.AND P2, PT, R12, RZ, PT ;  /* 0x000000ff0c00720b */ /* 0x000fe40003f55000 */
[----:B------:R-:W-:-:S05]  /*8c90*/  FSETP.NE.FTZ.AND P3, PT, R13, RZ, PT ;  /* 0x000000ff0d00720b */ /* 0x000fca0003f75000 */
[----:B------:R-:W-:Y:S01]  /*8ca0*/  @P1 MUFU.RCP R5, R7 ;  /* 0x0000000700051308 */ /* 0x000fe20000001000 */
[----:B------:R-:W-:Y:S01]  /*8cb0*/  FSETP.NE.FTZ.AND P1, PT, R11, RZ, PT ;  /* 0x000000ff0b00720b */ /* 0x000fe20003f35000 */
[----:B------:R-:W-:Y:S01]  /*8cc0*/  IMAD.MOV.U32 R9, RZ, RZ, RZ ;  /* 0x000000ffff097224 */ /* 0x000fe200078e00ff */
[----:B------:R-:W-:Y:S02]  /*8cd0*/  WARPGROUP.DEPBAR.LE gsb0, 0x0 ;  /* 0x00008000000079c5 */ /* 0x000fe40000010000 */
[----:B------:R-:W-:-:S06]  /*8ce0*/  WARPGROUP.ARRIVE ;  /* 0x00000000000079c5 */ /* 0x000fcc0000000000 */
[----:B------:R-:W-:Y:S01]  /*8cf0*/  QGMMA.64x128x32.F32.E4M3.E4M3 R24, R188, gdesc[UR4], R24, gsb0 ;  /* 0x01e00004bc187df3 */ /* 0x000fe20008000818 */
[----:B------:R-:W1:Y:S08]  /*8d00*/  @P2 MUFU.LG2 R6, R12 ;  /* 0x0000000c00062308 */ /* 0x000e700000000c00 */
[----:B------:R-:W2:Y:S08]  /*8d10*/  @P3 MUFU.LG2 R10, R13 ;  /* 0x0000000d000a3308 */ /* 0x000eb00000000c00 */
[----:B------:R-:W3:Y:S01]  /*8d20*/  @P1 MUFU.RCP R9, R11 ;  /* 0x0000000b00091308 */ /* 0x000ee20000001000 */
[C---:B------:R-:W-:Y:S01]  /*8d30*/  @P2 FMUL.FTZ R4, R88.reuse, 0.69314718246459960938 ;  /* 0x3f31721858042820 */ /* 0x040fe20000410000 */
[----:B------:R-:W-:Y:S01]  /*8d40*/  @P3 FMUL.FTZ R15, R88, 0.69314718246459960938 ;  /* 0x3f317218580f3820 */ /* 0x000fe20000410000 */
[----:B-1----:R-:W-:Y:S01]  /*8d50*/  @P2 FMUL.FTZ R7, R6, 0.69314718246459960938 ;  /* 0x3f31721806072820 */ /* 0x002fe20000410000 */
[----:B------:R-:W-:-:S02]  /*8d60*/  IMAD.MOV.U32 R3, RZ, RZ, -0x800000 ;  /* 0xff800000ff037424 */ /* 0x000fc400078e00ff */
[----:B----4-:R-:W-:Y:S01]  /*8d70*/  FMUL.FTZ R12, R5, R8 ;  /* 0x00000008050c7220 */ /* 0x010fe20000410000 */
[----:B------:R-:W-:Y:S02]  /*8d80*/  IMAD.MOV.U32 R0, RZ, RZ, -0x800000 ;  /* 0xff800000ff007424 */ /* 0x000fe400078e00ff */
[----:B--2---:R-:W-:Y:S01]  /*8d90*/  @P3 FMUL.FTZ R10, R10, 0.69314718246459960938 ;  /* 0x3f3172180a0a3820 */ /* 0x004fe20000410000 */
[----:B------:R-:W-:-:S03]  /*8da0*/  @P2 FFMA.FTZ R3, R4, R91, R7 ;  /* 0x0000005b04032223 */ /* 0x000fc60000010007 */
[----:B------:R-:W-:Y:S01]  /*8db0*/  @P3 FFMA.FTZ R0, R15, R89, R10 ;  /* 0x000000590f003223 */ /* 0x000fe2000001000a */
[----:B---3--:R-:W-:Y:S01]  /*8dc0*/  FMUL.FTZ R88, R9, R8 ;  /* 0x0000000809587220 */ /* 0x008fe20000410000 */
[----:B------:R-:W-:Y:S02]  /*8dd0*/  WARPGROUP.DEPBAR.LE gsb0, 0x0 ;  /* 0x00008000000079c5 */ /* 0x000fe40000010000 */
[----:B------:R-:W-:Y:S05]  /*8de0*/  @!P0 BRA `(.L_x_30) ;  /* 0x0000000000048947 */ /* 0x000fea0003800000 */
[----:B------:R-:W-:Y:S01]  /*8df0*/  BPT.TRAP 0x1 ;  /* 0x000000040000795c */ /* 0x000fe20000300000 */
.L_x_30:
[----:B------:R-:W1:Y:S01]  /*8e00*/  S2R R89, SR_TID.X ;  /* 0x0000000000597919 */ /* 0x000e620000002100 */
[----:B------:R-:W-:Y:S01]  /*8e10*/  ULDC.64 UR6, c[0x4][0x40] ;  /* 0x0100100000067ab9 */ /* 0x000fe20000000a00 */
        /* <DEDUP_REMOVED lines=10> */
[----:B------:R-:W-:Y:S01]  /*8ec0*/  FMUL.FTZ R11, R31, R88 ;  /* 0x000000581f0b7220 */ /* 0x000fe20000410000 */
[----:B------:R-:W-:-:S02]  /*8ed0*/  UIADD3 UR42, -UR42, URZ, URZ ;  /* 0x0000003f2a2a7290 */ /* 0x000fc4000fffe13f */
[----:B------:R-:W-:Y:S01]  /*8ee0*/  USHF.R.S32.HI UR5, URZ, 0x1f, UR43 ;  /* 0x0000001f3f057899 */ /* 0x000fe2000801142b */
[----:B------:R-:W-:Y:S01]  /*8ef0*/  ULDC UR8, c[0x0][0xda8] ;  /* 0x00036a0000087ab9 */ /* 0x000fe20000000800 */
[----:B-1----:R-:W-:-:S05]  /*8f00*/  IMAD.SHL.U32 R4, R89, 0x4, RZ ;  /* 0x0000000459047824 */ /* 0x002fca00078e00ff */
[----:B------:R-:W-:-:S04]  /*8f10*/  LOP3.LUT R4, R4, 0xc, RZ, 0xc0, !PT ;  /* 0x0000000c04047812 */ /* 0x000fc800078ec0ff */
[----:B------:R-:W-:-:S05]  /*8f20*/  IADD3 R4, P0, R4, UR6, RZ ;  /* 0x0000000604047c10 */ /* 0x000fca000ff1e0ff */
[----:B------:R-:W-:Y:S02]  /*8f30*/  IMAD.X R5, RZ, RZ, UR7, P0 ;  /* 0x00000007ff057e24 */ /* 0x000fe400080e06ff */
[-C--:B------:R-:W-:Y:S01]  /*8f40*/  FMUL.FTZ R24, R33, R12.reuse ;  /* 0x0000000c21187220 */ /* 0x080fe20000410000 */
[-C--:B------:R-:W-:Y:S01]  /*8f50*/  FMUL.FTZ R29, R40, R12.reuse ;  /* 0x0000000c281d7220 */ /* 0x080fe20000410000 */
[-C--:B------:R-:W-:Y:S01]  /*8f60*/  FMUL.FTZ R32, R45, R12.reuse ;  /* 0x0000000c2d207220 */ /* 0x080fe20000410000 */
[-C--:B------:R-:W-:Y:S01]  /*8f70*/  FMUL.FTZ R37, R48, R12.reuse ;  /* 0x0000000c30257220 */ /* 0x080fe20000410000 */
[----:B------:R1:W2:Y:S01]  /*8f80*/  LDG.E.CONSTANT R4, desc[UR50][R4.64] ;  /* 0x0000003204047981 */ /* 0x0002a2000c1e9900 */
        /* <DEDUP_REMOVED lines=15> */
[----:B------:R-:W-:Y:S01]  /*9080*/  F2FP.BF16.F32.PACK_AB R6, R6, R7 ;  /* 0x000000070606723e */ /* 0x000fe200000010ff */
[-C--:B------:R-:W-:Y:S01]  /*9090*/  FMUL.FTZ R60, R76, R12.reuse ;  /* 0x0000000c4c3c7220 */ /* 0x080fe20000410000 */
[-C--:B------:R-:W-:Y:S01]  /*90a0*/  FMUL.FTZ R64, R77, R12.reuse ;  /* 0x0000000c4d407220 */ /* 0x080fe20000410000 */
[-C--:B------:R-:W-:Y:S01]  /*90b0*/  FMUL.FTZ R68, R84, R12.reuse ;  /* 0x0000000c54447220 */ /* 0x080fe20000410000 */
[-C--:B------:R-:W-:Y:S01]  /*90c0*/  FMUL.FTZ R69, R80, R12.reuse ;  /* 0x0000000c50457220 */ /* 0x080fe20000410000 */
[-C--:B------:R-:W-:Y:S01]  /*90d0*/  FMUL.FTZ R72, R85, R12.reuse ;  /* 0x0000000c55487220 */ /* 0x080fe20000410000 */
[----:B------:R-:W-:Y:S01]  /*90e0*/  FMUL.FTZ R73, R81, R12 ;  /* 0x0000000c51497220 */ /* 0x000fe20000410000 */
[----:B------:R-:W-:Y:S01]  /*90f0*/  LOP3.LUT P0, R7, R89, 0x3, RZ, 0xc0, !PT ;  /* 0x0000000359077812 */ /* 0x000fe2000780c0ff */
[-C--:B-1----:R-:W-:Y:S01]  /*9100*/  FMUL.FTZ R5, R30, R88.reuse ;  /* 0x000000581e057220 */ /* 0x082fe20000410000 */
[-C--:B------:R-:W-:Y:S01]  /*9110*/  FMUL.FTZ R12, R27, R88.reuse ;  /* 0x000000581b0c7220 */ /* 0x080fe20000410000 */
[-C--:B------:R-:W-:Y:S01]  /*9120*/  FMUL.FTZ R27, R46, R88.reuse ;  /* 0x000000582e1b7220 */ /* 0x080fe20000410000 */
[----:B------:R-:W-:Y:S01]  /*9130*/  FMUL.FTZ R30, R42, R88 ;  /* 0x000000582a1e7220 */ /* 0x000fe20000410000 */
[----:B------:R-:W-:Y:S01]  /*9140*/  F2FP.BF16.F32.PACK_AB R9, R9, R10 ;  /* 0x0000000a0909723e */ /* 0x000fe200000010ff */
[-C--:B------:R-:W-:Y:S01]  /*9150*/  FMUL.FTZ R25, R39, R88.reuse ;  /* 0x0000005827197220 */ /* 0x080fe20000410000 */
[----:B------:R-:W-:Y:S01]  /*9160*/  ISETP.EQ.OR P0, PT, R7, 0x3, !P0 ;  /* 0x000000030700780c */ /* 0x000fe20004702670 */
[----:B------:R-:W-:Y:S01]  /*9170*/  FMUL.FTZ R26, R35, R88 ;  /* 0x00000058231a7220 */ /* 0x000fe20000410000 */
[----:B------:R-:W-:Y:S01]  /*9180*/  F2FP.BF16.F32.PACK_AB R24, R21, R24 ;  /* 0x000000181518723e */ /* 0x000fe200000010ff */
[-C--:B------:R-:W-:Y:S01]  /*9190*/  FMUL.FTZ R31, R47, R88.reuse ;  /* 0x000000582f1f7220 */ /* 0x080fe20000410000 */
[----:B------:R-:W-:Y:S01]  /*91a0*/  F2FP.BF16.F32.PACK_AB R28, R28, R29 ;  /* 0x0000001d1c1c723e */ /* 0x000fe200000010ff */
[----:B------:R-:W-:Y:S01]  /*91b0*/  FMUL.FTZ R34, R43, R88 ;  /* 0x000000582b227220 */ /* 0x000fe20000410000 */
[----:B------:R-:W-:Y:S01]  /*91c0*/  F2FP.BF16.F32.PACK_AB R27, R27, R30 ;  /* 0x0000001e1b1b723e */ /* 0x000fe200000010ff */
[----:B------:R-:W-:Y:S01]  /*91d0*/  ULDC.64 UR6, c[0x0][0xb70] ;  /* 0x0002dc0000067ab9 */ /* 0x000fe20000000a00 */
[----:B------:R-:W-:Y:S01]  /*91e0*/  SEL R29, R6, R9, P0 ;  /* 0x00000009061d7207 */ /* 0x000fe20000000000 */
[----:B------:R-:W-:Y:S01]  /*91f0*/  UIMAD UR42, UR8, UR42, UR48 ;  /* 0x0000002a082a72a4 */ /* 0x000fe2000f8e0230 */
[----:B------:R-:W-:Y:S01]  /*9200*/  SEL R30, R9, R6, P0 ;  /* 0x00000006091e7207 */ /* 0x000fe20000000000 */
[----:B------:R-:W-:Y:S01]  /*9210*/  UIMAD UR5, UR5, UR6, URZ ;  /* 0x00000006050572a4 */ /* 0x000fe2000f8e023f */
[C---:B------:R-:W-:Y:S01]  /*9220*/  IADD3 R21, P1, R16.reuse, 0x40, RZ ;  /* 0x0000004010157810 */ /* 0x040fe20007f3e0ff */
[----:B------:R-:W-:Y:S01]  /*9230*/  USHF.L.U32 UR42, UR42, 0x7, URZ ;  /* 0x000000072a2a7899 */ /* 0x000fe2000800063f */
[----:B------:R-:W-:Y:S01]  /*9240*/  IADD3 R9, P5, R16, 0x4040, RZ ;  /* 0x0000404010097810 */ /* 0x000fe20007fbe0ff */
[----:B------:R-:W-:Y:S01]  /*9250*/  FMUL.FTZ R39, R55, R88 ;  /* 0x0000005837277220 */ /* 0x000fe20000410000 */
[----:B------:R-:W-:Y:S01]  /*9260*/  F2FP.BF16.F32.PACK_AB R15, R15, R20 ;  /* 0x000000140f0f723e */ /* 0x000fe200000010ff */
[----:B------:R-:W-:Y:S01]  /*9270*/  FMUL.FTZ R42, R51, R88 ;  /* 0x00000058332a7220 */ /* 0x000fe20000410000 */
[----:B------:R-:W-:Y:S01]  /*9280*/  F2FP.BF16.F32.PACK_AB R5, R5, R8 ;  /* 0x000000080505723e */ /* 0x000fe200000010ff */
[----:B------:R-:W-:Y:S01]  /*9290*/  UIMAD.WIDE.U32 UR10, UR43, UR6, URZ ;  /* 0x000000062b0a72a5 */ /* 0x000fe2000f8e003f */
[----:B------:R-:W-:Y:S01]  /*92a0*/  F2FP.BF16.F32.PACK_AB R13, R13, R14 ;  /* 0x0000000e0d0d723e */ /* 0x000fe200000010ff */
[----:B------:R-:W-:Y:S01]  /*92b0*/  UIMAD UR5, UR43, UR7, UR5 ;  /* 0x000000072b0572a4 */ /* 0x000fe2000f8e0205 */
[----:B------:R-:W-:Y:S01]  /*92c0*/  F2FP.BF16.F32.PACK_AB R26, R25, R26 ;  /* 0x0000001a191a723e */ /* 0x000fe200000010ff */
[-C--:B------:R-:W-:Y:S01]  /*92d0*/  FMUL.FTZ R35, R54, R88.reuse ;  /* 0x0000005836237220 */ /* 0x080fe20000410000 */
[----:B------:R-:W-:Y:S01]  /*92e0*/  LOP3.LUT R20, R21, 0x380, RZ, 0xc0, !PT ;  /* 0x0000038015147812 */ /* 0x000fe200078ec0ff */
[-C--:B------:R-:W-:Y:S01]  /*92f0*/  FMUL.FTZ R38, R50, R88.reuse ;  /* 0x0000005832267220 */ /* 0x080fe20000410000 */
[----:B------:R-:W-:Y:S01]  /*9300*/  IADD3 R25, P6, R16, 0x20, RZ ;  /* 0x0000002010197810 */ /* 0x000fe20007fde0ff */
[----:B------:R-:W-:Y:S01]  /*9310*/  UIADD3 UR5, UR11, UR5, URZ ;  /* 0x000000050b057290 */ /* 0x000fe2000fffe03f */
[----:B------:R-:W-:Y:S01]  /*9320*/  LOP3.LUT R8, R9, 0x380, RZ, 0xc0, !PT ;  /* 0x0000038009087812 */ /* 0x000fe200078ec0ff */
[-C--:B------:R-:W-:Y:S01]  /*9330*/  FMUL.FTZ R43, R62, R88.reuse ;  /* 0x000000583e2b7220 */ /* 0x080fe20000410000 */
[----:B------:R-:W-:Y:S01]  /*9340*/  F2FP.BF16.F32.PACK_AB R33, R32, R33 ;  /* 0x000000212021723e */ /* 0x000fe200000010ff */
[----:B------:R-:W-:Y:S01]  /*9350*/  FMUL.FTZ R46, R58, R88 ;  /* 0x000000583a2e7220 */ /* 0x000fe20000410000 */
[----:B------:R-:W-:Y:S01]  /*9360*/  F2FP.BF16.F32.PACK_AB R34, R31, R34 ;  /* 0x000000221f22723e */ /* 0x000fe200000010ff */
[----:B------:R-:W-:Y:S01]  /*9370*/  UIADD3 UR4, UR4, 0x29860, URZ ;  /* 0x0002986004047890 */ /* 0x000fe2000fffe03f */
[----:B------:R-:W-:Y:S01]  /*9380*/  F2FP.BF16.F32.PACK_AB R41, R40, R41 ;  /* 0x000000292829723e */ /* 0x000fe200000010ff */
[-C--:B------:R-:W-:Y:S01]  /*9390*/  FMUL.FTZ R47, R63, R88.reuse ;  /* 0x000000583f2f7220 */ /* 0x080fe20000410000 */
[----:B------:R-:W-:Y:S01]  /*93a0*/  F2FP.BF16.F32.PACK_AB R52, R52, R53 ;  /* 0x000000353434723e */ /* 0x000fe200000010ff */
[----:B------:R-:W-:Y:S01]  /*93b0*/  FMUL.FTZ R50, R59, R88 ;  /* 0x000000583b327220 */ /* 0x000fe20000410000 */
[----:B------:R-:W-:Y:S01]  /*93c0*/  SEL R31, R13, R24, P0 ;  /* 0x000000180d1f7207 */ /* 0x000fe20000000000 */
[-C--:B------:R-:W-:Y:S01]  /*93d0*/  FMUL.FTZ R51, R70, R88.reuse ;  /* 0x0000005846337220 */ /* 0x080fe20000410000 */
[----:B------:R-:W-:Y:S01]  /*93e0*/  SEL R32, R24, R13, P0 ;  /* 0x0000000d18207207 */ /* 0x000fe20000000000 */
[-C--:B------:R-:W-:Y:S01]  /*93f0*/  FMUL.FTZ R54, R66, R88.reuse ;  /* 0x0000005842367220 */ /* 0x080fe20000410000 */
[----:B------:R-:W-:Y:S01]  /*9400*/  SHF.R.U64 R20, R20, 0x3, RZ ;  /* 0x0000000314147819 */ /* 0x000fe200000012ff */
[----:B------:R-:W-:Y:S01]  /*9410*/  FMUL.FTZ R55, R71, R88 ;  /* 0x0000005847377220 */ /* 0x000fe20000410000 */
[----:B------:R-:W-:Y:S01]  /*9420*/  F2FP.BF16.F32.PACK_AB R12, R11, R12 ;  /* 0x0000000c0b0c723e */ /* 0x000fe200000010ff */
[----:B------:R-:W-:Y:S01]  /*9430*/  FMUL.FTZ R58, R67, R88 ;  /* 0x00000058433a7220 */ /* 0x000fe20000410000 */
[----:B------:R-:W-:Y:S01]  /*9440*/  SEL R53, R15, R26, P0 ;  /* 0x0000001a0f357207 */ /* 0x000fe20000000000 */
[----:B------:R-:W-:Y:S01]  /*9450*/  UPRMT UR4, UR37, 0x654, UR4 ;  /* 0x0000065425047896 */ /* 0x000fe20008000004 */
[----:B------:R-:W-:Y:S01]  /*9460*/  SEL R40, R26, R15, P0 ;  /* 0x0000000f1a287207 */ /* 0x000fe20000000000 */
[-C--:B------:R-:W-:Y:S01]  /*9470*/  FMUL.FTZ R59, R78, R88.reuse ;  /* 0x000000584e3b7220 */ /* 0x080fe20000410000 */
[----:B------:R-:W-:Y:S01]  /*9480*/  LOP3.LUT R24, R25, 0x380, RZ, 0xc0, !PT ;  /* 0x0000038019187812 */ /* 0x000fe200078ec0ff */
[-C--:B------:R-:W-:Y:S01]  /*9490*/  FMUL.FTZ R62, R74, R88.reuse ;  /* 0x000000584a3e7220 */ /* 0x080fe20000410000 */
[----:B------:R-:W-:Y:S01]  /*94a0*/  SHF.R.U64 R8, R8, 0x3, RZ ;  /* 0x0000000308087819 */ /* 0x000fe200000012ff */
[-C--:B------:R-:W-:Y:S01]  /*94b0*/  FMUL.FTZ R63, R79, R88.reuse ;  /* 0x000000584f3f7220 */ /* 0x080fe20000410000 */
[C---:B------:R-:W-:Y:S01]  /*94c0*/  IADD3 R15, P2, R16.reuse, 0x60, RZ ;  /* 0x00000060100f7810 */ /* 0x040fe20007f5e0ff */
[-C--:B------:R-:W-:Y:S01]  /*94d0*/  FMUL.FTZ R66, R75, R88.reuse ;  /* 0x000000584b427220 */ /* 0x080fe20000410000 */
[----:B------:R-:W-:Y:S01]  /*94e0*/  IADD3 R11, P4, R16, 0x4020, RZ ;  /* 0x00004020100b7810 */ /* 0x000fe20007f9e0ff */
[-C--:B------:R-:W-:Y:S01]  /*94f0*/  FMUL.FTZ R67, R86, R88.reuse ;  /* 0x0000005856437220 */ /* 0x080fe20000410000 */
[----:B------:R-:W-:Y:S01]  /*9500*/  F2FP.BF16.F32.PACK_AB R44, R44, R45 ;  /* 0x0000002d2c2c723e */ /* 0x000fe200000010ff */
[-C--:B------:R-:W-:Y:S01]  /*9510*/  FMUL.FTZ R70, R82, R88.reuse ;  /* 0x0000005852467220 */ /* 0x080fe20000410000 */
[----:B------:R-:W-:Y:S01]  /*9520*/  F2FP.BF16.F32.PACK_AB R49, R48, R49 ;  /* 0x000000313031723e */ /* 0x000fe200000010ff */
[-C--:B------:R-:W-:Y:S01]  /*9530*/  FMUL.FTZ R71, R87, R88.reuse ;  /* 0x0000005857477220 */ /* 0x080fe20000410000 */
[----:B------:R-:W-:Y:S01]  /*9540*/  LOP3.LUT R20, R20, R21, RZ, 0x3c, !PT ;  /* 0x0000001514147212 */ /* 0x000fe200078e3cff */
[--C-:B------:R-:W-:Y:S01]  /*9550*/  IMAD.X R21, RZ, RZ, R17.reuse, P1 ;  /* 0x000000ffff157224 */ /* 0x100fe200008e0611 */
[----:B------:R-:W-:Y:S01]  /*9560*/  SHF.R.U64 R24, R24, 0x3, RZ ;  /* 0x0000000318187819 */ /* 0x000fe200000012ff */
[----:B------:R-:W-:Y:S01]  /*9570*/  FMUL.FTZ R74, R83, R88 ;  /* 0x00000058534a7220 */ /* 0x000fe20000410000 */
[----:B------:R-:W-:Y:S01]  /*9580*/  LOP3.LUT R8, R8, R9, RZ, 0x3c, !PT ;  /* 0x0000000908087212 */ /* 0x000fe200078e3cff */
[----:B------:R-:W-:Y:S01]  /*9590*/  IMAD.X R9, RZ, RZ, R17, P5 ;  /* 0x000000ffff097224 */ /* 0x000fe200028e0611 */
[----:B------:R-:W-:Y:S01]  /*95a0*/  F2FP.BF16.F32.PACK_AB R60, R60, R61 ;  /* 0x0000003d3c3c723e */ /* 0x000fe200000010ff */
[----:B------:R-:W-:Y:S01]  /*95b0*/  VIADD R61, R23, UR42 ;  /* 0x0000002a173d7c36 */ /* 0x000fe20008000000 */
[----:B------:R-:W-:Y:S01]  /*95c0*/  LOP3.LUT R14, R15, 0x380, RZ, 0xc0, !PT ;  /* 0x000003800f0e7812 */ /* 0x000fe200078ec0ff */
[----:B------:R-:W-:Y:S01]  /*95d0*/  SYNCS.ARRIVE.TRANS64.RED.A1T0 RZ, [UR4], RZ ;  /* 0x000000ffffff79a7 */ /* 0x000fe20008100404 */
[----:B------:R-:W-:Y:S01]  /*95e0*/  LOP3.LUT R10, R11, 0x380, RZ, 0xc0, !PT ;  /* 0x000003800b0a7812 */ /* 0x000fe200078ec0ff */
[----:B------:R-:W-:Y:S01]  /*95f0*/  USHF.R.S32.HI UR6, URZ, 0x1f, UR44 ;  /* 0x0000001f3f067899 */ /* 0x000fe2000801142c */
[----:B------:R-:W-:-:S02]  /*9600*/  F2FP.BF16.F32.PACK_AB R42, R39, R42 ;  /* 0x0000002a272a723e */ /* 0x000fc400000010ff */
[----:B------:R-:W-:Y:S02]  /*9610*/  SEL R39, R44, R49, P0 ;  /* 0x000000312c277207 */ /* 0x000fe40000000000 */
[----:B------:R-:W-:Y:S02]  /*9620*/  F2FP.BF16.F32.PACK_AB R35, R35, R38 ;  /* 0x000000262323723e */ /* 0x000fe400000010ff */
[----:B------:R-:W-:Y:S02]  /*9630*/  F2FP.BF16.F32.PACK_AB R57, R56, R57 ;  /* 0x000000393839723e */ /* 0x000fe400000010ff */
[----:B------:R-:W-:Y:S02]  /*9640*/  SEL R44, R49, R44, P0 ;  /* 0x0000002c312c7207 */ /* 0x000fe40000000000 */
[----:B------:R-:W-:Y:S01]  /*9650*/  LOP3.LUT R24, R24, R25, RZ, 0x3c, !PT ;  /* 0x0000001918187212 */ /* 0x000fe200078e3cff */
[----:B------:R-:W-:Y:S01]  /*9660*/  IMAD.X R25, RZ, RZ, R17, P6 ;  /* 0x000000ffff197224 */ /* 0x000fe200030e0611 */
[----:B------:R-:W-:-:S02]  /*9670*/  SEL R49, R5, R12, P0 ;  /* 0x0000000c05317207 */ /* 0x000fc40000000000 */
[----:B------:R-:W-:Y:S01]  /*9680*/  SEL R38, R12, R5, P0 ;  /* 0x000000050c267207 */ /* 0x000fe20000000000 */
[----:B------:R-:W-:Y:S01]  /*9690*/  VIADD R5, R61, 0x8 ;  /* 0x000000083d057836 */ /* 0x000fe20000000000 */
[----:B------:R-:W-:Y:S02]  /*96a0*/  SHF.R.U64 R14, R14, 0x3, RZ ;  /* 0x000000030e0e7819 */ /* 0x000fe400000012ff */
[----:B------:R-:W-:Y:S02]  /*96b0*/  SHF.R.U64 R10, R10, 0x3, RZ ;  /* 0x000000030a0a7819 */ /* 0x000fe400000012ff */
[----:B------:R-:W-:Y:S02]  /*96c0*/  MOV R56, R20 ;  /* 0x0000001400387202 */ /* 0x000fe40000000f00 */
[----:B------:R-:W-:Y:S02]  /*96d0*/  IADD3 R7, P6, R16, 0x4060, RZ ;  /* 0x0000406010077810 */ /* 0x000fe40007fde0ff */
[----:B------:R-:W-:Y:S01]  /*96e0*/  MOV R21, R8 ;  /* 0x0000000800157202 */ /* 0x000fe20000000f00 */
[----:B------:R-:W-:Y:S01]  /*96f0*/  IMAD.U32 R9, RZ, RZ, UR11 ;  /* 0x0000000bff097e24 */ /* 0x000fe2000f8e00ff */
[----:B------:R-:W-:Y:S01]  /*9700*/  LOP3.LUT P1, RZ, R2, 0x3, RZ, 0xc0, !PT ;  /* 0x0000000302ff7812 */ /* 0x000fe2000782c0ff */
[----:B------:R-:W-:Y:S01]  /*9710*/  IMAD.U32 R8, RZ, RZ, UR10 ;  /* 0x0000000aff087e24 */ /* 0x000fe2000f8e00ff */
[----:B------:R-:W-:Y:S01]  /*9720*/  MOV R9, UR5 ;  /* 0x0000000500097c02 */ /* 0x000fe20008000f00 */
[----:B------:R-:W-:Y:S01]  /*9730*/  ULDC UR5, c[0x0][0xa88] ;  /* 0x0002a20000057ab9 */ /* 0x000fe20000000800 */
[----:B------:R-:W-:Y:S01]  /*9740*/  LOP3.LUT R14, R14, R15, RZ, 0x3c, !PT ;  /* 0x0000000f0e0e7212 */ /* 0x000fe200078e3cff */
[--C-:B------:R-:W-:Y:S01]  /*9750*/  IMAD.X R15, RZ, RZ, R17.reuse, P2 ;  /* 0x000000ffff0f7224 */ /* 0x100fe200010e0611 */
[----:B------:R-:W-:Y:S01]  /*9760*/  LOP3.LUT R10, R10, R11, RZ, 0x3c, !PT ;  /* 0x0000000b0a0a7212 */ /* 0x000fe200078e3cff */
[----:B------:R-:W-:Y:S01]  /*9770*/  IMAD.X R11, RZ, RZ, R17, P4 ;  /* 0x000000ffff0b7224 */ /* 0x000fe200020e0611 */
[----:B------:R-:W-:-:S02]  /*9780*/  F2FP.BF16.F32.PACK_AB R36, R36, R37 ;  /* 0x000000252424723e */ /* 0x000fc400000010ff */
[----:B------:R-:W-:Y:S02]  /*9790*/  LOP3.LUT R6, R7, 0x380, RZ, 0xc0, !PT ;  /* 0x0000038007067812 */ /* 0x000fe400078ec0ff */
[----:B------:R-:W-:Y:S02]  /*97a0*/  ISETP.GE.OR P2, PT, R5, UR5, P1 ;  /* 0x0000000505007c0c */ /* 0x000fe40008f46670 */
[----:B------:R-:W-:Y:S02]  /*97b0*/  SEL R37, R28, R33, P0 ;  /* 0x000000211c257207 */ /* 0x000fe40000000000 */
[----:B------:R-:W-:Y:S02]  /*97c0*/  SEL R28, R33, R28, P0 ;  /* 0x0000001c211c7207 */ /* 0x000fe40000000000 */
[----:B------:R-:W-:Y:S02]  /*97d0*/  F2FP.BF16.F32.PACK_AB R43, R43, R46 ;  /* 0x0000002e2b2b723e */ /* 0x000fe400000010ff */
[----:B------:R-:W-:-:S02]  /*97e0*/  SEL R33, R36, R41, P0 ;  /* 0x0000002924217207 */ /* 0x000fc40000000000 */
[----:B------:R-:W-:Y:S02]  /*97f0*/  SHF.R.U64 R6, R6, 0x3, RZ ;  /* 0x0000000306067819 */ /* 0x000fe400000012ff */
[----:B------:R-:W-:Y:S02]  /*9800*/  SEL R36, R41, R36, P0 ;  /* 0x0000002429247207 */ /* 0x000fe40000000000 */
[----:B------:R-:W-:Y:S02]  /*9810*/  MOV R46, R10 ;  /* 0x0000000a002e7202 */ /* 0x000fe40000000f00 */
[----:B------:R-:W-:Y:S01]  /*9820*/  F2FP.BF16.F32.PACK_AB R50, R47, R50 ;  /* 0x000000322f32723e */ /* 0x000fe200000010ff */
[----:B------:R-:W1:Y:S01]  /*9830*/  LDC.64 R10, c[0x0][0xb78] ;  /* 0x0002de00ff0a7b82 */ /* 0x000e620000000a00 */
[----:B------:R-:W-:Y:S02]  /*9840*/  SEL R41, R52, R57, P0 ;  /* 0x0000003934297207 */ /* 0x000fe40000000000 */
[----:B------:R-:W-:-:S02]  /*9850*/  SEL R52, R57, R52, P0 ;  /* 0x0000003439347207 */ /* 0x000fc40000000000 */
[----:B------:R-:W-:Y:S02]  /*9860*/  F2FP.BF16.F32.PACK_AB R51, R51, R54 ;  /* 0x000000363333723e */ /* 0x000fe400000010ff */
[----:B------:R-:W-:Y:S02]  /*9870*/  F2FP.BF16.F32.PACK_AB R58, R55, R58 ;  /* 0x0000003a373a723e */ /* 0x000fe400000010ff */
[----:B------:R-:W-:Y:S02]  /*9880*/  SEL R57, R35, R42, P0 ;  /* 0x0000002a23397207 */ /* 0x000fe40000000000 */
[----:B------:R-:W-:Y:S01]  /*9890*/  LOP3.LUT R6, R6, R7, RZ, 0x3c, !PT ;  /* 0x0000000706067212 */ /* 0x000fe200078e3cff */
[----:B------:R-:W-:Y:S01]  /*98a0*/  IMAD.X R7, RZ, RZ, R17, P6 ;  /* 0x000000ffff077224 */ /* 0x000fe200030e0611 */
[----:B------:R-:W-:Y:S02]  /*98b0*/  SEL R42, R42, R35, P0 ;  /* 0x000000232a2a7207 */ /* 0x000fe40000000000 */
[----:B------:R-:W-:-:S02]  /*98c0*/  F2FP.BF16.F32.PACK_AB R59, R59, R62 ;  /* 0x0000003e3b3b723e */ /* 0x000fc400000010ff */
[----:B------:R-:W-:Y:S02]  /*98d0*/  F2FP.BF16.F32.PACK_AB R66, R63, R66 ;  /* 0x000000423f42723e */ /* 0x000fe400000010ff */
[----:B------:R-:W-:Y:S02]  /*98e0*/  SEL R35, R43, R50, P0 ;  /* 0x000000322b237207 */ /* 0x000fe40000000000 */
[----:B------:R-:W-:Y:S02]  /*98f0*/  F2FP.BF16.F32.PACK_AB R65, R64, R65 ;  /* 0x000000414041723e */ /* 0x000fe400000010ff */
[----:B------:R-:W-:Y:S02]  /*9900*/  SEL R50, R50, R43, P0 ;  /* 0x0000002b32327207 */ /* 0x000fe40000000000 */
[----:B------:R-:W-:Y:S02]  /*9910*/  F2FP.BF16.F32.PACK_AB R68, R68, R69 ;  /* 0x000000454444723e */ /* 0x000fe400000010ff */
[----:B------:R-:W-:-:S02]  /*9920*/  F2FP.BF16.F32.PACK_AB R67, R67, R70 ;  /* 0x000000464343723e */ /* 0x000fc400000010ff */
[----:B------:R-:W-:Y:S02]  /*9930*/  F2FP.BF16.F32.PACK_AB R73, R72, R73 ;  /* 0x000000494849723e */ /* 0x000fe400000010ff */
[----:B------:R-:W-:Y:S02]  /*9940*/  F2FP.BF16.F32.PACK_AB R74, R71, R74 ;  /* 0x0000004a474a723e */ /* 0x000fe400000010ff */
[----:B------:R-:W-:Y:S02]  /*9950*/  SEL R55, R27, R34, P0 ;  /* 0x000000221b377207 */ /* 0x000fe40000000000 */
[----:B------:R-:W-:Y:S02]  /*9960*/  SEL R43, R51, R58, P0 ;  /* 0x0000003a332b7207 */ /* 0x000fe40000000000 */
[----:B------:R-:W-:Y:S02]  /*9970*/  SEL R34, R34, R27, P0 ;  /* 0x0000001b22227207 */ /* 0x000fe40000000000 */
[----:B------:R-:W-:-:S02]  /*9980*/  SEL R58, R58, R51, P0 ;  /* 0x000000333a3a7207 */ /* 0x000fc40000000000 */
[----:B------:R-:W-:Y:S02]  /*9990*/  IADD3 R13, P3, R16, 0x4000, RZ ;  /* 0x00004000100d7810 */ /* 0x000fe40007f7e0ff */
[----:B------:R-:W-:Y:S02]  /*99a0*/  SEL R51, R59, R66, P0 ;  /* 0x000000423b337207 */ /* 0x000fe40000000000 */
[----:B------:R-:W-:Y:S02]  /*99b0*/  MOV R7, R6 ;  /* 0x0000000600077202 */ /* 0x000fe40000000f00 */
[----:B------:R-:W-:Y:S02]  /*99c0*/  SEL R45, R60, R65, P0 ;  /* 0x000000413c2d7207 */ /* 0x000fe40000000000 */
[----:B------:R-:W-:Y:S02]  /*99d0*/  SEL R66, R66, R59, P0 ;  /* 0x0000003b42427207 */ /* 0x000fe40000000000 */
[----:B------:R-:W-:-:S02]  /*99e0*/  SEL R60, R65, R60, P0 ;  /* 0x0000003c413c7207 */ /* 0x000fc40000000000 */
[----:B------:R-:W-:Y:S02]  /*99f0*/  SEL R47, R68, R73, P0 ;  /* 0x00000049442f7207 */ /* 0x000fe40000000000 */
[----:B------:R-:W-:Y:S02]  /*9a00*/  SEL R59, R67, R74, P0 ;  /* 0x0000004a433b7207 */ /* 0x000fe40000000000 */
[----:B------:R-:W-:Y:S02]  /*9a10*/  SEL R68, R73, R68, P0 ;  /* 0x0000004449447207 */ /* 0x000fe40000000000 */
[----:B------:R-:W-:Y:S02]  /*9a20*/  SEL R74, R74, R67, P0 ;  /* 0x000000434a4a7207 */ /* 0x000fe40000000000 */
[----:B------:R-:W-:Y:S02]  /*9a30*/  LOP3.LUT R12, R13, 0x380, RZ, 0xc0, !PT ;  /* 0x000003800d0c7812 */ /* 0x000fe400078ec0ff */
[----:B------:R-:W-:-:S02]  /*9a40*/  LOP3.LUT R27, R16, 0x380, RZ, 0xc0, !PT ;  /* 0x00000380101b7812 */ /* 0x000fc400078ec0ff */
[----:B------:R-:W-:Y:S02]  /*9a50*/  SHF.R.U64 R12, R12, 0x3, RZ ;  /* 0x000000030c0c7819 */ /* 0x000fe400000012ff */
[----:B------:R-:W-:Y:S02]  /*9a60*/  SHF.R.U64 R27, R27, 0x3, RZ ;  /* 0x000000031b1b7819 */ /* 0x000fe400000012ff */
[----:B------:R-:W-:Y:S01]  /*9a70*/  LOP3.LUT R12, R12, R13, RZ, 0x3c, !PT ;  /* 0x0000000d0c0c7212 */ /* 0x000fe200078e3cff */
[--C-:B------:R-:W-:Y:S01]  /*9a80*/  IMAD.X R13, RZ, RZ, R17.reuse, P3 ;  /* 0x000000ffff0d7224 */ /* 0x100fe200018e0611 */
[----:B------:R-:W-:Y:S01]  /*9a90*/  LOP3.LUT R26, R27, R16, RZ, 0x3c, !PT ;  /* 0x000000101b1a7212 */ /* 0x000fe200078e3cff */
[----:B------:R-:W-:Y:S01]  /*9aa0*/  IMAD.MOV.U32 R27, RZ, RZ, R17 ;  /* 0x000000ffff1b7224 */ /* 0x000fe200078e0011 */
[----:B------:R-:W-:Y:S02]  /*9ab0*/  MOV R54, R14 ;  /* 0x0000000e00367202 */ /* 0x000fe40000000f00 */
[----:B------:R-:W-:-:S02]  /*9ac0*/  MOV R48, R12 ;  /* 0x0000000c00307202 */ /* 0x000fc40000000f00 */
[----:B------:R-:W-:Y:S02]  /*9ad0*/  MOV R27, R26 ;  /* 0x0000001a001b7202 */ /* 0x000fe40000000f00 */
[----:B------:R-:W-:Y:S02]  /*9ae0*/  MOV R25, R24 ;  /* 0x0000001800197202 */ /* 0x000fe40000000f00 */
[----:B------:R-:W-:Y:S01]  /*9af0*/  ISETP.GE.OR P1, PT, R61, UR5, P1 ;  /* 0x000000053d007c0c */ /* 0x000fe20008f26670 */
[----:B------:R-:W-:Y:S01]  /*9b00*/  ULDC.64 UR4, c[0x0][0xb40] ;  /* 0x0002d00000047ab9 */ /* 0x000fe20000000a00 */
[----:B--2---:R-:W-:Y:S01]  /*9b10*/  LOP3.LUT R5, R4, 0x2, RZ, 0x3c, !PT ;  /* 0x0000000204057812 */ /* 0x004fe200078e3cff */
[----:B------:R-:W-:Y:S04]  /*9b20*/  SHFL.IDX PT, R29, R29, R4, 0x1c1f ;  /* 0x001c1f041d1d7589 */ /* 0x000fe800000e0000 */
[----:B------:R-:W-:Y:S04]  /*9b30*/  SHFL.IDX PT, R30, R30, R5, 0x1c1f ;  /* 0x001c1f051e1e7589 */ /* 0x000fe800000e0000 */
[----:B------:R-:W-:Y:S04]  /*9b40*/  SHFL.IDX PT, R31, R31, R4, 0x1c1f ;  /* 0x001c1f041f1f7589 */ /* 0x000fe800000e0000 */
[----:B------:R-:W2:Y:S04]  /*9b50*/  SHFL.IDX PT, R32, R32, R5, 0x1c1f ;  /* 0x001c1f0520207589 */ /* 0x000ea800000e0000 */
[----:B------:R-:W-:Y:S04]  /*9b60*/  SHFL.IDX PT, R49, R49, R4, 0x1c1f ;  /* 0x001c1f0431317589 */ /* 0x000fe800000e0000 */
[----:B------:R-:W3:Y:S04]  /*9b70*/  SHFL.IDX PT, R38, R38, R5, 0x1c1f ;  /* 0x001c1f0526267589 */ /* 0x000ee800000e0000 */
[----:B------:R-:W-:Y:S04]  /*9b80*/  SHFL.IDX PT, R53, R53, R4, 0x1c1f ;  /* 0x001c1f0435357589 */ /* 0x000fe800000e0000 */
[----:B------:R-:W4:Y:S04]  /*9b90*/  SHFL.IDX PT, R40, R40, R5, 0x1c1f ;  /* 0x001c1f0528287589 */ /* 0x000f2800000e0000 */
[----:B------:R-:W-:Y:S04]  /*9ba0*/  SHFL.IDX PT, R37, R37, R4, 0x1c1f ;  /* 0x001c1f0425257589 */ /* 0x000fe800000e0000 */
[----:B------:R5:W-:Y:S01]  /*9bb0*/  SHFL.IDX PT, R6, R28, R5, 0x1c1f ;  /* 0x001c1f051c067589 */ /* 0x000be200000e0000 */
[----:B--2---:R-:W-:-:S02]  /*9bc0*/  SEL R12, R31, R32, P0 ;  /* 0x000000201f0c7207 */ /* 0x004fc40000000000 */
[----:B------:R-:W-:Y:S01]  /*9bd0*/  SEL R14, R32, R31, P0 ;  /* 0x0000001f200e7207 */ /* 0x000fe20000000000 */
[----:B------:R-:W-:Y:S04]  /*9be0*/  SHFL.IDX PT, R33, R33, R4, 0x1c1f ;  /* 0x001c1f0421217589 */ /* 0x000fe800000e0000 */
[----:B------:R-:W-:Y:S01]  /*9bf0*/  SHFL.IDX PT, R55, R55, R4, 0x1c1f ;  /* 0x001c1f0437377589 */ /* 0x000fe200000e0000 */
[----:B---3--:R-:W-:Y:S02]  /*9c00*/  SEL R31, R38, R49, P0 ;  /* 0x00000031261f7207 */ /* 0x008fe40000000000 */
[----:B-----5:R-:W-:Y:S01]  /*9c10*/  SEL R28, R29, R30, P0 ;  /* 0x0000001e1d1c7207 */ /* 0x020fe20000000000 */
[----:B------:R-:W2:Y:S01]  /*9c20*/  SHFL.IDX PT, R36, R36, R5, 0x1c1f ;  /* 0x001c1f0524247589 */ /* 0x000ea200000e0000 */
[----:B------:R-:W-:-:S02]  /*9c30*/  SEL R30, R30, R29, P0 ;  /* 0x0000001d1e1e7207 */ /* 0x000fc40000000000 */
[----:B------:R-:W-:Y:S01]  /*9c40*/  SEL R29, R49, R38, P0 ;  /* 0x00000026311d7207 */ /* 0x000fe20000000000 */
[----:B------:R-:W-:Y:S01]  /*9c50*/  BAR.SYNC.DEFER_BLOCKING 0x1, 0x100 ;  /* 0x0044000000007b1d */ /* 0x000fe20000010000 */
[----:B----4-:R-:W-:Y:S02]  /*9c60*/  SEL R13, R53, R40, P0 ;  /* 0x00000028350d7207 */ /* 0x010fe40000000000 */
[----:B------:R-:W-:-:S03]  /*9c70*/  SEL R15, R40, R53, P0 ;  /* 0x00000035280f7207 */ /* 0x000fc60000000000 */
[----:B------:R-:W-:Y:S04]  /*9c80*/  SHFL.IDX PT, R20, R34, R5, 0x1c1f ;  /* 0x001c1f0522147589 */ /* 0x000fe800000e0000 */
[----:B------:R-:W-:Y:S04]  /*9c90*/  SHFL.IDX PT, R57, R57, R4, 0x1c1f ;  /* 0x001c1f0439397589 */ /* 0x000fe800000e0000 */
[----:B------:R-:W-:Y:S04]  /*9ca0*/  SHFL.IDX PT, R35, R35, R4, 0x1c1f ;  /* 0x001c1f0423237589 */ /* 0x000fe800000e0000 */
[----:B------:R-:W-:Y:S01]  /*9cb0*/  SHFL.IDX PT, R42, R42, R5, 0x1c1f ;  /* 0x001c1f052a2a7589 */ /* 0x000fe200000e0000 */
[----:B--2---:R-:W-:-:S02]  /*9cc0*/  SEL R24, R33, R36, P0 ;  /* 0x0000002421187207 */ /* 0x004fc40000000000 */
[----:B------:R-:W-:Y:S01]  /*9cd0*/  SEL R26, R36, R33, P0 ;  /* 0x00000021241a7207 */ /* 0x000fe20000000000 */
[----:B------:R-:W2:Y:S04]  /*9ce0*/  SHFL.IDX PT, R50, R50, R5, 0x1c1f ;  /* 0x001c1f0532327589 */ /* 0x000ea800000e0000 */
[----:B------:R-:W-:Y:S04]  /*9cf0*/  SHFL.IDX PT, R39, R39, R4, 0x1c1f ;  /* 0x001c1f0427277589 */ /* 0x000fe800000e0000 */
[----:B------:R-:W3:Y:S04]  /*9d00*/  SHFL.IDX PT, R44, R44, R5, 0x1c1f ;  /* 0x001c1f052c2c7589 */ /* 0x000ee800000e0000 */
[----:B------:R-:W-:Y:S04]  /*9d10*/  SHFL.IDX PT, R41, R41, R4, 0x1c1f ;  /* 0x001c1f0429297589 */ /* 0x000fe800000e0000 */
[----:B------:R-:W-:Y:S04]  /*9d20*/  SHFL.IDX PT, R43, R43, R4, 0x1c1f ;  /* 0x001c1f042b2b7589 */ /* 0x000fe800000e0000 */
[----:B------:R-:W-:Y:S04]  /*9d30*/  SHFL.IDX PT, R52, R52, R5, 0x1c1f ;  /* 0x001c1f0534347589 */ /* 0x000fe800000e0000 */
[----:B------:R-:W-:Y:S01]  /*9d40*/  SHFL.IDX PT, R58, R58, R5, 0x1c1f ;  /* 0x001c1f053a3a7589 */ /* 0x000fe200000e0000 */
[----:B--2---:R-:W-:-:S02]  /*9d50*/  SEL R33, R35, R50, P0 ;  /* 0x0000003223217207 */ /* 0x004fc40000000000 */
[----:B------:R-:W-:Y:S01]  /*9d60*/  SEL R35, R50, R35, P0 ;  /* 0x0000002332237207 */ /* 0x000fe20000000000 */
[----:B------:R-:W-:Y:S04]  /*9d70*/  SHFL.IDX PT, R45, R45, R4, 0x1c1f ;  /* 0x001c1f042d2d7589 */ /* 0x000fe800000e0000 */
[----:B------:R-:W-:Y:S01]  /*9d80*/  SHFL.IDX PT, R51, R51, R4, 0x1c1f ;  /* 0x001c1f0433337589 */ /* 0x000fe200000e0000 */
[----:B---3--:R-:W-:Y:S02]  /*9d90*/  SEL R32, R39, R44, P0 ;  /* 0x0000002c27207207 */ /* 0x008fe40000000000 */
[----:B------:R-:W-:Y:S01]  /*9da0*/  SEL R34, R44, R39, P0 ;  /* 0x000000272c227207 */ /* 0x000fe20000000000 */
[----:B------:R-:W2:Y:S04]  /*9db0*/  SHFL.IDX PT, R60, R60, R5, 0x1c1f ;  /* 0x001c1f053c3c7589 */ /* 0x000ea800000e0000 */
[----:B------:R-:W3:Y:S04]  /*9dc0*/  SHFL.IDX PT, R66, R66, R5, 0x1c1f ;  /* 0x001c1f0542427589 */ /* 0x000ee800000e0000 */
[----:B------:R-:W-:Y:S04]  /*9dd0*/  SHFL.IDX PT, R47, R47, R4, 0x1c1f ;  /* 0x001c1f042f2f7589 */ /* 0x000fe800000e0000 */
[----:B------:R1:W-:Y:S04]  /*9de0*/  SHFL.IDX PT, R59, R59, R4, 0x1c1f ;  /* 0x001c1f043b3b7589 */ /* 0x0003e800000e0000 */
[----:B------:R-:W4:Y:S04]  /*9df0*/  SHFL.IDX PT, R68, R68, R5, 0x1c1f ;  /* 0x001c1f0544447589 */ /* 0x000f2800000e0000 */
[----:B------:R5:W4:Y:S01]  /*9e00*/  SHFL.IDX PT, R74, R74, R5, 0x1c1f ;  /* 0x001c1f054a4a7589 */ /* 0x000b2200000e0000 */
[----:B-1----:R-:W-:-:S03]  /*9e10*/  IMAD R4, R10, UR6, RZ ;  /* 0x000000060a047c24 */ /* 0x002fc6000f8e02ff */
[----:B------:R1:W-:Y:S01]  /*9e20*/  STSM.16.M88.4 [R27], R28 ;  /* 0x0000001c1b007844 */ /* 0x0003e20000000200 */
[----:B------:R-:W-:Y:S01]  /*9e30*/  IMAD R38, R11, UR44, R4 ;  /* 0x0000002c0b267c24 */ /* 0x000fe2000f8e0204 */
[----:B------:R-:W-:Y:S02]  /*9e40*/  SEL R11, R20, R55, P0 ;  /* 0x00000037140b7207 */ /* 0x000fe40000000000 */
[----:B------:R3:W-:Y:S01]  /*9e50*/  STSM.16.M88.4 [R25], R12 ;  /* 0x0000000c19007844 */ /* 0x0007e20000000200 */
[----:B-----5:R-:W-:Y:S01]  /*9e60*/  IMAD.WIDE.U32 R4, R10, UR44, R8 ;  /* 0x0000002c0a047c25 */ /* 0x020fe2000f8e0008 */
[----:B------:R-:W-:Y:S02]  /*9e70*/  SEL R8, R37, R6, P0 ;  /* 0x0000000625087207 */ /* 0x000fe40000000000 */
[----:B------:R-:W-:Y:S02]  /*9e80*/  SEL R10, R6, R37, P0 ;  /* 0x00000025060a7207 */ /* 0x000fe40000000000 */
[----:B------:R-:W-:-:S02]  /*9e90*/  IADD3 R6, P3, R61, R4, RZ ;  /* 0x000000043d067210 */ /* 0x000fc40007f7e0ff */
[----:B------:R-:W-:Y:S02]  /*9ea0*/  SEL R9, R55, R20, P0 ;  /* 0x0000001437097207 */ /* 0x000fe40000000000 */
[----:B-1----:R-:W-:Y:S02]  /*9eb0*/  SEL R27, R42, R57, P0 ;  /* 0x000000392a1b7207 */ /* 0x002fe40000000000 */
[----:B--2---:R-:W-:Y:S01]  /*9ec0*/  SEL R28, R45, R60, P0 ;  /* 0x0000003c2d1c7207 */ /* 0x004fe20000000000 */
[----:B------:R-:W-:Y:S01]  /*9ed0*/  STSM.16.M88.4 [R56], R8 ;  /* 0x0000000838007844 */ /* 0x000fe20000000200 */
[----:B---3--:R-:W-:Y:S02]  /*9ee0*/  SHF.R.S32.HI R13, RZ, 0x1f, R61 ;  /* 0x0000001fff0d7819 */ /* 0x008fe4000001143d */
[----:B------:R-:W-:Y:S02]  /*9ef0*/  SEL R25, R57, R42, P0 ;  /* 0x0000002a39197207 */ /* 0x000fe40000000000 */
[----:B------:R-:W-:-:S02]  /*9f00*/  IADD3.X R5, R13, R5, R38, P3, !PT ;  /* 0x000000050d057210 */ /* 0x000fc40001ffe426 */
[----:B------:R-:W-:Y:S01]  /*9f10*/  SEL R12, R41, R52, P0 ;  /* 0x00000034290c7207 */ /* 0x000fe20000000000 */
[----:B------:R-:W-:Y:S01]  /*9f20*/  STSM.16.M88.4 [R54], R24 ;  /* 0x0000001836007844 */ /* 0x000fe20000000200 */
[----:B------:R-:W-:Y:S02]  /*9f30*/  SEL R14, R52, R41, P0 ;  /* 0x00000029340e7207 */ /* 0x000fe40000000000 */
[----:B------:R-:W-:Y:S01]  /*9f40*/  SEL R13, R43, R58, P0 ;  /* 0x0000003a2b0d7207 */ /* 0x000fe20000000000 */
[----:B------:R-:W-:Y:S01]  /*9f50*/  STSM.16.M88.4 [R48], R32 ;  /* 0x0000002030007844 */ /* 0x000fe20000000200 */
[----:B------:R-:W-:Y:S02]  /*9f60*/  SEL R15, R58, R43, P0 ;  /* 0x0000002b3a0f7207 */ /* 0x000fe40000000000 */
[----:B------:R-:W-:Y:S02]  /*9f70*/  SEL R30, R60, R45, P0 ;  /* 0x0000002d3c1e7207 */ /* 0x000fe40000000000 */
[----:B------:R-:W-:Y:S01]  /*9f80*/  SEL R29, R51, R66, P0 ;  /* 0x00000042331d7207 */ /* 0x000fe20000000000 */
[----:B------:R-:W-:Y:S01]  /*9f90*/  STSM.16.M88.4 [R46], R12 ;  /* 0x0000000c2e007844 */ /* 0x000fe20000000200 */
[----:B------:R-:W-:-:S02]  /*9fa0*/  SEL R31, R66, R51, P0 ;  /* 0x00000033421f7207 */ /* 0x000fc40000000000 */
[----:B----4-:R-:W-:Y:S02]  /*9fb0*/  SEL R36, R47, R68, P0 ;  /* 0x000000442f247207 */ /* 0x010fe40000000000 */
[----:B------:R-:W-:Y:S01]  /*9fc0*/  SEL R38, R68, R47, P0 ;  /* 0x0000002f44267207 */ /* 0x000fe20000000000 */
[----:B------:R-:W-:Y:S01]  /*9fd0*/  STSM.16.M88.4 [R21], R28 ;  /* 0x0000001c15007844 */ /* 0x000fe20000000200 */
[----:B------:R-:W-:Y:S02]  /*9fe0*/  SEL R37, R59, R74, P0 ;  /* 0x0000004a3b257207 */ /* 0x000fe40000000000 */
[----:B------:R-:W-:Y:S02]  /*9ff0*/  SEL R39, R74, R59, P0 ;  /* 0x0000003b4a277207 */ /* 0x000fe40000000000 */
[C---:B------:R-:W-:Y:S01]  /*a000*/  LEA R4, P3, R6.reuse, UR4, 0x2 ;  /* 0x0000000406047c11 */ /* 0x040fe2000f8610ff */
[----:B------:R-:W-:Y:S02]  /*a010*/  ULDC UR4, c[0x0][0xc] ;  /* 0x0000030000047ab9 */ /* 0x000fe40000000800 */
[----:B------:R-:W-:Y:S01]  /*a020*/  STSM.16.M88.4 [R7], R36 ;  /* 0x0000002407007844 */ /* 0x000fe20000000200 */
[----:B------:R-:W-:Y:S01]  /*a030*/  LEA.HI.X R5, R6, UR5, R5, 0x2, P3 ;  /* 0x0000000506057c11 */ /* 0x000fe200098f1405 */
[----:B------:R-:W-:Y:S01]  /*a040*/  UIADD3 UR48, UR4, UR48, URZ ;  /* 0x0000003004307290 */ /* 0x000fe2000fffe03f */
[----:B------:R1:W-:Y:S06]  /*a050*/  MEMBAR.ALL.CTA ;  /* 0x0000000000007992 */ /* 0x0003ec0000008000 */
[----:B-1----:R-:W1:Y:S04]  /*a060*/  FENCE.VIEW.ASYNC.S ;  /* 0x00000000000073c6 */ /* 0x002e680000000000 */
[----:B-1----:R-:W1:Y:S01]  /*a070*/  SHFL.IDX PT, R6, R22, RZ, 0x1f ;  /* 0x00001fff16067589 */ /* 0x002e6200000e0000 */
[----:B------:R-:W-:Y:S06]  /*a080*/  BAR.ARV 0x1, 0x120 ;  /* 0x0044800000007b1d */ /* 0x000fec0000002000 */
[----:B-1----:R-:W-:Y:S01]  /*a090*/  ISETP.NE.AND P0, PT, R6, 0x7, PT ;  /* 0x000000070600780c */ /* 0x002fe20003f05270 */
[----:B------:R1:W-:Y:S04]  /*a0a0*/  @!P1 STG.E desc[UR50][R4.64], R3 ;  /* 0x0000000304009986 */ /* 0x0003e8000c101932 */
[----:B------:R1:W-:Y:S08]  /*a0b0*/  @!P2 STG.E desc[UR50][R4.64+0x20], R0 ;  /* 0x000020000400a986 */ /* 0x0003f0000c101932 */
[----:B------:R-:W-:Y:S05]  /*a0c0*/  @P0 BRA `(.L_x_31) ;  /* 0x0000000000540947 */ /* 0x000fea0003800000 */
[----:B------:R-:W-:Y:S01]  /*a0d0*/  BAR.SYNC.DEFER_BLOCKING 0x1, 0x120 ;  /* 0x0044800000007b1d */ /* 0x000fe20000010000 */
[----:B------:R-:W-:-:S05]  /*a0e0*/  ELECT P0, URZ, PT ;  /* 0x00000000003f782f */ /* 0x000fca0003800000 */
[----:B------:R-:W-:Y:S08]  /*a0f0*/  BSSY B0, `(.L_x_31) ;  /* 0x0000012000007945 */ /* 0x000ff00003800000 */
[----:B------:R-:W-:Y:S05]  /*a100*/  @!P0 BRA `(.L_x_32) ;  /* 0x0000000000408947 */ /* 0x000fea0003800000 */
[----:B------:R-:W-:Y:S02]  /*a110*/  UIADD3 UR4, UP0, UR52, 0x9f0, URZ ;  /* 0x000009f034047890 */ /* 0x000fe4000ff1e03f */
[----:B------:R-:W-:Y:S02]  /*a120*/  UIADD3 UR6, UR38, 0x4000, URZ ;  /* 0x0000400026067890 */ /* 0x000fe4000fffe03f */
[----:B------:R-:W-:Y:S01]  /*a130*/  UIADD3.X UR5, URZ, UR53, URZ, UP0, !UPT ;  /* 0x000000353f057290 */ /* 0x000fe200087fe43f */
[----:B------:R-:W-:Y:S01]  /*a140*/  UMOV UR41, URZ ;  /* 0x0000003f00297c82 */ /* 0x000fe20008000000 */
[----:B------:R-:W-:Y:S01]  /*a150*/  UMOV UR45, URZ ;  /* 0x0000003f002d7c82 */ /* 0x000fe20008000000 */
[----:B------:R-:W-:Y:S01]  /*a160*/  UMOV UR40, UR38 ;  /* 0x0000002600287c82 */ /* 0x000fe20008000000 */
[----:B------:R-:W-:-:S05]  /*a170*/  UMOV UR7, 0x40 ;  /* 0x0000004000077882 */ /* 0x000fca0000000000 */
[----:B------:R2:W-:Y:S02]  /*a180*/  UTMASTG.5D [UR40], [UR4] ;  /* 0x00000028040073b5 */ /* 0x0005e40008020000 */
[----:B--2---:R-:W-:Y:S01]  /*a190*/  UMOV UR40, UR6 ;  /* 0x0000000600287c82 */ /* 0x004fe20008000000 */
[----:B------:R-:W-:Y:S01]  /*a1a0*/  UMOV UR41, UR7 ;  /* 0x0000000700297c82 */ /* 0x000fe20008000000 */
[----:B------:R-:W-:Y:S01]  /*a1b0*/  UIADD3 UR6, UR38, 0x29820, URZ ;  /* 0x0002982026067890 */ /* 0x000fe2000fffe03f */
[----:B------:R2:W-:Y:S03]  /*a1c0*/  UTMASTG.5D [UR40], [UR4] ;  /* 0x00000028040073b5 */ /* 0x0005e60008020000 */
[----:B------:R-:W-:Y:S01]  /*a1d0*/  UPRMT UR6, URZ, 0x654, UR6 ;  /* 0x000006543f067896 */ /* 0x000fe20008000006 */
[----:B------:R0:W-:Y:S01]  /*a1e0*/  UTMACMDFLUSH ;  /* 0x00000000000079b7 */ /* 0x0001e20000000000 */
[----:B------:R-:W-:-:S07]  /*a1f0*/  DEPBAR.LE SB0, 0x0 ;  /* 0x000080000000791a */ /* 0x000fce0000000000 */
[----:B--2---:R-:W-:Y:S03]  /*a200*/  SYNCS.ARRIVE.TRANS64.RED.A1T0 RZ, [UR6], RZ ;  /* 0x000000ffffff79a7 */ /* 0x004fe60008100406 */
.L_x_32:
[----:B------:R-:W-:Y:S05]  /*a210*/  BSYNC B0 ;  /* 0x0000000000007941 */ /* 0x000fea0003800000 */
.L_x_31:
[----:B-1----:R-:W1:Y:S01]  /*a220*/  LDC R0, c[0x0][0xda4] ;  /* 0x00036900ff007b82 */ /* 0x002e620000000800 */
[----:B------:R-:W-:Y:S02]  /*a230*/  UIADD3 UR49, UR49, 0x1, URZ ;  /* 0x0000000131317890 */ /* 0x000fe4000fffe03f */
[----:B------:R-:W-:Y:S02]  /*a240*/  UIADD3 UR39, UR39, 0x1, URZ ;  /* 0x0000000127277890 */ /* 0x000fe4000fffe03f */
[----:B------:R-:W-:-:S04]  /*a250*/  UISETP.NE.AND UP0, UPT, UR49, 0x2, UPT ;  /* 0x000000023100788c */ /* 0x000fc8000bf05270 */
[----:B------:R-:W-:Y:S02]  /*a260*/  USEL UR4, URZ, 0x1, UP0 ;  /* 0x000000013f047887 */ /* 0x000fe40008000000 */
[----:B------:R-:W-:Y:S02]  /*a270*/  USEL UR49, UR49, URZ, UP0 ;  /* 0x0000003f31317287 */ /* 0x000fe40008000000 */
[----:B------:R-:W-:Y:S01]  /*a280*/  ULOP3.LUT UR36, UR36, UR4, URZ, 0x3c, !UPT ;  /* 0x0000000424247292 */ /* 0x000fe2000f8e3c3f */
[----:B-1----:R-:W-:-:S13]  /*a290*/  ISETP.LE.AND P0, PT, R0, UR48, PT ;  /* 0x0000003000007c0c */ /* 0x002fda000bf03270 */
[----:B------:R-:W-:Y:S05]  /*a2a0*/  @!P0 BRA `(.L_x_33) ;  /* 0xffffff6800b48947 */ /* 0x000fea000383ffff */
[----:B------:R-:W-:Y:S05]  /*a2b0*/  EXIT ;  /* 0x000000000000794d */ /* 0x000fea0003800000 */
.L_x_7:
[----:B------:R-:W-:-:S08]  /*a2c0*/  NOP ;  /* 0x0000000000007918 */ /* 0x000fd00000000000 */
[----:B------:R-:W1:-:S00]  /*a2d0*/  USETMAXREG.DEALLOC.CTAPOOL 0x18 ;  /* 0x00000018000079c8 */ /* 0x000e4000080e0500 */
[----:B------:R-:W2:Y:S01]  /*a2e0*/  S2UR UR49, SR_CTAID.X ;  /* 0x00000000003179c3 */ /* 0x000ea20000002500 */
[----:B-1----:R-:W-:Y:S01]  /*a2f0*/  IMAD.MOV.U32 R0, RZ, RZ, 0x1 ;  /* 0x00000001ff007424 */ /* 0x002fe200078e00ff */
[----:B------:R1:W-:Y:S01]  /*a300*/  STL [R1], RZ ;  /* 0x000000ff01007387 */ /* 0x0003e20000100800 */
[----:B------:R-:W-:-:S03]  /*a310*/  UMOV UR47, 0x1 ;  /* 0x00000001002f7882 */ /* 0x000fc60000000000 */
[----:B------:R1:W-:Y:S02]  /*a320*/  STL [R1+0xc], R0 ;  /* 0x00000c0001007387 */ /* 0x0003e40000100800 */
[----:B------:R-:W2:Y:S02]  /*a330*/  LDC R2, c[0x0][0xda4] ;  /* 0x00036900ff027b82 */ /* 0x000ea40000000800 */
[----:B--2---:R-:W-:-:S13]  /*a340*/  ISETP.LE.AND P0, PT, R2, UR49, PT ;  /* 0x0000003102007c0c */ /* 0x004fda000bf03270 */
[----:B-1----:R-:W-:Y:S05]  /*a350*/  @P0 BRA `(.L_x_34) ;  /* 0x0000002c00100947 */ /* 0x002fea0003800000 */
[----:B------:R-:W1:Y:S01]  /*a360*/  S2R R7, SR_TID.X ;  /* 0x0000000000077919 */ /* 0x000e620000002100 */
[----:B------:R-:W-:Y:S01]  /*a370*/  ULDC.64 UR52, c[0x0][0x198] ;  /* 0x0000660000347ab9 */ /* 0x000fe20000000a00 */
[----:B------:R-:W-:Y:S01]  /*a380*/  ULOP3.LUT UR43, UR46, 0x1, URZ, 0xfc, !UPT ;  /* 0x000000012e2b7892 */ /* 0x000fe2000f8efc3f */
[----:B------:R-:W2:Y:S01]  /*a390*/  S2R R3, SR_TID.X ;  /* 0x0000000000037919 */ /* 0x000ea20000002100 */
[----:B------:R-:W-:Y:S01]  /*a3a0*/  ULOP3.LUT UR48, UR46, 0x2, URZ, 0xfc, !UPT ;  /* 0x000000022e307892 */ /* 0x000fe2000f8efc3f */
[----:B------:R-:W-:Y:S01]  /*a3b0*/  ULDC UR44, c[0x0][0xc] ;  /* 0x00000300002c7ab9 */ /* 0x000fe20000000800 */
[----:B------:R-:W-:Y:S01]  /*a3c0*/  UMOV UR47, URZ ;  /* 0x0000003f002f7c82 */ /* 0x000fe20008000000 */
[C---:B-1----:R-:W-:Y:S01]  /*a3d0*/  IMAD.SHL.U32 R0, R7.reuse, 0x80, RZ ;  /* 0x0000008007007824 */ /* 0x042fe200078e00ff */
[C---:B------:R-:W-:Y:S01]  /*a3e0*/  LOP3.LUT P0, RZ, R7.reuse, 0x4, RZ, 0xc0, !PT ;  /* 0x0000000407ff7812 */ /* 0x040fe2000780c0ff */
[----:B------:R-:W-:Y:S01]  /*a3f0*/  IMAD.SHL.U32 R4, R7, 0x20, RZ ;  /* 0x0000002007047824 */ /* 0x000fe200078e00ff */
[----:B--2---:R-:W-:Y:S01]  /*a400*/  LOP3.LUT R3, R3, 0x7f, RZ, 0xc0, !PT ;  /* 0x0000007f03037812 */ /* 0x004fe200078ec0ff */
[----:B------:R-:W-:Y:S01]  /*a410*/  IMAD.SHL.U32 R5, R7, 0x4, RZ ;  /* 0x0000000407057824 */ /* 0x000fe200078e00ff */
[----:B------:R-:W-:-:S02]  /*a420*/  LOP3.LUT R2, R0, 0x380, RZ, 0xc0, !PT ;  /* 0x0000038000027812 */ /* 0x000fc400078ec0ff */
[----:B------:R-:W-:Y:S02]  /*a430*/  SHF.R.U32.HI R3, RZ, 0x5, R3 ;  /* 0x00000005ff037819 */ /* 0x000fe40000011603 */
[----:B------:R-:W-:-:S03]  /*a440*/  LOP3.LUT R6, R4, 0x60, RZ, 0xc0, !PT ;  /* 0x0000006004067812 */ /* 0x000fc600078ec0ff */
[C---:B------:R-:W-:Y:S02]  /*a450*/  IMAD R2, R3.reuse, 0x10, R2 ;  /* 0x0000001003027824 */ /* 0x040fe400078e0202 */
[----:B------:R-:W-:Y:S02]  /*a460*/  IMAD R6, R3, 0x200, R6 ;  /* 0x0000020003067824 */ /* 0x000fe400078e0206 */
[----:B------:R-:W-:-:S05]  /*a470*/  IMAD.SHL.U32 R3, R7, 0x10, RZ ;  /* 0x0000001007037824 */ /* 0x000fca00078e00ff */
[----:B------:R-:W-:Y:S02]  /*a480*/  LOP3.LUT R3, R2, 0x70, R3, 0x78, !PT ;  /* 0x0000007002037812 */ /* 0x000fe400078e7803 */
[C---:B------:R-:W-:Y:S02]  /*a490*/  LOP3.LUT R2, R4.reuse, 0x80, RZ, 0xc0, !PT ;  /* 0x0000008004027812 */ /* 0x040fe400078ec0ff */
[----:B------:R-:W-:Y:S02]  /*a4a0*/  LOP3.LUT R4, R4, 0x100, RZ, 0xc0, !PT ;  /* 0x0000010004047812 */ /* 0x000fe400078ec0ff */
[----:B------:R-:W-:Y:S02]  /*a4b0*/  LOP3.LUT R2, R2, 0x10, R7, 0xf8, !PT ;  /* 0x0000001002027812 */ /* 0x000fe400078ef807 */
[----:B------:R-:W-:Y:S02]  /*a4c0*/  LOP3.LUT R0, R3, 0xc00, R0, 0xf8, !PT ;  /* 0x00000c0003007812 */ /* 0x000fe400078ef800 */
[----:B------:R-:W-:-:S04]  /*a4d0*/  LOP3.LUT R5, R2, 0x10, R5, 0x78, !PT ;  /* 0x0000001002057812 */ /* 0x000fc800078e7805 */
[----:B------:R-:W-:-:S05]  /*a4e0*/  IADD3 R2, R5, R6, R4 ;  /* 0x0000000605027210 */ /* 0x000fca0007ffe004 */
[----:B------:R-:W-:Y:S04]  /*a4f0*/  STL [R1+0x18], R2 ;  /* 0x0000180201007387 */ /* 0x000fe80000100800 */
[----:B------:R1:W-:Y:S04]  /*a500*/  STL [R1+0x1c], R0 ;  /* 0x00001c0001007387 */ /* 0x0003e80000100800 */
[----:B------:R2:W-:Y:S01]  /*a510*/  STL [R1], RZ ;  /* 0x000000ff01007387 */ /* 0x0005e20000100800 */
[----:B-1----:R-:W-:-:S05]  /*a520*/  IMAD.MOV.U32 R0, RZ, RZ, 0x40 ;  /* 0x00000040ff007424 */ /* 0x002fca00078e00ff */
[----:B------:R-:W-:Y:S01]  /*a530*/  SEL R0, R0, 0xffffffc0, !P0 ;  /* 0xffffffc000007807 */ /* 0x000fe20004000000 */
[----:B------:R-:W-:-:S05]  /*a540*/  IMAD.MOV.U32 R0, RZ, RZ, 0x1 ;  /* 0x00000001ff007424 */ /* 0x000fca00078e00ff */
[----:B------:R2:W-:Y:S02]  /*a550*/  STL [R1+0xc], R0 ;  /* 0x00000c0001007387 */ /* 0x0005e40000100800 */
.L_x_78:
[----:B-1----:R-:W1:Y:S01]  /*a560*/  S2UR UR4, SR_CgaCtaId ;  /* 0x00000000000479c3 */ /* 0x002e620000008800 */
[----:B------:R-:W-:Y:S01]  /*a570*/  ULDC UR5, c[0x0][0xda8] ;  /* 0x00036a0000057ab9 */ /* 0x000fe20000000800 */
[----:B------:R-:W-:Y:S01]  /*a580*/  ULDC.64 UR6, c[0x0][0x3f8] ;  /* 0x0000fe0000067ab9 */ /* 0x000fe20000000a00 */
[----:B------:R-:W-:Y:S02]  /*a590*/  UISETP.NE.AND UP1, UPT, UR5, 0x1, UPT ;  /* 0x000000010500788c */ /* 0x000fe4000bf25270 */
[----:B------:R-:W-:Y:S01]  /*a5a0*/  UISETP.NE.U32.AND UP0, UPT, UR6, URZ, UPT ;  /* 0x0000003f0600728c */ /* 0x000fe2000bf05070 */
[----:B------:R-:W-:Y:S01]  /*a5b0*/  UMOV UR40, 0x400 ;  /* 0x0000040000287882 */ /* 0x000fe20000000000 */
[----:B------:R-:W-:Y:S02]  /*a5c0*/  ULDC UR8, c[0x0][0xdb4] ;  /* 0x00036d0000087ab9 */ /* 0x000fe40000000800 */
[----:B------:R-:W-:Y:S02]  /*a5d0*/  UISETP.NE.AND.EX UP0, UPT, UR7, URZ, UPT, UP0 ;  /* 0x0000003f0700728c */ /* 0x000fe4000bf05300 */
[----:B------:R-:W-:Y:S01]  /*a5e0*/  UISETP.NE.AND UP2, UPT, UR8, 0x1, UPT ;  /* 0x000000010800788c */ /* 0x000fe2000bf45270 */
[----:B------:R-:W-:Y:S01]  /*a5f0*/  ULDC UR6, c[0x0][0x404] ;  /* 0x0001010000067ab9 */ /* 0x000fe20000000800 */
[----:B------:R-:W-:Y:S01]  /*a600*/  ULDC UR42, c[0x0][0x2e0] ;  /* 0x0000b800002a7ab9 */ /* 0x000fe20000000800 */
[----:B------:R-:W-:Y:S01]  /*a610*/  USEL UR6, UR6, 0x1, UP0 ;  /* 0x0000000106067887 */ /* 0x000fe20008000000 */
[----:B------:R-:W-:Y:S01]  /*a620*/  @UP1 ULDC UR7, c[0x0][0xdb0] ;  /* 0x00036c0000071ab9 */ /* 0x000fe20000000800 */
[----:B------:R-:W-:-:S02]  /*a630*/  UMOV UR45, UR49 ;  /* 0x00000031002d7c82 */ /* 0x000fc40008000000 */
[----:B------:R-:W-:-:S04]  /*a640*/  UIMAD UR42, UR6, UR42, URZ ;  /* 0x0000002a062a72a4 */ /* 0x000fc8000f8e023f */
[----:B------:R-:W-:Y:S01]  /*a650*/  @UP2 ULDC.64 UR10, c[0x0][0xdb8] ;  /* 0x00036e00000a2ab9 */ /* 0x000fe20000000a00 */
[----:B------:R-:W-:Y:S02]  /*a660*/  UIADD3 UR6, UR42, 0x9f, URZ ;  /* 0x0000009f2a067890 */ /* 0x000fe4000fffe03f */
[----:B-1----:R-:W-:-:S03]  /*a670*/  ULEA UR40, UR4, UR40, 0x18 ;  /* 0x0000002804287291 */ /* 0x002fc6000f8ec03f */
[----:B------:R-:W-:Y:S01]  /*a680*/  @UP1 ULDC UR4, c[0x0][0xdac] ;  /* 0x00036b0000041ab9 */ /* 0x000fe20000000800 */
[----:B------:R-:W-:Y:S02]  /*a690*/  UIADD3 UR9, UR40, 0x1a400, URZ ;  /* 0x0001a40028097890 */ /* 0x000fe4000fffe03f */
[----:B------:R-:W-:Y:S02]  /*a6a0*/  UIMAD.WIDE.U32 UR4, UR49, UR4, URZ ;  /* 0x00000004310472a5 */ /* 0x000fe4000f8e003f */
[----:B------:R-:W-:Y:S02]  /*a6b0*/  ULOP3.LUT UP0, URZ, UR9, 0x1bf, URZ, 0xc0, !UPT ;  /* 0x000001bf093f7892 */ /* 0x000fe4000f80c03f */
[----:B------:R-:W-:Y:S02]  /*a6c0*/  @UP1 USHF.R.U32.HI UR45, URZ, UR7, UR5 ;  /* 0x000000073f2d1299 */ /* 0x000fe40008011605 */
[----:B------:R-:W-:Y:S02]  /*a6d0*/  UIMAD.WIDE UR6, UR6, 0x66666667, URZ ;  /* 0x66666667060678a5 */ /* 0x000fe4000f8e023f */
[----:B------:R-:W-:Y:S01]  /*a6e0*/  UIMAD.WIDE.U32 UR4, UR45, UR10, URZ ;  /* 0x0000000a2d0472a5 */ /* 0x000fe2000f8e003f */
[----:B------:R-:W-:Y:S01]  /*a6f0*/  PLOP3.LUT P0, PT, PT, PT, UP0, 0x80, 0x0 ;  /* 0x000000000000781c */ /* 0x000fe20003f0f008 */
[----:B------:R-:W-:Y:S01]  /*a700*/  USHF.R.U32.HI UR41, URZ, 0x1f, UR7 ;  /* 0x0000001f3f297899 */ /* 0x000fe20008011607 */
[----:B------:R-:W-:Y:S01]  /*a710*/  UMOV UR39, UR45 ;  /* 0x0000002d00277c82 */ /* 0x000fe20008000000 */
[----:B------:R-:W-:-:S02]  /*a720*/  @UP2 USHF.R.U32.HI UR39, URZ, UR11, UR5 ;  /* 0x0000000b3f272299 */ /* 0x000fc40008011605 */
[----:B------:R-:W-:Y:S02]  /*a730*/  ULEA.HI.SX32 UR41, UR7, UR41, 0x1a ;  /* 0x0000002907297291 */ /* 0x000fe4000f8fd23f */
[----:B------:R-:W-:-:S04]  /*a740*/  UIADD3 UR38, -UR39, URZ, URZ ;  /* 0x0000003f27267290 */ /* 0x000fc8000fffe13f */
[----:B------:R-:W-:Y:S02]  /*a750*/  UIMAD UR38, UR8, UR38, UR45 ;  /* 0x00000026082672a4 */ /* 0x000fe4000f8e022d */
[----:B------:R-:W-:Y:S10]  /*a760*/  @!P0 BRA `(.L_x_35) ;  /* 0x0000000000408947 */ /* 0x000ff40003800000 */
[----:B------:R-:W-:Y:S01]  /*a770*/  MOV R2, 0x0 ;  /* 0x0000000000027802 */ /* 0x000fe20000000f00 */
[----:B------:R-:W-:Y:S01]  /*a780*/  ULDC.64 UR6, c[0x4][0xc8] ;  /* 0x0100320000067ab9 */ /* 0x000fe20000000a00 */
[----:B------:R-:W-:Y:S01]  /*a790*/  ULDC.64 UR8, c[0x4][0xd0] ;  /* 0x0100340000087ab9 */ /* 0x000fe20000000a00 */
[----:B------:R-:W-:Y:S01]  /*a7a0*/  ULDC.64 UR4, c[0x4][0x8] ;  /* 0x0100020000047ab9 */ /* 0x000fe20000000a00 */
[----:B------:R-:W-:Y:S01]  /*a7b0*/  IMAD.U32 R4, RZ, RZ, UR6 ;  /* 0x00000006ff047e24 */ /* 0x000fe2000f8e00ff */
[----:B------:R-:W-:Y:S01]  /*a7c0*/  MOV R13, RZ ;  /* 0x000000ff000d7202 */ /* 0x000fe20000000f00 */
[----:B------:R-:W1:Y:S01]  /*a7d0*/  LDC.64 R2, c[0x4][R2] ;  /* 0x0100000002027b82 */ /* 0x000e620000000a00 */
[----:B------:R-:W-:Y:S02]  /*a7e0*/  IMAD.U32 R5, RZ, RZ, UR7 ;  /* 0x00000007ff057e24 */ /* 0x000fe4000f8e00ff */
[----:B------:R-:W-:Y:S02]  /*a7f0*/  IMAD.U32 R6, RZ, RZ, UR8 ;  /* 0x00000008ff067e24 */ /* 0x000fe4000f8e00ff */
[----:B------:R-:W-:-:S02]  /*a800*/  IMAD.U32 R7, RZ, RZ, UR9 ;  /* 0x00000009ff077e24 */ /* 0x000fc4000f8e00ff */
[----:B------:R-:W-:Y:S02]  /*a810*/  IMAD.U32 R10, RZ, RZ, UR4 ;  /* 0x00000004ff0a7e24 */ /* 0x000fe4000f8e00ff */
[----:B------:R-:W-:Y:S02]  /*a820*/  IMAD.U32 R11, RZ, RZ, UR5 ;  /* 0x00000005ff0b7e24 */ /* 0x000fe4000f8e00ff */
[----:B------:R-:W-:Y:S02]  /*a830*/  IMAD.MOV.U32 R8, RZ, RZ, 0x70 ;  /* 0x00000070ff087424 */ /* 0x000fe400078e00ff */
[----:B------:R-:W-:-:S07]  /*a840*/  IMAD.MOV.U32 R12, RZ, RZ, 0x1 ;  /* 0x00000001ff0c7424 */ /* 0x000fce00078e00ff */
[----:B------:R-:W-:-:S07]  /*a850*/  LEPC R20, `(.L_x_35) ;  /* 0x000000001014794e */ /* 0x000fce0000000000 */
[----:B-12---:R-:W-:Y:S05]  /*a860*/  CALL.ABS.NOINC R2 ;  /* 0x0000000002007343 */ /* 0x006fea0003c00000 */
.L_x_35:
[----:B------:R-:W-:-:S06]  /*a870*/  UIADD3 UR4, UR40, 0xa400, URZ ;  /* 0x0000a40028047890 */ /* 0x000fcc000fffe03f */
[----:B------:R-:W-:-:S05]  /*a880*/  IMAD.U32 R16, RZ, RZ, UR4 ;  /* 0x00000004ff107e24 */ /* 0x000fca000f8e00ff */
[----:B------:R-:W-:-:S13]  /*a890*/  LOP3.LUT P0, RZ, R16, 0x3ff, RZ, 0xc0, !PT ;  /* 0x000003ff10ff7812 */ /* 0x000fda000780c0ff */
[----:B------:R-:W-:Y:S05]  /*a8a0*/  @!P0 BRA `(.L_x_36) ;  /* 0x0000000000408947 */ /* 0x000fea0003800000 */
[----:B------:R-:W-:Y:S01]  /*a8b0*/  MOV R2, 0x0 ;  /* 0x0000000000027802 */ /* 0x000fe20000000f00 */
[----:B------:R-:W-:Y:S01]  /*a8c0*/  ULDC.64 UR6, c[0x4][0xc8] ;  /* 0x0100320000067ab9 */ /* 0x000fe20000000a00 */
[----:B------:R-:W-:Y:S01]  /*a8d0*/  ULDC.64 UR8, c[0x4][0xd0] ;  /* 0x0100340000087ab9 */ /* 0x000fe20000000a00 */
[----:B------:R-:W-:Y:S01]  /*a8e0*/  ULDC.64 UR4, c[0x4][0x10] ;  /* 0x0100040000047ab9 */ /* 0x000fe20000000a00 */
[----:B------:R-:W-:Y:S02]  /*a8f0*/  IMAD.U32 R4, RZ, RZ, UR6 ;  /* 0x00000006ff047e24 */ /* 0x000fe4000f8e00ff */
[----:B------:R-:W1:Y:S01]  /*a900*/  LDC.64 R2, c[0x4][R2] ;  /* 0x0100000002027b82 */ /* 0x000e620000000a00 */
[----:B------:R-:W-:Y:S02]  /*a910*/  IMAD.U32 R5, RZ, RZ, UR7 ;  /* 0x00000007ff057e24 */ /* 0x000fe4000f8e00ff */
[----:B------:R-:W-:Y:S02]  /*a920*/  IMAD.U32 R6, RZ, RZ, UR8 ;  /* 0x00000008ff067e24 */ /* 0x000fe4000f8e00ff */
[----:B------:R-:W-:-:S02]  /*a930*/  IMAD.U32 R7, RZ, RZ, UR9 ;  /* 0x00000009ff077e24 */ /* 0x000fc4000f8e00ff */
[----:B------:R-:W-:Y:S02]  /*a940*/  IMAD.U32 R10, RZ, RZ, UR4 ;  /* 0x00000004ff0a7e24 */ /* 0x000fe4000f8e00ff */
[----:B------:R-:W-:Y:S02]  /*a950*/  IMAD.U32 R11, RZ, RZ, UR5 ;  /* 0x00000005ff0b7e24 */ /* 0x000fe4000f8e00ff */
[----:B------:R-:W-:Y:S02]  /*a960*/  IMAD.MOV.U32 R8, RZ, RZ, 0x70 ;  /* 0x00000070ff087424 */ /* 0x000fe400078e00ff */
[----:B------:R-:W-:Y:S02]  /*a970*/  IMAD.MOV.U32 R12, RZ, RZ, 0x1 ;  /* 0x00000001ff0c7424 */ /* 0x000fe400078e00ff */
[----:B------:R-:W-:-:S07]  /*a980*/  IMAD.MOV.U32 R13, RZ, RZ, RZ ;  /* 0x000000ffff0d7224 */ /* 0x000fce00078e00ff */
[----:B------:R-:W-:-:S07]  /*a990*/  LEPC R20, `(.L_x_36) ;  /* 0x000000001014794e */ /* 0x000fce0000000000 */
[----:B-12---:R-:W-:Y:S05]  /*a9a0*/  CALL.ABS.NOINC R2 ;  /* 0x0000000002007343 */ /* 0x006fea0003c00000 */
.L_x_36:
[----:B------:R-:W-:-:S04]  /*a9b0*/  UIADD3 UR4, UR40, 0x400, URZ ;  /* 0x0000040028047890 */ /* 0x000fc8000fffe03f */
[----:B------:R-:W-:-:S06]  /*a9c0*/  ULOP3.LUT UP0, URZ, UR4, 0x9f, URZ, 0xc0, !UPT ;  /* 0x0000009f043f7892 */ /* 0x000fcc000f80c03f */
[----:B------:R-:W-:-:S13]  /*a9d0*/  PLOP3.LUT P0, PT, PT, PT, UP0, 0x80, 0x0 ;  /* 0x000000000000781c */ /* 0x000fda0003f0f008 */
[----:B------:R-:W-:Y:S05]  /*a9e0*/  @!P0 BRA `(.L_x_37) ;  /* 0x0000000000408947 */ /* 0x000fea0003800000 */
        /* <DEDUP_REMOVED lines=16> */
.L_x_37:
        /* <DEDUP_REMOVED lines=18> */
.L_x_38:
[----:B------:R-:W-:Y:S01]  /*ac10*/  ULDC.64 UR4, c[0x0][0x9f8] ;  /* 0x00027e0000047ab9 */ /* 0x000fe20000000a00 */
[----:B------:R-:W-:Y:S01]  /*ac20*/  IMAD.U32 R5, RZ, RZ, UR39 ;  /* 0x00000027ff057e24 */ /* 0x000fe2000f8e00ff */
[----:B------:R-:W-:Y:S01]  /*ac30*/  ISETP.NE.U32.AND P0, PT, RZ, UR4, PT ;  /* 0x00000004ff007c0c */ /* 0x000fe2000bf05070 */
[----:B------:R-:W-:Y:S01]  /*ac40*/  IMAD.U32 R9, RZ, RZ, UR39 ;  /* 0x00000027ff097e24 */ /* 0x000fe2000f8e00ff */
[----:B--2---:R-:W1:Y:S01]  /*ac50*/  LDC R0, c[0x0][0x428] ;  /* 0x00010a00ff007b82 */ /* 0x004e620000000800 */
[----:B------:R-:W2:Y:S01]  /*ac60*/  S2R R17, SR_TID.X ;  /* 0x0000000000117919 */ /* 0x000ea20000002100 */
[----:B------:R-:W-:-:S13]  /*ac70*/  ISETP.NE.AND.EX P0, PT, RZ, UR5, PT, P0 ;  /* 0x00000005ff007c0c */ /* 0x000fda000bf05300 */
[----:B------:R-:W3:Y:S01]  /*ac80*/  @P0 LDC.64 R2, c[0x0][0x9f8] ;  /* 0x00027e00ff020b82 */ /* 0x000ee20000000a00 */
[----:B------:R-:W-:Y:S02]  /*ac90*/  IMAD R6, RZ, RZ, -UR45 ;  /* 0x8000002dff067e24 */ /* 0x000fe4000f8e02ff */
[----:B------:R-:W-:Y:S01]  /*aca0*/  IMAD.U32 R4, RZ, RZ, UR38 ;  /* 0x00000026ff047e24 */ /* 0x000fe2000f8e00ff */
[----:B--2---:R-:W-:Y:S01]  /*acb0*/  LOP3.LUT R16, R17, 0x7f, RZ, 0xc0, !PT ;  /* 0x0000007f11107812 */ /* 0x004fe200078ec0ff */
[----:B---3--:R-:W-:-:S03]  /*acc0*/  @P0 IMAD.WIDE R2, R5, 0x4, R2 ;  /* 0x0000000405020825 */ /* 0x008fc600078e0202 */
[----:B------:R-:W2:Y:S02]  /*acd0*/  LDC R5, c[0x0][0xda8] ;  /* 0x00036a00ff057b82 */ /* 0x000ea40000000800 */
[----:B------:R3:W4:Y:S01]  /*ace0*/  @P0 LDG.E R9, desc[UR50][R2.64] ;  /* 0x0000003202090981 */ /* 0x000722000c1e1900 */
[----:B-1----:R-:W-:Y:S01]  /*acf0*/  ISETP.NE.AND P0, PT, R0, 0x1, PT ;  /* 0x000000010000780c */ /* 0x002fe20003f05270 */
[----:B------:R-:W-:Y:S01]  /*ad00*/  UMOV UR36, URZ ;  /* 0x0000003f00247c82 */ /* 0x000fe20008000000 */
[----:B------:R-:W-:Y:S01]  /*ad10*/  ISETP.NE.AND P2, PT, R16, RZ, PT ;  /* 0x000000ff1000720c */ /* 0x000fe20003f45270 */
[----:B------:R-:W-:Y:S01]  /*ad20*/  UMOV UR4, 0x40 ;  /* 0x0000004000047882 */ /* 0x000fe20000000000 */
[----:B------:R-:W-:Y:S01]  /*ad30*/  UMOV UR6, UR38 ;  /* 0x0000002600067c82 */ /* 0x000fe20008000000 */
[----:B------:R-:W-:Y:S01]  /*ad40*/  UMOV UR7, UR39 ;  /* 0x0000002700077c82 */ /* 0x000fe20008000000 */
[----:B------:R-:W-:Y:S01]  /*ad50*/  UMOV UR8, 0x80 ;  /* 0x0000008000087882 */ /* 0x000fe20000000000 */
[----:B------:R-:W-:Y:S01]  /*ad60*/  UMOV UR10, UR38 ;  /* 0x00000026000a7c82 */ /* 0x000fe20008000000 */
[----:B------:R-:W-:Y:S01]  /*ad70*/  UMOV UR11, UR39 ;  /* 0x00000027000b7c82 */ /* 0x000fe20008000000 */
[----:B---3--:R-:W1:Y:S01]  /*ad80*/  LDC.64 R2, c[0x0][0x3f8] ;  /* 0x0000fe00ff027b82 */ /* 0x008e620000000a00 */
[----:B------:R-:W-:-:S05]  /*ad90*/  UMOV UR14, 0xffffffff ;  /* 0xffffffff000e7882 */ /* 0x000fca0000000000 */
[----:B------:R-:W-:Y:S02]  /*ada0*/  VOTEU.ALL UP1, P2 ;  /* 0x00000000003f7886 */ /* 0x000fe40001020000 */
[----:B------:R-:W3:Y:S01]  /*adb0*/  @P0 LDC R0, c[0x0][0x42c] ;  /* 0x00010b00ff000b82 */ /* 0x000ee20000000800 */
[----:B--2---:R-:W-:Y:S02]  /*adc0*/  IMAD R6, R5, R6, UR49 ;  /* 0x0000003105067e24 */ /* 0x004fe4000f8e0206 */
[----:B------:R-:W-:Y:S02]  /*add0*/  @!UP1 UIADD3 UR12, UP0, UR52, 0x270, URZ ;  /* 0x00000270340c9890 */ /* 0x000fe4000ff1e03f */
[----:B------:R-:W-:-:S03]  /*ade0*/  IMAD.SHL.U32 R6, R6, 0x80, RZ ;  /* 0x0000008006067824 */ /* 0x000fc600078e00ff */
[----:B------:R-:W2:Y:S01]  /*adf0*/  @P0 LDC R5, c[0x0][0x430] ;  /* 0x00010c00ff050b82 */ /* 0x000ea20000000800 */
[----:B------:R-:W-:Y:S01]  /*ae00*/  @!UP1 UIADD3.X UR13, URZ, UR53, URZ, UP0, !UPT ;  /* 0x000000353f0d9290 */ /* 0x000fe200087fe43f */
[----:B------:R-:W-:Y:S02]  /*ae10*/  R2UR UR37, R6 ;  /* 0x00000000062572ca */ /* 0x000fe400000e0000 */
[----:B-1----:R-:W-:-:S04]  /*ae20*/  ISETP.NE.U32.AND P1, PT, R2, RZ, PT ;  /* 0x000000ff0200720c */ /* 0x002fc80003f25070 */
[----:B------:R-:W-:Y:S01]  /*ae30*/  ISETP.NE.AND.EX P1, PT, R3, RZ, PT, P1 ;  /* 0x000000ff0300720c */ /* 0x000fe20003f25310 */
[----:B---3--:R-:W-:-:S06]  /*ae40*/  @P0 IMAD.HI.U32 R0, R0, UR38, RZ ;  /* 0x0000002600000c27 */ /* 0x008fcc000f8e00ff */
[----:B------:R-:W-:Y:S01]  /*ae50*/  UMOV UR5, UR37 ;  /* 0x0000002500057c82 */ /* 0x000fe20008000000 */
[----:B------:R-:W-:Y:S01]  /*ae60*/  UMOV UR9, UR37 ;  /* 0x0000002500097c82 */ /* 0x000fe20008000000 */
[----:B------:R1:W-:Y:S01]  /*ae70*/  @!UP1 UTMAPF.L2.4D [UR36], [UR12] ;  /* 0x000000240c0095b8 */ /* 0x0003e20008018000 */
[----:B--2---:R-:W-:Y:S01]  /*ae80*/  @P0 SHF.R.U32.HI R4, RZ, R5, R0 ;  /* 0x00000005ff040219 */ /* 0x004fe20000011600 */
[----:B------:R1:W-:Y:S01]  /*ae90*/  @!UP1 UTMAPF.L2.4D [UR4], [UR12] ;  /* 0x000000040c0095b8 */ /* 0x0003e20008018000 */
[----:B------:R1:W-:Y:S01]  /*aea0*/  @!UP1 UTMAPF.L2.4D [UR8], [UR12] ;  /* 0x000000080c0095b8 */ /* 0x0003e20008018000 */
[----:B----4-:R-:W-:Y:S01]  /*aeb0*/  SHF.R.S32.HI R10, RZ, 0x1f, R9 ;  /* 0x0000001fff0a7819 */ /* 0x010fe20000011409 */
[----:B------:R-:W-:Y:S01]  /*aec0*/  STL [R1+0x10], R9 ;  /* 0x0000100901007387 */ /* 0x000fe20000100800 */
[----:B------:R-:W-:-:S03]  /*aed0*/  SEL R0, R9, RZ, !P1 ;  /* 0x000000ff09007207 */ /* 0x000fc60004800000 */
[----:B------:R2:W-:Y:S04]  /*aee0*/  STL [R1+0x8], R4 ;  /* 0x0000080401007387 */ /* 0x0005e80000100800 */
[----:B------:R1:W-:Y:S01]  /*aef0*/  STL [R1+0x14], R10 ;  /* 0x0000140a01007387 */ /* 0x0003e20000100800 */
[----:B--2---:R-:W-:-:S04]  /*af00*/  SHF.R.U32.HI R4, RZ, 0x5, R17 ;  /* 0x00000005ff047819 */ /* 0x004fc80000011611 */
[----:B------:R-:W-:Y:S01]  /*af10*/  LOP3.LUT R4, R4, 0x3, RZ, 0xc0, !PT ;  /* 0x0000000304047812 */ /* 0x000fe200078ec0ff */
[----:B-1----:R-:W-:Y:S06]  /*af20*/  BRA.DIV UR14, `(.L_x_39) ;  /* 0x000000260e787947 */ /* 0x002fec000b800000 */
[----:B------:R1:W2:Y:S02]  /*af30*/  SHFL.IDX PT, R14, R4, RZ, 0x1f ;  /* 0x00001fff040e7589 */ /* 0x0002a400000e0000 */
.L_x_94:
[----:B--2---:R-:W-:Y:S02]  /*af40*/  ISETP.NE.AND P0, PT, R14, RZ, PT ;  /* 0x000000ff0e00720c */ /* 0x004fe40003f05270 */
[----:B------:R-:W-:-:S11]  /*af50*/  PLOP3.LUT P6, PT, PT, PT, PT, 0x8, 0x0 ;  /* 0x000000000000781c */ /* 0x000fd60003fce170 */
[----:B------:R-:W-:Y:S05]  /*af60*/  @P0 BRA `(.L_x_40) ;  /* 0x0000000400f80947 */ /* 0x000fea0003800000 */
[----:B------:R-:W-:-:S06]  /*af70*/  UIADD3 UR4, UR41, -0x1, URZ ;  /* 0xffffffff29047890 */ /* 0x000fcc000fffe03f */
[----:B------:R-:W-:Y:S01]  /*af80*/  IMAD.U32 R7, RZ, RZ, UR4 ;  /* 0x00000004ff077e24 */ /* 0x000fe2000f8e00ff */
[----:B------:R-:W-:-:S03]  /*af90*/  UMOV UR4, 0xffffffff ;  /* 0xffffffff00047882 */ /* 0x000fc60000000000 */
[----:B------:R-:W-:Y:S05]  /*afa0*/  BRA.DIV UR4, `(.L_x_41) ;  /* 0x0000002604787947 */ /* 0x000fea000b800000 */
[----:B------:R-:W-:-:S13]  /*afb0*/  ELECT P6, URZ, PT ;  /* 0x00000000003f782f */ /* 0x000fda00038c0000 */
.L_x_97:
[----:B------:R-:W-:Y:S05]  /*afc0*/  @!P6 BRA `(.L_x_42) ;  /* 0x000000040064e947 */ /* 0x000fea0003800000 */
[----:B------:R-:W-:Y:S01]  /*afd0*/  IMAD.MOV.U32 R0, RZ, RZ, R9 ;  /* 0x000000ffff007224 */ /* 0x000fe200078e0009 */
[----:B------:R-:W-:Y:S06]  /*afe0*/  @!P1 BRA `(.L_x_43) ;  /* 0x0000000000449947 */ /* 0x000fec0003800000 */
[----:B------:R-:W2:Y:S01]  /*aff0*/  LDC R8, c[0x0][0x41c] ;  /* 0x00010700ff087b82 */ /* 0x000ea20000000800 */
[----:B------:R-:W-:Y:S01]  /*b000*/  ULDC.64 UR4, c[0x0][0x408] ;  /* 0x0001020000047ab9 */ /* 0x000fe20000000a00 */
[----:B--2---:R-:W-:-:S13]  /*b010*/  ISETP.NE.AND P0, PT, R8, 0x1, PT ;  /* 0x000000010800780c */ /* 0x004fda0003f05270 */
[----:B-1----:R-:W1:Y:S02]  /*b020*/  @P0 LDC.64 R4, c[0x0][0x420] ;  /* 0x00010800ff040b82 */ /* 0x002e640000000a00 */
[----:B-1----:R-:W-:-:S04]  /*b030*/  @P0 IMAD.HI.U32 R0, R7, R4, RZ ;  /* 0x0000000407000227 */ /* 0x002fc800078e00ff */
[----:B------:R-:W-:Y:S01]  /*b040*/  IMAD.MOV.U32 R4, RZ, RZ, R7 ;  /* 0x000000ffff047224 */ /* 0x000fe200078e0007 */
[----:B------:R-:W-:-:S04]  /*b050*/  @P0 SHF.R.U32.HI R4, RZ, R5, R0 ;  /* 0x00000005ff040219 */ /* 0x000fc80000011600 */
[--C-:B------:R-:W-:Y:S01]  /*b060*/  SHF.R.S32.HI R5, RZ, 0x1f, R4.reuse ;  /* 0x0000001fff057819 */ /* 0x100fe20000011404 */
[----:B------:R-:W-:-:S04]  /*b070*/  IMAD.MOV R0, RZ, RZ, -R4 ;  /* 0x000000ffff007224 */ /* 0x000fc800078e0a04 */
[----:B------:R-:W-:Y:S02]  /*b080*/  IMAD R7, R8, R0, R7 ;  /* 0x0000000008077224 */ /* 0x000fe400078e0207 */
[----:B------:R-:W-:Y:S02]  /*b090*/  IMAD R0, R10, UR4, RZ ;  /* 0x000000040a007c24 */ /* 0x000fe4000f8e02ff */
[----:B------:R-:W-:-:S04]  /*b0a0*/  IMAD.WIDE.U32 R4, R9, UR4, R4 ;  /* 0x0000000409047c25 */ /* 0x000fc8000f8e0004 */
[----:B------:R-:W-:Y:S01]  /*b0b0*/  IMAD R9, R9, UR5, R0 ;  /* 0x0000000509097c24 */ /* 0x000fe2000f8e0200 */
[----:B------:R-:W-:-:S04]  /*b0c0*/  LEA R2, P0, R4, R2, 0x2 ;  /* 0x0000000204027211 */ /* 0x000fc800078010ff */
[----:B------:R-:W-:-:S04]  /*b0d0*/  IADD3 R0, R5, R9, RZ ;  /* 0x0000000905007210 */ /* 0x000fc80007ffe0ff */
[----:B------:R-:W-:-:S05]  /*b0e0*/  LEA.HI.X R3, R4, R3, R0, 0x2, P0 ;  /* 0x0000000304037211 */ /* 0x000fca00000f1400 */
[----:B------:R2:W5:Y:S02]  /*b0f0*/  LDG.E R0, desc[UR50][R2.64] ;  /* 0x0000003202007981 */ /* 0x000564000c1e1900 */
.L_x_43:
[----:B--2---:R-:W2:Y:S04]  /*b100*/  LDL R3, [R1] ;  /* 0x0000000001037983 */ /* 0x004ea80000100800 */
[----:B------:R-:W3:Y:S01]  /*b110*/  LDL R2, [R1+0xc] ;  /* 0x00000c0001027983 */ /* 0x000ee20000100800 */
[----:B------:R-:W-:Y:S02]  /*b120*/  ISETP.NE.AND P0, PT, R16, RZ, PT ;  /* 0x000000ff1000720c */ /* 0x000fe40003f05270 */
[----:B--2---:R-:W-:Y:S02]  /*b130*/  LEA R5, R3, UR40, 0x3 ;  /* 0x0000002803057c11 */ /* 0x004fe4000f8e18ff */
[----:B---3--:R-:W-:-:S04]  /*b140*/  SHF.L.U32 R2, R2, 0x1f, RZ ;  /* 0x0000001f02027819 */ /* 0x008fc800000006ff */
[----:B------:R-:W2:Y:S02]  /*b150*/  SYNCS.PHASECHK.TRANS64.TRYWAIT P3, [R5+URZ+0x29880], R2 ;  /* 0x02988002050075a7 */ /* 0x000ea4000806017f */
[----:B--2---:R-:W-:Y:S05]  /*b160*/  @!P3 BRA `(.L_x_44) ;  /* 0x000000240028b947 */ /* 0x004fea0003800000 */
.L_x_98:
[----:B------:R-:W-:Y:S05]  /*b170*/  @P0 BRA `(.L_x_45) ;  /* 0x00000000001c0947 */ /* 0x000fea0003800000 */
[----:B------:R-:W1:Y:S02]  /*b180*/  S2R R3, SR_TID.X ;  /* 0x0000000000037919 */ /* 0x000e640000002100 */
[----:B-1----:R-:W-:Y:S01]  /*b190*/  LOP3.LUT R4, R3, 0x1f, RZ, 0xc0, !PT ;  /* 0x0000001f03047812 */ /* 0x002fe200078ec0ff */
[----:B------:R-:W-:-:S03]  /*b1a0*/  IMAD.MOV.U32 R3, RZ, RZ, 0x5000 ;  /* 0x00005000ff037424 */ /* 0x000fc600078e00ff */
[----:B------:R-:W-:Y:S01]  /*b1b0*/  ISETP.NE.AND P3, PT, R4, RZ, PT ;  /* 0x000000ff0400720c */ /* 0x000fe20003f65270 */
[----:B------:R3:W-:-:S12]  /*b1c0*/  SYNCS.ARRIVE.TRANS64 RZ, [R5+URZ+0x29870], R3 ;  /* 0x0298700305ff79a7 */ /* 0x0007d8000800003f */
[----:B---3--:R-:W-:Y:S05]  /*b1d0*/  @!P3 BRA `(.L_x_45) ;  /* 0x000000000004b947 */ /* 0x008fea0003800000 */
[----:B------:R-:W-:Y:S01]  /*b1e0*/  BPT.TRAP 0x1 ;  /* 0x000000040000795c */ /* 0x000fe20000300000 */
.L_x_45:
[----:B-1----:R-:W3:Y:S04]  /*b1f0*/  LDL R4, [R1] ;  /* 0x0000000001047983 */ /* 0x002ee80000100800 */
[----:B------:R-:W4:Y:S01]  /*b200*/  LDL R3, [R1+0x8] ;  /* 0x0000080001037983 */ /* 0x000f220000100800 */
[----:B------:R-:W-:Y:S01]  /*b210*/  R2UR UR9, R5 ;  /* 0x00000000050972ca */ /* 0x000fe200000e0000 */
[----:B------:R-:W-:Y:S01]  /*b220*/  IMAD R7, R7, 0xa0, RZ ;  /* 0x000000a007077824 */ /* 0x000fe200078e02ff */
[----:B-----5:R-:W-:Y:S01]  /*b230*/  R2UR UR13, R0 ;  /* 0x00000000000d72ca */ /* 0x020fe200000e0000 */
[----:B------:R-:W-:Y:S01]  /*b240*/  UIADD3 UR4, UP0, UR52, 0x470, URZ ;  /* 0x0000047034047890 */ /* 0x000fe2000ff1e03f */
[----:B------:R-:W-:Y:S02]  /*b250*/  UMOV UR6, 0x0 ;  /* 0x0000000000067882 */ /* 0x000fe40000000000 */
[----:B------:R-:W-:Y:S01]  /*b260*/  R2UR UR11, R7 ;  /* 0x00000000070b72ca */ /* 0x000fe200000e0000 */
[----:B------:R-:W-:Y:S01]  /*b270*/  UIADD3.X UR5, URZ, UR53, URZ, UP0, !UPT ;  /* 0x000000353f057290 */ /* 0x000fe200087fe43f */
[----:B------:R-:W-:Y:S01]  /*b280*/  UMOV UR7, 0x14f00000 ;  /* 0x14f0000000077882 */ /* 0x000fe20000000000 */
[----:B------:R-:W-:-:S04]  /*b290*/  UMOV UR10, URZ ;  /* 0x0000003f000a7c82 */ /* 0x000fc80008000000 */
[----:B------:R-:W-:Y:S01]  /*b2a0*/  UIADD3 UR9, UR9, 0x29870, URZ ;  /* 0x0002987009097890 */ /* 0x000fe2000fffe03f */
[----:B---3--:R-:W-:Y:S02]  /*b2b0*/  R2UR UR8, R4 ;  /* 0x00000000040872ca */ /* 0x008fe400000e0000 */
[----:B----4-:R-:W-:-:S11]  /*b2c0*/  R2UR UR12, R3 ;  /* 0x00000000030c72ca */ /* 0x010fd600000e0000 */
[----:B------:R-:W-:-:S04]  /*b2d0*/  UIMAD UR8, UR8, 0x5000, UR40 ;  /* 0x00005000080878a4 */ /* 0x000fc8000f8e0228 */
[----:B------:R-:W-:-:S09]  /*b2e0*/  UIADD3 UR8, UR8, 0xa400, URZ ;  /* 0x0000a40008087890 */ /* 0x000fd2000fffe03f */
[----:B------:R1:W-:Y:S01]  /*b2f0*/  UTMALDG.4D [UR8], [UR4], desc[UR6] ;  /* 0x00000608040075b4 */ /* 0x0003e20008019000 */
[----:B------:R-:W3:Y:S02]  /*b300*/  SYNCS.PHASECHK.TRANS64.TRYWAIT P3, [R5+URZ+0x29840], R2 ;  /* 0x02984002050075a7 */ /* 0x000ee4000806017f */
[----:B-1-3--:R-:W-:Y:S05]  /*b310*/  @!P3 BRA `(.L_x_46) ;  /* 0x0000002000d0b947 */ /* 0x00afea0003800000 */
.L_x_99:
[----:B------:R-:W-:Y:S05]  /*b320*/  @P0 BRA `(.L_x_47) ;  /* 0x00000000001c0947 */ /* 0x000fea0003800000 */
[----:B------:R-:W3:Y:S01]  /*b330*/  S2R R3, SR_TID.X ;  /* 0x0000000000037919 */ /* 0x000ee20000002100 */
[----:B-12---:R-:W-:-:S04]  /*b340*/  IMAD.MOV.U32 R2, RZ, RZ, 0x7800 ;  /* 0x00007800ff027424 */ /* 0x006fc800078e00ff */
[----:B------:R4:W-:Y:S01]  /*b350*/  SYNCS.ARRIVE.TRANS64 RZ, [R5+URZ+0x29830], R2 ;  /* 0x0298300205ff79a7 */ /* 0x0009e2000800003f */
[----:B---3--:R-:W-:-:S04]  /*b360*/  LOP3.LUT R3, R3, 0x1f, RZ, 0xc0, !PT ;  /* 0x0000001f03037812 */ /* 0x008fc800078ec0ff */
[----:B------:R-:W-:-:S13]  /*b370*/  ISETP.NE.AND P0, PT, R3, RZ, PT ;  /* 0x000000ff0300720c */ /* 0x000fda0003f05270 */
[----:B----4-:R-:W-:Y:S05]  /*b380*/  @!P0 BRA `(.L_x_47) ;  /* 0x0000000000048947 */ /* 0x010fea0003800000 */
[----:B------:R-:W-:Y:S01]  /*b390*/  BPT.TRAP 0x1 ;  /* 0x000000040000795c */ /* 0x000fe20000300000 */
.L_x_47:
[----:B------:R-:W3:Y:S04]  /*b3a0*/  LDL R3, [R1] ;  /* 0x0000000001037983 */ /* 0x000ee80000100800 */
[----:B-12---:R-:W2:Y:S01]  /*b3b0*/  LDL R2, [R1+0x8] ;  /* 0x0000080001027983 */ /* 0x006ea20000100800 */
[----:B------:R-:W-:Y:S01]  /*b3c0*/  R2UR UR9, R5 ;  /* 0x00000000050972ca */ /* 0x000fe200000e0000 */
[----:B------:R-:W-:Y:S01]  /*b3d0*/  UIADD3 UR4, UP0, UR52, 0x370, URZ ;  /* 0x0000037034047890 */ /* 0x000fe2000ff1e03f */
[----:B------:R-:W-:Y:S01]  /*b3e0*/  R2UR UR11, R7 ;  /* 0x00000000070b72ca */ /* 0x000fe200000e0000 */
[----:B------:R-:W-:Y:S01]  /*b3f0*/  UMOV UR10, URZ ;  /* 0x0000003f000a7c82 */ /* 0x000fe20008000000 */
[----:B------:R-:W-:Y:S01]  /*b400*/  R2UR UR13, R0 ;  /* 0x00000000000d72ca */ /* 0x000fe200000e0000 */
[----:B------:R-:W-:Y:S01]  /*b410*/  UIADD3.X UR5, URZ, UR53, URZ, UP0, !UPT ;  /* 0x000000353f057290 */ /* 0x000fe200087fe43f */
[----:B------:R-:W-:Y:S01]  /*b420*/  UMOV UR6, 0x0 ;  /* 0x0000000000067882 */ /* 0x000fe20000000000 */
[----:B------:R-:W-:Y:S01]  /*b430*/  UMOV UR7, 0x14f00000 ;  /* 0x14f0000000077882 */ /* 0x000fe20000000000 */
[----:B------:R-:W-:-:S05]  /*b440*/  UMOV UR16, 0x40 ;  /* 0x0000004000107882 */ /* 0x000fca0000000000 */
[----:B------:R-:W-:Y:S01]  /*b450*/  UIADD3 UR9, UR9, 0x29830, URZ ;  /* 0x0002983009097890 */ /* 0x000fe2000fffe03f */
[----:B---3--:R-:W-:Y:S02]  /*b460*/  R2UR UR8, R3 ;  /* 0x00000000030872ca */ /* 0x008fe400000e0000 */
[----:B--2---:R-:W-:-:S11]  /*b470*/  R2UR UR12, R2 ;  /* 0x00000000020c72ca */ /* 0x004fd600000e0000 */
[----:B------:R-:W-:-:S04]  /*b480*/  UIMAD UR8, UR8, 0x7800, UR40 ;  /* 0x00007800080878a4 */ /* 0x000fc8000f8e0228 */
[----:B------:R-:W-:Y:S02]  /*b490*/  UIADD3 UR14, UR8, 0x1a400, URZ ;  /* 0x0001a400080e7890 */ /* 0x000fe4000fffe03f */
[----:B------:R-:W-:Y:S02]  /*b4a0*/  UIADD3 UR15, UR8, 0x1cc00, URZ ;  /* 0x0001cc00080f7890 */ /* 0x000fe4000fffe03f */
[----:B------:R-:W-:-:S03]  /*b4b0*/  UIADD3 UR17, UR8, 0x1f400, URZ ;  /* 0x0001f40008117890 */ /* 0x000fc6000fffe03f */
[----:B------:R-:W-:Y:S01]  /*b4c0*/  UMOV UR8, UR14 ;  /* 0x0000000e00087c82 */ /* 0x000fe20008000000 */
[----:B------:R-:W-:Y:S01]  /*b4d0*/  UMOV UR14, 0x80 ;  /* 0x00000080000e7882 */ /* 0x000fe20000000000 */
[----:B------:R1:W-:Y:S02]  /*b4e0*/  UTMALDG.4D [UR8], [UR4], desc[UR6] ;  /* 0x00000608040075b4 */ /* 0x0003e40008019000 */
[----:B-1----:R-:W-:Y:S01]  /*b4f0*/  UMOV UR8, UR15 ;  /* 0x0000000f00087c82 */ /* 0x002fe20008000000 */
[----:B------:R-:W-:Y:S02]  /*b500*/  UMOV UR10, UR16 ;  /* 0x00000010000a7c82 */ /* 0x000fe40008000000 */
[----:B------:R1:W-:Y:S02]  /*b510*/  UTMALDG.4D [UR8], [UR4], desc[UR6] ;  /* 0x00000608040075b4 */ /* 0x0003e40008019000 */
[----:B-1----:R-:W-:Y:S01]  /*b520*/  UMOV UR8, UR17 ;  /* 0x0000001100087c82 */ /* 0x002fe20008000000 */
[----:B------:R-:W-:-:S02]  /*b530*/  UMOV UR10, UR14 ;  /* 0x0000000e000a7c82 */ /* 0x000fc40008000000 */
[----:B------:R2:W-:Y:S02]  /*b540*/  UTMALDG.4D [UR8], [UR4], desc[UR6] ;  /* 0x00000608040075b4 */ /* 0x0005e40008019000 */
[----:B--2---:R-:W-:Y:S01]  /*b550*/  NOP ;  /* 0x0000000000007918 */ /* 0x004fe20000000000 */
.L_x_42:
[----:B------:R-:W-:Y:S05]  /*b560*/  WARPSYNC.ALL ;  /* 0x0000000000007948 */ /* 0x000fea0003800000 */
[----:B------:R-:W-:Y:S01]  /*b570*/  ELECT P0, URZ, PT ;  /* 0x00000000003f782f */ /* 0x000fe20003800000 */
[----:B------:R-:W-:Y:S01]  /*b580*/  BAR.SYNC.DEFER_BLOCKING 0x8, 0x120 ;  /* 0x0204800000007b1d */ /* 0x000fe20000010000 */
[----:B------:R-:W-:Y:S02]  /*b590*/  UIADD3 UR4, UP0, UR52, 0x270, URZ ;  /* 0x0000027034047890 */ /* 0x000fe4000ff1e03f */
[----:B------:R-:W-:Y:S02]  /*b5a0*/  UIADD3 UR8, UR40, 0x14400, URZ ;  /* 0x0001440028087890 */ /* 0x000fe4000fffe03f */
[----:B------:R-:W-:-:S02]  /*b5b0*/  UIADD3 UR9, UR40, 0x29800, URZ ;  /* 0x0002980028097890 */ /* 0x000fc4000fffe03f */
[----:B------:R-:W-:Y:S02]  /*b5c0*/  UIADD3.X UR5, URZ, UR53, URZ, UP0, !UPT ;  /* 0x000000353f057290 */ /* 0x000fe400087fe43f */
[----:B------:R-:W-:Y:S02]  /*b5d0*/  UIADD3 UR24, UR40, 0x16400, URZ ;  /* 0x0001640028187890 */ /* 0x000fe4000fffe03f */
[----:B------:R-:W-:Y:S01]  /*b5e0*/  UIADD3 UR16, UR40, 0x18400, URZ ;  /* 0x0001840028107890 */ /* 0x000fe2000fffe03f */
[C---:B------:R-:W-:Y:S01]  /*b5f0*/  @P0 R2UR UR11, R6.reuse ;  /* 0x00000000060b02ca */ /* 0x040fe200000e0000 */
[----:B------:R-:W-:Y:S01]  /*b600*/  @P0 IMAD.MOV.U32 R2, RZ, RZ, 0x6000 ;  /* 0x00006000ff020424 */ /* 0x000fe200078e00ff */
[C---:B------:R-:W-:Y:S01]  /*b610*/  @P0 R2UR UR27, R6.reuse ;  /* 0x00000000061b02ca */ /* 0x040fe200000e0000 */
[----:B------:R-:W-:Y:S01]  /*b620*/  UMOV UR6, 0x0 ;  /* 0x0000000000067882 */ /* 0x000fe20000000000 */
[----:B------:R-:W-:Y:S01]  /*b630*/  @P0 R2UR UR19, R6 ;  /* 0x00000000061302ca */ /* 0x000fe200000e0000 */
[----:B------:R-:W-:Y:S01]  /*b640*/  UMOV UR7, 0x12f00000 ;  /* 0x12f0000000077882 */ /* 0x000fe20000000000 */
[----:B------:R-:W-:Y:S01]  /*b650*/  UMOV UR10, URZ ;  /* 0x0000003f000a7c82 */ /* 0x000fe20008000000 */
[----:B------:R-:W-:Y:S01]  /*b660*/  UMOV UR12, UR38 ;  /* 0x00000026000c7c82 */ /* 0x000fe20008000000 */
[----:B------:R-:W-:Y:S01]  /*b670*/  UMOV UR13, UR39 ;  /* 0x00000027000d7c82 */ /* 0x000fe20008000000 */
[----:B------:R-:W-:Y:S01]  /*b680*/  UMOV UR26, 0x40 ;  /* 0x00000040001a7882 */ /* 0x000fe20000000000 */
[----:B------:R-:W-:Y:S01]  /*b690*/  UMOV UR28, UR38 ;  /* 0x00000026001c7c82 */ /* 0x000fe20008000000 */
[----:B------:R-:W-:Y:S01]  /*b6a0*/  UMOV UR29, UR39 ;  /* 0x00000027001d7c82 */ /* 0x000fe20008000000 */
[----:B------:R2:W-:Y:S01]  /*b6b0*/  @P0 SYNCS.ARRIVE.TRANS64 RZ, [UR40+0x29800], R2 ;  /* 0x02980002ffff09a7 */ /* 0x0005e20008000028 */
[----:B------:R-:W-:Y:S01]  /*b6c0*/  UMOV UR25, UR9 ;  /* 0x0000000900197c82 */ /* 0x000fe20008000000 */
[----:B------:R-:W-:Y:S01]  /*b6d0*/  UMOV UR18, 0x80 ;  /* 0x0000008000127882 */ /* 0x000fe20000000000 */
[----:B------:R-:W-:Y:S01]  /*b6e0*/  UMOV UR20, UR38 ;  /* 0x0000002600147c82 */ /* 0x000fe20008000000 */
[----:B------:R-:W-:Y:S01]  /*b6f0*/  UMOV UR21, UR39 ;  /* 0x0000002700157c82 */ /* 0x000fe20008000000 */
[----:B------:R2:W-:Y:S01]  /*b700*/  UTMALDG.4D [UR8], [UR4], desc[UR6] ;  /* 0x00000608040075b4 */ /* 0x0005e20008019000 */
[----:B------:R-:W-:Y:S01]  /*b710*/  UMOV UR17, UR9 ;  /* 0x0000000900117c82 */ /* 0x000fe20008000000 */
[----:B------:R2:W-:Y:S01]  /*b720*/  UTMALDG.4D [UR24], [UR4], desc[UR6] ;  /* 0x00000618040075b4 */ /* 0x0005e20008019000 */
[----:B------:R2:W-:Y:S02]  /*b730*/  UTMALDG.4D [UR16], [UR4], desc[UR6] ;  /* 0x00000610040075b4 */ /* 0x0005e40008019000 */
[----:B--2---:R-:W-:Y:S01]  /*b740*/  NOP ;  /* 0x0000000000007918 */ /* 0x004fe20000000000 */
.L_x_40:
[----:B------:R-:W-:-:S06]  /*b750*/  ULOP3.LUT UR4, UR47, 0x1, URZ, 0xc, !UPT ;  /* 0x000000012f047892 */ /* 0x000fcc000f8e0c3f */
[----:B------:R-:W-:-:S05]  /*b760*/  IMAD.U32 R2, RZ, RZ, UR4 ;  /* 0x00000004ff027e24 */ /* 0x000fca000f8e00ff */
[----:B------:R-:W-:-:S04]  /*b770*/  SHF.L.U32 R2, R2, 0x1f, RZ ;  /* 0x0000001f02027819 */ /* 0x000fc800000006ff */
[----:B------:R-:W2:Y:S02]  /*b780*/  SYNCS.PHASECHK.TRANS64.TRYWAIT P0, [UR40+0x29820], R2 ;  /* 0x02982002ff0075a7 */ /* 0x000ea40008000168 */
[----:B--2---:R-:W-:Y:S05]  /*b790*/  @!P0 BRA `(.L_x_48) ;  /* 0x0000001c00c48947 */ /* 0x004fea0003800000 */
.L_x_100:
[----:B------:R-:W-:-:S06]  /*b7a0*/  UISETP.GE.AND UP0, UPT, UR42, 0xa1, UPT ;  /* 0x000000a12a00788c */ /* 0x000fcc000bf06270 */
[----:B------:R-:W-:-:S13]  /*b7b0*/  PLOP3.LUT P0, PT, PT, PT, UP0, 0x80, 0x0 ;  /* 0x000000000000781c */ /* 0x000fda0003f0f008 */
[----:B------:R-:W-:Y:S05]  /*b7c0*/  @!P0 BRA `(.L_x_49) ;  /* 0x00000010000c8947 */ /* 0x000fea0003800000 */
[----:B------:R3:W5:Y:S01]  /*b7d0*/  LDL.LU R7, [R1+0xc] ;  /* 0x00000c0001077983 */ /* 0x0007620000300800 */
[----:B------:R-:W-:-:S03]  /*b7e0*/  UIADD3 UR4, UR41, -0x2, URZ ;  /* 0xfffffffe29047890 */ /* 0x000fc6000fffe03f */
[----:B------:R3:W5:Y:S03]  /*b7f0*/  LDL.LU R6, [R1] ;  /* 0x0000000001067983 */ /* 0x0007660000300800 */
[----:B------:R-:W-:-:S07]  /*b800*/  IMAD.U32 R20, RZ, RZ, UR4 ;  /* 0x00000004ff147e24 */ /* 0x000fce000f8e00ff */
.L_x_71:
[----:B--2-45:R-:W-:Y:S01]  /*b810*/  VIADD R2, R6, 0x1 ;  /* 0x0000000106027836 */ /* 0x034fe20000000000 */
[----:B------:R-:W-:Y:S04]  /*b820*/  BSSY B0, `(.L_x_50) ;  /* 0x000008e000007945 */ /* 0x000fe80003800000 */
[----:B------:R-:W-:-:S04]  /*b830*/  ISETP.NE.AND P0, PT, R2, 0x2, PT ;  /* 0x000000020200780c */ /* 0x000fc80003f05270 */
[----:B-1----:R-:W-:Y:S02]  /*b840*/  SEL R4, RZ, 0x1, P0 ;  /* 0x00000001ff047807 */ /* 0x002fe40000000000 */
[----:B------:R-:W-:Y:S02]  /*b850*/  SEL R9, R2, RZ, P0 ;  /* 0x000000ff02097207 */ /* 0x000fe40000000000 */
[----:B------:R-:W-:-:S05]  /*b860*/  LOP3.LUT R10, R7, R4, RZ, 0x3c, !PT ;  /* 0x00000004070a7212 */ /* 0x000fca00078e3cff */
[----:B------:R1:W-:Y:S04]  /*b870*/  STL [R1+0xc], R10 ;  /* 0x00000c0a01007387 */ /* 0x0003e80000100800 */
[----:B------:R1:W-:Y:S01]  /*b880*/  STL [R1], R9 ;  /* 0x0000000901007387 */ /* 0x0003e20000100800 */
[----:B------:R-:W-:Y:S05]  /*b890*/  @!P6 BRA `(.L_x_51) ;  /* 0x000000080018e947 */ /* 0x000fea0003800000 */
[----:B------:R-:W-:Y:S01]  /*b8a0*/  IMAD.MOV.U32 R8, RZ, RZ, R20 ;  /* 0x000000ffff087224 */ /* 0x000fe200078e0014 */
[----:B------:R-:W-:Y:S06]  /*b8b0*/  @!P1 BRA `(.L_x_52) ;  /* 0x0000000000509947 */ /* 0x000fec0003800000 */
[----:B------:R-:W2:Y:S01]  /*b8c0*/  LDL R5, [R1+0x14] ;  /* 0x0000140001057983 */ /* 0x000ea20000100800 */
[----:B------:R-:W4:Y:S01]  /*b8d0*/  LDC R8, c[0x0][0x41c] ;  /* 0x00010700ff087b82 */ /* 0x000f220000000800 */
[----:B------:R-:W-:Y:S02]  /*b8e0*/  ULDC.64 UR4, c[0x0][0x408] ;  /* 0x0001020000047ab9 */ /* 0x000fe40000000a00 */
[----:B------:R-:W3:Y:S01]  /*b8f0*/  LDL R11, [R1+0x10] ;  /* 0x00001000010b7983 */ /* 0x000ee20000100800 */
[----:B----4-:R-:W-:-:S13]  /*b900*/  ISETP.NE.AND P0, PT, R8, 0x1, PT ;  /* 0x000000010800780c */ /* 0x010fda0003f05270 */
[----:B------:R-:W4:Y:S02]  /*b910*/  @P0 LDC.64 R2, c[0x0][0x420] ;  /* 0x00010800ff020b82 */ /* 0x000f240000000a00 */
[----:B----4-:R-:W-:-:S04]  /*b920*/  @P0 IMAD.HI.U32 R0, R20, R2, RZ ;  /* 0x0000000214000227 */ /* 0x010fc800078e00ff */
[----:B------:R-:W-:Y:S01]  /*b930*/  IMAD.MOV.U32 R2, RZ, RZ, R20 ;  /* 0x000000ffff027224 */ /* 0x000fe200078e0014 */
[----:B------:R-:W-:-:S05]  /*b940*/  @P0 SHF.R.U32.HI R2, RZ, R3, R0 ;  /* 0x00000003ff020219 */ /* 0x000fca0000011600 */
[----:B------:R-:W-:-:S04]  /*b950*/  IMAD.MOV R3, RZ, RZ, -R2 ;  /* 0x000000ffff037224 */ /* 0x000fc800078e0a02 */
[----:B------:R-:W-:Y:S01]  /*b960*/  IMAD R8, R8, R3, R20 ;  /* 0x0000000308087224 */ /* 0x000fe200078e0214 */
[----:B------:R-:W-:Y:S01]  /*b970*/  SHF.R.S32.HI R3, RZ, 0x1f, R2 ;  /* 0x0000001fff037819 */ /* 0x000fe20000011402 */
[----:B--2---:R-:W-:-:S04]  /*b980*/  IMAD R0, R5, UR4, RZ ;  /* 0x0000000405007c24 */ /* 0x004fc8000f8e02ff */
[C---:B---3--:R-:W-:Y:S02]  /*b990*/  IMAD R5, R11.reuse, UR5, R0 ;  /* 0x000000050b057c24 */ /* 0x048fe4000f8e0200 */
[----:B------:R-:W-:Y:S01]  /*b9a0*/  IMAD.WIDE.U32 R2, R11, UR4, R2 ;  /* 0x000000040b027c25 */ /* 0x000fe2000f8e0002 */
[----:B------:R-:W-:-:S03]  /*b9b0*/  ULDC.64 UR4, c[0x0][0x3f8] ;  /* 0x0000fe0000047ab9 */ /* 0x000fc60000000a00 */
[----:B------:R-:W-:Y:S01]  /*b9c0*/  IMAD.IADD R3, R5, 0x1, R3 ;  /* 0x0000000105037824 */ /* 0x000fe200078e0203 */
[----:B------:R-:W-:-:S04]  /*b9d0*/  LEA R4, P0, R2, UR4, 0x2 ;  /* 0x0000000402047c11 */ /* 0x000fc8000f8010ff */
[----:B------:R-:W-:-:S05]  /*b9e0*/  LEA.HI.X R5, R2, UR5, R3, 0x2, P0 ;  /* 0x0000000502057c11 */ /* 0x000fca00080f1403 */
[----:B------:R2:W5:Y:S04]  /*b9f0*/  LDG.E R0, desc[UR50][R4.64] ;  /* 0x0000003204007981 */ /* 0x000568000c1e1900 */
.L_x_52:
[----:B-1----:R-:W-:Y:S01]  /*ba00*/  LEA R9, R9, UR40, 0x3 ;  /* 0x0000002809097c11 */ /* 0x002fe2000f8e18ff */
[----:B------:R-:W1:Y:S01]  /*ba10*/  S2R R2, SR_TID.X ;  /* 0x0000000000027919 */ /* 0x000e620000002100 */
[----:B------:R-:W-:Y:S01]  /*ba20*/  SHF.L.U32 R3, R10, 0x1f, RZ ;  /* 0x0000001f0a037819 */ /* 0x000fe200000006ff */
[----:B------:R-:W-:Y:S03]  /*ba30*/  BSSY B1, `(.L_x_53) ;  /* 0x0000005000017945 */ /* 0x000fe60003800000 */
[----:B------:R-:W4:Y:S01]  /*ba40*/  SYNCS.PHASECHK.TRANS64.TRYWAIT P0, [R9+URZ+0x29880], R3 ;  /* 0x02988003090075a7 */ /* 0x000f22000800017f */
[----:B-1----:R-:W-:-:S04]  /*ba50*/  LOP3.LUT R2, R2, 0x7f, RZ, 0xc0, !PT ;  /* 0x0000007f02027812 */ /* 0x002fc800078ec0ff */
[----:B------:R-:W-:Y:S01]  /*ba60*/  ISETP.NE.AND P3, PT, R2, RZ, PT ;  /* 0x000000ff0200720c */ /* 0x000fe20003f65270 */
[----:B----4-:R-:W-:-:S12]  /*ba70*/  @!P0 BRA `(.L_x_54) ;  /* 0x0000001c00248947 */ /* 0x010fd80003800000 */
.L_x_101:
[----:B------:R-:W-:Y:S05]  /*ba80*/  BSYNC B1 ;  /* 0x0000000000017941 */ /* 0x000fea0003800000 */
.L_x_53:
[----:B------:R-:W-:Y:S04]  /*ba90*/  BSSY B1, `(.L_x_55) ;  /* 0x0000009000017945 */ /* 0x000fe80003800000 */
[----:B------:R-:W-:Y:S05]  /*baa0*/  @P3 BRA `(.L_x_56) ;  /* 0x00000000001c3947 */ /* 0x000fea0003800000 */
[----:B------:R-:W2:Y:S02]  /*bab0*/  S2R R2, SR_TID.X ;  /* 0x0000000000027919 */ /* 0x000ea40000002100 */
[----:B--2---:R-:W-:Y:S01]  /*bac0*/  LOP3.LUT R4, R2, 0x1f, RZ, 0xc0, !PT ;  /* 0x0000001f02047812 */ /* 0x004fe200078ec0ff */
[----:B------:R-:W-:-:S03]  /*bad0*/  IMAD.MOV.U32 R2, RZ, RZ, 0x5000 ;  /* 0x00005000ff027424 */ /* 0x000fc600078e00ff */
[----:B------:R-:W-:Y:S01]  /*bae0*/  ISETP.NE.AND P0, PT, R4, RZ, PT ;  /* 0x000000ff0400720c */ /* 0x000fe20003f05270 */
[----:B------:R4:W-:-:S12]  /*baf0*/  SYNCS.ARRIVE.TRANS64 RZ, [R9+URZ+0x29870], R2 ;  /* 0x0298700209ff79a7 */ /* 0x0009d8000800003f */
[----:B----4-:R-:W-:Y:S05]  /*bb00*/  @!P0 BRA `(.L_x_56) ;  /* 0x0000000000048947 */ /* 0x010fea0003800000 */
[----:B------:R-:W-:Y:S01]  /*bb10*/  BPT.TRAP 0x1 ;  /* 0x000000040000795c */ /* 0x000fe20000300000 */
.L_x_56:
[----:B------:R-:W-:Y:S05]  /*bb20*/  BSYNC B1 ;  /* 0x0000000000017941 */ /* 0x000fea0003800000 */
.L_x_55:
[----:B------:R-:W4:Y:S04]  /*bb30*/  LDL R2, [R1] ;  /* 0x0000000001027983 */ /* 0x000f280000100800 */
[----:B------:R-:W3:Y:S01]  /*bb40*/  LDL R10, [R1+0x8] ;  /* 0x00000800010a7983 */ /* 0x000ee20000100800 */
[----:B--2---:R-:W-:Y:S02]  /*bb50*/  IMAD.MOV.U32 R5, RZ, RZ, RZ ;  /* 0x000000ffff057224 */ /* 0x004fe400078e00ff */
[----:B------:R-:W-:-:S03]  /*bb60*/  IMAD.U32 R4, RZ, RZ, UR40 ;  /* 0x00000028ff047e24 */ /* 0x000fc6000f8e00ff */
[----:B------:R-:W-:Y:S01]  /*bb70*/  R2UR UR10, R5 ;  /* 0x00000000050a72ca */ /* 0x000fe200000e0000 */
[----:B------:R-:W-:Y:S01]  /*bb80*/  UIADD3 UR4, UP0, UR52, 0x470, URZ ;  /* 0x0000047034047890 */ /* 0x000fe2000ff1e03f */
[----:B------:R-:W-:Y:S01]  /*bb90*/  PLOP3.LUT P0, PT, PT, PT, PT, 0x80, 0x0 ;  /* 0x000000000000781c */ /* 0x000fe20003f0f070 */
[----:B------:R-:W-:Y:S01]  /*bba0*/  IMAD R8, R8, 0xa0, RZ ;  /* 0x000000a008087824 */ /* 0x000fe200078e02ff */
[----:B------:R-:W-:Y:S01]  /*bbb0*/  UMOV UR6, 0x0 ;  /* 0x0000000000067882 */ /* 0x000fe20000000000 */
[----:B------:R-:W-:Y:S01]  /*bbc0*/  UIADD3.X UR5, URZ, UR53, URZ, UP0, !UPT ;  /* 0x000000353f057290 */ /* 0x000fe200087fe43f */
[----:B------:R-:W-:Y:S01]  /*bbd0*/  UMOV UR7, 0x14f00000 ;  /* 0x14f0000000077882 */ /* 0x000fe20000000000 */
[----:B----4-:R-:W-:Y:S01]  /*bbe0*/  IMAD R2, R2, 0x5000, R4 ;  /* 0x0000500002027824 */ /* 0x010fe200078e0204 */
[----:B---3--:R-:W-:-:S03]  /*bbf0*/  R2UR UR12, R10 ;  /* 0x000000000a0c72ca */ /* 0x008fc600000e0000 */
[----:B------:R-:W-:Y:S02]  /*bc00*/  VIADD R2, R2, 0xa400 ;  /* 0x0000a40002027836 */ /* 0x000fe40000000000 */
[----:B------:R-:W-:-:S10]  /*bc10*/  VIADD R10, R9, 0x29870 ;  /* 0x00029870090a7836 */ /* 0x000fd40000000000 */
.L_x_57:
[----:B------:R-:W-:-:S13]  /*bc20*/  @P0 ELECT P4, URZ, PT ;  /* 0x00000000003f082f */ /* 0x000fda0003880000 */
[----:B-----5:R-:W-:Y:S02]  /*bc30*/  @P4 R2UR UR13, R0 ;  /* 0x00000000000d42ca */ /* 0x020fe400000e0000 */
[----:B------:R-:W-:Y:S02]  /*bc40*/  @P4 R2UR UR11, R8 ;  /* 0x00000000080b42ca */ /* 0x000fe400000e0000 */
[----:B------:R-:W-:Y:S02]  /*bc50*/  @P4 R2UR UR9, R10 ;  /* 0x000000000a0942ca */ /* 0x000fe400000e0000 */
[----:B------:R-:W-:Y:S02]  /*bc60*/  @P4 R2UR UR8, R2 ;  /* 0x00000000020842ca */ /* 0x000fe400000e0000 */
[----:B------:R-:W-:Y:S02]  /*bc70*/  @P4 PLOP3.LUT P0, PT, P4, PT, PT, 0x8, 0x0 ;  /* 0x000000000000481c */ /* 0x000fe4000270e170 */
[----:B------:R-:W-:-:S09]  /*bc80*/  PLOP3.LUT P4, PT, PT, PT, PT, 0x8, 0x0 ;  /* 0x000000000000781c */ /* 0x000fd20003f8e170 */
[----:B------:R2:W-:Y:S02]  /*bc90*/  UTMALDG.4D [UR8], [UR4], desc[UR6] ;  /* 0x00000608040075b4 */ /* 0x0005e40008019000 */
[----:B--2---:R-:W-:Y:S05]  /*bca0*/  @P0 BRA.U.ANY `(.L_x_57) ;  /* 0xfffffffd00dc0947 */ /* 0x004fea000393ffff */
[----:B------:R-:W2:Y:S01]  /*bcb0*/  SYNCS.PHASECHK.TRANS64.TRYWAIT P0, [R9+URZ+0x29840], R3 ;  /* 0x02984003090075a7 */ /* 0x000ea2000800017f */
[----:B------:R-:W-:Y:S04]  /*bcc0*/  BSSY B1, `(.L_x_58) ;  /* 0x0000002000017945 */ /* 0x000fe80003800000 */
[----:B--2---:R-:W-:Y:S05]  /*bcd0*/  @!P0 BRA `(.L_x_59) ;  /* 0x0000001800a08947 */ /* 0x004fea0003800000 */
.L_x_102:
[----:B------:R-:W-:Y:S05]  /*bce0*/  BSYNC B1 ;  /* 0x0000000000017941 */ /* 0x000fea0003800000 */
.L_x_58:
[----:B------:R-:W-:Y:S01]  /*bcf0*/  BSSY B1, `(.L_x_60) ;  /* 0x000000b000017945 */ /* 0x000fe20003800000 */
[----:B------:R-:W-:Y:S02]  /*bd00*/  IMAD.MOV.U32 R2, RZ, RZ, 0x0 ;  /* 0x00000000ff027424 */ /* 0x000fe400078e00ff */
[----:B-12---:R-:W-:Y:S01]  /*bd10*/  IMAD.MOV.U32 R3, RZ, RZ, 0x14f00000 ;  /* 0x14f00000ff037424 */ /* 0x006fe200078e00ff */
[----:B------:R-:W-:Y:S06]  /*bd20*/  @P3 BRA `(.L_x_61) ;  /* 0x00000000001c3947 */ /* 0x000fec0003800000 */
[----:B------:R-:W1:Y:S02]  /*bd30*/  S2R R10, SR_TID.X ;  /* 0x00000000000a7919 */ /* 0x000e640000002100 */
[----:B-1----:R-:W-:Y:S02]  /*bd40*/  LOP3.LUT R11, R10, 0x1f, RZ, 0xc0, !PT ;  /* 0x0000001f0a0b7812 */ /* 0x002fe400078ec0ff */
[----:B------:R-:W-:Y:S02]  /*bd50*/  MOV R10, 0x7800 ;  /* 0x00007800000a7802 */ /* 0x000fe40000000f00 */
[----:B------:R-:W-:Y:S02]  /*bd60*/  ISETP.NE.AND P0, PT, R11, RZ, PT ;  /* 0x000000ff0b00720c */ /* 0x000fe40003f05270 */
[----:B------:R1:W-:Y:S11]  /*bd70*/  SYNCS.ARRIVE.TRANS64 RZ, [R9+URZ+0x29830], R10 ;  /* 0x0298300a09ff79a7 */ /* 0x0003f6000800003f */
[----:B-1----:R-:W-:Y:S05]  /*bd80*/  @!P0 BRA `(.L_x_61) ;  /* 0x0000000000048947 */ /* 0x002fea0003800000 */
[----:B------:R-:W-:Y:S01]  /*bd90*/  BPT.TRAP 0x1 ;  /* 0x000000040000795c */ /* 0x000fe20000300000 */
.L_x_61:
[----:B------:R-:W-:Y:S05]  /*bda0*/  BSYNC B1 ;  /* 0x0000000000017941 */ /* 0x000fea0003800000 */
.L_x_60:
[----:B------:R-:W2:Y:S04]  /*bdb0*/  LDL R11, [R1+0x8] ;  /* 0x00000800010b7983 */ /* 0x000ea80000100800 */
[----:B------:R-:W3:Y:S01]  /*bdc0*/  LDL R10, [R1] ;  /* 0x00000000010a7983 */ /* 0x000ee20000100800 */
[----:B------:R-:W-:Y:S01]  /*bdd0*/  R2UR UR6, R2 ;  /* 0x00000000020672ca */ /* 0x000fe200000e0000 */
[----:B------:R-:W-:Y:S01]  /*bde0*/  UIADD3 UR4, UP0, UR52, 0x370, URZ ;  /* 0x0000037034047890 */ /* 0x000fe2000ff1e03f */
[----:B------:R-:W-:Y:S01]  /*bdf0*/  R2UR UR7, R3 ;  /* 0x00000000030772ca */ /* 0x000fe200000e0000 */
[----:B------:R-:W-:Y:S01]  /*be00*/  VIADD R9, R9, 0x29830 ;  /* 0x0002983009097836 */ /* 0x000fe20000000000 */
[----:B------:R-:W-:Y:S01]  /*be10*/  R2UR UR10, R5 ;  /* 0x00000000050a72ca */ /* 0x000fe200000e0000 */
[----:B------:R-:W-:Y:S01]  /*be20*/  UIADD3.X UR5, URZ, UR53, URZ, UP0, !UPT ;  /* 0x000000353f057290 */ /* 0x000fe200087fe43f */
[----:B------:R-:W-:-:S02]  /*be30*/  PLOP3.LUT P0, PT, PT, PT, PT, 0x80, 0x0 ;  /* 0x000000000000781c */ /* 0x000fc40003f0f070 */
[----:B--2---:R-:W-:Y:S01]  /*be40*/  R2UR UR12, R11 ;  /* 0x000000000b0c72ca */ /* 0x004fe200000e0000 */
[----:B---3--:R-:W-:-:S04]  /*be50*/  IMAD R4, R10, 0x7800, R4 ;  /* 0x000078000a047824 */ /* 0x008fc800078e0204 */
[----:B------:R-:W-:-:S10]  /*be60*/  VIADD R5, R4, 0x1a400 ;  /* 0x0001a40004057836 */ /* 0x000fd40000000000 */
.L_x_62:
[----:B------:R-:W-:-:S13]  /*be70*/  @P0 ELECT P3, URZ, PT ;  /* 0x00000000003f082f */ /* 0x000fda0003860000 */
[----:B------:R-:W-:Y:S02]  /*be80*/  @P3 R2UR UR13, R0 ;  /* 0x00000000000d32ca */ /* 0x000fe400000e0000 */
[----:B------:R-:W-:Y:S02]  /*be90*/  @P3 R2UR UR11, R8 ;  /* 0x00000000080b32ca */ /* 0x000fe400000e0000 */
[----:B------:R-:W-:Y:S02]  /*bea0*/  @P3 R2UR UR9, R9 ;  /* 0x00000000090932ca */ /* 0x000fe400000e0000 */
[----:B------:R-:W-:Y:S02]  /*beb0*/  @P3 R2UR UR8, R5 ;  /* 0x00000000050832ca */ /* 0x000fe400000e0000 */
[----:B------:R-:W-:Y:S02]  /*bec0*/  @P3 PLOP3.LUT P0, PT, P3, PT, PT, 0x8, 0x0 ;  /* 0x000000000000381c */ /* 0x000fe40001f0e170 */
[----:B------:R-:W-:-:S09]  /*bed0*/  PLOP3.LUT P3, PT, PT, PT, PT, 0x8, 0x0 ;  /* 0x000000000000781c */ /* 0x000fd20003f6e170 */
[----:B------:R1:W-:Y:S02]  /*bee0*/  UTMALDG.4D [UR8], [UR4], desc[UR6] ;  /* 0x00000608040075b4 */ /* 0x0003e40008019000 */
[----:B-1----:R-:W-:Y:S05]  /*bef0*/  @P0 BRA.U.ANY `(.L_x_62) ;  /* 0xfffffffd00dc0947 */ /* 0x002fea000393ffff */
[----:B------:R-:W2:Y:S01]  /*bf00*/  LDL R10, [R1+0x8] ;  /* 0x00000800010a7983 */ /* 0x000ea20000100800 */
[----:B------:R-:W-:Y:S01]  /*bf10*/  R2UR UR6, R2 ;  /* 0x00000000020672ca */ /* 0x000fe200000e0000 */
[----:B------:R-:W-:Y:S01]  /*bf20*/  VIADD R5, R4, 0x1cc00 ;  /* 0x0001cc0004057836 */ /* 0x000fe20000000000 */
[----:B------:R-:W-:Y:S01]  /*bf30*/  R2UR UR7, R3 ;  /* 0x00000000030772ca */ /* 0x000fe200000e0000 */
[----:B------:R-:W-:Y:S01]  /*bf40*/  UMOV UR10, 0x40 ;  /* 0x00000040000a7882 */ /* 0x000fe20000000000 */
[----:B------:R-:W-:Y:S02]  /*bf50*/  PLOP3.LUT P0, PT, PT, PT, PT, 0x80, 0x0 ;  /* 0x000000000000781c */ /* 0x000fe40003f0f070 */
[----:B--2---:R-:W-:-:S15]  /*bf60*/  R2UR UR12, R10 ;  /* 0x000000000a0c72ca */ /* 0x004fde00000e0000 */
.L_x_63:
        /* <DEDUP_REMOVED lines=16> */
.L_x_64:
        /* <DEDUP_REMOVED lines=8> */
[----:B--2---:R-:W-:Y:S05]  /*c0f0*/  @P0 BRA.U.ANY `(.L_x_64) ;  /* 0xfffffffd00dc0947 */ /* 0x004fea000393ffff */
.L_x_51:
[----:B------:R-:W-:Y:S05]  /*c100*/  BSYNC B0 ;  /* 0x0000000000007941 */ /* 0x000fea0003800000 */
.L_x_50:
[----:B------:R-:W-:-:S06]  /*c110*/  UISETP.NE.AND UP0, UPT, UR43, 0x3, UPT ;  /* 0x000000032b00788c */ /* 0x000fcc000bf05270 */
[----:B------:R-:W-:-:S13]  /*c120*/  PLOP3.LUT P0, PT, PT, PT, UP0, 0x80, 0x0 ;  /* 0x000000000000781c */ /* 0x000fda0003f0f008 */
[----:B------:R-:W-:Y:S05]  /*c130*/  @!P0 BRA `(.L_x_65) ;  /* 0x0000000000048947 */ /* 0x000fea0003800000 */
[----:B------:R-:W-:Y:S01]  /*c140*/  BPT.TRAP 0x1 ;  /* 0x000000040000795c */ /* 0x000fe20000300000 */
.L_x_65:
[----:B------:R-:W-:Y:S01]  /*c150*/  LOP3.LUT R2, R7, 0x1, RZ, 0x3c, !PT ;  /* 0x0000000107027812 */ /* 0x000fe200078e3cff */
[----:B------:R-:W-:Y:S01]  /*c160*/  BSSY B0, `(.L_x_66) ;  /* 0x0000008000007945 */ /* 0x000fe20003800000 */
[----:B------:R-:W-:Y:S02]  /*c170*/  LEA R3, R6, UR40, 0x3 ;  /* 0x0000002806037c11 */ /* 0x000fe4000f8e18ff */
[----:B------:R-:W-:-:S03]  /*c180*/  SHF.L.U32 R2, R2, 0x1f, RZ ;  /* 0x0000001f02027819 */ /* 0x000fc600000006ff */
[----:B------:R2:W-:Y:S01]  /*c190*/  STL [R1+0x4], R3 ;  /* 0x0000040301007387 */ /* 0x0005e20000100800 */
[----:B------:R2:W4:Y:S02]  /*c1a0*/  SYNCS.PHASECHK.TRANS64.TRYWAIT P3, [R3+URZ+0x29870], R2 ;  /* 0x02987002030075a7 */ /* 0x000524000806017f */
[----:B--2---:R-:W-:-:S05]  /*c1b0*/  IMAD.U32 R3, RZ, RZ, UR48 ;  /* 0x00000030ff037e24 */ /* 0x004fca000f8e00ff */
[----:B------:R-:W-:Y:S01]  /*c1c0*/  ISETP.NE.AND P0, PT, R3, 0x3, PT ;  /* 0x000000030300780c */ /* 0x000fe20003f05270 */
[----:B----4-:R-:W-:-:S12]  /*c1d0*/  @!P3 BRA `(.L_x_67) ;  /* 0x000000140074b947 */ /* 0x010fd80003800000 */
.L_x_103:
[----:B------:R-:W-:Y:S05]  /*c1e0*/  BSYNC B0 ;  /* 0x0000000000007941 */ /* 0x000fea0003800000 */
.L_x_66:
[----:B------:R-:W-:Y:S05]  /*c1f0*/  @!P0 BRA `(.L_x_68) ;  /* 0x0000000000048947 */ /* 0x000fea0003800000 */
[----:B------:R-:W-:Y:S01]  /*c200*/  BPT.TRAP 0x1 ;  /* 0x000000040000795c */ /* 0x000fe20000300000 */
.L_x_68:
[----:B--2---:R-:W2:Y:S01]  /*c210*/  LDL R2, [R1+0x4] ;  /* 0x0000040001027983 */ /* 0x004ea20000100800 */
[----:B------:R-:W-:-:S04]  /*c220*/  SHF.L.U32 R3, R7, 0x1f, RZ ;  /* 0x0000001f07037819 */ /* 0x000fc800000006ff */
[----:B--2---:R2:W4:Y:S02]  /*c230*/  SYNCS.PHASECHK.TRANS64.TRYWAIT P3, [R2+URZ+0x29860], R3 ;  /* 0x02986003020075a7 */ /* 0x004524000806017f */
[----:B--2---:R-:W-:Y:S01]  /*c240*/  IMAD R2, R6, 0x5000, RZ ;  /* 0x0000500006027824 */ /* 0x004fe200078e02ff */
[----:B----4-:R-:W-:Y:S06]  /*c250*/  @!P3 BRA `(.L_x_69) ;  /* 0x00000014006cb947 */ /* 0x010fec0003800000 */
.L_x_104:
[----:B--2---:R-:W2:Y:S04]  /*c260*/  LDL R4, [R1+0x1c] ;  /* 0x00001c0001047983 */ /* 0x004ea80000100800 */
[----:B------:R-:W4:Y:S01]  /*c270*/  LDL R12, [R1+0x18] ;  /* 0x00001800010c7983 */ /* 0x000f220000100800 */
[----:B------:R-:W-:Y:S05]  /*c280*/  WARPSYNC.ALL ;  /* 0x0000000000007948 */ /* 0x000fea0003800000 */
[----:B------:R-:W5:Y:S01]  /*c290*/  S2R R8, SR_TID.X ;  /* 0x0000000000087919 */ /* 0x000f620000002100 */
[----:B-1----:R-:W-:Y:S01]  /*c2a0*/  IMAD.MOV.U32 R10, RZ, RZ, 0x40 ;  /* 0x00000040ff0a7424 */ /* 0x002fe200078e00ff */
[----:B-----5:R-:W-:-:S04]  /*c2b0*/  LOP3.LUT P3, RZ, R8, 0x4, RZ, 0xc0, !PT ;  /* 0x0000000408ff7812 */ /* 0x020fc8000786c0ff */
[----:B------:R-:W-:Y:S02]  /*c2c0*/  SEL R10, R10, 0xffffffc0, !P3 ;  /* 0xffffffc00a0a7807 */ /* 0x000fe40005800000 */
[C---:B--2---:R-:W-:Y:S02]  /*c2d0*/  LOP3.LUT R3, R2.reuse, R4, RZ, 0xfc, !PT ;  /* 0x0000000402037212 */ /* 0x044fe400078efcff */
[----:B----4-:R-:W-:-:S03]  /*c2e0*/  IADD3 R2, R2, UR40, R12 ;  /* 0x0000002802027c10 */ /* 0x010fc6000fffe00c */
[----:B------:R-:W1:Y:S01]  /*c2f0*/  LDSM.16.MT88.4 R4, [R3+UR40+0xa400] ;  /* 0x00a400280304783b */ /* 0x000e620008004200 */
[----:B------:R-:W-:-:S04]  /*c300*/  VIADD R21, R3, UR40 ;  /* 0x0000002803157c36 */ /* 0x000fc80008000000 */
[----:B------:R-:W-:Y:S01]  /*c310*/  IMAD.IADD R21, R10, 0x1, R21 ;  /* 0x000000010a157824 */ /* 0x000fe200078e0215 */
[C-C-:B-1----:R-:W-:Y:S02]  /*c320*/  PRMT R8, R4.reuse, 0x6420, R5.reuse ;  /* 0x0000642004087816 */ /* 0x142fe40000000005 */
[----:B------:R-:W-:Y:S02]  /*c330*/  PRMT R9, R4, 0x7531, R5 ;  /* 0x0000753104097816 */ /* 0x000fe40000000005 */
[C-C-:B------:R-:W-:Y:S02]  /*c340*/  PRMT R10, R6.reuse, 0x6420, R7.reuse ;  /* 0x00006420060a7816 */ /* 0x140fe40000000007 */
[----:B------:R-:W-:Y:S02]  /*c350*/  PRMT R11, R6, 0x7531, R7 ;  /* 0x00007531060b7816 */ /* 0x000fe40000000007 */
[----:B------:R-:W1:Y:S04]  /*c360*/  LDSM.16.MT88.4 R4, [R21+0xa400] ;  /* 0x00a400001504783b */ /* 0x000e680000004200 */
[----:B------:R-:W-:Y:S01]  /*c370*/  STSM.16.M88.4 [R2+0x400], R8 ;  /* 0x0004000802007844 */ /* 0x000fe20000000200 */
[----:B-1----:R-:W-:-:S02]  /*c380*/  PRMT R12, R4, 0x6420, R5 ;  /* 0x00006420040c7816 */ /* 0x002fc40000000005 */
[----:B------:R-:W-:Y:S02]  /*c390*/  PRMT R13, R4, 0x7531, R5 ;  /* 0x00007531040d7816 */ /* 0x000fe40000000005 */
[C-C-:B------:R-:W-:Y:S02]  /*c3a0*/  PRMT R14, R6.reuse, 0x6420, R7.reuse ;  /* 0x00006420060e7816 */ /* 0x140fe40000000007 */
[----:B------:R-:W-:-:S05]  /*c3b0*/  PRMT R15, R6, 0x7531, R7 ;  /* 0x00007531060f7816 */ /* 0x000fca0000000007 */
[----:B------:R-:W-:Y:S04]  /*c3c0*/  STSM.16.M88.4 [R2+0xc00], R12 ;  /* 0x000c000c02007844 */ /* 0x000fe80000000200 */
[----:B------:R-:W1:Y:S02]  /*c3d0*/  LDSM.16.MT88.4 R8, [R3+UR40+0xb400] ;  /* 0x00b400280308783b */ /* 0x000e640008004200 */
[C-C-:B-1----:R-:W-:Y:S02]  /*c3e0*/  PRMT R4, R8.reuse, 0x6420, R9.reuse ;  /* 0x0000642008047816 */ /* 0x142fe40000000009 */
[----:B------:R-:W-:Y:S02]  /*c3f0*/  PRMT R5, R8, 0x7531, R9 ;  /* 0x0000753108057816 */ /* 0x000fe40000000009 */
[----:B------:R-:W-:-:S02]  /*c400*/  PRMT R6, R10, 0x6420, R11 ;  /* 0x000064200a067816 */ /* 0x000fc4000000000b */
[----:B------:R-:W-:Y:S02]  /*c410*/  PRMT R7, R10, 0x7531, R11 ;  /* 0x000075310a077816 */ /* 0x000fe4000000000b */
[----:B------:R-:W1:Y:S04]  /*c420*/  LDSM.16.MT88.4 R8, [R21+0xb400] ;  /* 0x00b400001508783b */ /* 0x000e680000004200 */
[----:B------:R-:W-:Y:S01]  /*c430*/  STSM.16.M88.4 [R2+0x1400], R4 ;  /* 0x0014000402007844 */ /* 0x000fe20000000200 */
[C-C-:B-1----:R-:W-:Y:S02]  /*c440*/  PRMT R16, R8.reuse, 0x6420, R9.reuse ;  /* 0x0000642008107816 */ /* 0x142fe40000000009 */
[----:B------:R-:W-:Y:S02]  /*c450*/  PRMT R17, R8, 0x7531, R9 ;  /* 0x0000753108117816 */ /* 0x000fe40000000009 */
[----:B------:R-:W-:-:S02]  /*c460*/  PRMT R18, R10, 0x6420, R11 ;  /* 0x000064200a127816 */ /* 0x000fc4000000000b */
        /* <DEDUP_REMOVED lines=32> */
[----:B------:R1:W-:Y:S02]  /*c670*/  STSM.16.M88.4 [R2+0x4400], R4 ;  /* 0x0044000402007844 */ /* 0x0003e40000000200 */
[C-C-:B-1----:R-:W-:Y:S02]  /*c680*/  PRMT R4, R8.reuse, 0x6420, R9.reuse ;  /* 0x0000642008047816 */ /* 0x142fe40000000009 */
[----:B------:R-:W-:-:S02]  /*c690*/  PRMT R5, R8, 0x7531, R9 ;  /* 0x0000753108057816 */ /* 0x000fc40000000009 */
[C-C-:B------:R-:W-:Y:S02]  /*c6a0*/  PRMT R6, R10.reuse, 0x6420, R11.reuse ;  /* 0x000064200a067816 */ /* 0x140fe4000000000b */
[----:B------:R-:W-:-:S05]  /*c6b0*/  PRMT R7, R10, 0x7531, R11 ;  /* 0x000075310a077816 */ /* 0x000fca000000000b */
[----:B------:R1:W-:Y:S01]  /*c6c0*/  STSM.16.M88.4 [R2+0x4c00], R4 ;  /* 0x004c000402007844 */ /* 0x0003e20000000200 */
[----:B------:R-:W-:Y:S01]  /*c6d0*/  @!PT LDS RZ, [RZ] ;  /* 0x00000000fffff984 */ /* 0x000fe20000000800 */
[----:B------:R-:W-:Y:S01]  /*c6e0*/  @!PT LDS RZ, [RZ] ;  /* 0x00000000fffff984 */ /* 0x000fe20000000800 */
[----:B------:R-:W-:Y:S01]  /*c6f0*/  @!PT LDS RZ, [RZ] ;  /* 0x00000000fffff984 */ /* 0x000fe20000000800 */
[----:B------:R-:W-:Y:S01]  /*c700*/  @!PT LDS RZ, [RZ] ;  /* 0x00000000fffff984 */ /* 0x000fe20000000800 */
[----:B------:R2:W-:Y:S06]  /*c710*/  MEMBAR.ALL.CTA ;  /* 0x0000000000007992 */ /* 0x0005ec0000008000 */
[----:B--2---:R-:W2:Y:S01]  /*c720*/  FENCE.VIEW.ASYNC.S ;  /* 0x00000000000073c6 */ /* 0x004ea20000000000 */
[----:B------:R-:W-:Y:S05]  /*c730*/  @!P0 BRA `(.L_x_70) ;  /* 0x0000000000048947 */ /* 0x000fea0003800000 */
[----:B------:R-:W-:Y:S01]  /*c740*/  BPT.TRAP 0x1 ;  /* 0x000000040000795c */ /* 0x000fe20000300000 */
.L_x_70:
[----:B------:R-:W2:Y:S01]  /*c750*/  LDL.LU R3, [R1+0x4] ;  /* 0x0000040001037983 */ /* 0x000ea20000300800 */
[C---:B------:R-:W-:Y:S01]  /*c760*/  ISETP.GT.AND P0, PT, R20.reuse, RZ, PT ;  /* 0x000000ff1400720c */ /* 0x040fe20003f04270 */
[----:B------:R-:W-:Y:S02]  /*c770*/  VIADD R20, R20, 0xffffffff ;  /* 0xffffffff14147836 */ /* 0x000fe40000000000 */
[----:B-1----:R4:W5:Y:S04]  /*c780*/  LDL R7, [R1+0xc] ;  /* 0x00000c0001077983 */ /* 0x0029680000100800 */
[----:B------:R4:W5:Y:S01]  /*c790*/  LDL R6, [R1] ;  /* 0x0000000001067983 */ /* 0x0009620000100800 */
[----:B--2---:R4:W-:Y:S01]  /*c7a0*/  SYNCS.ARRIVE.TRANS64.A1T0 RZ, [R3+URZ+0x29850], RZ ;  /* 0x029850ff03ff79a7 */ /* 0x0049e2000810003f */
[----:B------:R-:W-:-:S05]  /*c7b0*/  @!P2 VIADD R2, R3, 0x29880 ;  /* 0x000298800302a836 */ /* 0x000fca0000000000 */
[----:B------:R-:W-:Y:S01]  /*c7c0*/  @!P2 PRMT R2, RZ, 0x654, R2 ;  /* 0x00000654ff02a816 */ /* 0x000fe20000000002 */
[----:B------:R-:W-:Y:S06]  /*c7d0*/  BAR.SYNC.DEFER_BLOCKING 0x2, 0x80 ;  /* 0x0082000000007b1d */ /* 0x000fec0000010000 */
[----:B------:R4:W-:Y:S01]  /*c7e0*/  @!P2 SYNCS.ARRIVE.TRANS64.RED.A1T0 RZ, [R2+URZ], RZ ;  /* 0x000000ff02ffa9a7 */ /* 0x0009e2000810043f */
[----:B------:R-:W-:Y:S05]  /*c7f0*/  @P0 BRA `(.L_x_71) ;  /* 0xfffffff000040947 */ /* 0x000fea000383ffff */
.L_x_49:
[----:B------:R-:W-:-:S06]  /*c800*/  UISETP.NE.AND UP0, UPT, UR43, 0x3, UPT ;  /* 0x000000032b00788c */ /* 0x000fcc000bf05270 */
[----:B------:R-:W-:-:S13]  /*c810*/  PLOP3.LUT P0, PT, PT, PT, UP0, 0x80, 0x0 ;  /* 0x000000000000781c */ /* 0x000fda0003f0f008 */
[----:B------:R-:W-:Y:S05]  /*c820*/  @!P0 BRA `(.L_x_72) ;  /* 0x0000000000048947 */ /* 0x000fea0003800000 */
[----:B------:R-:W-:Y:S01]  /*c830*/  BPT.TRAP 0x1 ;  /* 0x000000040000795c */ /* 0x000fe20000300000 */
.L_x_72:
[----:B--2-4-:R-:W2:Y:S04]  /*c840*/  LDL R2, [R1+0xc] ;  /* 0x00000c0001027983 */ /* 0x014ea80000100800 */
[----:B------:R-:W4:Y:S01]  /*c850*/  LDL R0, [R1] ;  /* 0x0000000001007983 */ /* 0x000f220000100800 */
[----:B------:R-:W-:Y:S01]  /*c860*/  BSSY B0, `(.L_x_73) ;  /* 0x0000008000007945 */ /* 0x000fe20003800000 */
[----:B--2---:R-:W-:-:S04]  /*c870*/  LOP3.LUT R3, R2, 0x1, RZ, 0x3c, !PT ;  /* 0x0000000102037812 */ /* 0x004fc800078e3cff */
[----:B------:R-:W-:Y:S02]  /*c880*/  SHF.L.U32 R3, R3, 0x1f, RZ ;  /* 0x0000001f03037819 */ /* 0x000fe400000006ff */
[----:B----4-:R-:W-:-:S04]  /*c890*/  LEA R20, R0, UR40, 0x3 ;  /* 0x0000002800147c11 */ /* 0x010fc8000f8e18ff */
[----:B------:R-:W2:Y:S01]  /*c8a0*/  SYNCS.PHASECHK.TRANS64.TRYWAIT P0, [R20+URZ+0x29870], R3 ;  /* 0x02987003140075a7 */ /* 0x000ea2000800017f */
[----:B------:R-:W-:-:S05]  /*c8b0*/  IMAD.U32 R0, RZ, RZ, UR48 ;  /* 0x00000030ff007e24 */ /* 0x000fca000f8e00ff */
[----:B------:R-:W-:Y:S01]  /*c8c0*/  ISETP.NE.AND P1, PT, R0, 0x3, PT ;  /* 0x000000030000780c */ /* 0x000fe20003f25270 */
[----:B--2---:R-:W-:-:S12]  /*c8d0*/  @!P0 BRA `(.L_x_74) ;  /* 0x0000000c00e48947 */ /* 0x004fd80003800000 */
.L_x_105:
[----:B------:R-:W-:Y:S05]  /*c8e0*/  BSYNC B0 ;  /* 0x0000000000007941 */ /* 0x000fea0003800000 */
.L_x_73:
[----:B------:R-:W-:Y:S05]  /*c8f0*/  @!P1 BRA `(.L_x_75) ;  /* 0x0000000000049947 */ /* 0x000fea0003800000 */
[----:B------:R-:W-:Y:S01]  /*c900*/  BPT.TRAP 0x1 ;  /* 0x000000040000795c */ /* 0x000fe20000300000 */
.L_x_75:
[----:B------:R-:W2:Y:S02]  /*c910*/  LDL R0, [R1+0xc] ;  /* 0x00000c0001007983 */ /* 0x000ea40000100800 */
[----:B--2---:R-:W-:-:S04]  /*c920*/  SHF.L.U32 R3, R0, 0x1f, RZ ;  /* 0x0000001f00037819 */ /* 0x004fc800000006ff */
[----:B------:R-:W2:Y:S02]  /*c930*/  SYNCS.PHASECHK.TRANS64.TRYWAIT P0, [R20+URZ+0x29860], R3 ;  /* 0x02986003140075a7 */ /* 0x000ea4000800017f */
[----:B--2---:R-:W-:Y:S05]  /*c940*/  @!P0 BRA `(.L_x_76) ;  /* 0x0000000c00dc8947 */ /* 0x004fea0003800000 */
.L_x_106:
[----:B------:R-:W4:Y:S04]  /*c950*/  LDL R0, [R1] ;  /* 0x0000000001007983 */ /* 0x000f280000100800 */
[----:B------:R-:W2:Y:S04]  /*c960*/  LDL R2, [R1+0x1c] ;  /* 0x00001c0001027983 */ /* 0x000ea80000100800 */
[----:B------:R-:W3:Y:S01]  /*c970*/  LDL R12, [R1+0x18] ;  /* 0x00001800010c7983 */ /* 0x000ee20000100800 */
[----:B------:R-:W-:Y:S05]  /*c980*/  WARPSYNC.ALL ;  /* 0x0000000000007948 */ /* 0x000fea0003800000 */
[----:B------:R-:W1:Y:S01]  /*c990*/  S2R R8, SR_TID.X ;  /* 0x0000000000087919 */ /* 0x000e620000002100 */
[----:B------:R-:W-:Y:S01]  /*c9a0*/  IMAD.MOV.U32 R10, RZ, RZ, 0x40 ;  /* 0x00000040ff0a7424 */ /* 0x000fe200078e00ff */
[----:B-1----:R-:W-:-:S04]  /*c9b0*/  LOP3.LUT P0, RZ, R8, 0x4, RZ, 0xc0, !PT ;  /* 0x0000000408ff7812 */ /* 0x002fc8000780c0ff */
[----:B------:R-:W-:Y:S01]  /*c9c0*/  SEL R10, R10, 0xffffffc0, !P0 ;  /* 0xffffffc00a0a7807 */ /* 0x000fe20004000000 */
[----:B----4-:R-:W-:-:S05]  /*c9d0*/  IMAD R0, R0, 0x5000, RZ ;  /* 0x0000500000007824 */ /* 0x010fca00078e02ff */
[C---:B--2---:R-:W-:Y:S02]  /*c9e0*/  LOP3.LUT R2, R0.reuse, R2, RZ, 0xfc, !PT ;  /* 0x0000000200027212 */ /* 0x044fe400078efcff */
[----:B---3--:R-:W-:-:S03]  /*c9f0*/  IADD3 R0, R0, UR40, R12 ;  /* 0x0000002800007c10 */ /* 0x008fc6000fffe00c */
[----:B-----5:R-:W1:Y:S01]  /*ca00*/  LDSM.16.MT88.4 R4, [R2+UR40+0xa400] ;  /* 0x00a400280204783b */ /* 0x020e620008004200 */
[----:B------:R-:W-:-:S04]  /*ca10*/  VIADD R3, R2, UR40 ;  /* 0x0000002802037c36 */ /* 0x000fc80008000000 */
[----:B------:R-:W-:Y:S01]  /*ca20*/  IMAD.IADD R3, R10, 0x1, R3 ;  /* 0x000000010a037824 */ /* 0x000fe200078e0203 */
[C-C-:B-1----:R-:W-:Y:S02]  /*ca30*/  PRMT R8, R4.reuse, 0x6420, R5.reuse ;  /* 0x0000642004087816 */ /* 0x142fe40000000005 */
[----:B------:R-:W-:Y:S02]  /*ca40*/  PRMT R9, R4, 0x7531, R5 ;  /* 0x0000753104097816 */ /* 0x000fe40000000005 */
[C-C-:B------:R-:W-:Y:S02]  /*ca50*/  PRMT R10, R6.reuse, 0x6420, R7.reuse ;  /* 0x00006420060a7816 */ /* 0x140fe40000000007 */
[----:B------:R-:W-:Y:S02]  /*ca60*/  PRMT R11, R6, 0x7531, R7 ;  /* 0x00007531060b7816 */ /* 0x000fe40000000007 */
[----:B------:R-:W1:Y:S04]  /*ca70*/  LDSM.16.MT88.4 R4, [R3+0xa400] ;  /* 0x00a400000304783b */ /* 0x000e680000004200 */
[----:B------:R1:W-:Y:S02]  /*ca80*/  STSM.16.M88.4 [R0+0x400], R8 ;  /* 0x0004000800007844 */ /* 0x0003e40000000200 */
        /* <DEDUP_REMOVED lines=47> */
[----:B------:R2:W-:Y:S01]  /*cd80*/  STSM.16.M88.4 [R0+0x4400], R12 ;  /* 0x0044000c00007844 */ /* 0x0005e20000000200 */
[C-C-:B-1----:R-:W-:Y:S02]  /*cd90*/  PRMT R8, R4.reuse, 0x6420, R5.reuse ;  /* 0x0000642004087816 */ /* 0x142fe40000000005 */
[----:B------:R-:W-:Y:S02]  /*cda0*/  PRMT R9, R4, 0x7531, R5 ;  /* 0x0000753104097816 */ /* 0x000fe40000000005 */
[----:B------:R-:W-:-:S02]  /*cdb0*/  PRMT R10, R6, 0x6420, R7 ;  /* 0x00006420060a7816 */ /* 0x000fc40000000007 */
[----:B------:R-:W-:-:S05]  /*cdc0*/  PRMT R11, R6, 0x7531, R7 ;  /* 0x00007531060b7816 */ /* 0x000fca0000000007 */
[----:B------:R2:W-:Y:S01]  /*cdd0*/  STSM.16.M88.4 [R0+0x4c00], R8 ;  /* 0x004c000800007844 */ /* 0x0005e20000000200 */
[----:B------:R-:W-:Y:S01]  /*cde0*/  @!PT LDS RZ, [RZ] ;  /* 0x00000000fffff984 */ /* 0x000fe20000000800 */
[----:B------:R-:W-:Y:S01]  /*cdf0*/  @!PT LDS RZ, [RZ] ;  /* 0x00000000fffff984 */ /* 0x000fe20000000800 */
[----:B------:R-:W-:Y:S01]  /*ce00*/  @!PT LDS RZ, [RZ] ;  /* 0x00000000fffff984 */ /* 0x000fe20000000800 */
[----:B------:R-:W-:Y:S01]  /*ce10*/  @!PT LDS RZ, [RZ] ;  /* 0x00000000fffff984 */ /* 0x000fe20000000800 */
[----:B------:R1:W-:Y:S06]  /*ce20*/  MEMBAR.ALL.CTA ;  /* 0x0000000000007992 */ /* 0x0003ec0000008000 */
[----:B-1----:R-:W1:Y:S01]  /*ce30*/  FENCE.VIEW.ASYNC.S ;  /* 0x00000000000073c6 */ /* 0x002e620000000000 */
[----:B------:R-:W-:Y:S05]  /*ce40*/  @!P1 BRA `(.L_x_77) ;  /* 0x0000000000049947 */ /* 0x000fea0003800000 */
[----:B------:R-:W-:Y:S01]  /*ce50*/  BPT.TRAP 0x1 ;  /* 0x000000040000795c */ /* 0x000fe20000300000 */
.L_x_77:
[----:B------:R-:W3:Y:S01]  /*ce60*/  LDL.LU R4, [R1] ;  /* 0x0000000001047983 */ /* 0x000ee20000300800 */
[----:B-1----:R-:W-:Y:S03]  /*ce70*/  SYNCS.ARRIVE.TRANS64.A1T0 RZ, [R20+URZ+0x29850], RZ ;  /* 0x029850ff14ff79a7 */ /* 0x002fe6000810003f */
[----:B------:R-:W4:Y:S01]  /*ce80*/  LDL.LU R3, [R1+0xc] ;  /* 0x00000c0001037983 */ /* 0x000f220000300800 */
[----:B--2---:R-:W-:Y:S01]  /*ce90*/  @!P2 VIADD R0, R20, 0x29880 ;  /* 0x000298801400a836 */ /* 0x004fe20000000000 */
[----:B------:R-:W-:Y:S02]  /*cea0*/  UIADD3 UR49, UR44, UR49, URZ ;  /* 0x000000312c317290 */ /* 0x000fe4000fffe03f */
[----:B------:R-:W-:Y:S01]  /*ceb0*/  UIADD3 UR47, UR47, 0x1, URZ ;  /* 0x000000012f2f7890 */ /* 0x000fe2000fffe03f */
[----:B------:R-:W1:Y:S01]  /*cec0*/  LDC R2, c[0x0][0xda4] ;  /* 0x00036900ff027b82 */ /* 0x000e620000000800 */
[----:B------:R-:W-:-:S07]  /*ced0*/  @!P2 PRMT R0, RZ, 0x654, R0 ;  /* 0x00000654ff00a816 */ /* 0x000fce0000000000 */
[----:B------:R-:W-:Y:S01]  /*cee0*/  BAR.SYNC.DEFER_BLOCKING 0x2, 0x80 ;  /* 0x0082000000007b1d */ /* 0x000fe20000010000 */
[----:B-1----:R-:W-:-:S05]  /*cef0*/  ISETP.LE.AND P1, PT, R2, UR49, PT ;  /* 0x0000003102007c0c */ /* 0x002fca000bf23270 */
[----:B------:R3:W-:Y:S02]  /*cf00*/  @!P2 SYNCS.ARRIVE.TRANS64.RED.A1T0 RZ, [R0+URZ], RZ ;  /* 0x000000ff00ffa9a7 */ /* 0x0007e4000810043f */
[----:B---3--:R-:W-:-:S05]  /*cf10*/  VIADD R0, R4, 0x1 ;  /* 0x0000000104007836 */ /* 0x008fca0000000000 */
[----:B------:R-:W-:-:S04]  /*cf20*/  ISETP.NE.AND P0, PT, R0, 0x2, PT ;  /* 0x000000020000780c */ /* 0x000fc80003f05270 */
[----:B------:R-:W-:Y:S02]  /*cf30*/  SEL R2, RZ, 0x1, P0 ;  /* 0x00000001ff027807 */ /* 0x000fe40000000000 */
[----:B------:R-:W-:Y:S02]  /*cf40*/  SEL R0, R0, RZ, P0 ;  /* 0x000000ff00007207 */ /* 0x000fe40000000000 */
[----:B----4-:R-:W-:-:S03]  /*cf50*/  LOP3.LUT R3, R3, R2, RZ, 0x3c, !PT ;  /* 0x0000000203037212 */ /* 0x010fc600078e3cff */
[----:B------:R1:W-:Y:S04]  /*cf60*/  STL [R1], R0 ;  /* 0x0000000001007387 */ /* 0x0003e80000100800 */
[----:B------:R1:W-:Y:S01]  /*cf70*/  STL [R1+0xc], R3 ;  /* 0x00000c0301007387 */ /* 0x0003e20000100800 */
[----:B------:R-:W-:Y:S05]  /*cf80*/  @!P1 BRA `(.L_x_78) ;  /* 0xffffffd400749947 */ /* 0x000fea000383ffff */
[----:B------:R-:W-:-:S12]  /*cf90*/  ULOP3.LUT UR47, UR47, 0x1, URZ, 0xc, !UPT ;  /* 0x000000012f2f7892 */ /* 0x000fd8000f8e0c3f */
.L_x_34:
[----:B-1----:R-:W1:Y:S01]  /*cfa0*/  S2R R3, SR_CgaCtaId ;  /* 0x0000000000037919 */ /* 0x002e620000008800 */
[----:B------:R-:W-:-:S04]  /*cfb0*/  MOV R0, 0x400 ;  /* 0x0000040000007802 */ /* 0x000fc80000000f00 */
[----:B-1----:R-:W-:Y:S01]  /*cfc0*/  LEA R9, R3, R0, 0x18 ;  /* 0x0000000003097211 */ /* 0x002fe200078ec0ff */
[----:B------:R-:W-:-:S05]  /*cfd0*/  IMAD.U32 R0, RZ, RZ, UR47 ;  /* 0x0000002fff007e24 */ /* 0x000fca000f8e00ff */
[----:B------:R-:W-:-:S04]  /*cfe0*/  SHF.L.U32 R0, R0, 0x1f, RZ ;  /* 0x0000001f00007819 */ /* 0x000fc800000006ff */
[----:B------:R-:W1:Y:S02]  /*cff0*/  SYNCS.PHASECHK.TRANS64.TRYWAIT P0, [R9+URZ+0x29820], R0 ;  /* 0x02982000090075a7 */ /* 0x000e64000800017f */
[----:B-1----:R-:W-:Y:S05]  /*d000*/  @!P0 BRA `(.L_x_79) ;  /* 0x0000000800408947 */ /* 0x002fea0003800000 */
.L_x_107:
[----:B------:R-:W2:Y:S02]  /*d010*/  S2R R2, SR_TID.X ;  /* 0x0000000000027919 */ /* 0x000ea40000002100 */
[----:B--2---:R-:W-:-:S04]  /*d020*/  SHF.R.U32.HI R2, RZ, 0x5, R2 ;  /* 0x00000005ff027819 */ /* 0x004fc80000011602 */
[----:B------:R-:W-:-:S05]  /*d030*/  LOP3.LUT R2, R2, 0x3, RZ, 0xc0, !PT ;  /* 0x0000000302027812 */ /* 0x000fca00078ec0ff */
[----:B-1----:R-:W1:Y:S02]  /*d040*/  SHFL.IDX PT, R0, R2, RZ, 0x1f ;  /* 0x00001fff02007589 */ /* 0x002e6400000e0000 */
[----:B-1----:R-:W-:-:S13]  /*d050*/  ISETP.NE.AND P0, PT, R0, RZ, PT ;  /* 0x000000ff0000720c */ /* 0x002fda0003f05270 */
[----:B------:R-:W-:Y:S05]  /*d060*/  @P0 EXIT ;  /* 0x000000000000094d */ /* 0x000fea0003800000 */
[----:B------:R-:W-:Y:S01]  /*d070*/  ELECT P0, URZ, PT ;  /* 0x00000000003f782f */ /* 0x000fe20003800000 */
[----:B------:R-:W-:-:S12]  /*d080*/  BSSY B0, `(.L_x_80) ;  /* 0x000002a000007945 */ /* 0x000fd80003800000 */
[----:B------:R-:W-:Y:S05]  /*d090*/  @!P0 BRA `(.L_x_81) ;  /* 0x0000000000a08947 */ /* 0x000fea0003800000 */
[----:B------:R-:W-:-:S06]  /*d0a0*/  ULOP3.LUT UR4, UR46, 0x2, URZ, 0xfc, !UPT ;  /* 0x000000022e047892 */ /* 0x000fcc000f8efc3f */
[----:B------:R-:W-:-:S04]  /*d0b0*/  MOV R0, UR4 ;  /* 0x0000000400007c02 */ /* 0x000fc80008000f00 */
[----:B------:R-:W-:-:S13]  /*d0c0*/  ISETP.NE.AND P0, PT, R0, 0x3, PT ;  /* 0x000000030000780c */ /* 0x000fda0003f05270 */
[----:B------:R-:W-:Y:S05]  /*d0d0*/  @!P0 BRA `(.L_x_82) ;  /* 0x0000000000048947 */ /* 0x000fea0003800000 */
[----:B------:R-:W-:Y:S01]  /*d0e0*/  BPT.TRAP 0x1 ;  /* 0x000000040000795c */ /* 0x000fe20000300000 */
.L_x_82:
[----:B------:R-:W2:Y:S04]  /*d0f0*/  LDL R2, [R1] ;  /* 0x0000000001027983 */ /* 0x000ea80000100800 */
[----:B------:R-:W3:Y:S01]  /*d100*/  LDL.LU R6, [R1+0xc] ;  /* 0x00000c0001067983 */ /* 0x000ee20000300800 */
[----:B------:R-:W-:-:S04]  /*d110*/  VIADD R0, R9, 0x29840 ;  /* 0x0002984009007836 */ /* 0x000fc80000000000 */
[C---:B--2---:R-:W-:Y:S02]  /*d120*/  IMAD R5, R2.reuse, 0x8, R0 ;  /* 0x0000000802057824 */ /* 0x044fe400078e0200 */
[----:B------:R-:W-:Y:S01]  /*d130*/  VIADD R2, R2, 0x1 ;  /* 0x0000000102027836 */ /* 0x000fe20000000000 */
[----:B---3--:R-:W-:-:S04]  /*d140*/  SHF.L.U32 R4, R6, 0x1f, RZ ;  /* 0x0000001f06047819 */ /* 0x008fc800000006ff */
[----:B------:R-:W-:Y:S01]  /*d150*/  ISETP.NE.AND P2, PT, R2, 0x2, PT ;  /* 0x000000020200780c */ /* 0x000fe20003f45270 */
[----:B------:R-:W1:Y:S03]  /*d160*/  SYNCS.PHASECHK.TRANS64.TRYWAIT P1, [R5+URZ], R4 ;  /* 0x00000004050075a7 */ /* 0x000e66000802017f */
[----:B------:R-:W-:-:S04]  /*d170*/  SEL R3, RZ, 0x1, P2 ;  /* 0x00000001ff037807 */ /* 0x000fc80001000000 */
[----:B------:R-:W-:Y:S02]  /*d180*/  LOP3.LUT R6, R6, R3, RZ, 0x3c, !PT ;  /* 0x0000000306067212 */ /* 0x000fe400078e3cff */
[----:B------:R-:W-:-:S05]  /*d190*/  SEL R3, R2, RZ, P2 ;  /* 0x000000ff02037207 */ /* 0x000fca0001000000 */
[----:B------:R-:W-:Y:S01]  /*d1a0*/  IMAD R7, R3, 0x8, R0 ;  /* 0x0000000803077824 */ /* 0x000fe200078e0200 */
[----:B------:R-:W-:Y:S01]  /*d1b0*/  SHF.L.U32 R0, R6, 0x1f, RZ ;  /* 0x0000001f06007819 */ /* 0x000fe200000006ff */
[----:B-1----:R-:W-:Y:S06]  /*d1c0*/  @!P1 BRA `(.L_x_83) ;  /* 0x0000000400e49947 */ /* 0x002fec0003800000 */
.L_x_108:
[----:B------:R-:W2:Y:S02]  /*d1d0*/  SYNCS.PHASECHK.TRANS64.TRYWAIT P1, [R7+URZ], R0 ;  /* 0x00000000070075a7 */ /* 0x000ea4000802017f */
[----:B--2---:R-:W-:Y:S05]  /*d1e0*/  @!P1 BRA `(.L_x_84) ;  /* 0x0000000400f09947 */ /* 0x004fea0003800000 */
.L_x_109:
[----:B------:R-:W-:Y:S05]  /*d1f0*/  @!P0 BRA `(.L_x_85) ;  /* 0x0000000000048947 */ /* 0x000fea0003800000 */
[----:B------:R-:W-:Y:S01]  /*d200*/  BPT.TRAP 0x1 ;  /* 0x000000040000795c */ /* 0x000fe20000300000 */
.L_x_85:
[----:B------:R-:W1:Y:S02]  /*d210*/  LDL.LU R2, [R1] ;  /* 0x0000000001027983 */ /* 0x000e640000300800 */
[----:B-1----:R-:W-:-:S04]  /*d220*/  IMAD R5, R2, 0x8, R9 ;  /* 0x0000000802057824 */ /* 0x002fc800078e0209 */
[----:B------:R-:W1:Y:S02]  /*d230*/  SYNCS.PHASECHK.TRANS64.TRYWAIT P1, [R5+URZ+0x29860], R4 ;  /* 0x02986004050075a7 */ /* 0x000e64000802017f */
[----:B-1----:R-:W-:Y:S05]  /*d240*/  @!P1 BRA `(.L_x_86) ;  /* 0x0000000400ec9947 */ /* 0x002fea0003800000 */
.L_x_110:
[----:B------:R-:W-:Y:S05]  /*d250*/  @!P0 BRA `(.L_x_87) ;  /* 0x0000000000048947 */ /* 0x000fea0003800000 */
[----:B------:R-:W-:Y:S01]  /*d260*/  BPT.TRAP 0x1 ;  /* 0x000000040000795c */ /* 0x000fe20000300000 */
.L_x_87:
[----:B------:R-:W-:-:S04]  /*d270*/  IMAD R3, R3, 0x8, R9 ;  /* 0x0000000803037824 */ /* 0x000fc800078e0209 */
[----:B------:R-:W3:Y:S02]  /*d280*/  SYNCS.PHASECHK.TRANS64.TRYWAIT P1, [R3+URZ+0x29860], R0 ;  /* 0x02986000030075a7 */ /* 0x000ee4000802017f */
[----:B---3--:R-:W-:Y:S05]  /*d290*/  @!P1 BRA `(.L_x_88) ;  /* 0x0000000400ec9947 */ /* 0x008fea0003800000 */
.L_x_111:
[----:B------:R-:W-:Y:S05]  /*d2a0*/  @!P0 BRA `(.L_x_89) ;  /* 0x0000000000048947 */ /* 0x000fea0003800000 */
[----:B------:R-:W-:Y:S01]  /*d2b0*/  BPT.TRAP 0x1 ;  /* 0x000000040000795c */ /* 0x000fe20000300000 */
.L_x_89:
[----:B------:R-:W4:Y:S02]  /*d2c0*/  SYNCS.PHASECHK.TRANS64.TRYWAIT P0, [R5+URZ+0x29880], R4 ;  /* 0x02988004050075a7 */ /* 0x000f24000800017f */
[----:B----4-:R-:W-:Y:S05]  /*d2d0*/  @!P0 BRA `(.L_x_90) ;  /* 0x0000000400f08947 */ /* 0x010fea0003800000 */
.L_x_91:
[----:B------:R1:W1:Y:S02]  /*d2e0*/  SYNCS.PHASECHK.TRANS64.TRYWAIT P0, [R3+URZ+0x29880], R0 ;  /* 0x02988000030075a7 */ /* 0x000264000800017f */
[----:B-1----:R-:W-:Y:S05]  /*d2f0*/  @!P0 NANOSLEEP.SYNCS 0x989680 ;  /* 0x009896800000895d */ /* 0x002fea0003900000 */
[----:B------:R-:W1:Y:S02]  /*d300*/  @!P0 SYNCS.PHASECHK.TRANS64 P0, [R3+URZ+0x29880], R0 ;  /* 0x02988000030085a7 */ /* 0x000e64000800007f */
[----:B-1----:R-:W-:Y:S05]  /*d310*/  @!P0 BRA `(.L_x_91) ;  /* 0xfffffffc00f08947 */ /* 0x002fea000383ffff */
.L_x_81:
[----:B------:R-:W-:Y:S05]  /*d320*/  BSYNC B0 ;  /* 0x0000000000007941 */ /* 0x000fea0003800000 */
.L_x_80:
[----:B------:R-:W-:Y:S05]  /*d330*/  EXIT ;  /* 0x000000000000794d */ /* 0x000fea0003800000 */
.L_x_10:
[----:B-1----:R-:W-:-:S04]  /*d340*/  IMAD.U32 R3, RZ, RZ, UR38 ;  /* 0x00000026ff037e24 */ /* 0x002fc8000f8e00ff */
[----:B------:R1:W2:Y:S03]  /*d350*/  SYNCS.PHASECHK.TRANS64.TRYWAIT P1, [R3+URZ+0x29800], R8 ;  /* 0x02980008030075a7 */ /* 0x0002a6000802017f */
[----:B--2---:R-:W-:Y:S05]  /*d360*/  @!P1 NANOSLEEP.SYNCS 0x989680 ;  /* 0x009896800000995d */ /* 0x004fea0003900000 */
[----:B------:R-:W2:Y:S02]  /*d370*/  @!P1 SYNCS.PHASECHK.TRANS64 P1, [R3+URZ+0x29800], R8 ;  /* 0x02980008030095a7 */ /* 0x000ea4000802007f */
[----:B--2---:R-:W-:Y:S05]  /*d380*/  @!P1 BRA `(.L_x_10) ;  /* 0xfffffffc00ec9947 */ /* 0x004fea000383ffff */
[----:B------:R-:W-:Y:S05]  /*d390*/  BRA `(.L_x_92) ;  /* 0xffffff4000487947 */ /* 0x000fea000383ffff */
.L_x_14:
[----:B--2---:R2:W3:Y:S02]  /*d3a0*/  SYNCS.PHASECHK.TRANS64.TRYWAIT P1, [R3+URZ+0x29830], R4 ;  /* 0x02983004030075a7 */ /* 0x0044e4000802017f */
[----:B---3--:R-:W-:Y:S05]  /*d3b0*/  @!P1 NANOSLEEP.SYNCS 0x989680 ;  /* 0x009896800000995d */ /* 0x008fea0003900000 */
[----:B------:R-:W3:Y:S02]  /*d3c0*/  @!P1 SYNCS.PHASECHK.TRANS64 P1, [R3+URZ+0x29830], R4 ;  /* 0x02983004030095a7 */ /* 0x000ee4000802007f */
[----:B---3--:R-:W-:Y:S05]  /*d3d0*/  @!P1 BRA `(.L_x_14) ;  /* 0xfffffffc00f09947 */ /* 0x008fea000383ffff */
[----:B------:R-:W-:Y:S05]  /*d3e0*/  BRA `(.L_x_13) ;  /* 0xffffff4000707947 */ /* 0x000fea000383ffff */
.L_x_19:
[----:B--2---:R-:W-:-:S04]  /*d3f0*/  IMAD.U32 R8, RZ, RZ, UR6 ;  /* 0x00000006ff087e24 */ /* 0x004fc8000f8e00ff */
[----:B------:R2:W3:Y:S03]  /*d400*/  SYNCS.PHASECHK.TRANS64.TRYWAIT P1, [R8+URZ+0x29830], R7 ;  /* 0x02983007080075a7 */ /* 0x0004e6000802017f */
[----:B---3--:R-:W-:Y:S05]  /*d410*/  @!P1 NANOSLEEP.SYNCS 0x989680 ;  /* 0x009896800000995d */ /* 0x008fea0003900000 */
[----:B------:R-:W3:Y:S02]  /*d420*/  @!P1 SYNCS.PHASECHK.TRANS64 P1, [R8+URZ+0x29830], R7 ;  /* 0x02983007080095a7 */ /* 0x000ee4000802007f */
[----:B---3--:R-:W-:Y:S05]  /*d430*/  @!P1 BRA `(.L_x_19) ;  /* 0xfffffffc00ec9947 */ /* 0x008fea000383ffff */
[----:B------:R-:W-:Y:S05]  /*d440*/  BRA `(.L_x_16) ;  /* 0xffffff7c00987947 */ /* 0x000fea000383ffff */
.L_x_23:
[----:B--2---:R-:W-:-:S04]  /*d450*/  IMAD.U32 R8, RZ, RZ, UR6 ;  /* 0x00000006ff087e24 */ /* 0x004fc8000f8e00ff */
[----:B------:R2:W3:Y:S03]  /*d460*/  SYNCS.PHASECHK.TRANS64.TRYWAIT P1, [R8+URZ+0x29850], R7 ;  /* 0x02985007080075a7 */ /* 0x0004e6000802017f */
[----:B---3--:R-:W-:Y:S05]  /*d470*/  @!P1 NANOSLEEP.SYNCS 0x989680 ;  /* 0x009896800000995d */ /* 0x008fea0003900000 */
[----:B------:R-:W3:Y:S02]  /*d480*/  @!P1 SYNCS.PHASECHK.TRANS64 P1, [R8+URZ+0x29850], R7 ;  /* 0x02985007080095a7 */ /* 0x000ee4000802007f */
[----:B---3--:R-:W-:Y:S05]  /*d490*/  @!P1 BRA `(.L_x_23) ;  /* 0xfffffffc00ec9947 */ /* 0x008fea000383ffff */
[----:B------:R-:W-:Y:S05]  /*d4a0*/  BRA `(.L_x_20) ;  /* 0xffffff8800987947 */ /* 0x000fea000383ffff */
.L_x_29:
[----:B--2---:R-:W-:-:S04]  /*d4b0*/  IMAD.U32 R3, RZ, RZ, UR4 ;  /* 0x00000004ff037e24 */ /* 0x004fc8000f8e00ff */
[----:B------:R2:W3:Y:S03]  /*d4c0*/  SYNCS.PHASECHK.TRANS64.TRYWAIT P1, [R3+URZ+0x29850], R0 ;  /* 0x02985000030075a7 */ /* 0x0004e6000802017f */
[----:B---3--:R-:W-:Y:S05]  /*d4d0*/  @!P1 NANOSLEEP.SYNCS 0x989680 ;  /* 0x009896800000995d */ /* 0x008fea0003900000 */
[----:B------:R-:W3:Y:S02]  /*d4e0*/  @!P1 SYNCS.PHASECHK.TRANS64 P1, [R3+URZ+0x29850], R0 ;  /* 0x02985000030095a7 */ /* 0x000ee4000802007f */
[----:B---3--:R-:W-:Y:S05]  /*d4f0*/  @!P1 BRA `(.L_x_29) ;  /* 0xfffffffc00ec9947 */ /* 0x008fea000383ffff */
[----:B------:R-:W-:Y:S05]  /*d500*/  BRA `(.L_x_28) ;  /* 0xffffffb000ec7947 */ /* 0x000fea000383ffff */
.L_x_39:
[----:B------:R-:W-:Y:S02]  /*d510*/  IMAD.MOV.U32 R13, RZ, RZ, R4 ;  /* 0x000000ffff0d7224 */ /* 0x000fe400078e0004 */
[----:B------:R-:W-:Y:S02]  /*d520*/  IMAD.MOV.U32 R12, RZ, RZ, RZ ;  /* 0x000000ffff0c7224 */ /* 0x000fe400078e00ff */
[----:B------:R-:W-:Y:S02]  /*d530*/  IMAD.MOV.U32 R11, RZ, RZ, 0x1f ;  /* 0x0000001fff0b7424 */ /* 0x000fe400078e00ff */
[----:B------:R-:W-:-:S07]  /*d540*/  IMAD.MOV.U32 R15, RZ, RZ, -0x1 ;  /* 0xffffffffff0f7424 */ /* 0x000fce00078e00ff */
[----:B------:R-:W-:Y:S05]  /*d550*/  WARPSYNC.COLLECTIVE R15, `(.L_x_93) ;  /* 0x000000000f087348 */ /* 0x000fea0003c00000 */
[----:B------:R1:W2:Y:S02]  /*d560*/  SHFL.IDX P6, R14, R13, R12, R11 ;  /* 0x0000000c0d0e7389 */ /* 0x0002a400000c000b */
[----:B-12---:R-:W-:Y:S01]  /*d570*/  ENDCOLLECTIVE ;  /* 0x000000000000791b */ /* 0x006fe20003800000 */
.L_x_93:
[----:B------:R-:W-:Y:S05]  /*d580*/  BRA `(.L_x_94) ;  /* 0xffffffd8006c7947 */ /* 0x000fea000383ffff */
.L_x_41:
[----:B------:R-:W-:Y:S01]  /*d590*/  BSSY B0, `(.L_x_95) ;  /* 0x0000006000007945 */ /* 0x000fe20003800000 */
[----:B------:R-:W-:-:S07]  /*d5a0*/  IMAD.MOV.U32 R15, RZ, RZ, -0x1 ;  /* 0xffffffffff0f7424 */ /* 0x000fce00078e00ff */
[----:B-1----:R-:W-:Y:S05]  /*d5b0*/  WARPSYNC.COLLECTIVE R15, `(.L_x_96) ;  /* 0x000000000f0c7348 */ /* 0x002fea0003c00000 */
[----:B------:R-:W-:Y:S02]  /*d5c0*/  ELECT P6, UR62, PT ;  /* 0x00000000003e782f */ /* 0x000fe400038c0000 */
[----:B------:R-:W-:Y:S01]  /*d5d0*/  MOV R14, UR62 ;  /* 0x0000003e000e7c02 */ /* 0x000fe20008000f00 */
[----:B-1----:R-:W-:Y:S10]  /*d5e0*/  ENDCOLLECTIVE ;  /* 0x000000000000791b */ /* 0x002ff40003800000 */
.L_x_96:
[----:B------:R-:W-:Y:S05]  /*d5f0*/  BSYNC B0 ;  /* 0x0000000000007941 */ /* 0x000fea0003800000 */
.L_x_95:
[----:B------:R-:W-:Y:S05]  /*d600*/  BRA `(.L_x_97) ;  /* 0xffffffd8006c7947 */ /* 0x000fea000383ffff */
.L_x_44:
[----:B--2---:R2:W3:Y:S02]  /*d610*/  SYNCS.PHASECHK.TRANS64.TRYWAIT P3, [R5+URZ+0x29880], R2 ;  /* 0x02988002050075a7 */ /* 0x0044e4000806017f */
[----:B---3--:R-:W-:Y:S05]  /*d620*/  @!P3 NANOSLEEP.SYNCS 0x989680 ;  /* 0x009896800000b95d */ /* 0x008fea0003900000 */
[----:B------:R-:W3:Y:S02]  /*d630*/  @!P3 SYNCS.PHASECHK.TRANS64 P3, [R5+URZ+0x29880], R2 ;  /* 0x029880020500b5a7 */ /* 0x000ee4000806007f */
[----:B---3--:R-:W-:Y:S05]  /*d640*/  @!P3 BRA `(.L_x_44) ;  /* 0xfffffffc00f0b947 */ /* 0x008fea000383ffff */
[----:B------:R-:W-:Y:S05]  /*d650*/  BRA `(.L_x_98) ;  /* 0xffffffd800c47947 */ /* 0x000fea000383ffff */
.L_x_46:
[----:B-1----:R1:W3:Y:S02]  /*d660*/  SYNCS.PHASECHK.TRANS64.TRYWAIT P3, [R5+URZ+0x29840], R2 ;  /* 0x02984002050075a7 */ /* 0x0022e4000806017f */
[----:B---3--:R-:W-:Y:S05]  /*d670*/  @!P3 NANOSLEEP.SYNCS 0x989680 ;  /* 0x009896800000b95d */ /* 0x008fea0003900000 */
[----:B------:R-:W3:Y:S02]  /*d680*/  @!P3 SYNCS.PHASECHK.TRANS64 P3, [R5+URZ+0x29840], R2 ;  /* 0x029840020500b5a7 */ /* 0x000ee4000806007f */
[----:B---3--:R-:W-:Y:S05]  /*d690*/  @!P3 BRA `(.L_x_46) ;  /* 0xfffffffc00f0b947 */ /* 0x008fea000383ffff */
[----:B------:R-:W-:Y:S05]  /*d6a0*/  BRA `(.L_x_99) ;  /* 0xffffffdc001c7947 */ /* 0x000fea000383ffff */
.L_x_48:
[----:B--2---:R-:W-:-:S04]  /*d6b0*/  IMAD.U32 R3, RZ, RZ, UR40 ;  /* 0x00000028ff037e24 */ /* 0x004fc8000f8e00ff */
[----:B------:R2:W3:Y:S03]  /*d6c0*/  SYNCS.PHASECHK.TRANS64.TRYWAIT P0, [R3+URZ+0x29820], R2 ;  /* 0x02982002030075a7 */ /* 0x0004e6000800017f */
[----:B---3--:R-:W-:Y:S05]  /*d6d0*/  @!P0 NANOSLEEP.SYNCS 0x989680 ;  /* 0x009896800000895d */ /* 0x008fea0003900000 */
[----:B------:R-:W3:Y:S02]  /*d6e0*/  @!P0 SYNCS.PHASECHK.TRANS64 P0, [R3+URZ+0x29820], R2 ;  /* 0x02982002030085a7 */ /* 0x000ee4000800007f */
[----:B---3--:R-:W-:Y:S05]  /*d6f0*/  @!P0 BRA `(.L_x_48) ;  /* 0xfffffffc00ec8947 */ /* 0x008fea000383ffff */
[----:B------:R-:W-:Y:S05]  /*d700*/  BRA `(.L_x_100) ;  /* 0xffffffe000247947 */ /* 0x000fea000383ffff */
.L_x_54:
[----:B-1----:R1:W4:Y:S02]  /*d710*/  SYNCS.PHASECHK.TRANS64.TRYWAIT P0, [R9+URZ+0x29880], R3 ;  /* 0x02988003090075a7 */ /* 0x002324000800017f */
[----:B----4-:R-:W-:Y:S05]  /*d720*/  @!P0 NANOSLEEP.SYNCS 0x989680 ;  /* 0x009896800000895d */ /* 0x010fea0003900000 */
[----:B------:R-:W4:Y:S02]  /*d730*/  @!P0 SYNCS.PHASECHK.TRANS64 P0, [R9+URZ+0x29880], R3 ;  /* 0x02988003090085a7 */ /* 0x000f24000800007f */
[----:B----4-:R-:W-:Y:S05]  /*d740*/  @!P0 BRA `(.L_x_54) ;  /* 0xfffffffc00f08947 */ /* 0x010fea000383ffff */
[----:B------:R-:W-:Y:S05]  /*d750*/  BRA `(.L_x_101) ;  /* 0xffffffe000c87947 */ /* 0x000fea000383ffff */
.L_x_59:
[----:B--2---:R2:W3:Y:S02]  /*d760*/  SYNCS.PHASECHK.TRANS64.TRYWAIT P0, [R9+URZ+0x29840], R3 ;  /* 0x02984003090075a7 */ /* 0x0044e4000800017f */
[----:B---3--:R-:W-:Y:S05]  /*d770*/  @!P0 NANOSLEEP.SYNCS 0x989680 ;  /* 0x009896800000895d */ /* 0x008fea0003900000 */
[----:B------:R-:W3:Y:S02]  /*d780*/  @!P0 SYNCS.PHASECHK.TRANS64 P0, [R9+URZ+0x29840], R3 ;  /* 0x02984003090085a7 */ /* 0x000ee4000800007f */
[----:B---3--:R-:W-:Y:S05]  /*d790*/  @!P0 BRA `(.L_x_59) ;  /* 0xfffffffc00f08947 */ /* 0x008fea000383ffff */
[----:B------:R-:W-:Y:S05]  /*d7a0*/  BRA `(.L_x_102) ;  /* 0xffffffe4004c7947 */ /* 0x000fea000383ffff */
.L_x_67:
[----:B--2---:R-:W2:Y:S02]  /*d7b0*/  LDL R3, [R1+0x4] ;  /* 0x0000040001037983 */ /* 0x004ea40000100800 */
[----:B--2---:R2:W4:Y:S02]  /*d7c0*/  SYNCS.PHASECHK.TRANS64.TRYWAIT P3, [R3+URZ+0x29870], R2 ;  /* 0x02987002030075a7 */ /* 0x004524000806017f */
[----:B----4-:R-:W-:Y:S05]  /*d7d0*/  @!P3 NANOSLEEP.SYNCS 0x989680 ;  /* 0x009896800000b95d */ /* 0x010fea0003900000 */
[----:B------:R-:W4:Y:S02]  /*d7e0*/  @!P3 SYNCS.PHASECHK.TRANS64 P3, [R3+URZ+0x29870], R2 ;  /* 0x029870020300b5a7 */ /* 0x000f24000806007f */
[----:B----4-:R-:W-:Y:S05]  /*d7f0*/  @!P3 BRA `(.L_x_67) ;  /* 0xfffffffc00ecb947 */ /* 0x010fea000383ffff */
[----:B------:R-:W-:Y:S05]  /*d800*/  BRA `(.L_x_103) ;  /* 0xffffffe800747947 */ /* 0x000fea000383ffff */
.L_x_69:
[----:B--2---:R-:W2:Y:S02]  /*d810*/  LDL R4, [R1+0x4] ;  /* 0x0000040001047983 */ /* 0x004ea40000100800 */
[----:B--2---:R2:W4:Y:S02]  /*d820*/  SYNCS.PHASECHK.TRANS64.TRYWAIT P3, [R4+URZ+0x29860], R3 ;  /* 0x02986003040075a7 */ /* 0x004524000806017f */
[----:B----4-:R-:W-:Y:S05]  /*d830*/  @!P3 NANOSLEEP.SYNCS 0x989680 ;  /* 0x009896800000b95d */ /* 0x010fea0003900000 */
[----:B------:R-:W4:Y:S02]  /*d840*/  @!P3 SYNCS.PHASECHK.TRANS64 P3, [R4+URZ+0x29860], R3 ;  /* 0x029860030400b5a7 */ /* 0x000f24000806007f */
[----:B----4-:R-:W-:Y:S05]  /*d850*/  @!P3 BRA `(.L_x_69) ;  /* 0xfffffffc00ecb947 */ /* 0x010fea000383ffff */
[----:B------:R-:W-:Y:S05]  /*d860*/  BRA `(.L_x_104) ;  /* 0xffffffe8007c7947 */ /* 0x000fea000383ffff */
.L_x_74:
[----:B--2---:R2:W4:Y:S02]  /*d870*/  SYNCS.PHASECHK.TRANS64.TRYWAIT P0, [R20+URZ+0x29870], R3 ;  /* 0x02987003140075a7 */ /* 0x004524000800017f */
[----:B----4-:R-:W-:Y:S05]  /*d880*/  @!P0 NANOSLEEP.SYNCS 0x989680 ;  /* 0x009896800000895d */ /* 0x010fea0003900000 */
[----:B------:R-:W4:Y:S02]  /*d890*/  @!P0 SYNCS.PHASECHK.TRANS64 P0, [R20+URZ+0x29870], R3 ;  /* 0x02987003140085a7 */ /* 0x000f24000800007f */
[----:B----4-:R-:W-:Y:S05]  /*d8a0*/  @!P0 BRA `(.L_x_74) ;  /* 0xfffffffc00f08947 */ /* 0x010fea000383ffff */
[----:B------:R-:W-:Y:S05]  /*d8b0*/  BRA `(.L_x_105) ;  /* 0xfffffff000087947 */ /* 0x000fea000383ffff */
.L_x_76:
[----:B--2---:R2:W4:Y:S02]  /*d8c0*/  SYNCS.PHASECHK.TRANS64.TRYWAIT P0, [R20+URZ+0x29860], R3 ;  /* 0x02986003140075a7 */ /* 0x004524000800017f */
[----:B----4-:R-:W-:Y:S05]  /*d8d0*/  @!P0 NANOSLEEP.SYNCS 0x989680 ;  /* 0x009896800000895d */ /* 0x010fea0003900000 */
[----:B------:R-:W4:Y:S02]  /*d8e0*/  @!P0 SYNCS.PHASECHK.TRANS64 P0, [R20+URZ+0x29860], R3 ;  /* 0x02986003140085a7 */ /* 0x000f24000800007f */
[----:B----4-:R-:W-:Y:S05]  /*d8f0*/  @!P0 BRA `(.L_x_76) ;  /* 0xfffffffc00f08947 */ /* 0x010fea000383ffff */
[----:B------:R-:W-:Y:S05]  /*d900*/  BRA `(.L_x_106) ;  /* 0xfffffff000107947 */ /* 0x000fea000383ffff */
.L_x_79:
[----:B-1----:R1:W2:Y:S02]  /*d910*/  SYNCS.PHASECHK.TRANS64.TRYWAIT P0, [R9+URZ+0x29820], R0 ;  /* 0x02982000090075a7 */ /* 0x0022a4000800017f */
[----:B--2---:R-:W-:Y:S05]  /*d920*/  @!P0 NANOSLEEP.SYNCS 0x989680 ;  /* 0x009896800000895d */ /* 0x004fea0003900000 */
[----:B------:R-:W2:Y:S02]  /*d930*/  @!P0 SYNCS.PHASECHK.TRANS64 P0, [R9+URZ+0x29820], R0 ;  /* 0x02982000090085a7 */ /* 0x000ea4000800007f */
[----:B--2---:R-:W-:Y:S05]  /*d940*/  @!P0 BRA `(.L_x_79) ;  /* 0xfffffffc00f08947 */ /* 0x004fea000383ffff */
[----:B------:R-:W-:Y:S05]  /*d950*/  BRA `(.L_x_107) ;  /* 0xfffffff400ac7947 */ /* 0x000fea000383ffff */
.L_x_83:
[----:B-1----:R1:W2:Y:S02]  /*d960*/  SYNCS.PHASECHK.TRANS64.TRYWAIT P1, [R5+URZ], R4 ;  /* 0x00000004050075a7 */ /* 0x0022a4000802017f */
[----:B--2---:R-:W-:Y:S05]  /*d970*/  @!P1 NANOSLEEP.SYNCS 0x989680 ;  /* 0x009896800000995d */ /* 0x004fea0003900000 */
[----:B------:R-:W2:Y:S02]  /*d980*/  @!P1 SYNCS.PHASECHK.TRANS64 P1, [R5+URZ], R4 ;  /* 0x00000004050095a7 */ /* 0x000ea4000802007f */
[----:B--2---:R-:W-:Y:S05]  /*d990*/  @!P1 BRA `(.L_x_83) ;  /* 0xfffffffc00f09947 */ /* 0x004fea000383ffff */
[----:B------:R-:W-:Y:S05]  /*d9a0*/  BRA `(.L_x_108) ;  /* 0xfffffff800087947 */ /* 0x000fea000383ffff */
.L_x_84:
[----:B--2---:R2:W3:Y:S02]  /*d9b0*/  SYNCS.PHASECHK.TRANS64.TRYWAIT P1, [R7+URZ], R0 ;  /* 0x00000000070075a7 */ /* 0x0044e4000802017f */
[----:B---3--:R-:W-:Y:S05]  /*d9c0*/  @!P1 NANOSLEEP.SYNCS 0x989680 ;  /* 0x009896800000995d */ /* 0x008fea0003900000 */
[----:B------:R-:W3:Y:S02]  /*d9d0*/  @!P1 SYNCS.PHASECHK.TRANS64 P1, [R7+URZ], R0 ;  /* 0x00000000070095a7 */ /* 0x000ee4000802007f */
[----:B---3--:R-:W-:Y:S05]  /*d9e0*/  @!P1 BRA `(.L_x_84) ;  /* 0xfffffffc00f09947 */ /* 0x008fea000383ffff */
[----:B------:R-:W-:Y:S05]  /*d9f0*/  BRA `(.L_x_109) ;  /* 0xfffffff400fc7947 */ /* 0x000fea000383ffff */
.L_x_86:
[----:B-1----:R1:W3:Y:S02]  /*da00*/  SYNCS.PHASECHK.TRANS64.TRYWAIT P1, [R5+URZ+0x29860], R4 ;  /* 0x02986004050075a7 */ /* 0x0022e4000802017f */
[----:B---3--:R-:W-:Y:S05]  /*da10*/  @!P1 NANOSLEEP.SYNCS 0x989680 ;  /* 0x009896800000995d */ /* 0x008fea0003900000 */
[----:B------:R-:W3:Y:S02]  /*da20*/  @!P1 SYNCS.PHASECHK.TRANS64 P1, [R5+URZ+0x29860], R4 ;  /* 0x02986004050095a7 */ /* 0x000ee4000802007f */
[----:B---3--:R-:W-:Y:S05]  /*da30*/  @!P1 BRA `(.L_x_86) ;  /* 0xfffffffc00f09947 */ /* 0x008fea000383ffff */
[----:B------:R-:W-:Y:S05]  /*da40*/  BRA `(.L_x_110) ;  /* 0xfffffff800007947 */ /* 0x000fea000383ffff */
.L_x_88:
[----:B---3--:R3:W4:Y:S02]  /*da50*/  SYNCS.PHASECHK.TRANS64.TRYWAIT P1, [R3+URZ+0x29860], R0 ;  /* 0x02986000030075a7 */ /* 0x008724000802017f */
[----:B----4-:R-:W-:Y:S05]  /*da60*/  @!P1 NANOSLEEP.SYNCS 0x989680 ;  /* 0x009896800000995d */ /* 0x010fea0003900000 */
[----:B------:R-:W4:Y:S02]  /*da70*/  @!P1 SYNCS.PHASECHK.TRANS64 P1, [R3+URZ+0x29860], R0 ;  /* 0x02986000030095a7 */ /* 0x000f24000802007f */
[----:B----4-:R-:W-:Y:S05]  /*da80*/  @!P1 BRA `(.L_x_88) ;  /* 0xfffffffc00f09947 */ /* 0x010fea000383ffff */
[----:B------:R-:W-:Y:S05]  /*da90*/  BRA `(.L_x_111) ;  /* 0xfffffff800007947 */ /* 0x000fea000383ffff */
.L_x_90:
[----:B----4-:R4:W1:Y:S02]  /*daa0*/  SYNCS.PHASECHK.TRANS64.TRYWAIT P0, [R5+URZ+0x29880], R4 ;  /* 0x02988004050075a7 */ /* 0x010864000800017f */
[----:B-1----:R-:W-:Y:S05]  /*dab0*/  @!P0 NANOSLEEP.SYNCS 0x989680 ;  /* 0x009896800000895d */ /* 0x002fea0003900000 */
[----:B------:R-:W1:Y:S02]  /*dac0*/  @!P0 SYNCS.PHASECHK.TRANS64 P0, [R5+URZ+0x29880], R4 ;  /* 0x02988004050085a7 */ /* 0x000e64000800007f */
[----:B-1----:R-:W-:Y:S05]  /*dad0*/  @!P0 BRA `(.L_x_90) ;  /* 0xfffffffc00f08947 */ /* 0x002fea000383ffff */
[----:B------:R-:W-:Y:S05]  /*dae0*/  BRA `(.L_x_91) ;  /* 0xfffffff400fc7947 */ /* 0x000fea000383ffff */
.L_x_112:
[----:B------:R-:W-:-:S00]  /*daf0*/  BRA `(.L_x_112) ;  /* 0xfffffffc00fc7947 */ /* 0x000fc0000383ffff */
[----:B------:R-:W-:-:S00]  /*db00*/  NOP ;  /* 0x0000000000007918 */ /* 0x000fc00000000000 */
[----:B------:R-:W-:-:S00]  /*db10*/  NOP ;  /* 0x0000000000007918 */ /* 0x000fc00000000000 */
[----:B------:R-:W-:-:S00]  /*db20*/  NOP ;  /* 0x0000000000007918 */ /* 0x000fc00000000000 */
[----:B------:R-:W-:-:S00]  /*db30*/  NOP ;  /* 0x0000000000007918 */ /* 0x000fc00000000000 */
[----:B------:R-:W-:-:S00]  /*db40*/  NOP ;  /* 0x0000000000007918 */ /* 0x000fc00000000000 */
[----:B------:R-:W-:-:S00]  /*db50*/  NOP ;  /* 0x0000000000007918 */ /* 0x000fc00000000000 */
[----:B------:R-:W-:-:S00]  /*db60*/  NOP ;  /* 0x0000000000007918 */ /* 0x000fc00000000000 */
[----:B------:R-:W-:-:S00]  /*db70*/  NOP ;  /* 0x0000000000007918 */ /* 0x000fc00000000000 */
.L_x_2622:


//--------------------- .text._ZN7cutlass13device_kernelIN5flash11enable_sm90INS1_16FlashAttnFwdSm90INS1_25CollectiveMainloopFwdSm90ILi2EN4cute5tupleIJNS5_1CILi2EEENS7_ILi1EEES9_EEENS6_IJNS7_ILi128EEENS7_ILi160EEENS7_ILi192EEEEEELi128ENS_12float_e4m3_tEfNS_4arch4Sm90ELb0ELb0ELb1ELb0ELb0ELb0ELb0ELb1ELb1ELb0ELb0ELb0EEENS1_21CollectiveEpilogueFwdINS6_IJSB_SB_SC_EEESA_NS_10bfloat16_tESH_Li256ELb0ELb0ELb0ELb1EEENS1_29StaticPersistentTileSchedulerILb0EEEEEEEEEvNT_6ParamsE --------------------------
	.section	.text._ZN7cutlass13device_kernelIN5flash11enable_sm90INS1_16FlashAttnFwdSm90INS1_25CollectiveMainloopFwdSm90ILi2EN4cute5tupleIJNS5_1CILi2EEENS7_ILi1EEES9_EEENS6_IJNS7_ILi128EEENS7_ILi160EEENS7_ILi192EEEEEELi128ENS_12float_e4m3_tEfNS_4arch4Sm90ELb0ELb0ELb1ELb0ELb0ELb0ELb0ELb1ELb1ELb0ELb0ELb0EEENS1_21CollectiveEpilogueFwdINS6_IJSB_SB_SC_EEESA_NS_10bfloat16_tESH_Li256ELb0ELb0ELb0ELb1EEENS1_29StaticPersistentTileSchedulerILb0EEEEEEEEEvNT_6ParamsE,"ax",@progbits
	.align	128
.text._ZN7cutlass13device_kernelIN5flash11enable_sm90INS1_16FlashAttnFwdSm90INS1_25CollectiveMainloopFwdSm90ILi2EN4cute5tupleIJNS5_1CILi2EEENS7_ILi1EEES9_EEENS6_IJNS7_ILi128EEENS7_ILi160EEENS7_ILi192EEEEEELi128ENS_12float_e4m3_tEfNS_4arch4Sm90ELb0ELb0ELb1ELb0ELb0ELb0ELb0ELb1ELb1ELb0ELb0ELb0EEENS1_21CollectiveEpilogueFwdINS6_IJSB_SB_SC_EEESA_NS_10bfloat16_tESH_Li256ELb0ELb0ELb0ELb1EEENS1_29StaticPersistentTileSchedulerILb0EEEEEEEEEvNT_6ParamsE:
        .type           _ZN7cutlass13device_kernelIN5flash11enable_sm90INS1_16FlashAttnFwdSm90INS1_25CollectiveMainloopFwdSm90ILi2EN4cute5tupleIJNS5_1CILi2EEENS7_ILi1EEES9_EEENS6_IJNS7_ILi128EEENS7_ILi160EEENS7_ILi192EEEEEELi128ENS_12float_e4m3_tEfNS_4arch4Sm90ELb0ELb0ELb1ELb0ELb0ELb0ELb0ELb1ELb1ELb0ELb0ELb0EEENS1_21CollectiveEpilogueFwdINS6_IJSB_SB_SC_EEESA_NS_10bfloat16_tESH_Li256ELb0ELb0ELb0ELb1EEENS1_29StaticPersistentTileSchedulerILb0EEEEEEEEEvNT_6ParamsE,@function
        .size           _ZN7cutlass13device_kernelIN5flash11enable_sm90INS1_16FlashAttnFwdSm90INS1_25CollectiveMainloopFwdSm90ILi2EN4cute5tupleIJNS5_1CILi2EEENS7_ILi1EEES9_EEENS6_IJNS7_ILi128EEENS7_ILi160EEENS7_ILi192EEEEEELi128ENS_12float_e4m3_tEfNS_4arch4Sm90ELb0ELb0ELb1ELb0ELb0ELb0ELb0ELb1ELb1ELb0ELb0ELb0EEENS1_21CollectiveEpilogueFwdINS6_IJSB_SB_SC_EEESA_NS_10bfloat16_tESH_Li256ELb0ELb0ELb0ELb1EEENS1_29StaticPersistentTileSchedulerILb0EEEEEEEEEvNT_6ParamsE,(.L_x_2623 - _ZN7cutlass13device_kernelIN5flash11enable_sm90INS1_16FlashAttnFwdSm90INS1_25CollectiveMainloopFwdSm90ILi2EN4cute5tupleIJNS5_1CILi2EEENS7_ILi1EEES9_EEENS6_IJNS7_ILi128EEENS7_ILi160EEENS7_ILi192EEEEEELi128ENS_12float_e4m3_tEfNS_4arch4Sm90ELb0ELb0ELb1ELb0ELb0ELb0ELb0ELb1ELb1ELb0ELb0ELb0EEENS1_21CollectiveEpilogueFwdINS6_IJSB_SB_SC_EEESA_NS_10bfloat16_tESH_Li256ELb0ELb0ELb0ELb1EEENS1_29StaticPersistentTileSchedulerILb0EEEEEEEEEvNT_6ParamsE)
        .other          _ZN7cutlass13device_kernelIN5flash11enable_sm90INS1_16FlashAttnFwdSm90INS1_25CollectiveMainloopFwdSm90ILi2EN4cute5tupleIJNS5_1CILi2EEENS7_ILi1EEES9_EEENS6_IJNS7_ILi128EEENS7_ILi160EEENS7_ILi192EEEEEELi128ENS_12float_e4m3_tEfNS_4arch4Sm90ELb0ELb0ELb1ELb0ELb0ELb0ELb0ELb1ELb1ELb0ELb0ELb0EEENS1_21CollectiveEpilogueFwdINS6_IJSB_SB_SC_EEESA_NS_10bfloat16_tESH_Li256ELb0ELb0ELb0ELb1EEENS1_29StaticPersistentTileSchedulerILb0EEEEEEEEEvNT_6ParamsE,@"STO_CUDA_ENTRY STV_DEFAULT"
_ZN7cutlass13device_kernelIN5flash11enable_sm90INS1_16FlashAttnFwdSm90INS1_25CollectiveMainloopFwdSm90ILi2EN4cute5tupleIJNS5_1CILi2EEENS7_ILi1EEES9_EEENS6_IJNS7_ILi128EEENS7_ILi160EEENS7_ILi192EEEEEELi128ENS_12float_e4m3_tEfNS_4arch4Sm90ELb0ELb0ELb1ELb0ELb0ELb0ELb0ELb1ELb1ELb0ELb0ELb0EEENS1_21CollectiveEpilogueFwdINS6_IJSB_SB_SC_EEESA_NS_10bfloat16_tESH_Li256ELb0ELb0ELb0ELb1EEENS1_29StaticPersistentTileSchedulerILb0EEEEEEEEEvNT_6ParamsE:
        /* <DEDUP_REMOVED lines=24> */
.L_x_114:
[----:B------:R-:W-:Y:S05]  /*0180*/  BSYNC B0 ;  /* 0x0000000000007941 */ /* 0x000fea0003800000 */
.L_x_113:
[----:B------:R-:W-:Y:S01]  /*0190*/  VOTEU.ANY UP0, P0 ;  /* 0x00000000003f7886 */ /* 0x000fe20000000100 */
[----:B------:R-:W1:Y:S01]  /*01a0*/  SHFL.IDX PT, R3, R22, RZ, 0x1f ;  /* 0x00001fff16037589 */ /* 0x000e6200000e0000 */
[----:B------:R-:W-:Y:S01]  /*01b0*/  UMOV UR4, 0x1 ;  /* 0x0000000100047882 */ /* 0x000fe20000000000 */
[----:B------:R-:W-:Y:S01]  /*01c0*/  UMOV UR7, 0x2 ;  /* 0x0000000200077882 */ /* 0x000fe20000000000 */
[----:B------:R-:W-:Y:S01]  /*01d0*/  VOTEU.ANY UP1, P0 ;  /* 0x00000000003f7886 */ /* 0x000fe20000020100 */
[----:B------:R-:W2:Y:S01]  /*01e0*/  @UP0 S2UR UR8, SR_CgaCtaId ;  /* 0x00000000000809c3 */ /* 0x000ea20000008800 */
[----:B------:R-:W3:Y:S01]  /*01f0*/  SHFL.IDX PT, R2, R0, RZ, 0x1f ;  /* 0x00001fff00027589 */ /* 0x000ee200000e0000 */
[----:B------:R-:W-:Y:S01]  /*0200*/  @UP0 UMOV UR6, 0x400 ;  /* 0x0000040000060882 */ /* 0x000fe20000000000 */
[----:B------:R-:W-:-:S04]  /*0210*/  @UP0 UIADD3 UR4, -UR4, 0x100000, URZ ;  /* 0x0010000004040890 */ /* 0x000fc8000fffe13f */
[----:B------:R-:W-:Y:S02]  /*0220*/  @UP0 USHF.L.U32 UR5, UR4, 0xb, URZ ;  /* 0x0000000b04050899 */ /* 0x000fe4000800063f */
[----:B------:R-:W-:Y:S01]  /*0230*/  @UP0 USHF.L.U32 UR4, UR4, 0x1, URZ ;  /* 0x0000000104040899 */ /* 0x000fe2000800063f */
[----:B------:R-:W-:Y:S01]  /*0240*/  VOTEU.ANY UP2, P0 ;  /* 0x00000000003f7886 */ /* 0x000fe20000040100 */
[----:B-1----:R-:W-:Y:S01]  /*0250*/  R2UR UR9, R3 ;  /* 0x00000000030972ca */ /* 0x002fe200000e0000 */
[----:B--2---:R-:W-:Y:S01]  /*0260*/  @UP0 ULEA UR8, UR8, UR6, 0x18 ;  /* 0x0000000608080291 */ /* 0x004fe2000f8ec03f */
[----:B---3--:R-:W-:Y:S01]  /*0270*/  ISETP.NE.AND P1, PT, R2, RZ, PT ;  /* 0x000000ff0200720c */ /* 0x008fe20003f25270 */
[----:B------:R-:W-:-:S04]  /*0280*/  @UP0 UIADD3 UR6, -UR7, 0x100000, URZ ;  /* 0x0010000007060890 */ /* 0x000fc8000fffe13f */
[----:B------:R-:W-:Y:S02]  /*0290*/  @UP0 USHF.L.U32 UR7, UR6, 0xb, URZ ;  /* 0x0000000b06070899 */ /* 0x000fe4000800063f */
[----:B------:R-:W-:-:S04]  /*02a0*/  @UP0 USHF.L.U32 UR6, UR6, 0x1, URZ ;  /* 0x0000000106060899 */ /* 0x000fc8000800063f */
[----:B------:R-:W-:Y:S01]  /*02b0*/  UISETP.NE.AND UP0, UPT, UR9, URZ, UPT ;  /* 0x0000003f0900728c */ /* 0x000fe2000bf05270 */
[----:B------:R-:W1:Y:S02]  /*02c0*/  FENCE.VIEW.ASYNC.S ;  /* 0x00000000000073c6 */ /* 0x000e640000000000 */
[----:B-1----:R1:W2:Y:S05]  /*02d0*/  @UP1 SYNCS.EXCH.64 URZ, [UR8+0x29800], UR4 ;  /* 0x02980004083f15b2 */ /* 0x0022aa0008000100 */
[----:B------:R1:W3:Y:S01]  /*02e0*/  @UP2 SYNCS.EXCH.64 URZ, [UR8+0x29820], UR6 ;  /* 0x02982006083f25b2 */ /* 0x0002e20008000100 */
[----:B------:R-:W-:Y:S05]  /*02f0*/  @P1 BRA `(.L_x_115) ;  /* 0x0000000000481947 */ /* 0x000fea0003800000 */
        /* <DEDUP_REMOVED lines=18> */
.L_x_115:
[----:B-1----:R-:W1:Y:S01]  /*0420*/  S2UR UR4, SR_CTAID.Y ;  /* 0x00000000000479c3 */ /* 0x002e620000002600 */
[----:B------:R-:W4:Y:S01]  /*0430*/  SHFL.IDX PT, R4, R0, RZ, 0x1f ;  /* 0x00001fff00047589 */ /* 0x000f2200000e0000 */
[----:B------:R-:W-:Y:S01]  /*0440*/  ULDC UR5, c[0x0][0x154] ;  /* 0x0000550000057ab9 */ /* 0x000fe20000000800 */
[----:B------:R-:W-:-:S05]  /*0450*/  NOP ;  /* 0x0000000000007918 */ /* 0x000fca0000000000 */
[----:B------:R-:W5:Y:S08]  /*0460*/  S2UR UR49, SR_CTAID.X ;  /* 0x00000000003179c3 */ /* 0x000f700000002500 */
[----:B------:R-:W2:Y:S01]  /*0470*/  LDC R6, c[0x0][0x148] ;  /* 0x00005200ff067b82 */ /* 0x000ea20000000800 */
[----:B-1----:R-:W-:Y:S02]  /*0480*/  I2FP.F32.U32 R3, UR4 ;  /* 0x0000000400037c45 */ /* 0x002fe40008201000 */
[----:B----4-:R-:W-:-:S03]  /*0490*/  ISETP.NE.AND P0, PT, R4, RZ, PT ;  /* 0x000000ff0400720c */ /* 0x010fc60003f05270 */
[----:B------:R-:W-:Y:S01]  /*04a0*/  FMUL R5, R3, UR5 ;  /* 0x0000000503057c20 */ /* 0x000fe20008400000 */
[----:B------:R-:W-:Y:S02]  /*04b0*/  SHF.R.S32.HI R3, RZ, 0x1f, R7 ;  /* 0x0000001fff037819 */ /* 0x000fe40000011407 */
[----:B-----5:R-:W-:-:S03]  /*04c0*/  I2FP.F32.U32 R4, UR49 ;  /* 0x0000003100047c45 */ /* 0x020fc60008201000 */
[----:B------:R-:W1:Y:S02]  /*04d0*/  F2I.U32.TRUNC.NTZ R5, R5 ;  /* 0x0000000500057305 */ /* 0x000e64000020f000 */
[----:B-1----:R-:W-:-:S04]  /*04e0*/  IMAD.MOV R11, RZ, RZ, -R5 ;  /* 0x000000ffff0b7224 */ /* 0x002fc800078e0a05 */
[----:B--2---:R-:W-:Y:S01]  /*04f0*/  IMAD R11, R6, R11, UR4 ;  /* 0x00000004060b7e24 */ /* 0x004fe2000f8e020b */
[----:B------:R-:W-:Y:S02]  /*0500*/  ULDC UR4, c[0x0][0x150] ;  /* 0x0000540000047ab9 */ /* 0x000fe40000000800 */
[----:B------:R-:W-:Y:S01]  /*0510*/  FMUL R8, R4, UR4 ;  /* 0x0000000404087c20 */ /* 0x000fe20008400000 */
[----:B------:R-:W-:Y:S06]  /*0520*/  @P0 BRA `(.L_x_116) ;  /* 0x0000000000480947 */ /* 0x000fec0003800000 */
[----:B------:R-:W1:Y:S01]  /*0530*/  S2UR UR5, SR_CgaCtaId ;  /* 0x00000000000579c3 */ /* 0x000e620000008800 */
        /* <DEDUP_REMOVED lines=12> */
[----:B-1----:R1:W2:Y:S08]  /*0600*/  SYNCS.EXCH.64 URZ, [UR8+0x29850], UR4 ;  /* 0x02985004083f75b2 */ /* 0x0022b00008000100 */
[----:B------:R1:W4:Y:S01]  /*0610*/  SYNCS.EXCH.64 URZ, [UR8+0x29860], UR6 ;  /* 0x02986006083f75b2 */ /* 0x0003220008000100 */
[----:B------:R1:W1:Y:S01]  /*0620*/  SYNCS.EXCH.64 URZ, [UR8+0x29858], UR4 ;  /* 0x02985804083f75b2 */ /* 0x0002620008000100 */
[----:B------:R1:W1:Y:S01]  /*0630*/  SYNCS.EXCH.64 URZ, [UR8+0x29868], UR6 ;  /* 0x02986806083f75b2 */ /* 0x0002620008000100 */
[----:B------:R-:W-:Y:S01]  /*0640*/  NOP ;  /* 0x0000000000007918 */ /* 0x000fe20000000000 */
.L_x_116:
[----:B------:R-:W5:Y:S01]  /*0650*/  SHFL.IDX PT, R6, R0, RZ, 0x1f ;  /* 0x00001fff00067589 */ /* 0x000f6200000e0000 */
[----:B------:R-:W-:Y:S01]  /*0660*/  LEA.HI R3, R3, R7, RZ, 0x7 ;  /* 0x0000000703037211 */ /* 0x000fe200078f38ff */
[----:B------:R-:W1:Y:S01]  /*0670*/  LDC R9, c[0x0][0x144] ;  /* 0x00005100ff097b82 */ /* 0x000e620000000800 */
[----:B------:R-:W1:Y:S01]  /*0680*/  F2I.U32.TRUNC.NTZ R8, R8 ;  /* 0x0000000800087305 */ /* 0x000e62000020f000 */
[----:B------:R-:W-:Y:S01]  /*0690*/  NOP ;  /* 0x0000000000007918 */ /* 0x000fe20000000000 */
[----:B------:R-:W-:-:S05]  /*06a0*/  LOP3.LUT R3, R3, 0xffffff80, RZ, 0xc0, !PT ;  /* 0xffffff8003037812 */ /* 0x000fca00078ec0ff */
[----:B------:R-:W-:Y:S01]  /*06b0*/  IMAD.IADD R3, R7, 0x1, -R3 ;  /* 0x0000000107037824 */ /* 0x000fe200078e0a03 */
[----:B------:R-:W-:-:S04]  /*06c0*/  SHF.R.S32.HI R7, RZ, 0x1f, R2 ;  /* 0x0000001fff077819 */ /* 0x000fc80000011402 */
[----:B------:R-:W-:Y:S02]  /*06d0*/  SHF.R.S32.HI R4, RZ, 0x1f, R3 ;  /* 0x0000001fff047819 */ /* 0x000fe40000011403 */
[----:B------:R-:W-:Y:S02]  /*06e0*/  LEA.HI R7, R7, R2, RZ, 0x2 ;  /* 0x0000000207077211 */ /* 0x000fe400078f10ff */
[----:B------:R-:W-:-:S04]  /*06f0*/  LEA.HI R4, R4, R3, RZ, 0x3 ;  /* 0x0000000304047211 */ /* 0x000fc800078f18ff */
[--C-:B------:R-:W-:Y:S02]  /*0700*/  SHF.R.S32.HI R5, RZ, 0x3, R4.reuse ;  /* 0x00000003ff057819 */ /* 0x100fe40000011404 */
[----:B-----5:R-:W-:Y:S02]  /*0710*/  ISETP.NE.AND P0, PT, R6, RZ, PT ;  /* 0x000000ff0600720c */ /* 0x020fe40003f05270 */
[----:B------:R-:W-:-:S04]  /*0720*/  SHF.R.S32.HI R4, RZ, 0x1f, R4 ;  /* 0x0000001fff047819 */ /* 0x000fc80000011404 */
[----:B------:R-:W-:-:S04]  /*0730*/  LEA.HI R4, R4, R5, RZ, 0x2 ;  /* 0x0000000504047211 */ /* 0x000fc800078f10ff */
[----:B------:R-:W-:-:S03]  /*0740*/  LOP3.LUT R4, R4, 0xfffffffc, RZ, 0xc0, !PT ;  /* 0xfffffffc04047812 */ /* 0x000fc600078ec0ff */
        /* <DEDUP_REMOVED lines=17> */
[----:B------:R1:W1:Y:S01]  /*0860*/  SYNCS.EXCH.64 URZ, [UR8+0x29888], UR6 ;  /* 0x02988806083f75b2 */ /* 0x0002620008000100 */
[----:B------:R-:W-:Y:S01]  /*0870*/  NOP ;  /* 0x0000000000007918 */ /* 0x000fe20000000000 */
.L_x_117:
[----:B------:R-:W5:Y:S01]  /*0880*/  SHFL.IDX PT, R12, R0, RZ, 0x1f ;  /* 0x00001fff000c7589 */ /* 0x000f6200000e0000 */
[----:B------:R-:W-:Y:S01]  /*0890*/  LOP3.LUT R7, R7, 0x3ffffffc, RZ, 0xc0, !PT ;  /* 0x3ffffffc07077812 */ /* 0x000fe200078ec0ff */
[----:B------:R-:W-:Y:S01]  /*08a0*/  IMAD.IADD R4, R5, 0x1, -R4 ;  /* 0x0000000105047824 */ /* 0x000fe200078e0a04 */
[----:B------:R-:W-:Y:S01]  /*08b0*/  SHF.R.S32.HI R5, RZ, 0x1f, R6 ;  /* 0x0000001fff057819 */ /* 0x000fe20000011406 */
[----:B------:R-:W2:Y:S01]  /*08c0*/  LDC R10, c[0x0][0x140] ;  /* 0x00005000ff0a7b82 */ /* 0x000ea20000000800 */
[----:B-1----:R-:W-:Y:S01]  /*08d0*/  IMAD.MOV R8, RZ, RZ, -R8 ;  /* 0x000000ffff087224 */ /* 0x002fe200078e0a08 */
[----:B------:R-:W-:Y:S01]  /*08e0*/  NOP ;  /* 0x0000000000007918 */ /* 0x000fe20000000000 */
[----:B------:R-:W-:Y:S01]  /*08f0*/  IMAD.IADD R7, R2, 0x1, -R7 ;  /* 0x0000000102077824 */ /* 0x000fe200078e0a07 */
[----:B------:R-:W-:Y:S01]  /*0900*/  LEA.HI R5, R5, R6, RZ, 0x2 ;  /* 0x0000000605057211 */ /* 0x000fe200078f10ff */
[----:B------:R-:W-:Y:S02]  /*0910*/  IMAD R9, R9, R8, UR49 ;  /* 0x0000003109097e24 */ /* 0x000fe4000f8e0208 */
[----:B------:R-:W-:Y:S01]  /*0920*/  IMAD R7, R7, 0x4, R4 ;  /* 0x0000000407077824 */ /* 0x000fe200078e0204 */
[----:B------:R-:W-:-:S04]  /*0930*/  LOP3.LUT R5, R5, 0x3ffffffc, RZ, 0xc0, !PT ;  /* 0x3ffffffc05057812 */ /* 0x000fc800078ec0ff */
[----:B------:R-:W-:Y:S01]  /*0940*/  LEA.HI R2, R7, R7, RZ, 0x1 ;  /* 0x0000000707027211 */ /* 0x000fe200078f08ff */
[----:B------:R-:W-:-:S03]  /*0950*/  IMAD.IADD R5, R6, 0x1, -R5 ;  /* 0x0000000106057824 */ /* 0x000fc600078e0a05 */
[----:B------:R-:W-:Y:S01]  /*0960*/  LOP3.LUT R2, R2, 0xfffffffe, RZ, 0xc0, !PT ;  /* 0xfffffffe02027812 */ /* 0x000fe200078ec0ff */
[----:B------:R-:W-:Y:S01]  /*0970*/  IMAD R5, R5, 0x4, R4 ;  /* 0x0000000405057824 */ /* 0x000fe200078e0204 */
[----:B-----5:R-:W-:-:S03]  /*0980*/  ISETP.NE.AND P0, PT, R12, RZ, PT ;  /* 0x000000ff0c00720c */ /* 0x020fc60003f05270 */
[----:B------:R-:W-:-:S05]  /*0990*/  IMAD.IADD R2, R7, 0x1, -R2 ;  /* 0x0000000107027824 */ /* 0x000fca00078e0a02 */
[----:B------:R-:W-:Y:S02]  /*09a0*/  ISETP.NE.AND P5, PT, R2, R9, PT ;  /* 0x000000090200720c */ /* 0x000fe40003fa5270 */
[----:B------:R-:W-:-:S04]  /*09b0*/  LEA.HI R2, R5, R5, RZ, 0x1 ;  /* 0x0000000505027211 */ /* 0x000fc800078f08ff */
[----:B------:R-:W-:Y:S01]  /*09c0*/  LOP3.LUT R2, R2, 0xfffffffe, RZ, 0xc0, !PT ;  /* 0xfffffffe02027812 */ /* 0x000fe200078ec0ff */
        /* <DEDUP_REMOVED lines=19> */
.L_x_118:
[----:B------:R-:W5:Y:S01]  /*0b00*/  SHFL.IDX PT, R6, R0, RZ, 0x1f ;  /* 0x00001fff00067589 */ /* 0x000f6200000e0000 */
[----:B------:R-:W-:Y:S01]  /*0b10*/  IMAD.IADD R2, R5, 0x1, -R2 ;  /* 0x0000000105027824 */ /* 0x000fe200078e0a02 */
[----:B------:R-:W-:Y:S01]  /*0b20*/  LOP3.LUT P0, RZ, R3, 0x7, RZ, 0xc0, !PT ;  /* 0x0000000703ff7812 */ /* 0x000fe2000780c0ff */
[----:B------:R-:W-:Y:S01]  /*0b30*/  IMAD.SHL.U32 R4, R5, 0x4, RZ ;  /* 0x0000000405047824 */ /* 0x000fe200078e00ff */
[----:B--2---:R-:W-:Y:S01]  /*0b40*/  ISETP.EQ.U32.AND P1, PT, R10, 0x1, PT ;  /* 0x000000010a00780c */ /* 0x004fe20003f22070 */
[----:B------:R-:W-:Y:S01]  /*0b50*/  IMAD.SHL.U32 R18, R7, 0x4, RZ ;  /* 0x0000000407127824 */ /* 0x000fe200078e00ff */
[----:B------:R-:W-:Y:S01]  /*0b60*/  ISETP.NE.AND P2, PT, R2, R9, PT ;  /* 0x000000090200720c */ /* 0x000fe20003f45270 */
[----:B------:R-:W-:Y:S01]  /*0b70*/  NOP ;  /* 0x0000000000007918 */ /* 0x000fe20000000000 */
[----:B------:R-:W-:Y:S02]  /*0b80*/  LOP3.LUT R8, R5, 0xc, R4, 0x78, !PT ;  /* 0x0000000c05087812 */ /* 0x000fe400078e7804 */
[----:B------:R-:W-:-:S03]  /*0b90*/  LOP3.LUT R18, R7, 0xc, R18, 0x78, !PT ;  /* 0x0000000c07127812 */ /* 0x000fc600078e7812 */
[----:B------:R2:W-:Y:S01]  /*0ba0*/  STL [R1+0x20], R8 ;  /* 0x0000200801007387 */ /* 0x0005e20000100800 */
[C---:B------:R-:W-:Y:S02]  /*0bb0*/  @P5 LEA.HI R2, R18.reuse, R18, RZ, 0x1 ;  /* 0x0000001212025211 */ /* 0x040fe400078f08ff */
[----:B------:R-:W-:Y:S02]  /*0bc0*/  ISETP.LT.U32.AND P4, PT, R18, 0x2, !P0 ;  /* 0x000000021200780c */ /* 0x000fe40004781070 */
[----:B------:R-:W-:Y:S02]  /*0bd0*/  @P5 SHF.R.S32.HI R2, RZ, 0x1, R2 ;  /* 0x00000001ff025819 */ /* 0x000fe40000011402 */
[----:B------:R-:W-:Y:S02]  /*0be0*/  @P2 LEA.HI R3, R8, R8, RZ, 0x1 ;  /* 0x0000000808032211 */ /* 0x000fe400078f08ff */
[----:B------:R-:W-:Y:S01]  /*0bf0*/  @P5 ISETP.NE.AND P6, PT, R2, R11, PT ;  /* 0x0000000b0200520c */ /* 0x000fe20003fc5270 */
[----:B------:R-:W-:Y:S01]  /*0c00*/  IMAD.MOV.U32 R2, RZ, RZ, 0x1 ;  /* 0x00000001ff027424 */ /* 0x000fe200078e00ff */
[----:B-----5:R-:W-:-:S02]  /*0c10*/  ISETP.NE.AND P3, PT, R6, RZ, PT ;  /* 0x000000ff0600720c */ /* 0x020fc40003f65270 */
[----:B------:R-:W-:Y:S02]  /*0c20*/  @P2 SHF.R.S32.HI R4, RZ, 0x1, R3 ;  /* 0x00000001ff042819 */ /* 0x000fe40000011403 */
[----:B------:R-:W-:Y:S02]  /*0c30*/  SEL R3, RZ, 0x1, !P4 ;  /* 0x00000001ff037807 */ /* 0x000fe40006000000 */
[----:B------:R-:W-:Y:S02]  /*0c40*/  @P5 SEL R2, RZ, 0x1, P6 ;  /* 0x00000001ff025807 */ /* 0x000fe40003000000 */
[----:B------:R-:W-:Y:S01]  /*0c50*/  @P2 ISETP.NE.AND P4, PT, R4, R11, PT ;  /* 0x0000000b0400220c */ /* 0x000fe20003f85270 */
[----:B------:R-:W-:Y:S01]  /*0c60*/  IMAD.MOV.U32 R4, RZ, RZ, 0x1 ;  /* 0x00000001ff047424 */ /* 0x000fe200078e00ff */
[----:B------:R-:W-:Y:S02]  /*0c70*/  ISETP.LT.U32.AND P0, PT, R8, 0x2, !P0 ;  /* 0x000000020800780c */ /* 0x000fe40004701070 */
[----:B------:R-:W-:-:S02]  /*0c80*/  LOP3.LUT R2, R2, R3, RZ, 0xc0, !PT ;  /* 0x0000000302027212 */ /* 0x000fc400078ec0ff */
[----:B------:R-:W-:Y:S02]  /*0c90*/  SEL R3, RZ, 0x1, !P0 ;  /* 0x00000001ff037807 */ /* 0x000fe40004000000 */
[----:B------:R-:W-:Y:S01]  /*0ca0*/  @P2 SEL R4, RZ, 0x1, P4 ;  /* 0x00000001ff042807 */ /* 0x000fe20002000000 */
[----:B--2---:R-:W-:Y:S06]  /*0cb0*/  @P3 BRA `(.L_x_119) ;  /* 0x0000000000483947 */ /* 0x004fec0003800000 */
        /* <DEDUP_REMOVED lines=17> */
[----:B--2---:R-:W-:Y:S01]  /*0dd0*/  NOP ;  /* 0x0000000000007918 */ /* 0x004fe20000000000 */
.L_x_119:
[----:B------:R-:W-:Y:S01]  /*0de0*/  LOP3.LUT R3, R4, R3, RZ, 0xc0, !PT ;  /* 0x0000000304037212 */ /* 0x000fe200078ec0ff */
[----:B------:R-:W-:-:S04]  /*0df0*/  NOP ;  /* 0x0000000000007918 */ /* 0x000fc80000000000 */
[----:B------:R2:W-:Y:S01]  /*0e00*/  STL [R1+0x1c], R3 ;  /* 0x00001c0301007387 */ /* 0x0005e20000100800 */
[----:B------:R-:W-:Y:S05]  /*0e10*/  @!P1 BRA `(.L_x_120) ;  /* 0x0000000000089947 */ /* 0x000fea0003800000 */
[----:B-1-34-:R-:W-:Y:S01]  /*0e20*/  UCGABAR_ARV ;  /* 0x00000000000079c7 */ /* 0x01afe20008000000 */
[----:B------:R-:W-:Y:S05]  /*0e30*/  BRA `(.L_x_121) ;  /* 0x0000000000047947 */ /* 0x000fea0003800000 */
.L_x_120:
[----:B-1-34-:R-:W-:Y:S01]  /*0e40*/  NOP ;  /* 0x0000000000007918 */ /* 0x01afe20000000000 */
.L_x_121:
[----:B------:R-:W-:Y:S05]  /*0e50*/  @!P1 BRA `(.L_x_122) ;  /* 0x00000000000c9947 */ /* 0x000fea0003800000 */
[----:B------:R-:W-:Y:S01]  /*0e60*/  UCGABAR_WAIT ;  /* 0x0000000000007dc7 */ /* 0x000fe20008000000 */
[----:B------:R-:W-:Y:S01]  /*0e70*/  CCTL.IVALL ;  /* 0x00000000ff00798f */ /* 0x000fe20002000000 */
[----:B------:R-:W-:Y:S05]  /*0e80*/  BRA `(.L_x_123) ;  /* 0x0000000000047947 */ /* 0x000fea0003800000 */
.L_x_122:
[----:B------:R-:W-:Y:S06]  /*0e90*/  BAR.SYNC.DEFER_BLOCKING 0x0 ;  /* 0x0000000000007b1d */ /* 0x000fec0000010000 */
.L_x_123:
[----:B------:R-:W-:Y:S01]  /*0ea0*/  PLOP3.LUT P0, PT, PT, PT, UP0, 0x80, 0x0 ;  /* 0x000000000000781c */ /* 0x000fe20003f0f008 */
[----:B------:R-:W-:Y:S01]  /*0eb0*/  UMOV UR46, 0x1 ;  /* 0x00000001002e7882 */ /* 0x000fe20000000000 */
[----:B------:R-:W-:Y:S01]  /*0ec0*/  ULDC.64 UR50, c[0x0][0x208] ;  /* 0x0000820000327ab9 */ /* 0x000fe20000000a00 */
[----:B------:R-:W-:-:S10]  /*0ed0*/  USEL UR46, UR46, 0x2, !UP0 ;  /* 0x000000022e2e7887 */ /* 0x000fd4000c000000 */
[----:B------:R-:W-:Y:S05]  /*0ee0*/  @!P0 BRA `(.L_x_124) ;  /* 0x0000009400888947 */ /* 0x000fea0003800000 */
.L_x_125:
[----:B------:R-:W-:-:S08]  /*0ef0*/  NOP ;  /* 0x0000000000007918 */ /* 0x000fd00000000000 */
[----:B------:R-:W1:Y:S02]  /*0f00*/  USETMAXREG.TRY_ALLOC.CTAPOOL UP0, 0xf0 ;  /* 0x000000f0000079c8 */ /* 0x000e640008000600 */
[----:B-1----:R-:W-:-:S13]  /*0f10*/  PLOP3.LUT P0, PT, PT, PT, UP0, 0x80, 0x0 ;  /* 0x000000000000781c */ /* 0x002fda0003f0f008 */
[----:B------:R-:W-:Y:S05]  /*0f20*/  @!P0 BRA `(.L_x_125) ;  /* 0xfffffffc00f08947 */ /* 0x000fea000383ffff */
[----:B--2---:R-:W1:Y:S01]  /*0f30*/  S2R R3, SR_TID.X ;  /* 0x0000000000037919 */ /* 0x004e620000002100 */
        /* <DEDUP_REMOVED lines=11> */
[----:B------:R-:W-:Y:S02]  /*0ff0*/  ULOP3.LUT UR47, UR46, 0x1, URZ, 0xfc, !UPT ;  /* 0x000000012e2f7892 */ /* 0x000fe4000f8efc3f */
        /* <DEDUP_REMOVED lines=30> */
[----:B------:R-:W-:Y:S01]  /*11e0*/  IMAD.MOV.U32 R7, RZ, RZ, -0x2 ;  /* 0xfffffffeff077424 */ /* 0x000fe200078e00ff */
[----:B------:R-:W-:Y:S01]  /*11f0*/  LOP3.LUT R10, R10, 0xfffffff8, RZ, 0xc0, !PT ;  /* 0xfffffff80a0a7812 */ /* 0x000fe200078ec0ff */
[----:B------:R-:W-:Y:S01]  /*1200*/  IMAD.U32 R16, RZ, RZ, UR4 ;  /* 0x00000004ff107e24 */ /* 0x000fe2000f8e00ff */
[----:B------:R-:W-:Y:S01]  /*1210*/  LEA.HI R6, R6, R19, RZ, 0x5 ;  /* 0x0000001306067211 */ /* 0x000fe200078f28ff */
[----:B------:R-:W-:Y:S01]  /*1220*/  IMAD.U32 R17, RZ, RZ, UR5 ;  /* 0x00000005ff117e24 */ /* 0x000fe2000f8e00ff */
[----:B------:R-:W-:Y:S01]  /*1230*/  LOP3.LUT R0, R5, 0x7ffffffc, RZ, 0xc0, !PT ;  /* 0x7ffffffc05007812 */ /* 0x000fe200078ec0ff */
[----:B------:R-:W-:Y:S01]  /*1240*/  IMAD.IADD R9, R9, 0x1, -R10 ;  /* 0x0000000109097824 */ /* 0x000fe200078e0a0a */
[----:B------:R-:W-:Y:S01]  /*1250*/  LOP3.LUT R4, R4, 0x3fffffe, RZ, 0xc0, !PT ;  /* 0x03fffffe04047812 */ /* 0x000fe200078ec0ff */
[----:B------:R-:W-:Y:S01]  /*1260*/  IMAD.SHL.U32 R3, R3, 0x8, RZ ;  /* 0x0000000803037824 */ /* 0x000fe200078e00ff */
[----:B------:R-:W-:Y:S01]  /*1270*/  SHF.R.S32.HI R6, RZ, 0x5, R6 ;  /* 0x00000005ff067819 */ /* 0x000fe20000011406 */
[----:B------:R-:W-:-:S02]  /*1280*/  IMAD.IADD R0, R19, 0x1, -R0 ;  /* 0x0000000113007824 */ /* 0x000fc400078e0a00 */
[----:B------:R-:W-:Y:S02]  /*1290*/  IMAD.IADD R4, R23, 0x1, -R4 ;  /* 0x0000000117047824 */ /* 0x000fe400078e0a04 */
[----:B------:R-:W-:Y:S02]  /*12a0*/  IMAD R9, R6, 0x10, R9 ;  /* 0x0000001006097824 */ /* 0x000fe400078e0209 */
[----:B------:R-:W-:Y:S02]  /*12b0*/  IMAD R170, R0, R7, 0xa0 ;  /* 0x000000a000aa7424 */ /* 0x000fe400078e0207 */
[----:B------:R-:W-:-:S04]  /*12c0*/  IMAD.WIDE R16, R3, 0x2, R16 ;  /* 0x0000000203107825 */ /* 0x000fc800078e0210 */
[----:B------:R-:W-:-:S07]  /*12d0*/  IMAD R169, R4, 0x40, R9 ;  /* 0x0000004004a97824 */ /* 0x000fce00078e0209 */
.L_x_152:
        /* <DEDUP_REMOVED lines=53> */
[----:B------:R-:W-:Y:S02]  /*1630*/  IMAD.U32 R10, RZ, RZ, UR6 ;  /* 0x00000006ff0a7e24 */ /* 0x000fe4000f8e00ff */
        /* <DEDUP_REMOVED lines=8> */
.L_x_126:
        /* <DEDUP_REMOVED lines=54> */
.L_x_217:
[----:B------:R-:W-:Y:S05]  /*1a20*/  @!P0 BRA `(.L_x_128) ;  /* 0x0000000000048947 */ /* 0x000fea0003800000 */
[----:B------:R-:W-:Y:S01]  /*1a30*/  BPT.TRAP 0x1 ;  /* 0x000000040000795c */ /* 0x000fe20000300000 */
.L_x_128:
[----:B------:R-:W-:Y:S02]  /*1a40*/  IMAD.U32 R6, RZ, RZ, UR49 ;  /* 0x00000031ff067e24 */ /* 0x000fe4000f8e00ff */
[----:B-1----:R-:W-:-:S03]  /*1a50*/  IMAD.U32 R3, RZ, RZ, UR36 ;  /* 0x00000024ff037e24 */ /* 0x002fc6000f8e00ff */
[----:B------:R-:W-:Y:S02]  /*1a60*/  LEA R6, R6, UR38, 0x3 ;  /* 0x0000002606067c11 */ /* 0x000fe4000f8e18ff */
[----:B------:R-:W-:-:S04]  /*1a70*/  SHF.L.U32 R3, R3, 0x1f, RZ ;  /* 0x0000001f03037819 */ /* 0x000fc800000006ff */
[----:B------:R1:W2:Y:S01]  /*1a80*/  SYNCS.PHASECHK.TRANS64.TRYWAIT P1, [R6+URZ+0x29830], R3 ;  /* 0x02983003060075a7 */ /* 0x0002a2000802017f */
[----:B------:R-:W-:Y:S05]  /*1a90*/  @!P0 BRA `(.L_x_129) ;  /* 0x0000000000048947 */ /* 0x000fea0003800000 */
[----:B------:R-:W-:Y:S01]  /*1aa0*/  BPT.TRAP 0x1 ;  /* 0x000000040000795c */ /* 0x000fe20000300000 */
.L_x_129:
[----:B--2---:R-:W-:Y:S05]  /*1ab0*/  @P1 BRA `(.L_x_130) ;  /* 0x0000000000081947 */ /* 0x004fea0003800000 */
[----:B------:R-:W2:Y:S02]  /*1ac0*/  SYNCS.PHASECHK.TRANS64.TRYWAIT P1, [R6+URZ+0x29830], R3 ;  /* 0x02983003060075a7 */ /* 0x000ea4000802017f */
[----:B--2---:R-:W-:Y:S05]  /*1ad0*/  @!P1 BRA `(.L_x_131) ;  /* 0x000000bc00a89947 */ /* 0x004fea0003800000 */
.L_x_130:
[----:B------:R-:W-:Y:S05]  /*1ae0*/  WARPSYNC.ALL ;  /* 0x0000000000007948 */ /* 0x000fea0003800000 */
[----:B------:R-:W-:Y:S01]  /*1af0*/  UIADD3 UR4, UR38, 0x1a400, URZ ;  /* 0x0001a40026047890 */ /* 0x000fe2000fffe03f */
[----:B------:R-:W-:Y:S01]  /*1b00*/  WARPGROUP.ARRIVE ;  /* 0x00000000000079c5 */ /* 0x000fe20000000000 */
[----:B------:R-:W-:Y:S02]  /*1b10*/  ULOP3.LUT UR28, UR45, 0x10000, URZ, 0xfc, !UPT ;  /* 0x000100002d1c7892 */ /* 0x000fe4000f8efc3f */
[----:B------:R-:W-:Y:S01]  /*1b20*/  USHF.R.U32.HI UR4, URZ, 0x4, UR4 ;  /* 0x000000043f047899 */ /* 0x000fe20008011604 */
[----:B------:R-:W-:Y:S01]  /*1b30*/  UMOV UR25, 0x80000020 ;  /* 0x8000002000197882 */ /* 0x000fe20000000000 */
[----:B------:R-:W-:-:S02]  /*1b40*/  UMOV UR27, 0x80000020 ;  /* 0x80000020001b7882 */ /* 0x000fc40000000000 */
[----:B------:R-:W-:Y:S01]  /*1b50*/  ULOP3.LUT UR4, UR4, 0x3fff, URZ, 0xc0, !UPT ;  /* 0x00003fff04047892 */ /* 0x000fe2000f8ec03f */
[----:B------:R-:W-:Y:S01]  /*1b60*/  UMOV UR24, UR28 ;  /* 0x0000001c00187c82 */ /* 0x000fe20008000000 */
[----:B------:R-:W-:Y:S02]  /*1b70*/  UMOV UR5, UR25 ;  /* 0x0000001900057c82 */ /* 0x000fe40008000000 */
[----:B------:R-:W-:Y:S01]  /*1b80*/  ULOP3.LUT UR45, UR4, 0x10000, URZ, 0xfc, !UPT ;  /* 0x00010000042d7892 */ /* 0x000fe2000f8efc3f */
[----:B------:R-:W-:Y:S02]  /*1b90*/  UMOV UR7, 0x80000020 ;  /* 0x8000002000077882 */ /* 0x000fe40000000000 */
[----:B------:R-:W-:Y:S01]  /*1ba0*/  UMOV UR4, UR24 ;  /* 0x0000001800047c82 */ /* 0x000fe20008000000 */
[----:B------:R-:W-:Y:S01]  /*1bb0*/  UIMAD UR30, UR49, 0x780, UR45 ;  /* 0x00000780311e78a4 */ /* 0x000fe2000f8e022d */
[----:B------:R-:W-:Y:S01]  /*1bc0*/  UMOV UR11, 0x80000020 ;  /* 0x80000020000b7882 */ /* 0x000fe20000000000 */
[----:B------:R-:W-:-:S02]  /*1bd0*/  UMOV UR15, 0x80000020 ;  /* 0x80000020000f7882 */ /* 0x000fc40000000000 */
[----:B------:R-:W-:Y:S02]  /*1be0*/  UIADD3 UR6, UR30, 0x80, URZ ;  /* 0x000000801e067890 */ /* 0x000fe4000fffe03f */
[----:B------:R-:W-:Y:S02]  /*1bf0*/  UIADD3 UR8, UR30, 0x100, URZ ;  /* 0x000001001e087890 */ /* 0x000fe4000fffe03f */
[----:B------:R-:W-:Y:S01]  /*1c00*/  UMOV UR26, UR30 ;  /* 0x0000001e001a7c82 */ /* 0x000fe20008000000 */
[----:B------:R-:W-:Y:S01]  /*1c10*/  UIADD3 UR9, UR30, 0x180, URZ ;  /* 0x000001801e097890 */ /* 0x000fe2000fffe03f */
[----:B------:R-:W-:Y:S01]  /*1c20*/  QGMMA.64x32x32.F32.E4M3.E4M3 R88, gdesc[UR24], RZ, !UPT, gsb0 ;  /* 0x00600000185879f3 */ /* 0x000fe2000c0008ff */
[----:B------:R-:W-:Y:S01]  /*1c30*/  UMOV UR26, UR6 ;  /* 0x00000006001a7c82 */ /* 0x000fe20008000000 */
[----:B------:R-:W-:Y:S01]  /*1c40*/  UMOV UR27, 0x80000020 ;  /* 0x80000020001b7882 */ /* 0x000fe20000000000 */
[----:B------:R-:W-:Y:S01]  /*1c50*/  UMOV UR6, UR8 ;  /* 0x0000000800067c82 */ /* 0x000fe20008000000 */
[----:B------:R-:W-:-:S02]  /*1c60*/  UIADD3 UR10, UR30, 0x200, URZ ;  /* 0x000002001e0a7890 */ /* 0x000fc4000fffe03f */
[----:B------:R-:W-:Y:S02]  /*1c70*/  UIADD3 UR12, UR30, 0x102, URZ ;  /* 0x000001021e0c7890 */ /* 0x000fe4000fffe03f */
[----:B------:R-:W-:Y:S02]  /*1c80*/  UIADD3 UR13, UR30, 0x182, URZ ;  /* 0x000001821e0d7890 */ /* 0x000fe4000fffe03f */
[----:B------:R-:W-:Y:S02]  /*1c90*/  UIADD3 UR14, UR30, 0x202, URZ ;  /* 0x000002021e0e7890 */ /* 0x000fe4000fffe03f */
[----:B------:R-:W-:Y:S01]  /*1ca0*/  UIADD3 UR18, UR30, 0x382, URZ ;  /* 0x000003821e127890 */ /* 0x000fe2000fffe03f */
[----:B------:R-:W-:Y:S01]  /*1cb0*/  UMOV UR19, 0x80000020 ;  /* 0x8000002000137882 */ /* 0x000fe20000000000 */
[----:B------:R-:W-:Y:S01]  /*1cc0*/  UIADD3 UR22, UR30, 0x600, URZ ;  /* 0x000006001e167890 */ /* 0x000fe2000fffe03f */
[----:B------:R-:W-:Y:S01]  /*1cd0*/  UMOV UR23, 0x80000020 ;  /* 0x8000002000177882 */ /* 0x000fe20000000000 */
[----:B------:R-:W-:Y:S01]  /*1ce0*/  UMOV UR31, 0x80000020 ;  /* 0x80000020001f7882 */ /* 0x000fe20000000000 */
[----:B------:R-:W-:-:S02]  /*1cf0*/  WARPGROUP.DEPBAR.LE gsb0, 0x0 ;  /* 0x00008000000079c5 */ /* 0x000fc40000010000 */
[----:B------:R-:W-:-:S06]  /*1d00*/  WARPGROUP.ARRIVE ;  /* 0x00000000000079c5 */ /* 0x000fcc0000000000 */
[----:B------:R-:W-:Y:S01]  /*1d10*/  QGMMA.64x32x32.F32.E4M3.E4M3 R72, gdesc[UR24], RZ, !UPT, gsb0 ;  /* 0x00600000184879f3 */ /* 0x000fe2000c0008ff */
[----:B------:R-:W-:Y:S01]  /*1d20*/  UMOV UR26, UR9 ;  /* 0x00000009001a7c82 */ /* 0x000fe20008000000 */
[----:B------:R-:W-:Y:S01]  /*1d30*/  UMOV UR27, 0x80000020 ;  /* 0x80000020001b7882 */ /* 0x000fe20000000000 */
[----:B------:R-:W-:Y:S02]  /*1d40*/  WARPGROUP.DEPBAR.LE gsb0, 0x0 ;  /* 0x00008000000079c5 */ /* 0x000fe40000010000 */
[----:B------:R-:W-:-:S06]  /*1d50*/  WARPGROUP.ARRIVE ;  /* 0x00000000000079c5 */ /* 0x000fcc0000000000 */
[----:B------:R-:W-:Y:S01]  /*1d60*/  QGMMA.64x32x32.F32.E4M3.E4M3 R56, gdesc[UR4], RZ, !UPT, gsb0 ;  /* 0x00600000043879f3 */ /* 0x000fe2000c0008ff */
[----:B------:R-:W-:Y:S02]  /*1d70*/  UIADD3 UR4, UR28, 0x2, URZ ;  /* 0x000000021c047890 */ /* 0x000fe4000fffe03f */
[----:B------:R-:W-:Y:S01]  /*1d80*/  UIADD3 UR6, UR30, 0x2, URZ ;  /* 0x000000021e067890 */ /* 0x000fe2000fffe03f */
[----:B------:R-:W-:Y:S01]  /*1d90*/  UMOV UR5, 0x80000020 ;  /* 0x8000002000057882 */ /* 0x000fe20000000000 */
[----:B------:R-:W-:Y:S01]  /*1da0*/  UMOV UR7, 0x80000020 ;  /* 0x8000002000077882 */ /* 0x000fe20000000000 */
[----:B------:R-:W-:Y:S02]  /*1db0*/  UMOV UR9, UR5 ;  /* 0x0000000500097c82 */ /* 0x000fe40008000000 */
[----:B------:R-:W-:Y:S01]  /*1dc0*/  UMOV UR8, UR4 ;  /* 0x0000000400087c82 */ /* 0x000fe20008000000 */
        /* <DEDUP_REMOVED lines=12> */
[----:B------:R-:W-:Y:S01]  /*1e90*/  UMOV UR6, UR10 ;  /* 0x0000000a00067c82 */ /* 0x000fe20008000000 */
[----:B------:R-:W-:Y:S01]  /*1ea0*/  UMOV UR7, 0x80000020 ;  /* 0x8000002000077882 */ /* 0x000fe20000000000 */
[----:B------:R-:W-:Y:S01]  /*1eb0*/  UMOV UR10, UR12 ;  /* 0x0000000c000a7c82 */ /* 0x000fe20008000000 */
[----:B------:R-:W-:Y:S02]  /*1ec0*/  WARPGROUP.DEPBAR.LE gsb0, 0x0 ;  /* 0x00008000000079c5 */ /* 0x000fe40000010000 */
[----:B------:R-:W-:-:S06]  /*1ed0*/  WARPGROUP.ARRIVE ;  /* 0x00000000000079c5 */ /* 0x000fcc0000000000 */
[----:B------:R-:W-:Y:S01]  /*1ee0*/  QGMMA.64x32x32.F32.E4M3.E4M3 R72, gdesc[UR4], R72, gsb0 ;  /* 0x00600000044879f3 */ /* 0x000fe20008000848 */
[----:B------:R-:W-:Y:S01]  /*1ef0*/  UMOV UR6, UR13 ;  /* 0x0000000d00067c82 */ /* 0x000fe20008000000 */
[----:B------:R-:W-:Y:S01]  /*1f00*/  UMOV UR7, 0x80000020 ;  /* 0x8000002000077882 */ /* 0x000fe20000000000 */
[----:B------:R-:W-:Y:S02]  /*1f10*/  WARPGROUP.DEPBAR.LE gsb0, 0x0 ;  /* 0x00008000000079c5 */ /* 0x000fe40000010000 */
[----:B------:R-:W-:-:S06]  /*1f20*/  WARPGROUP.ARRIVE ;  /* 0x00000000000079c5 */ /* 0x000fcc0000000000 */
[----:B------:R-:W-:Y:S01]  /*1f30*/  QGMMA.64x32x32.F32.E4M3.E4M3 R56, gdesc[UR8], R56, gsb0 ;  /* 0x00600000083879f3 */ /* 0x000fe20008000838 */
        /* <DEDUP_REMOVED lines=16> */
[----:B------:R-:W-:Y:S01]  /*2040*/  UIADD3 UR7, UR30, 0x400, URZ ;  /* 0x000004001e077890 */ /* 0x000fe2000fffe03f */
        /* <DEDUP_REMOVED lines=96> */
[----:B------:R-:W-:-:S03]  /*2650*/  UIADD3 UR6, UR30, 0x702, URZ ;  /* 0x000007021e067890 */ /* 0x000fc6000fffe03f */
        /* <DEDUP_REMOVED lines=18> */
[----:B------:R-:W-:Y:S05]  /*2780*/  @!P0 BRA `(.L_x_132) ;  /* 0x0000000000048947 */ /* 0x000fea0003800000 */
[----:B------:R-:W-:Y:S01]  /*2790*/  BPT.TRAP 0x1 ;  /* 0x000000040000795c */ /* 0x000fe20000300000 */
.L_x_132:
[C---:B------:R-:W-:Y:S01]  /*27a0*/  FMUL.FTZ R90, R0.reuse, R90 ;  /* 0x0000005a005a7220 */ /* 0x040fe20000410000 */
[C---:B------:R-:W-:Y:S01]  /*27b0*/  FMUL.FTZ R91, R0.reuse, R91 ;  /* 0x0000005b005b7220 */ /* 0x040fe20000410000 */
[C---:B------:R-:W-:Y:S01]  /*27c0*/  FMUL.FTZ R94, R0.reuse, R94 ;  /* 0x0000005e005e7220 */ /* 0x040fe20000410000 */
[----:B------:R-:W-:Y:S01]  /*27d0*/  FMUL.FTZ R95, R0, R95 ;  /* 0x0000005f005f7220 */ /* 0x000fe20000410000 */
[----:B------:R-:W-:Y:S02]  /*27e0*/  VIADD R14, R170, UR55 ;  /* 0x00000037aa0e7c36 */ /* 0x000fe40008000000 */
[C---:B------:R-:W-:Y:S01]  /*27f0*/  FMUL.FTZ R98, R0.reuse, R98 ;  /* 0x0000006200627220 */ /* 0x040fe20000410000 */
[----:B------:R-:W3:Y:S01]  /*2800*/  MUFU.TANH R90, R90 ;  /* 0x0000005a005a7308 */ /* 0x000ee20000002400 */
[----:B------:R-:W-:Y:S02]  /*2810*/  IMAD.U32 R15, RZ, RZ, UR54 ;  /* 0x00000036ff0f7e24 */ /* 0x000fe4000f8e00ff */
[C---:B------:R-:W-:Y:S01]  /*2820*/  FMUL.FTZ R8, R0.reuse, R96 ;  /* 0x0000006000087220 */ /* 0x040fe20000410000 */
[C---:B-12---:R-:W-:Y:S01]  /*2830*/  FMUL.FTZ R3, R0.reuse, R88 ;  /* 0x0000005800037220 */ /* 0x046fe20000410000 */
[----:B------:R-:W-:Y:S01]  /*2840*/  FMUL.FTZ R99, R0, R99 ;  /* 0x0000006300637220 */ /* 0x000fe20000410000 */
[----:B------:R-:W-:-:S02]  /*2850*/  IMAD R96, R15, -0xa0, R14 ;  /* 0xffffff600f607824 */ /* 0x000fc400078e020e */
[C---:B------:R-:W-:Y:S01]  /*2860*/  FMUL.FTZ R4, R0.reuse, R89 ;  /* 0x0000005900047220 */ /* 0x040fe20000410000 */
[C---:B------:R-:W-:Y:S01]  /*2870*/  FMUL.FTZ R102, R0.reuse, R102 ;  /* 0x0000006600667220 */ /* 0x040fe20000410000 */
[----:B------:R-:W1:Y:S01]  /*2880*/  MUFU.TANH R91, R91 ;  /* 0x0000005b005b7308 */ /* 0x000e620000002400 */
[----:B------:R-:W-:Y:S01]  /*2890*/  FMUL.FTZ R5, R0, R92 ;  /* 0x0000005c00057220 */ /* 0x000fe20000410000 */
[----:B------:R-:W-:Y:S01]  /*28a0*/  ISETP.GT.AND P4, PT, R96, RZ, PT ;  /* 0x000000ff6000720c */ /* 0x000fe20003f84270 */
[----:B------:R-:W-:Y:S01]  /*28b0*/  FMUL.FTZ R103, R0, R103 ;  /* 0x0000006700677220 */ /* 0x000fe20000410000 */
[----:B------:R-:W-:Y:S01]  /*28c0*/  ISETP.GT.AND P3, PT, R96, 0x1, PT ;  /* 0x000000016000780c */ /* 0x000fe20003f64270 */
[----:B------:R-:W-:Y:S01]  /*28d0*/  FMUL.FTZ R7, R0, R93 ;  /* 0x0000005d00077220 */ /* 0x000fe20000410000 */
[----:B------:R-:W-:Y:S01]  /*28e0*/  ISETP.GT.AND P2, PT, R96, 0x8, PT ;  /* 0x000000086000780c */ /* 0x000fe20003f44270 */
[----:B------:R-:W-:Y:S01]  /*28f0*/  FMUL.FTZ R74, R0, R74 ;  /* 0x0000004a004a7220 */ /* 0x000fe20000410000 */
[----:B------:R-:W2:Y:S01]  /*2900*/  MUFU.TANH R94, R94 ;  /* 0x0000005e005e7308 */ /* 0x000ea20000002400 */
[----:B---3--:R-:W-:Y:S01]  /*2910*/  FSEL R123, R90, -INF , P4 ;  /* 0xff8000005a7b7808 */ /* 0x008fe20002000000 */
[----:B------:R-:W-:Y:S01]  /*2920*/  FMUL.FTZ R75, R0, R75 ;  /* 0x0000004b004b7220 */ /* 0x000fe20000410000 */
[----:B------:R-:W-:Y:S01]  /*2930*/  ISETP.GT.AND P1, PT, R96, 0x9, PT ;  /* 0x000000096000780c */ /* 0x000fe20003f24270 */
[----:B------:R-:W-:Y:S01]  /*2940*/  FMUL.FTZ R9, R0, R97 ;  /* 0x0000006100097220 */ /* 0x000fe20000410000 */
[----:B------:R-:W-:Y:S01]  /*2950*/  ISETP.GT.AND P6, PT, R96, 0x10, PT ;  /* 0x000000106000780c */ /* 0x000fe20003fc4270 */
[----:B------:R-:W-:Y:S01]  /*2960*/  FMUL.FTZ R78, R0, R78 ;  /* 0x0000004e004e7220 */ /* 0x000fe20000410000 */
[----:B------:R-:W-:Y:S01]  /*2970*/  ISETP.GT.AND P5, PT, R96, 0x11, PT ;  /* 0x000000116000780c */ /* 0x000fe20003fa4270 */
[----:B------:R-:W3:Y:S01]  /*2980*/  MUFU.TANH R95, R95 ;  /* 0x0000005f005f7308 */ /* 0x000ee20000002400 */
[----:B-1----:R-:W-:Y:S01]  /*2990*/  FSEL R91, R91, -INF , P3 ;  /* 0xff8000005b5b7808 */ /* 0x002fe20001800000 */
[C---:B------:R-:W-:Y:S01]  /*29a0*/  FMUL.FTZ R11, R0.reuse, R100 ;  /* 0x00000064000b7220 */ /* 0x040fe20000410000 */
[C---:B------:R-:W-:Y:S01]  /*29b0*/  FMUL.FTZ R79, R0.reuse, R79 ;  /* 0x0000004f004f7220 */ /* 0x040fe20000410000 */
[C---:B------:R-:W-:Y:S01]  /*29c0*/  FMUL.FTZ R10, R0.reuse, R101 ;  /* 0x00000065000a7220 */ /* 0x040fe20000410000 */
[----:B------:R-:W-:Y:S01]  /*29d0*/  FMNMX.FTZ R14, R123, R91, !PT ;  /* 0x0000005b7b0e7209 */ /* 0x000fe20007810000 */
[C---:B------:R-:W-:Y:S01]  /*29e0*/  FMUL.FTZ R82, R0.reuse, R82 ;  /* 0x0000005200527220 */ /* 0x040fe20000410000 */
[----:B------:R-:W-:Y:S01]  /*29f0*/  FMUL.FTZ R13, R0, R72 ;  /* 0x00000048000d7220 */ /* 0x000fe20000410000 */
[----:B------:R-:W1:Y:S01]  /*2a00*/  MUFU.TANH R98, R98 ;  /* 0x0000006200627308 */ /* 0x000e620000002400 */
[----:B--2---:R-:W-:Y:S01]  /*2a10*/  FSEL R129, R94, -INF , P2 ;  /* 0xff8000005e817808 */ /* 0x004fe20001000000 */
[C---:B------:R-:W-:Y:S01]  /*2a20*/  FMUL.FTZ R83, R0.reuse, R83 ;  /* 0x0000005300537220 */ /* 0x040fe20000410000 */
[C---:B------:R-:W-:Y:S01]  /*2a30*/  FMUL.FTZ R25, R0.reuse, R25 ;  /* 0x0000001900197220 */ /* 0x040fe20000410000 */
[C---:B------:R-:W-:Y:S01]  /*2a40*/  FMUL.FTZ R12, R0.reuse, R73 ;  /* 0x00000049000c7220 */ /* 0x040fe20000410000 */
[----:B------:R-:W-:Y:S01]  /*2a50*/  FMNMX.FTZ R14, R129, R14, !PT ;  /* 0x0000000e810e7209 */ /* 0x000fe20007810000 */
[C---:B------:R-:W-:Y:S01]  /*2a60*/  FMUL.FTZ R86, R0.reuse, R86 ;  /* 0x0000005600567220 */ /* 0x040fe20000410000 */
[C---:B------:R-:W-:Y:S01]  /*2a70*/  FMUL.FTZ R72, R0.reuse, R76 ;  /* 0x0000004c00487220 */ /* 0x040fe20000410000 */
[----:B------:R-:W2:Y:S01]  /*2a80*/  MUFU.TANH R3, R3 ;  /* 0x0000000300037308 */ /* 0x000ea20000002400 */
[----:B---3--:R-:W-:Y:S01]  /*2a90*/  FSEL R137, R95, -INF , P1 ;  /* 0xff8000005f897808 */ /* 0x008fe20000800000 */
[C---:B------:R-:W-:Y:S01]  /*2aa0*/  FMUL.FTZ R87, R0.reuse, R87 ;  /* 0x0000005700577220 */ /* 0x040fe20000410000 */
[C---:B------:R-:W-:Y:S01]  /*2ab0*/  FMUL.FTZ R20, R0.reuse, R77 ;  /* 0x0000004d00147220 */ /* 0x040fe20000410000 */
[C---:B------:R-:W-:Y:S01]  /*2ac0*/  FMUL.FTZ R58, R0.reuse, R58 ;  /* 0x0000003a003a7220 */ /* 0x040fe20000410000 */
[----:B------:R-:W-:Y:S01]  /*2ad0*/  FMNMX.FTZ R14, R137, R14, !PT ;  /* 0x0000000e890e7209 */ /* 0x000fe20007810000 */
[C---:B------:R-:W-:Y:S01]  /*2ae0*/  FMUL.FTZ R27, R0.reuse, R27 ;  /* 0x0000001b001b7220 */ /* 0x040fe20000410000 */
[----:B------:R-:W-:Y:S01]  /*2af0*/  FMUL.FTZ R59, R0, R59 ;  /* 0x0000003b003b7220 */ /* 0x000fe20000410000 */
[----:B------:R-:W3:Y:S01]  /*2b00*/  MUFU.TANH R99, R99 ;  /* 0x0000006300637308 */ /* 0x000ee20000002400 */
[----:B-1----:R-:W-:Y:S01]  /*2b10*/  FSEL R139, R98, -INF , P6 ;  /* 0xff800000628b7808 */ /* 0x002fe20003000000 */
[C---:B------:R-:W-:Y:S01]  /*2b20*/  FMUL.FTZ R73, R0.reuse, R81 ;  /* 0x0000005100497220 */ /* 0x040fe20000410000 */
[C---:B------:R-:W-:Y:S01]  /*2b30*/  FMUL.FTZ R62, R0.reuse, R62 ;  /* 0x0000003e003e7220 */ /* 0x040fe20000410000 */
[C---:B------:R-:W-:Y:S01]  /*2b40*/  FMUL.FTZ R31, R0.reuse, R31 ;  /* 0x0000001f001f7220 */ /* 0x040fe20000410000 */
[----:B------:R-:W-:Y:S01]  /*2b50*/  FMNMX.FTZ R90, R139, R14, !PT ;  /* 0x0000000e8b5a7209 */ /* 0x000fe20007810000 */
[C---:B------:R-:W-:Y:S01]  /*2b60*/  FMUL.FTZ R84, R0.reuse, R84 ;  /* 0x0000005400547220 */ /* 0x040fe20000410000 */
[C---:B------:R-:W-:Y:S01]  /*2b70*/  FMUL.FTZ R63, R0.reuse, R63 ;  /* 0x0000003f003f7220 */ /* 0x040fe20000410000 */
[----:B------:R-:W1:Y:S01]  /*2b80*/  MUFU.TANH R4, R4 ;  /* 0x0000000400047308 */ /* 0x000e620000002400 */
[----:B--2---:R-:W-:Y:S01]  /*2b90*/  FSEL R15, R3, -INF , P4 ;  /* 0xff800000030f7808 */ /* 0x004fe20002000000 */
[----:B------:R-:W-:Y:S01]  /*2ba0*/  FMUL.FTZ R35, R0, R35 ;  /* 0x0000002300237220 */ /* 0x000fe20000410000 */
[----:B------:R-:W-:Y:S01]  /*2bb0*/  ISETP.GT.AND P4, PT, R96, 0x18, PT ;  /* 0x000000186000780c */ /* 0x000fe20003f84270 */
[C---:B------:R-:W-:Y:S01]  /*2bc0*/  FMUL.FTZ R66, R0.reuse, R66 ;  /* 0x0000004200427220 */ /* 0x040fe20000410000 */
[C---:B------:R-:W-:Y:S01]  /*2bd0*/  FMUL.FTZ R39, R0.reuse, R39 ;  /* 0x0000002700277220 */ /* 0x040fe20000410000 */
        /* <DEDUP_REMOVED lines=12> */
[----:B------:R-:W-:Y:S01]  /*2ca0*/  FMUL.FTZ R43, R0, R43 ;  /* 0x0000002b002b7220 */ /* 0x000fe20000410000 */
[----:B------:R-:W-:Y:S01]  /*2cb0*/  ISETP.GT.AND P3, PT, R96, 0x19, PT ;  /* 0x000000196000780c */ /* 0x000fe20003f64270 */
[C---:B------:R-:W-:Y:S01]  /*2cc0*/  FMUL.FTZ R61, R0.reuse, R61 ;  /* 0x0000003d003d7220 */ /* 0x040fe20000410000 */
[C---:B------:R-:W-:Y:S01]  /*2cd0*/  FMUL.FTZ R64, R0.reuse, R64 ;  /* 0x0000004000407220 */ /* 0x040fe20000410000 */
        /* <DEDUP_REMOVED lines=12> */
[----:B------:R-:W-:Y:S01]  /*2da0*/  FMUL.FTZ R49, R0, R49 ;  /* 0x0000003100317220 */ /* 0x000fe20000410000 */
[----:B------:R-:W-:Y:S01]  /*2db0*/  ISETP.GT.AND P2, PT, R96, 0x20, PT ;  /* 0x000000206000780c */ /* 0x000fe20003f44270 */
[C---:B------:R-:W-:Y:S01]  /*2dc0*/  FMUL.FTZ R24, R0.reuse, R24 ;  /* 0x0000001800187220 */ /* 0x040fe20000410000 */
[C---:B------:R-:W-:Y:S01]  /*2dd0*/  FMUL.FTZ R68, R0.reuse, R68 ;  /* 0x0000004400447220 */ /* 0x040fe20000410000 */
[C---:B------:R-:W-:Y:S01]  /*2de0*/  FMUL.FTZ R51, R0.reuse, R51 ;  /* 0x0000003300337220 */ /* 0x040fe20000410000 */
[C---:B------:R-:W-:Y:S01]  /*2df0*/  FMUL.FTZ R50, R0.reuse, R50 ;  /* 0x0000003200327220 */ /* 0x040fe20000410000 */
[----:B------:R3:W4:Y:S01]  /*2e00*/  MUFU.TANH R88, R74 ;  /* 0x0000004a00587308 */ /* 0x0007220000002400 */
[----:B-1----:R-:W-:Y:S01]  /*2e10*/  FSEL R145, R103, -INF , P3 ;  /* 0xff80000067917808 */ /* 0x002fe20001800000 */
[C---:B------:R-:W-:Y:S01]  /*2e20*/  FMUL.FTZ R53, R0.reuse, R53 ;  /* 0x0000003500357220 */ /* 0x040fe20000410000 */
[C---:B------:R-:W-:Y:S01]  /*2e30*/  FMUL.FTZ R55, R0.reuse, R55 ;  /* 0x0000003700377220 */ /* 0x040fe20000410000 */
[C---:B------:R-:W-:Y:S01]  /*2e40*/  FMUL.FTZ R26, R0.reuse, R26 ;  /* 0x0000001a001a7220 */ /* 0x040fe20000410000 */
[----:B------:R-:W-:Y:S01]  /*2e50*/  FMNMX.FTZ R90, R145, R90, !PT ;  /* 0x0000005a915a7209 */ /* 0x000fe20007810000 */
[C---:B------:R-:W-:Y:S01]  /*2e60*/  FMUL.FTZ R40, R0.reuse, R40 ;  /* 0x0000002800287220 */ /* 0x040fe20000410000 */
[C---:B------:R-:W-:Y:S01]  /*2e70*/  FMUL.FTZ R54, R0.reuse, R54 ;  /* 0x0000003600367220 */ /* 0x040fe20000410000 */
[----:B------:R-:W-:Y:S01]  /*2e80*/  MUFU.TANH R8, R8 ;  /* 0x0000000800087308 */ /* 0x000fe20000002400 */
[----:B--2---:R-:W-:Y:S01]  /*2e90*/  FSEL R7, R7, -INF , P1 ;  /* 0xff80000007077808 */ /* 0x004fe20000800000 */
[----:B---3--:R-:W-:Y:S01]  /*2ea0*/  FMUL.FTZ R74, R0, R80 ;  /* 0x00000050004a7220 */ /* 0x008fe20000410000 */
[----:B------:R-:W-:Y:S01]  /*2eb0*/  ISETP.GT.AND P1, PT, R96, 0x21, PT ;  /* 0x000000216000780c */ /* 0x000fe20003f24270 */
[C---:B------:R-:W-:Y:S01]  /*2ec0*/  FMUL.FTZ R48, R0.reuse, R48 ;  /* 0x0000003000307220 */ /* 0x040fe20000410000 */
[C---:B------:R-:W-:Y:S01]  /*2ed0*/  FMUL.FTZ R30, R0.reuse, R30 ;  /* 0x0000001e001e7220 */ /* 0x040fe20000410000 */
[C---:B------:R-:W-:Y:S01]  /*2ee0*/  FMUL.FTZ R52, R0.reuse, R52 ;  /* 0x0000003400347220 */ /* 0x040fe20000410000 */
[----:B------:R-:W-:Y:S01]  /*2ef0*/  FMUL.FTZ R34, R0, R34 ;  /* 0x0000002200227220 */ /* 0x000fe20000410000 */
[----:B------:R1:W2:Y:S01]  /*2f00*/  MUFU.TANH R89, R75 ;  /* 0x0000004b00597308 */ /* 0x0002a20000002400 */
[----:B----4-:R-:W-:Y:S01]  /*2f10*/  FSEL R147, R88, -INF , P2 ;  /* 0xff80000058937808 */ /* 0x010fe20001000000 */
[C---:B------:R-:W-:Y:S01]  /*2f20*/  FMUL.FTZ R28, R0.reuse, R28 ;  /* 0x0000001c001c7220 */ /* 0x040fe20000410000 */
[C---:B------:R-:W-:Y:S01]  /*2f30*/  FMUL.FTZ R38, R0.reuse, R38 ;  /* 0x0000002600267220 */ /* 0x040fe20000410000 */
[C---:B------:R-:W-:Y:S01]  /*2f40*/  FMUL.FTZ R32, R0.reuse, R32 ;  /* 0x0000002000207220 */ /* 0x040fe20000410000 */
[----:B------:R-:W-:Y:S01]  /*2f50*/  FMNMX.FTZ R90, R147, R90, !PT ;  /* 0x0000005a935a7209 */ /* 0x000fe20007810000 */
[C---:B------:R-:W-:Y:S01]  /*2f60*/  FMUL.FTZ R36, R0.reuse, R36 ;  /* 0x0000002400247220 */ /* 0x040fe20000410000 */
[----:B------:R-:W-:Y:S01]  /*2f70*/  ULDC UR6, c[0x0][0x988] ;  /* 0x0002620000067ab9 */ /* 0x000fe20000000800 */
[----:B------:R-:W3:Y:S01]  /*2f80*/  MUFU.TANH R9, R9 ;  /* 0x0000000900097308 */ /* 0x000ee20000002400 */
[C---:B-1----:R-:W-:Y:S01]  /*2f90*/  FMUL.FTZ R75, R0.reuse, R85 ;  /* 0x00000055004b7220 */ /* 0x042fe20000410000 */
[C---:B------:R-:W-:Y:S01]  /*2fa0*/  FMUL.FTZ R29, R0.reuse, R29 ;  /* 0x0000001d001d7220 */ /* 0x040fe20000410000 */
[----:B------:R-:W-:Y:S01]  /*2fb0*/  IMAD.U32 R4, RZ, RZ, UR6 ;  /* 0x00000006ff047e24 */ /* 0x000fe2000f8e00ff */
[----:B------:R-:W-:Y:S01]  /*2fc0*/  P2R R104, PR, RZ, 0x1 ;  /* 0x00000001ff687803 */ /* 0x000fe20000000000 */
[C---:B------:R-:W-:Y:S01]  /*2fd0*/  FMUL.FTZ R33, R0.reuse, R33 ;  /* 0x0000002100217220 */ /* 0x040fe20000410000 */
[----:B------:R-:W-:Y:S01]  /*2fe0*/  FMUL.FTZ R37, R0, R37 ;  /* 0x0000002500257220 */ /* 0x000fe20000410000 */
[----:B------:R-:W-:Y:S01]  /*2ff0*/  UISETP.GE.AND UP0, UPT, UR55, 0xa1, UPT ;  /* 0x000000a13700788c */ /* 0x000fe2000bf06270 */
[----:B------:R-:W-:Y:S01]  /*3000*/  MUFU.TANH R78, R78 ;  /* 0x0000004e004e7308 */ /* 0x000fe20000002400 */
[----:B--2---:R-:W-:-:S04]  /*3010*/  FSEL R89, R89, -INF , P1 ;  /* 0xff80000059597808 */ /* 0x004fc80000800000 */
[----:B------:R-:W-:-:S03]  /*3020*/  FMNMX.FTZ R90, R89, R90, !PT ;  /* 0x0000005a595a7209 */ /* 0x000fc60007810000 */
[----:B------:R-:W1:Y:S01]  /*3030*/  MUFU.TANH R11, R11 ;  /* 0x0000000b000b7308 */ /* 0x000e620000002400 */
[----:B---3--:R-:W-:Y:S02]  /*3040*/  FSEL R9, R9, -INF , P5 ;  /* 0xff80000009097808 */ /* 0x008fe40002800000 */
[----:B------:R-:W-:-:S05]  /*3050*/  ISETP.GT.AND P5, PT, R96, 0x29, PT ;  /* 0x000000296000780c */ /* 0x000fca0003fa4270 */
[----:B------:R-:W2:Y:S08]  /*3060*/  MUFU.TANH R79, R79 ;  /* 0x0000004f004f7308 */ /* 0x000eb00000002400 */
[----:B------:R-:W-:Y:S01]  /*3070*/  MUFU.TANH R10, R10 ;  /* 0x0000000a000a7308 */ /* 0x000fe20000002400 */
[----:B-1----:R-:W-:Y:S02]  /*3080*/  FSEL R11, R11, -INF , P4 ;  /* 0xff8000000b0b7808 */ /* 0x002fe40002000000 */
[----:B------:R-:W-:-:S05]  /*3090*/  ISETP.GT.AND P4, PT, R96, 0x30, PT ;  /* 0x000000306000780c */ /* 0x000fca0003f84270 */
[----:B------:R-:W1:Y:S01]  /*30a0*/  MUFU.TANH R82, R82 ;  /* 0x0000005200527308 */ /* 0x000e620000002400 */
[----:B--2---:R-:W-:-:S07]  /*30b0*/  FSEL R151, R79, -INF , P5 ;  /* 0xff8000004f977808 */ /* 0x004fce0002800000 */
[----:B------:R-:W2:Y:S08]  /*30c0*/  MUFU.TANH R13, R13 ;  /* 0x0000000d000d7308 */ /* 0x000eb00000002400 */
[----:B------:R3:W-:Y:S01]  /*30d0*/  MUFU.TANH R92, R25 ;  /* 0x00000019005c7308 */ /* 0x0007e20000002400 */
[----:B-1----:R-:W-:-:S07]  /*30e0*/  FSEL R153, R82, -INF , P4 ;  /* 0xff80000052997808 */ /* 0x002fce0002000000 */
[----:B------:R-:W-:Y:S01]  /*30f0*/  MUFU.TANH R83, R83 ;  /* 0x0000005300537308 */ /* 0x000fe20000002400 */
[----:B---3--:R-:W-:Y:S02]  /*3100*/  FSEL R25, R8, -INF , P6 ;  /* 0xff80000008197808 */ /* 0x008fe40003000000 */
[----:B------:R-:W-:Y:S02]  /*3110*/  ISETP.GT.AND P6, PT, R96, 0x28, PT ;  /* 0x000000286000780c */ /* 0x000fe40003fc4270 */
[----:B--2---:R-:W-:Y:S02]  /*3120*/  FSEL R13, R13, -INF , P2 ;  /* 0xff8000000d0d7808 */ /* 0x004fe40001000000 */
[----:B------:R-:W-:Y:S01]  /*3130*/  FSEL R149, R78, -INF , P6 ;  /* 0xff8000004e957808 */ /* 0x000fe20003000000 */
[----:B------:R-:W-:Y:S01]  /*3140*/  MUFU.TANH R12, R12 ;  /* 0x0000000c000c7308 */ /* 0x000fe20000002400 */
[----:B------:R-:W-:Y:S02]  /*3150*/  ISETP.GT.AND P2, PT, R96, 0x38, PT ;  /* 0x000000386000780c */ /* 0x000fe40003f44270 */
[----:B------:R-:W-:-:S04]  /*3160*/  FMNMX.FTZ R90, R149, R90, !PT ;  /* 0x0000005a955a7209 */ /* 0x000fc80007810000 */
[----:B------:R-:W-:Y:S01]  /*3170*/  FMNMX.FTZ R90, R151, R90, !PT ;  /* 0x0000005a975a7209 */ /* 0x000fe20007810000 */
[----:B------:R-:W1:Y:S03]  /*3180*/  MUFU.TANH R86, R86 ;  /* 0x0000005600567308 */ /* 0x000e660000002400 */
[----:B------:R-:W-:-:S05]  /*3190*/  FMNMX.FTZ R90, R153, R90, !PT ;  /* 0x0000005a995a7209 */ /* 0x000fca0007810000 */
[----:B------:R-:W-:Y:S08]  /*31a0*/  MUFU.TANH R72, R72 ;  /* 0x0000004800487308 */ /* 0x000ff00000002400 */
[----:B------:R-:W-:Y:S01]  /*31b0*/  MUFU.TANH R87, R87 ;  /* 0x0000005700577308 */ /* 0x000fe20000002400 */
[----:B-1----:R-:W-:-:S07]  /*31c0*/  FSEL R157, R86, -INF , P2 ;  /* 0xff800000569d7808 */ /* 0x002fce0001000000 */
[----:B------:R-:W-:Y:S08]  /*31d0*/  MUFU.TANH R20, R20 ;  /* 0x0000001400147308 */ /* 0x000ff00000002400 */
[----:B------:R1:W-:Y:S08]  /*31e0*/  MUFU.TANH R119, R27 ;  /* 0x0000001b00777308 */ /* 0x0003f00000002400 */
[----:B------:R-:W-:Y:S01]  /*31f0*/  MUFU.TANH R58, R58 ;  /* 0x0000003a003a7308 */ /* 0x000fe20000002400 */
[----:B-1----:R-:W-:-:S02]  /*3200*/  FSEL R27, R10, -INF , P3 ;  /* 0xff8000000a1b7808 */ /* 0x002fc40001800000 */
[----:B------:R-:W-:-:S04]  /*3210*/  ISETP.GT.AND P3, PT, R96, 0x31, PT ;  /* 0x000000316000780c */ /* 0x000fc80003f64270 */
[----:B------:R-:W-:Y:S01]  /*3220*/  FSEL R155, R83, -INF , P3 ;  /* 0xff800000539b7808 */ /* 0x000fe20001800000 */
[----:B------:R-:W-:Y:S03]  /*3230*/  MUFU.TANH R74, R74 ;  /* 0x0000004a004a7308 */ /* 0x000fe60000002400 */
[----:B------:R-:W-:-:S04]  /*3240*/  FMNMX.FTZ R90, R155, R90, !PT ;  /* 0x0000005a9b5a7209 */ /* 0x000fc80007810000 */
[----:B------:R-:W-:Y:S01]  /*3250*/  FMNMX.FTZ R90, R157, R90, !PT ;  /* 0x0000005a9d5a7209 */ /* 0x000fe20007810000 */
[----:B------:R-:W-:Y:S08]  /*3260*/  MUFU.TANH R59, R59 ;  /* 0x0000003b003b7308 */ /* 0x000ff00000002400 */
[----:B------:R-:W1:Y:S08]  /*3270*/  MUFU.TANH R73, R73 ;  /* 0x0000004900497308 */ /* 0x000e700000002400 */
[----:B------:R2:W-:Y:S08]  /*3280*/  MUFU.TANH R125, R31 ;  /* 0x0000001f007d7308 */ /* 0x0005f00000002400 */
[----:B------:R-:W-:Y:S01]  /*3290*/  MUFU.TANH R62, R62 ;  /* 0x0000003e003e7308 */ /* 0x000fe20000002400 */
[----:B--2---:R-:W-:-:S02]  /*32a0*/  FSEL R31, R12, -INF , P1 ;  /* 0xff8000000c1f7808 */ /* 0x004fc40000800000 */
[C---:B------:R-:W-:Y:S02]  /*32b0*/  ISETP.GT.AND P1, PT, R96.reuse, 0x39, PT ;  /* 0x000000396000780c */ /* 0x040fe40003f24270 */
[----:B-1----:R-:W-:Y:S02]  /*32c0*/  FSEL R73, R73, -INF , P3 ;  /* 0xff80000049497808 */ /* 0x002fe40001800000 */
[----:B------:R-:W-:Y:S01]  /*32d0*/  FSEL R159, R87, -INF , P1 ;  /* 0xff800000579f7808 */ /* 0x000fe20000800000 */
[----:B------:R-:W-:Y:S01]  /*32e0*/  MUFU.TANH R84, R84 ;  /* 0x0000005400547308 */ /* 0x000fe20000002400 */
[----:B------:R-:W-:Y:S02]  /*32f0*/  ISETP.GT.AND P3, PT, R96, 0x49, PT ;  /* 0x000000496000780c */ /* 0x000fe40003f64270 */
[----:B------:R-:W-:-:S05]  /*3300*/  FMNMX.FTZ R90, R159, R90, !PT ;  /* 0x0000005a9f5a7209 */ /* 0x000fca0007810000 */
[----:B------:R1:W-:Y:S08]  /*3310*/  MUFU.TANH R131, R35 ;  /* 0x0000002300837308 */ /* 0x0003f00000002400 */
[----:B------:R-:W2:Y:S01]  /*3320*/  MUFU.TANH R63, R63 ;  /* 0x0000003f003f7308 */ /* 0x000ea20000002400 */
[----:B-1----:R-:W-:Y:S02]  /*3330*/  FSEL R35, R72, -INF , P6 ;  /* 0xff80000048237808 */ /* 0x002fe40003000000 */
[----:B------:R-:W-:-:S04]  /*3340*/  ISETP.GT.AND P6, PT, R96, 0x40, PT ;  /* 0x000000406000780c */ /* 0x000fc80003fc4270 */
[----:B------:R-:W-:Y:S01]  /*3350*/  FSEL R161, R58, -INF , P6 ;  /* 0xff8000003aa17808 */ /* 0x000fe20003000000 */
[----:B------:R-:W-:Y:S03]  /*3360*/  MUFU.TANH R75, R75 ;  /* 0x0000004b004b7308 */ /* 0x000fe60000002400 */
[----:B------:R-:W-:-:S05]  /*3370*/  FMNMX.FTZ R90, R161, R90, !PT ;  /* 0x0000005aa15a7209 */ /* 0x000fca0007810000 */
[----:B------:R1:W-:Y:S01]  /*3380*/  MUFU.TANH R133, R39 ;  /* 0x0000002700857308 */ /* 0x0003e20000002400 */
[----:B--2---:R-:W-:-:S07]  /*3390*/  FSEL R113, R63, -INF , P3 ;  /* 0xff8000003f717808 */ /* 0x004fce0001800000 */
[----:B------:R-:W2:Y:S01]  /*33a0*/  MUFU.TANH R66, R66 ;  /* 0x0000004200427308 */ /* 0x000ea20000002400 */
[----:B-1----:R-:W-:Y:S02]  /*33b0*/  FSEL R39, R20, -INF , P5 ;  /* 0xff80000014277808 */ /* 0x002fe40002800000 */
[----:B------:R-:W-:-:S04]  /*33c0*/  ISETP.GT.AND P5, PT, R96, 0x41, PT ;  /* 0x000000416000780c */ /* 0x000fc80003fa4270 */
[----:B------:R-:W-:Y:S01]  /*33d0*/  FSEL R163, R59, -INF , P5 ;  /* 0xff8000003ba37808 */ /* 0x000fe20002800000 */
[----:B------:R-:W-:Y:S03]  /*33e0*/  MUFU.TANH R56, R56 ;  /* 0x0000003800387308 */ /* 0x000fe60000002400 */
[----:B------:R-:W-:-:S05]  /*33f0*/  FMNMX.FTZ R90, R163, R90, !PT ;  /* 0x0000005aa35a7209 */ /* 0x000fca0007810000 */
[----:B------:R1:W-:Y:S08]  /*3400*/  MUFU.TANH R76, R41 ;  /* 0x00000029004c7308 */ /* 0x0003f00000002400 */
[----:B------:R-:W3:Y:S01]  /*3410*/  MUFU.TANH R67, R67 ;  /* 0x0000004300437308 */ /* 0x000ee20000002400 */
[----:B-1----:R-:W-:Y:S02]  /*3420*/  FSEL R41, R74, -INF , P4 ;  /* 0xff8000004a297808 */ /* 0x002fe40002000000 */
[----:B------:R-:W-:-:S04]  /*3430*/  ISETP.GT.AND P4, PT, R96, 0x48, PT ;  /* 0x000000486000780c */ /* 0x000fc80003f84270 */
[----:B------:R-:W-:Y:S01]  /*3440*/  FSEL R165, R62, -INF , P4 ;  /* 0xff8000003ea57808 */ /* 0x000fe20002000000 */
[----:B------:R-:W-:Y:S03]  /*3450*/  MUFU.TANH R57, R57 ;  /* 0x0000003900397308 */ /* 0x000fe60000002400 */
[----:B------:R-:W-:-:S04]  /*3460*/  FMNMX.FTZ R90, R165, R90, !PT ;  /* 0x0000005aa55a7209 */ /* 0x000fc80007810000 */
[----:B------:R-:W-:Y:S01]  /*3470*/  FMNMX.FTZ R90, R113, R90, !PT ;  /* 0x0000005a715a7209 */ /* 0x000fe20007810000 */
[----:B------:R-:W1:Y:S08]  /*3480*/  MUFU.TANH R70, R70 ;  /* 0x0000004600467308 */ /* 0x000e700000002400 */
[----:B------:R-:W-:Y:S08]  /*3490*/  MUFU.TANH R60, R60 ;  /* 0x0000003c003c7308 */ /* 0x000ff00000002400 */
[----:B------:R4:W-:Y:S08]  /*34a0*/  MUFU.TANH R77, R43 ;  /* 0x0000002b004d7308 */ /* 0x0009f00000002400 */
[----:B------:R-:W-:Y:S01]  /*34b0*/  MUFU.TANH R71, R71 ;  /* 0x0000004700477308 */ /* 0x000fe20000002400 */
[----:B----4-:R-:W-:-:S02]  /*34c0*/  FSEL R43, R84, -INF , P2 ;  /* 0xff800000542b7808 */ /* 0x010fc40001000000 */
[----:B------:R-:W-:-:S04]  /*34d0*/  ISETP.GT.AND P2, PT, R96, 0x50, PT ;  /* 0x000000506000780c */ /* 0x000fc80003f44270 */
[----:B--2---:R-:W-:Y:S01]  /*34e0*/  FSEL R111, R66, -INF , P2 ;  /* 0xff800000426f7808 */ /* 0x004fe20001000000 */
[----:B------:R-:W-:Y:S03]  /*34f0*/  MUFU.TANH R61, R61 ;  /* 0x0000003d003d7308 */ /* 0x000fe60000002400 */
[----:B------:R-:W-:-:S05]  /*3500*/  FMNMX.FTZ R90, R111, R90, !PT ;  /* 0x0000005a6f5a7209 */ /* 0x000fca0007810000 */
[----:B------:R-:W-:Y:S08]  /*3510*/  MUFU.TANH R64, R64 ;  /* 0x0000004000407308 */ /* 0x000ff00000002400 */
[----:B------:R2:W-:Y:S08]  /*3520*/  MUFU.TANH R80, R45 ;  /* 0x0000002d00507308 */ /* 0x0005f00000002400 */
[----:B------:R-:W-:Y:S01]  /*3530*/  MUFU.TANH R42, R42 ;  /* 0x0000002a002a7308 */ /* 0x000fe20000002400 */
[----:B--2---:R-:W-:-:S02]  /*3540*/  FSEL R45, R75, -INF , P1 ;  /* 0xff8000004b2d7808 */ /* 0x004fc40000800000 */
[----:B------:R-:W-:-:S04]  /*3550*/  ISETP.GT.AND P1, PT, R96, 0x51, PT ;  /* 0x000000516000780c */ /* 0x000fc80003f24270 */
[----:B---3--:R-:W-:Y:S01]  /*3560*/  FSEL R109, R67, -INF , P1 ;  /* 0xff800000436d7808 */ /* 0x008fe20000800000 */
[----:B------:R-:W-:Y:S03]  /*3570*/  MUFU.TANH R69, R69 ;  /* 0x0000004500457308 */ /* 0x000fe60000002400 */
[----:B------:R-:W-:-:S05]  /*3580*/  FMNMX.FTZ R90, R109, R90, !PT ;  /* 0x0000005a6d5a7209 */ /* 0x000fca0007810000 */
[----:B------:R2:W-:Y:S08]  /*3590*/  MUFU.TANH R93, R47 ;  /* 0x0000002f005d7308 */ /* 0x0005f00000002400 */
[----:B------:R-:W-:Y:S01]  /*35a0*/  MUFU.TANH R44, R44 ;  /* 0x0000002c002c7308 */ /* 0x000fe20000002400 */
[----:B--2---:R-:W-:Y:S02]  /*35b0*/  FSEL R47, R56, -INF , P6 ;  /* 0xff800000382f7808 */ /* 0x004fe40003000000 */
[----:B------:R-:W-:-:S04]  /*35c0*/  ISETP.GT.AND P6, PT, R96, 0x58, PT ;  /* 0x000000586000780c */ /* 0x000fc80003fc4270 */
[----:B-1----:R-:W-:Y:S01]  /*35d0*/  FSEL R105, R70, -INF , P6 ;  /* 0xff80000046697808 */ /* 0x002fe20003000000 */
[----:B------:R-:W-:Y:S03]  /*35e0*/  MUFU.TANH R46, R46 ;  /* 0x0000002e002e7308 */ /* 0x000fe60000002400 */
[----:B------:R-:W-:-:S05]  /*35f0*/  FMNMX.FTZ R90, R105, R90, !PT ;  /* 0x0000005a695a7209 */ /* 0x000fca0007810000 */
[----:B------:R-:W1:Y:S08]  /*3600*/  MUFU.TANH R65, R65 ;  /* 0x0000004100417308 */ /* 0x000e700000002400 */
[----:B------:R2:W-:Y:S08]  /*3610*/  MUFU.TANH R81, R49 ;  /* 0x0000003100517308 */ /* 0x0005f00000002400 */
[----:B------:R-:W-:Y:S01]  /*3620*/  MUFU.TANH R24, R24 ;  /* 0x0000001800187308 */ /* 0x000fe20000002400 */
[----:B--2---:R-:W-:-:S02]  /*3630*/  FSEL R49, R57, -INF , P5 ;  /* 0xff80000039317808 */ /* 0x004fc40002800000 */
[C---:B------:R-:W-:Y:S02]  /*3640*/  ISETP.GT.AND P5, PT, R96.reuse, 0x59, PT ;  /* 0x000000596000780c */ /* 0x040fe40003fa4270 */
[----:B-1----:R-:W-:Y:S02]  /*3650*/  FSEL R57, R65, -INF , P1 ;  /* 0xff80000041397808 */ /* 0x002fe40000800000 */
[----:B------:R-:W-:Y:S01]  /*3660*/  FSEL R103, R71, -INF , P5 ;  /* 0xff80000047677808 */ /* 0x000fe20002800000 */
[----:B------:R-:W1:Y:S01]  /*3670*/  MUFU.TANH R68, R68 ;  /* 0x0000004400447308 */ /* 0x000e620000002400 */
[----:B------:R-:W-:Y:S02]  /*3680*/  ISETP.GT.AND P1, PT, R96, 0x69, PT ;  /* 0x000000696000780c */ /* 0x000fe40003f24270 */
[----:B------:R-:W-:Y:S02]  /*3690*/  FMNMX.FTZ R90, R103, R90, !PT ;  /* 0x0000005a675a7209 */ /* 0x000fe40007810000 */
[----:B------:R-:W-:-:S03]  /*36a0*/  FSEL R93, R93, -INF , P1 ;  /* 0xff8000005d5d7808 */ /* 0x000fc60000800000 */
[----:B------:R2:W-:Y:S08]  /*36b0*/  MUFU.TANH R101, R51 ;  /* 0x0000003300657308 */ /* 0x0005f00000002400 */
[----:B------:R3:W-:Y:S01]  /*36c0*/  MUFU.TANH R85, R53 ;  /* 0x0000003500557308 */ /* 0x0007e20000002400 */
[----:B--2---:R-:W-:Y:S02]  /*36d0*/  FSEL R51, R60, -INF , P4 ;  /* 0xff8000003c337808 */ /* 0x004fe40002000000 */
[----:B------:R-:W-:-:S02]  /*36e0*/  ISETP.GT.AND P4, PT, R96, 0x60, PT ;  /* 0x000000606000780c */ /* 0x000fc40003f84270 */
[----:B-1----:R-:W-:Y:S02]  /*36f0*/  FSEL R59, R68, -INF , P6 ;  /* 0xff800000443b7808 */ /* 0x002fe40003000000 */
[----:B------:R-:W-:Y:S01]  /*3700*/  FSEL R99, R42, -INF , P4 ;  /* 0xff8000002a637808 */ /* 0x000fe20002000000 */
[----:B------:R1:W-:Y:S01]  /*3710*/  MUFU.TANH R115, R55 ;  /* 0x0000003700737308 */ /* 0x0003e20000002400 */
[----:B---3--:R-:W-:Y:S02]  /*3720*/  FSEL R53, R61, -INF , P3 ;  /* 0xff8000003d357808 */ /* 0x008fe40001800000 */
[----:B------:R-:W-:Y:S02]  /*3730*/  ISETP.GT.AND P3, PT, R96, 0x61, PT ;  /* 0x000000616000780c */ /* 0x000fe40003f64270 */
[----:B------:R-:W-:Y:S02]  /*3740*/  FSEL R61, R69, -INF , P5 ;  /* 0xff800000453d7808 */ /* 0x000fe40002800000 */
[----:B------:R-:W-:Y:S01]  /*3750*/  FSEL R95, R77, -INF , P3 ;  /* 0xff8000004d5f7808 */ /* 0x000fe20001800000 */
[----:B------:R-:W2:Y:S01]  /*3760*/  MUFU.TANH R50, R50 ;  /* 0x0000003200327308 */ /* 0x000ea20000002400 */
[----:B-1----:R-:W-:-:S02]  /*3770*/  FSEL R55, R64, -INF , P2 ;  /* 0xff80000040377808 */ /* 0x002fc40001000000 */
[----:B------:R-:W-:Y:S02]  /*3780*/  ISETP.GT.AND P2, PT, R96, 0x68, PT ;  /* 0x000000686000780c */ /* 0x000fe40003f44270 */
[----:B------:R-:W-:Y:S02]  /*3790*/  FMNMX.FTZ R90, R99, R90, !PT ;  /* 0x0000005a635a7209 */ /* 0x000fe40007810000 */
[----:B------:R-:W-:Y:S01]  /*37a0*/  FSEL R5, R46, -INF , P2 ;  /* 0xff8000002e057808 */ /* 0x000fe20001000000 */
[----:B------:R-:W1:Y:S01]  /*37b0*/  MUFU.TANH R26, R26 ;  /* 0x0000001a001a7308 */ /* 0x000e620000002400 */
[----:B------:R-:W-:Y:S02]  /*37c0*/  ISETP.GT.AND P5, PT, R96, 0x71, PT ;  /* 0x000000716000780c */ /* 0x000fe40003fa4270 */
[----:B------:R-:W-:Y:S02]  /*37d0*/  FSEL R67, R44, -INF , P2 ;  /* 0xff8000002c437808 */ /* 0x000fe40001000000 */
[----:B------:R-:W-:-:S02]  /*37e0*/  ISETP.GT.AND P2, PT, R96, 0x80, PT ;  /* 0x000000806000780c */ /* 0x000fc40003f44270 */
[----:B------:R-:W-:Y:S01]  /*37f0*/  FMNMX.FTZ R90, R95, R90, !PT ;  /* 0x0000005a5f5a7209 */ /* 0x000fe20007810000 */
[----:B------:R-:W3:Y:S01]  /*3800*/  MUFU.TANH R40, R40 ;  /* 0x0000002800287308 */ /* 0x000ee20000002400 */
[----:B------:R-:W-:Y:S02]  /*3810*/  FSEL R75, R81, -INF , P5 ;  /* 0xff800000514b7808 */ /* 0x000fe40002800000 */
[----:B------:R-:W-:Y:S02]  /*3820*/  FSEL R81, R24, -INF , P2 ;  /* 0xff80000018517808 */ /* 0x000fe40001000000 */
[----:B------:R-:W-:Y:S02]  /*3830*/  FMNMX.FTZ R24, R15, R14, !PT ;  /* 0x0000000e0f187209 */ /* 0x000fe40007810000 */
[----:B------:R-:W-:Y:S01]  /*3840*/  ISETP.GT.AND P6, PT, R96, 0x70, PT ;  /* 0x000000706000780c */ /* 0x000fe20003fc4270 */
[----:B------:R-:W4:Y:S01]  /*3850*/  MUFU.TANH R54, R54 ;  /* 0x0000003600367308 */ /* 0x000f220000002400 */
[----:B------:R-:W-:-:S02]  /*3860*/  FMNMX.FTZ R90, R5, R90, !PT ;  /* 0x0000005a055a7209 */ /* 0x000fc40007810000 */
[----:B------:R-:W-:Y:S02]  /*3870*/  FMNMX.FTZ R24, R21, R24, !PT ;  /* 0x0000001815187209 */ /* 0x000fe40007810000 */
[----:B--2---:R-:W-:Y:S02]  /*3880*/  FSEL R97, R50, -INF , P6 ;  /* 0xff80000032617808 */ /* 0x004fe40003000000 */
[----:B------:R-:W-:Y:S01]  /*3890*/  FMNMX.FTZ R90, R93, R90, !PT ;  /* 0x0000005a5d5a7209 */ /* 0x000fe20007810000 */
[----:B------:R-:W2:Y:S01]  /*38a0*/  MUFU.TANH R48, R48 ;  /* 0x0000003000307308 */ /* 0x000ea20000002400 */
[----:B-1----:R-:W-:Y:S02]  /*38b0*/  FSEL R117, R26, -INF , P2 ;  /* 0xff8000001a757808 */ /* 0x002fe40001000000 */
[----:B------:R-:W-:Y:S02]  /*38c0*/  FMNMX.FTZ R26, R7, R24, !PT ;  /* 0x00000018071a7209 */ /* 0x000fe40007810000 */
[----:B---3--:R-:W-:-:S02]  /*38d0*/  FSEL R63, R40, -INF , P4 ;  /* 0xff800000283f7808 */ /* 0x008fc40002000000 */
[----:B------:R-:W-:Y:S01]  /*38e0*/  ISETP.GT.AND P4, PT, R96, 0x78, PT ;  /* 0x000000786000780c */ /* 0x000fe20003f84270 */
[----:B------:R-:W1:Y:S01]  /*38f0*/  MUFU.TANH R30, R30 ;  /* 0x0000001e001e7308 */ /* 0x000e620000002400 */
[----:B------:R-:W-:Y:S02]  /*3900*/  FSEL R101, R101, -INF , P5 ;  /* 0xff80000065657808 */ /* 0x000fe40002800000 */
[----:B------:R-:W-:Y:S02]  /*3910*/  FMNMX.FTZ R90, R97, R90, !PT ;  /* 0x0000005a615a7209 */ /* 0x000fe40007810000 */
[----:B------:R-:W-:Y:S02]  /*3920*/  FMNMX.FTZ R26, R25, R26, !PT ;  /* 0x0000001a191a7209 */ /* 0x000fe40007810000 */
[----:B------:R-:W-:Y:S01]  /*3930*/  FSEL R65, R76, -INF , P3 ;  /* 0xff8000004c417808 */ /* 0x000fe20001800000 */
[----:B------:R-:W3:Y:S01]  /*3940*/  MUFU.TANH R52, R52 ;  /* 0x0000003400347308 */ /* 0x000ee20000002400 */
[----:B------:R-:W-:-:S02]  /*3950*/  ISETP.GT.AND P3, PT, R96, 0x79, PT ;  /* 0x000000796000780c */ /* 0x000fc40003f64270 */
[----:B----4-:R-:W-:Y:S02]  /*3960*/  FSEL R107, R54, -INF , P4 ;  /* 0xff800000366b7808 */ /* 0x010fe40002000000 */
[----:B------:R-:W-:Y:S02]  /*3970*/  FMNMX.FTZ R90, R101, R90, !PT ;  /* 0x0000005a655a7209 */ /* 0x000fe40007810000 */
[----:B------:R-:W-:Y:S01]  /*3980*/  FMNMX.FTZ R26, R9, R26, !PT ;  /* 0x0000001a091a7209 */ /* 0x000fe20007810000 */
[----:B------:R-:W4:Y:S01]  /*3990*/  MUFU.TANH R34, R34 ;  /* 0x0000002200227308 */ /* 0x000f220000002400 */
[----:B------:R-:W-:Y:S02]  /*39a0*/  FSEL R115, R115, -INF , P3 ;  /* 0xff80000073737808 */ /* 0x000fe40001800000 */
[----:B------:R-:W-:Y:S02]  /*39b0*/  FMNMX.FTZ R90, R107, R90, !PT ;  /* 0x0000005a6b5a7209 */ /* 0x000fe40007810000 */
[----:B------:R-:W-:-:S02]  /*39c0*/  FMNMX.FTZ R26, R11, R26, !PT ;  /* 0x0000001a0b1a7209 */ /* 0x000fc40007810000 */
[----:B------:R-:W-:Y:S01]  /*39d0*/  FSEL R69, R80, -INF , P1 ;  /* 0xff80000050457808 */ /* 0x000fe20000800000 */
[----:B------:R5:W-:Y:S01]  /*39e0*/  MUFU.TANH R40, R28 ;  /* 0x0000001c00287308 */ /* 0x000be20000002400 */
[----:B------:R-:W-:Y:S02]  /*39f0*/  ISETP.GT.AND P1, PT, R96, 0x81, PT ;  /* 0x000000816000780c */ /* 0x000fe40003f24270 */
[----:B------:R-:W-:Y:S02]  /*3a00*/  FMNMX.FTZ R90, R115, R90, !PT ;  /* 0x0000005a735a7209 */ /* 0x000fe40007810000 */
[----:B--2---:R-:W-:Y:S02]  /*3a10*/  FSEL R71, R48, -INF , P6 ;  /* 0xff80000030477808 */ /* 0x004fe40003000000 */
[----:B------:R-:W-:Y:S01]  /*3a20*/  ISETP.GT.AND P6, PT, R96, 0x88, PT ;  /* 0x000000886000780c */ /* 0x000fe20003fc4270 */
[----:B------:R-:W2:Y:S01]  /*3a30*/  MUFU.TANH R38, R38 ;  /* 0x0000002600267308 */ /* 0x000ea20000002400 */
[----:B-----5:R-:W-:-:S02]  /*3a40*/  FMNMX.FTZ R28, R27, R26, !PT ;  /* 0x0000001a1b1c7209 */ /* 0x020fc40007810000 */
[----:B------:R-:W-:Y:S02]  /*3a50*/  FSEL R119, R119, -INF , P1 ;  /* 0xff80000077777808 */ /* 0x000fe40000800000 */
[----:B------:R-:W-:Y:S02]  /*3a60*/  FMNMX.FTZ R90, R117, R90, !PT ;  /* 0x0000005a755a7209 */ /* 0x000fe40007810000 */
[----:B------:R-:W-:Y:S01]  /*3a70*/  FMNMX.FTZ R28, R13, R28, !PT ;  /* 0x0000001c0d1c7209 */ /* 0x000fe20007810000 */
[----:B------:R5:W-:Y:S01]  /*3a80*/  MUFU.TANH R44, R32 ;  /* 0x00000020002c7308 */ /* 0x000be20000002400 */
[----:B------:R-:W-:Y:S02]  /*3a90*/  ISETP.GT.AND P5, PT, R96, 0x89, PT ;  /* 0x000000896000780c */ /* 0x000fe40003fa4270 */
[----:B-1----:R-:W-:Y:S02]  /*3aa0*/  FSEL R121, R30, -INF , P6 ;  /* 0xff8000001e797808 */ /* 0x002fe40003000000 */
[----:B------:R-:W-:-:S02]  /*3ab0*/  FMNMX.FTZ R90, R119, R90, !PT ;  /* 0x0000005a775a7209 */ /* 0x000fc40007810000 */
[----:B------:R-:W-:Y:S01]  /*3ac0*/  FMNMX.FTZ R28, R31, R28, !PT ;  /* 0x0000001c1f1c7209 */ /* 0x000fe20007810000 */
[----:B------:R1:W-:Y:S01]  /*3ad0*/  MUFU.TANH R48, R36 ;  /* 0x0000002400307308 */ /* 0x0003e20000002400 */
[----:B---3--:R-:W-:Y:S02]  /*3ae0*/  FSEL R77, R52, -INF , P4 ;  /* 0xff800000344d7808 */ /* 0x008fe40002000000 */
[----:B------:R-:W-:Y:S02]  /*3af0*/  ISETP.GT.AND P4, PT, R96, 0x90, PT ;  /* 0x000000906000780c */ /* 0x000fe40003f84270 */
[----:B------:R-:W-:Y:S02]  /*3b00*/  FSEL R125, R125, -INF , P5 ;  /* 0xff8000007d7d7808 */ /* 0x000fe40002800000 */
[----:B------:R-:W-:Y:S01]  /*3b10*/  FMNMX.FTZ R90, R121, R90, !PT ;  /* 0x0000005a795a7209 */ /* 0x000fe20007810000 */
[----:B------:R-:W3:Y:S01]  /*3b20*/  MUFU.TANH R42, R29 ;  /* 0x0000001d002a7308 */ /* 0x000ee20000002400 */
[----:B------:R-:W-:-:S02]  /*3b30*/  FMNMX.FTZ R28, R35, R28, !PT ;  /* 0x0000001c231c7209 */ /* 0x000fc40007810000 */
[----:B------:R-:W-:Y:S02]  /*3b40*/  FSEL R79, R85, -INF , P3 ;  /* 0xff800000554f7808 */ /* 0x000fe40001800000 */
[----:B------:R-:W-:Y:S02]  /*3b50*/  ISETP.GT.AND P3, PT, R96, 0x91, PT ;  /* 0x000000916000780c */ /* 0x000fe40003f64270 */
[----:B----4-:R-:W-:Y:S01]  /*3b60*/  FSEL R127, R34, -INF , P4 ;  /* 0xff800000227f7808 */ /* 0x010fe20002000000 */
[----:B------:R4:W3:Y:S01]  /*3b70*/  MUFU.TANH R46, R33 ;  /* 0x00000021002e7308 */ /* 0x0008e20000002400 */
[----:B------:R-:W-:Y:S02]  /*3b80*/  FMNMX.FTZ R90, R125, R90, !PT ;  /* 0x0000005a7d5a7209 */ /* 0x000fe40007810000 */
[----:B------:R-:W-:Y:S02]  /*3b90*/  FMNMX.FTZ R30, R39, R28, !PT ;  /* 0x0000001c271e7209 */ /* 0x000fe40007810000 */
[----:B------:R-:W-:-:S02]  /*3ba0*/  ISETP.GT.AND P2, PT, R96, 0x98, PT ;  /* 0x000000986000780c */ /* 0x000fc40003f44270 */
[----:B------:R-:W-:Y:S01]  /*3bb0*/  FSEL R131, R131, -INF , P3 ;  /* 0xff80000083837808 */ /* 0x000fe20001800000 */
[----:B------:R3:W3:Y:S01]  /*3bc0*/  MUFU.TANH R50, R37 ;  /* 0x0000002500327308 */ /* 0x0006e20000002400 */
[----:B------:R-:W-:Y:S02]  /*3bd0*/  FMNMX.FTZ R90, R127, R90, !PT ;  /* 0x0000005a7f5a7209 */ /* 0x000fe40007810000 */
[----:B------:R-:W-:Y:S02]  /*3be0*/  FMNMX.FTZ R30, R41, R30, !PT ;  /* 0x0000001e291e7209 */ /* 0x000fe40007810000 */
[----:B------:R-:W-:Y:S02]  /*3bf0*/  FSEL R83, R92, -INF , P1 ;  /* 0xff8000005c537808 */ /* 0x000fe40000800000 */
[----:B------:R-:W-:Y:S02]  /*3c00*/  ISETP.GT.AND P1, PT, R96, 0x99, PT ;  /* 0x000000996000780c */ /* 0x000fe40003f24270 */
[----:B--2---:R-:W-:-:S02]  /*3c10*/  FSEL R135, R38, -INF , P2 ;  /* 0xff80000026877808 */ /* 0x004fc40001000000 */
[----:B------:R-:W-:Y:S02]  /*3c20*/  FMNMX.FTZ R90, R131, R90, !PT ;  /* 0x0000005a835a7209 */ /* 0x000fe40007810000 */
[----:B------:R-:W-:Y:S02]  /*3c30*/  FMNMX.FTZ R30, R73, R30, !PT ;  /* 0x0000001e491e7209 */ /* 0x000fe40007810000 */
[----:B------:R-:W-:Y:S02]  /*3c40*/  FSEL R133, R133, -INF , P1 ;  /* 0xff80000085857808 */ /* 0x000fe40000800000 */
[----:B------:R-:W-:Y:S02]  /*3c50*/  FMNMX.FTZ R90, R135, R90, !PT ;  /* 0x0000005a875a7209 */ /* 0x000fe40007810000 */
[----:B------:R-:W-:Y:S02]  /*3c60*/  FMNMX.FTZ R30, R43, R30, !PT ;  /* 0x0000001e2b1e7209 */ /* 0x000fe40007810000 */
[----:B------:R-:W-:-:S02]  /*3c70*/  FMNMX.FTZ R90, R133, R90, !PT ;  /* 0x0000005a855a7209 */ /* 0x000fc40007810000 */
[----:B-----5:R-:W-:-:S03]  /*3c80*/  FMNMX.FTZ R32, R45, R30, !PT ;  /* 0x0000001e2d207209 */ /* 0x020fc60007810000 */
[----:B------:R-:W2:Y:S01]  /*3c90*/  SHFL.BFLY PT, R3, R90, 0x2, 0x1f ;  /* 0x0c401f005a037f89 */ /* 0x000ea200000e0000 */
[----:B------:R-:W-:-:S04]  /*3ca0*/  FMNMX.FTZ R32, R47, R32, !PT ;  /* 0x000000202f207209 */ /* 0x000fc80007810000 */
[----:B------:R-:W-:-:S04]  /*3cb0*/  FMNMX.FTZ R32, R49, R32, !PT ;  /* 0x0000002031207209 */ /* 0x000fc80007810000 */
[----:B------:R-:W-:-:S04]  /*3cc0*/  FMNMX.FTZ R32, R51, R32, !PT ;  /* 0x0000002033207209 */ /* 0x000fc80007810000 */
[----:B------:R-:W-:-:S04]  /*3cd0*/  FMNMX.FTZ R34, R53, R32, !PT ;  /* 0x0000002035227209 */ /* 0x000fc80007810000 */
[----:B------:R-:W-:-:S04]  /*3ce0*/  FMNMX.FTZ R34, R55, R34, !PT ;  /* 0x0000002237227209 */ /* 0x000fc80007810000 */
[----:B------:R-:W-:Y:S02]  /*3cf0*/  FMNMX.FTZ R34, R57, R34, !PT ;  /* 0x0000002239227209 */ /* 0x000fe40007810000 */
[----:B--2---:R-:W-:Y:S02]  /*3d00*/  FMNMX.FTZ R8, R90, R3, !PT ;  /* 0x000000035a087209 */ /* 0x004fe40007810000 */
[----:B------:R-:W-:-:S03]  /*3d10*/  FMNMX.FTZ R34, R59, R34, !PT ;  /* 0x000000223b227209 */ /* 0x000fc60007810000 */
[----:B------:R-:W2:Y:S01]  /*3d20*/  SHFL.BFLY PT, R3, R8, 0x1, 0x1f ;  /* 0x0c201f0008037f89 */ /* 0x000ea200000e0000 */
[----:B-1----:R-:W-:-:S04]  /*3d30*/  FMNMX.FTZ R36, R61, R34, !PT ;  /* 0x000000223d247209 */ /* 0x002fc80007810000 */
[----:B------:R-:W-:-:S04]  /*3d40*/  FMNMX.FTZ R36, R63, R36, !PT ;  /* 0x000000243f247209 */ /* 0x000fc80007810000 */
[----:B------:R-:W-:-:S04]  /*3d50*/  FMNMX.FTZ R36, R65, R36, !PT ;  /* 0x0000002441247209 */ /* 0x000fc80007810000 */
[----:B------:R-:W-:-:S04]  /*3d60*/  FMNMX.FTZ R36, R67, R36, !PT ;  /* 0x0000002443247209 */ /* 0x000fc80007810000 */
[----:B------:R-:W-:-:S04]  /*3d70*/  FMNMX.FTZ R38, R69, R36, !PT ;  /* 0x0000002445267209 */ /* 0x000fc80007810000 */
[----:B------:R-:W-:Y:S02]  /*3d80*/  FMNMX.FTZ R38, R71, R38, !PT ;  /* 0x0000002647267209 */ /* 0x000fe40007810000 */
[----:B--2---:R-:W-:Y:S02]  /*3d90*/  FMNMX.FTZ R3, R8, R3, !PT ;  /* 0x0000000308037209 */ /* 0x004fe40007810000 */
[----:B------:R-:W-:Y:S02]  /*3da0*/  FMNMX.FTZ R38, R75, R38, !PT ;  /* 0x000000264b267209 */ /* 0x000fe40007810000 */
[C---:B------:R-:W-:Y:S01]  /*3db0*/  FSETP.NEU.FTZ.AND P0, PT, R3.reuse, -INF , PT ;  /* 0xff8000000300780b */ /* 0x040fe20003f1d000 */
[----:B------:R-:W-:-:S01]  /*3dc0*/  FFMA.FTZ R10, R3, R4, -8 ;  /* 0xc1000000030a7423 */ /* 0x000fc20000010004 */
[----:B------:R-:W-:-:S04]  /*3dd0*/  FMNMX.FTZ R38, R77, R38, !PT ;  /* 0x000000264d267209 */ /* 0x000fc80007810000 */
[----:B------:R-:W-:Y:S02]  /*3de0*/  FMNMX.FTZ R52, R79, R38, !PT ;  /* 0x000000264f347209 */ /* 0x000fe40007810000 */
[----:B------:R-:W-:Y:S02]  /*3df0*/  FSEL R58, R10, RZ, P0 ;  /* 0x000000ff0a3a7208 */ /* 0x000fe40000000000 */
[----:B------:R-:W-:Y:S02]  /*3e00*/  FMNMX.FTZ R52, R81, R52, !PT ;  /* 0x0000003451347209 */ /* 0x000fe40007810000 */
[----:B------:R-:W-:Y:S01]  /*3e10*/  ISETP.NE.AND P0, PT, R104, RZ, PT ;  /* 0x000000ff6800720c */ /* 0x000fe20003f05270 */
[-CC-:B----4-:R-:W-:Y:S01]  /*3e20*/  FFMA.FTZ R33, R137, R4.reuse, -R58.reuse ;  /* 0x0000000489217223 */ /* 0x190fe2000001083a */
[----:B------:R-:W-:Y:S01]  /*3e30*/  FSEL R137, R40, -INF , P6 ;  /* 0xff80000028897808 */ /* 0x000fe20003000000 */
[--C-:B------:R-:W-:Y:S01]  /*3e40*/  FFMA.FTZ R12, R139, R4, -R58.reuse ;  /* 0x000000048b0c7223 */ /* 0x100fe2000001083a */
[----:B------:R-:W-:Y:S01]  /*3e50*/  FMNMX.FTZ R52, R83, R52, !PT ;  /* 0x0000003453347209 */ /* 0x000fe20007810000 */
[-CC-:B---3--:R-:W-:Y:S01]  /*3e60*/  FFMA.FTZ R37, R141, R4.reuse, -R58.reuse ;  /* 0x000000048d257223 */ /* 0x188fe2000001083a */
[----:B------:R-:W-:Y:S01]  /*3e70*/  FSEL R139, R42, -INF , P5 ;  /* 0xff8000002a8b7808 */ /* 0x000fe20002800000 */
[--C-:B------:R-:W-:Y:S01]  /*3e80*/  FFMA.FTZ R20, R143, R4, -R58.reuse ;  /* 0x000000048f147223 */ /* 0x100fe2000001083a */
[----:B------:R-:W-:Y:S01]  /*3e90*/  FMNMX.FTZ R52, R137, R52, !PT ;  /* 0x0000003489347209 */ /* 0x000fe20007810000 */
[-CC-:B------:R-:W-:Y:S01]  /*3ea0*/  FFMA.FTZ R85, R145, R4.reuse, -R58.reuse ;  /* 0x0000000491557223 */ /* 0x180fe2000001083a */
[----:B------:R-:W-:Y:S01]  /*3eb0*/  FSEL R141, R44, -INF , P4 ;  /* 0xff8000002c8d7808 */ /* 0x000fe20002000000 */
[--C-:B------:R-:W-:Y:S01]  /*3ec0*/  FFMA.FTZ R147, R147, R4, -R58.reuse ;  /* 0x0000000493937223 */ /* 0x100fe2000001083a */
[----:B------:R-:W-:Y:S01]  /*3ed0*/  FMNMX.FTZ R52, R139, R52, !PT ;  /* 0x000000348b347209 */ /* 0x000fe20007810000 */
[--C-:B------:R-:W-:Y:S01]  /*3ee0*/  FFMA.FTZ R42, R5, R4, -R58.reuse ;  /* 0x00000004052a7223 */ /* 0x100fe2000001083a */
[----:B------:R-:W-:Y:S01]  /*3ef0*/  FSEL R143, R46, -INF , P3 ;  /* 0xff8000002e8f7808 */ /* 0x000fe20001800000 */
[----:B------:R1:W-:Y:S01]  /*3f00*/  MUFU.EX2 R24, R147 ;  /* 0x0000009300187308 */ /* 0x0003e20000000800 */
[----:B------:R-:W-:Y:S01]  /*3f10*/  FMNMX.FTZ R52, R141, R52, !PT ;  /* 0x000000348d347209 */ /* 0x000fe20007810000 */
[-CC-:B------:R-:W-:Y:S01]  /*3f20*/  FFMA.FTZ R8, R123, R4.reuse, -R58.reuse ;  /* 0x000000047b087223 */ /* 0x180fe2000001083a */
[----:B------:R-:W-:Y:S01]  /*3f30*/  FSEL R145, R48, -INF , P2 ;  /* 0xff80000030917808 */ /* 0x000fe20001000000 */
[--C-:B------:R-:W-:Y:S01]  /*3f40*/  FFMA.FTZ R29, R91, R4, -R58.reuse ;  /* 0x000000045b1d7223 */ /* 0x100fe2000001083a */
[----:B------:R-:W-:Y:S01]  /*3f50*/  FMNMX.FTZ R52, R143, R52, !PT ;  /* 0x000000348f347209 */ /* 0x000fe20007810000 */
[-CC-:B------:R-:W-:Y:S01]  /*3f60*/  FFMA.FTZ R10, R129, R4.reuse, -R58.reuse ;  /* 0x00000004810a7223 */ /* 0x180fe2000001083a */
[----:B------:R-:W-:-:S01]  /*3f70*/  FFMA.FTZ R111, R111, R4, -R58 ;  /* 0x000000046f6f7223 */ /* 0x000fc2000001083a */
[--C-:B------:R-:W-:Y:S01]  /*3f80*/  FFMA.FTZ R105, R105, R4, -R58.reuse ;  /* 0x0000000469697223 */ /* 0x100fe2000001083a */
[----:B-1----:R-:W-:Y:S01]  /*3f90*/  FSEL R147, R50, -INF , P1 ;  /* 0xff80000032937808 */ /* 0x002fe20000800000 */
[----:B------:R-:W-:Y:S01]  /*3fa0*/  MUFU.EX2 R8, R8 ;  /* 0x0000000800087308 */ /* 0x000fe20000000800 */
[----:B------:R-:W-:Y:S01]  /*3fb0*/  FMNMX.FTZ R52, R145, R52, !PT ;  /* 0x0000003491347209 */ /* 0x000fe20007810000 */
[-CC-:B------:R-:W-:Y:S01]  /*3fc0*/  FFMA.FTZ R44, R97, R4.reuse, -R58.reuse ;  /* 0x00000004612c7223 */ /* 0x180fe2000001083a */
[----:B------:R-:W-:-:S01]  /*3fd0*/  FFMA.FTZ R87, R89, R4, -R58 ;  /* 0x0000000459577223 */ /* 0x000fc2000001083a */
[--C-:B------:R-:W-:Y:S01]  /*3fe0*/  FFMA.FTZ R40, R99, R4, -R58.reuse ;  /* 0x0000000463287223 */ /* 0x100fe2000001083a */
[----:B------:R-:W-:Y:S01]  /*3ff0*/  FMNMX.FTZ R52, R147, R52, !PT ;  /* 0x0000003493347209 */ /* 0x000fe20007810000 */
[-CC-:B------:R-:W-:Y:S01]  /*4000*/  FFMA.FTZ R97, R101, R4.reuse, -R58.reuse ;  /* 0x0000000465617223 */ /* 0x180fe2000001083a */
[----:B------:R-:W-:-:S01]  /*4010*/  FFMA.FTZ R46, R107, R4, -R58 ;  /* 0x000000046b2e7223 */ /* 0x000fc2000001083a */
[----:B------:R-:W-:Y:S01]  /*4020*/  MUFU.EX2 R29, R29 ;  /* 0x0000001d001d7308 */ /* 0x000fe20000000800 */
[----:B------:R-:W-:-:S01]  /*4030*/  FFMA.FTZ R149, R149, R4, -R58 ;  /* 0x0000000495957223 */ /* 0x000fc2000001083a */
[----:B------:R-:W1:Y:S01]  /*4040*/  SHFL.BFLY PT, R5, R52, 0x2, 0x1f ;  /* 0x0c401f0034057f89 */ /* 0x000e6200000e0000 */
[----:B------:R-:W-:-:S01]  /*4050*/  FFMA.FTZ R89, R151, R4, -R58 ;  /* 0x0000000497597223 */ /* 0x000fc2000001083a */
[-CC-:B------:R-:W-:Y:S01]  /*4060*/  FFMA.FTZ R153, R153, R4.reuse, -R58.reuse ;  /* 0x0000000499997223 */ /* 0x180fe2000001083a */
[----:B------:R-:W-:-:S01]  /*4070*/  FFMA.FTZ R91, R155, R4, -R58 ;  /* 0x000000049b5b7223 */ /* 0x000fc2000001083a */
[-CC-:B------:R-:W-:Y:S01]  /*4080*/  FFMA.FTZ R157, R157, R4.reuse, -R58.reuse ;  /* 0x000000049d9d7223 */ /* 0x180fe2000001083a */
[----:B------:R-:W-:-:S01]  /*4090*/  FFMA.FTZ R123, R159, R4, -R58 ;  /* 0x000000049f7b7223 */ /* 0x000fc2000001083a */
        /* <DEDUP_REMOVED lines=15> */
[----:B--2---:R-:W-:-:S01]  /*4190*/  FFMA.FTZ R111, R133, R4, -R58 ;  /* 0x00000004856f7223 */ /* 0x004fc2000001083a */
[----:B------:R-:W-:Y:S01]  /*41a0*/  MUFU.EX2 R10, R10 ;  /* 0x0000000a000a7308 */ /* 0x000fe20000000800 */
[----:B---3--:R-:W-:-:S01]  /*41b0*/  FFMA.FTZ R105, R125, R4, -R58 ;  /* 0x000000047d697223 */ /* 0x008fc2000001083a */
[----:B-1----:R-:W-:Y:S01]  /*41c0*/  FMNMX.FTZ R54, R52, R5, !PT ;  /* 0x0000000534367209 */ /* 0x002fe20007810000 */
[----:B------:R-:W-:-:S04]  /*41d0*/  FFMA.FTZ R52, R127, R4, -R58 ;  /* 0x000000047f347223 */ /* 0x000fc8000001083a */
[----:B------:R-:W1:Y:S01]  /*41e0*/  SHFL.BFLY PT, R5, R54, 0x1, 0x1f ;  /* 0x0c201f0036057f89 */ /* 0x000e6200000e0000 */
[----:B------:R-:W-:Y:S08]  /*41f0*/  MUFU.EX2 R33, R33 ;  /* 0x0000002100217308 */ /* 0x000ff00000000800 */
[----:B------:R-:W-:Y:S08]  /*4200*/  MUFU.EX2 R12, R12 ;  /* 0x0000000c000c7308 */ /* 0x000ff00000000800 */
[----:B------:R-:W-:Y:S01]  /*4210*/  MUFU.EX2 R37, R37 ;  /* 0x0000002500257308 */ /* 0x000fe20000000800 */
[----:B-1----:R-:W-:Y:S01]  /*4220*/  FMNMX.FTZ R5, R54, R5, !PT ;  /* 0x0000000536057209 */ /* 0x002fe20007810000 */
[----:B------:R-:W-:-:S06]  /*4230*/  FFMA.FTZ R54, R135, R4, -R58 ;  /* 0x0000000487367223 */ /* 0x000fcc000001083a */
[----:B------:R-:W-:Y:S01]  /*4240*/  MUFU.EX2 R20, R20 ;  /* 0x0000001400147308 */ /* 0x000fe20000000800 */
[C---:B------:R-:W-:Y:S01]  /*4250*/  FSETP.NEU.FTZ.AND P1, PT, R5.reuse, -INF , PT ;  /* 0xff8000000500780b */ /* 0x040fe20003f3d000 */
[----:B------:R-:W-:-:S05]  /*4260*/  FFMA.FTZ R56, R5, R4, -8 ;  /* 0xc100000005387423 */ /* 0x000fca0000010004 */
[----:B------:R-:W-:Y:S01]  /*4270*/  FSEL R64, R56, RZ, P1 ;  /* 0x000000ff38407208 */ /* 0x000fe20000800000 */
[----:B------:R-:W-:Y:S01]  /*4280*/  MUFU.EX2 R85, R85 ;  /* 0x0000005500557308 */ /* 0x000fe20000000800 */
[----:B------:R-:W-:-:S03]  /*4290*/  ISETP.NE.AND P1, PT, R2, RZ, PT ;  /* 0x000000ff0200720c */ /* 0x000fc60003f25270 */
        /* <DEDUP_REMOVED lines=31> */
[----:B-1----:R-:W-:-:S01]  /*4490*/  FADD.FTZ R25, R15, R14 ;  /* 0x0000000e0f197221 */ /* 0x002fc20000010000 */
[-CC-:B--2---:R-:W-:Y:S01]  /*44a0*/  FFMA.FTZ R21, R55, R4.reuse, -R64.reuse ;  /* 0x0000000437157223 */ /* 0x184fe20000010840 */
[----:B------:R-:W-:-:S01]  /*44b0*/  FFMA.FTZ R77, R77, R4, -R64 ;  /* 0x000000044d4d7223 */ /* 0x000fc20000010840 */
[-CC-:B------:R-:W-:Y:S01]  /*44c0*/  FFMA.FTZ R79, R79, R4.reuse, -R64.reuse ;  /* 0x000000044f4f7223 */ /* 0x180fe20000010840 */
[----:B------:R-:W-:-:S01]  /*44d0*/  FFMA.FTZ R81, R81, R4, -R64 ;  /* 0x0000000451517223 */ /* 0x000fc20000010840 */
[-CC-:B------:R-:W-:Y:S01]  /*44e0*/  FFMA.FTZ R83, R83, R4.reuse, -R64.reuse ;  /* 0x0000000453537223 */ /* 0x180fe20000010840 */
[----:B------:R-:W-:-:S01]  /*44f0*/  FFMA.FTZ R137, R137, R4, -R64 ;  /* 0x0000000489897223 */ /* 0x000fc20000010840 */
[----:B------:R-:W1:Y:S01]  /*4500*/  MUFU.EX2 R7, R7 ;  /* 0x0000000700077308 */ /* 0x000e620000000800 */
[----:B----4-:R-:W-:-:S01]  /*4510*/  FFMA.FTZ R58, R31, R4, -R64 ;  /* 0x000000041f3a7223 */ /* 0x010fc20000010840 */
[----:B------:R-:W-:Y:S01]  /*4520*/  FADD.FTZ R31, R8, R29 ;  /* 0x0000001d081f7221 */ /* 0x000fe20000010000 */
[----:B---3--:R-:W-:-:S01]  /*4530*/  FADD.FTZ R80, R66, R25 ;  /* 0x0000001942507221 */ /* 0x008fc20000010000 */
[----:B------:R-:W-:-:S02]  /*4540*/  @P1 VIADD R25, R6, 0x29840 ;  /* 0x0002984006191836 */ /* 0x000fc40000000000 */
[----:B------:R-:W-:-:S01]  /*4550*/  FFMA.FTZ R139, R139, R4, -R64 ;  /* 0x000000048b8b7223 */ /* 0x000fc20000010840 */
[----:B------:R-:W-:Y:S01]  /*4560*/  FADD.FTZ R82, R10, R31 ;  /* 0x0000001f0a527221 */ /* 0x000fe20000010000 */
[----:B------:R-:W-:-:S01]  /*4570*/  FFMA.FTZ R141, R141, R4, -R64 ;  /* 0x000000048d8d7223 */ /* 0x000fc20000010840 */
[----:B------:R-:W2:Y:S01]  /*4580*/  MUFU.EX2 R56, R56 ;  /* 0x0000003800387308 */ /* 0x000ea20000000800 */
[----:B-----5:R-:W-:-:S01]  /*4590*/  FADD.FTZ R80, R115, R80 ;  /* 0x0000005073507221 */ /* 0x020fc20000010000 */
[----:B------:R-:W-:Y:S01]  /*45a0*/  FADD.FTZ R31, R33, R82 ;  /* 0x00000052211f7221 */ /* 0x000fe20000010000 */
[----:B------:R-:W-:Y:S01]  /*45b0*/  @P1 PRMT R25, R18, 0x654, R25 ;  /* 0x0000065412191816 */ /* 0x000fe20000000019 */
[----:B------:R-:W-:Y:S01]  /*45c0*/  FFMA.FTZ R143, R143, R4, -R64 ;  /* 0x000000048f8f7223 */ /* 0x000fe20000010840 */
[----:B------:R-:W-:Y:S01]  /*45d0*/  F2FP.SATFINITE.E4M3.F32.PACK_AB_MERGE_C R33, R33, R10, RZ ;  /* 0x0000000a2121723e */ /* 0x000fe200048070ff */
[----:B------:R-:W-:Y:S01]  /*45e0*/  FADD.FTZ R6, R12, R31 ;  /* 0x0000001f0c067221 */ /* 0x000fe20000010000 */
[----:B------:R3:W-:Y:S01]  /*45f0*/  @P1 SYNCS.ARRIVE.TRANS64.RED.A1T0 RZ, [R25+URZ], RZ ;  /* 0x000000ff19ff19a7 */ /* 0x0007e2000810043f */
[----:B------:R4:W5:Y:S01]  /*4600*/  MUFU.EX2 R68, R11 ;  /* 0x0000000b00447308 */ /* 0x0009620000000800 */
[----:B-1----:R-:W-:-:S01]  /*4610*/  FADD.FTZ R31, R7, R80 ;  /* 0x00000050071f7221 */ /* 0x002fc20000010000 */
[----:B------:R-:W-:Y:S01]  /*4620*/  F2FP.SATFINITE.E4M3.F32.PACK_AB_MERGE_C R173, R29, R8, R33 ;  /* 0x000000081dad723e */ /* 0x000fe20004807021 */
[----:B------:R-:W-:-:S01]  /*4630*/  FFMA.FTZ R145, R145, R4, -R64 ;  /* 0x0000000491917223 */ /* 0x000fc20000010840 */
[----:B------:R-:W-:-:S02]  /*4640*/  F2FP.SATFINITE.E4M3.F32.PACK_AB_MERGE_C R66, R115, R66, RZ ;  /* 0x000000427342723e */ /* 0x000fc400048070ff */
[----:B------:R-:W-:Y:S02]  /*4650*/  PLOP3.LUT P1, PT, PT, PT, UP0, 0x80, 0x0 ;  /* 0x000000000000781c */ /* 0x000fe40003f2f008 */
[----:B------:R-:W1:Y:S01]  /*4660*/  MUFU.EX2 R27, R27 ;  /* 0x0000001b001b7308 */ /* 0x000e620000000800 */
[----:B--2---:R-:W-:-:S01]  /*4670*/  FADD.FTZ R31, R56, R31 ;  /* 0x0000001f381f7221 */ /* 0x004fc20000010000 */
[-C--:B----4-:R-:W-:Y:S01]  /*4680*/  FFMA.FTZ R11, R41, R4.reuse, -R64 ;  /* 0x00000004290b7223 */ /* 0x090fe20000010840 */
[----:B------:R-:W-:Y:S01]  /*4690*/  F2FP.SATFINITE.E4M3.F32.PACK_AB_MERGE_C R172, R14, R15, R66 ;  /* 0x0000000f0eac723e */ /* 0x000fe20004807042 */
[----:B------:R-:W-:-:S04]  /*46a0*/  FFMA.FTZ R64, R147, R4, -R64 ;  /* 0x0000000493407223 */ /* 0x000fc80000010840 */
[----:B------:R-:W2:Y:S01]  /*46b0*/  MUFU.EX2 R9, R9 ;  /* 0x0000000900097308 */ /* 0x000ea20000000800 */
[----:B-----5:R-:W-:-:S07]  /*46c0*/  FADD.FTZ R80, R68, R31 ;  /* 0x0000001f44507221 */ /* 0x020fce0000010000 */
[----:B------:R-:W4:Y:S01]  /*46d0*/  MUFU.EX2 R87, R87 ;  /* 0x0000005700577308 */ /* 0x000f220000000800 */
[----:B-1----:R-:W-:-:S01]  /*46e0*/  FADD.FTZ R80, R27, R80 ;  /* 0x000000501b507221 */ /* 0x002fc20000010000 */
[----:B------:R-:W-:-:S04]  /*46f0*/  F2FP.SATFINITE.E4M3.F32.PACK_AB_MERGE_C R68, R27, R68, RZ ;  /* 0x000000441b44723e */ /* 0x000fc800048070ff */
[----:B------:R-:W-:Y:S02]  /*4700*/  F2FP.SATFINITE.E4M3.F32.PACK_AB_MERGE_C R174, R56, R7, R68 ;  /* 0x0000000738ae723e */ /* 0x000fe40004807044 */
[----:B------:R1:W-:Y:S08]  /*4710*/  MUFU.EX2 R70, R39 ;  /* 0x0000002700467308 */ /* 0x0003f00000000800 */
[----:B------:R-:W5:Y:S01]  /*4720*/  MUFU.EX2 R58, R58 ;  /* 0x0000003a003a7308 */ /* 0x000f620000000800 */
[----:B-1----:R-:W-:-:S04]  /*4730*/  FADD.FTZ R39, R37, R6 ;  /* 0x0000000625277221 */ /* 0x002fc80000010000 */
[----:B------:R-:W-:-:S03]  /*4740*/  FADD.FTZ R82, R20, R39 ;  /* 0x0000002714527221 */ /* 0x000fc60000010000 */
[----:B------:R-:W1:Y:S01]  /*4750*/  MUFU.EX2 R26, R149 ;  /* 0x00000095001a7308 */ /* 0x000e620000000800 */
[----:B---3--:R-:W-:-:S01]  /*4760*/  FADD.FTZ R25, R85, R82 ;  /* 0x0000005255197221 */ /* 0x008fc20000010000 */
[----:B------:R-:W-:-:S03]  /*4770*/  F2FP.SATFINITE.E4M3.F32.PACK_AB_MERGE_C R85, R85, R20, RZ ;  /* 0x000000145555723e */ /* 0x000fc600048070ff */
[----:B------:R-:W-:Y:S01]  /*4780*/  FADD.FTZ R82, R24, R25 ;  /* 0x0000001918527221 */ /* 0x000fe20000010000 */
[----:B--2---:R-:W-:-:S01]  /*4790*/  FADD.FTZ R25, R9, R80 ;  /* 0x0000005009197221 */ /* 0x004fc20000010000 */
[----:B------:R-:W-:Y:S01]  /*47a0*/  F2FP.SATFINITE.E4M3.F32.PACK_AB_MERGE_C R175, R37, R12, R85 ;  /* 0x0000000c25af723e */ /* 0x000fe20004807055 */
[----:B------:R-:W2:Y:S01]  /*47b0*/  MUFU.EX2 R35, R35 ;  /* 0x0000002300237308 */ /* 0x000ea20000000800 */
[----:B----4-:R-:W-:-:S01]  /*47c0*/  FADD.FTZ R31, R87, R82 ;  /* 0x00000052571f7221 */ /* 0x010fc20000010000 */
[----:B-----5:R-:W-:-:S06]  /*47d0*/  FADD.FTZ R82, R58, R25 ;  /* 0x000000193a527221 */ /* 0x020fcc0000010000 */
[----:B------:R-:W3:Y:S01]  /*47e0*/  MUFU.EX2 R89, R89 ;  /* 0x0000005900597308 */ /* 0x000ee20000000800 */
[----:B-1----:R-:W-:-:S07]  /*47f0*/  FADD.FTZ R84, R26, R31 ;  /* 0x0000001f1a547221 */ /* 0x002fce0000010000 */
[----:B------:R-:W1:Y:S01]  /*4800*/  MUFU.EX2 R28, R153 ;  /* 0x00000099001c7308 */ /* 0x000e620000000800 */
[----:B--2---:R-:W-:-:S01]  /*4810*/  FADD.FTZ R25, R35, R82 ;  /* 0x0000005223197221 */ /* 0x004fc20000010000 */
[----:B------:R-:W-:-:S03]  /*4820*/  F2FP.SATFINITE.E4M3.F32.PACK_AB_MERGE_C R35, R70, R35, RZ ;  /* 0x000000234623723e */ /* 0x000fc600048070ff */
[----:B------:R-:W-:Y:S01]  /*4830*/  FADD.FTZ R82, R70, R25 ;  /* 0x0000001946527221 */ /* 0x000fe20000010000 */
[----:B------:R-:W-:Y:S02]  /*4840*/  F2FP.SATFINITE.E4M3.F32.PACK_AB_MERGE_C R176, R58, R9, R35 ;  /* 0x000000093ab0723e */ /* 0x000fe40004807023 */
[----:B------:R-:W2:Y:S01]  /*4850*/  MUFU.EX2 R11, R11 ;  /* 0x0000000b000b7308 */ /* 0x000ea20000000800 */
[----:B---3--:R-:W-:-:S01]  /*4860*/  FADD.FTZ R31, R89, R84 ;  /* 0x00000054591f7221 */ /* 0x008fc20000010000 */
[----:B------:R-:W-:-:S04]  /*4870*/  F2FP.SATFINITE.E4M3.F32.PACK_AB_MERGE_C R89, R89, R26, RZ ;  /* 0x0000001a5959723e */ /* 0x000fc800048070ff */
[----:B------:R-:W-:Y:S02]  /*4880*/  F2FP.SATFINITE.E4M3.F32.PACK_AB_MERGE_C R177, R87, R24, R89 ;  /* 0x0000001857b1723e */ /* 0x000fe40004807059 */
[----:B------:R-:W3:Y:S01]  /*4890*/  MUFU.EX2 R91, R91 ;  /* 0x0000005b005b7308 */ /* 0x000ee20000000800 */
[----:B-1----:R-:W-:-:S07]  /*48a0*/  FADD.FTZ R84, R28, R31 ;  /* 0x0000001f1c547221 */ /* 0x002fce0000010000 */
[----:B------:R-:W1:Y:S01]  /*48b0*/  MUFU.EX2 R60, R60 ;  /* 0x0000003c003c7308 */ /* 0x000e620000000800 */
[----:B--2---:R-:W-:-:S07]  /*48c0*/  FADD.FTZ R25, R11, R82 ;  /* 0x000000520b197221 */ /* 0x004fce0000010000 */
[----:B------:R-:W2:Y:S01]  /*48d0*/  MUFU.EX2 R30, R157 ;  /* 0x0000009d001e7308 */ /* 0x000ea20000000800 */
[----:B---3--:R-:W-:-:S07]  /*48e0*/  FADD.FTZ R31, R91, R84 ;  /* 0x000000545b1f7221 */ /* 0x008fce0000010000 */
[----:B------:R-:W3:Y:S01]  /*48f0*/  MUFU.EX2 R43, R43 ;  /* 0x0000002b002b7308 */ /* 0x000ee20000000800 */
[----:B-1----:R-:W-:-:S07]  /*4900*/  FADD.FTZ R84, R60, R25 ;  /* 0x000000193c547221 */ /* 0x002fce0000010000 */
[----:B------:R-:W1:Y:S01]  /*4910*/  MUFU.EX2 R123, R123 ;  /* 0x0000007b007b7308 */ /* 0x000e620000000800 */
[----:B--2---:R-:W-:-:S07]  /*4920*/  FADD.FTZ R86, R30, R31 ;  /* 0x0000001f1e567221 */ /* 0x004fce0000010000 */
[----:B------:R-:W2:Y:S01]  /*4930*/  MUFU.EX2 R72, R45 ;  /* 0x0000002d00487308 */ /* 0x000ea20000000800 */
[----:B---3--:R-:W-:-:S07]  /*4940*/  FADD.FTZ R25, R43, R84 ;  /* 0x000000542b197221 */ /* 0x008fce0000010000 */
[----:B------:R-:W3:Y:S01]  /*4950*/  MUFU.EX2 R32, R161 ;  /* 0x000000a100207308 */ /* 0x000ee20000000800 */
[----:B-1----:R-:W-:-:S01]  /*4960*/  FADD.FTZ R31, R123, R86 ;  /* 0x000000567b1f7221 */ /* 0x002fc20000010000 */
[----:B------:R-:W-:Y:S02]  /*4970*/  F2FP.SATFINITE.E4M3.F32.PACK_AB_MERGE_C R123, R123, R30, RZ ;  /* 0x0000001e7b7b723e */ /* 0x000fe400048070ff */
[----:B------:R-:W-:Y:S02]  /*4980*/  CS2R R86, SRZ ;  /* 0x0000000000567805 */ /* 0x000fe4000001ff00 */
[----:B------:R-:W-:Y:S02]  /*4990*/  F2FP.SATFINITE.E4M3.F32.PACK_AB_MERGE_C R179, R91, R28, R123 ;  /* 0x0000001c5bb3723e */ /* 0x000fe4000480707b */
[----:B------:R-:W-:Y:S01]  /*49a0*/  CS2R R28, SRZ ;  /* 0x00000000001c7805 */ /* 0x000fe2000001ff00 */
[----:B------:R-:W1:Y:S01]  /*49b0*/  MUFU.EX2 R13, R13 ;  /* 0x0000000d000d7308 */ /* 0x000e620000000800 */
[----:B--2---:R-:W-:-:S01]  /*49c0*/  FADD.FTZ R10, R72, R25 ;  /* 0x00000019480a7221 */ /* 0x004fc20000010000 */
[----:B------:R-:W-:-:S02]  /*49d0*/  F2FP.SATFINITE.E4M3.F32.PACK_AB_MERGE_C R43, R72, R43, RZ ;  /* 0x0000002b482b723e */ /* 0x000fc400048070ff */
[----:B------:R-:W-:Y:S02]  /*49e0*/  CS2R R72, SRZ ;  /* 0x0000000000487805 */ /* 0x000fe4000001ff00 */
[----:B------:R-:W-:Y:S02]  /*49f0*/  F2FP.SATFINITE.E4M3.F32.PACK_AB_MERGE_C R178, R60, R11, R43 ;  /* 0x0000000b3cb2723e */ /* 0x000fe4000480702b */
[----:B------:R-:W2:Y:S01]  /*4a00*/  MUFU.EX2 R129, R129 ;  /* 0x0000008100817308 */ /* 0x000ea20000000800 */
[----:B---3--:R-:W-:-:S07]  /*4a10*/  FADD.FTZ R84, R32, R31 ;  /* 0x0000001f20547221 */ /* 0x008fce0000010000 */
[----:B------:R-:W3:Y:S01]  /*4a20*/  MUFU.EX2 R62, R62 ;  /* 0x0000003e003e7308 */ /* 0x000ee20000000800 */
[----:B-1----:R-:W-:-:S07]  /*4a30*/  FADD.FTZ R25, R13, R10 ;  /* 0x0000000a0d197221 */ /* 0x002fce0000010000 */
[----:B------:R-:W1:Y:S01]  /*4a40*/  MUFU.EX2 R34, R165 ;  /* 0x000000a500227308 */ /* 0x000e620000000800 */
[----:B--2---:R-:W-:-:S01]  /*4a50*/  FADD.FTZ R31, R129, R84 ;  /* 0x00000054811f7221 */ /* 0x004fc20000010000 */
[----:B------:R-:W-:-:S06]  /*4a60*/  CS2R R84, SRZ ;  /* 0x0000000000547805 */ /* 0x000fcc000001ff00 */
[----:B------:R-:W2:Y:S01]  /*4a70*/  MUFU.EX2 R51, R51 ;  /* 0x0000003300337308 */ /* 0x000ea20000000800 */
[----:B---3--:R-:W-:-:S07]  /*4a80*/  FADD.FTZ R20, R62, R25 ;  /* 0x000000193e147221 */ /* 0x008fce0000010000 */
[----:B------:R-:W3:Y:S01]  /*4a90*/  MUFU.EX2 R113, R113 ;  /* 0x0000007100717308 */ /* 0x000ee20000000800 */
[----:B-1----:R-:W-:-:S07]  /*4aa0*/  FADD.FTZ R26, R34, R31 ;  /* 0x0000001f221a7221 */ /* 0x002fce0000010000 */
[----:B------:R-:W1:Y:S01]  /*4ab0*/  MUFU.EX2 R74, R53 ;  /* 0x00000035004a7308 */ /* 0x000e620000000800 */
[----:B--2---:R-:W-:-:S07]  /*4ac0*/  FADD.FTZ R25, R51, R20 ;  /* 0x0000001433197221 */ /* 0x004fce0000010000 */
[----:B------:R-:W2:Y:S01]  /*4ad0*/  MUFU.EX2 R21, R21 ;  /* 0x0000001500157308 */ /* 0x000ea20000000800 */
[C---:B---3--:R-:W-:Y:S01]  /*4ae0*/  F2FP.SATFINITE.E4M3.F32.PACK_AB_MERGE_C R34, R113.reuse, R34, RZ ;  /* 0x000000227122723e */ /* 0x048fe200048070ff */
[----:B------:R-:W-:-:S03]  /*4af0*/  FADD.FTZ R113, R113, R26 ;  /* 0x0000001a71717221 */ /* 0x000fc60000010000 */
[----:B------:R-:W-:Y:S01]  /*4b00*/  F2FP.SATFINITE.E4M3.F32.PACK_AB_MERGE_C R181, R129, R32, R34 ;  /* 0x0000002081b5723e */ /* 0x000fe20004807022 */
[----:B------:R-:W-:-:S01]  /*4b10*/  FADD.FTZ R26, R36, R113 ;  /* 0x00000071241a7221 */ /* 0x000fc20000010000 */
[----:B------:R-:W-:Y:S01]  /*4b20*/  CS2R R34, SRZ ;  /* 0x0000000000227805 */ /* 0x000fe2000001ff00 */
[----:B------:R-:W3:Y:S01]  /*4b30*/  MUFU.EX2 R109, R109 ;  /* 0x0000006d006d7308 */ /* 0x000ee20000000800 */
[----:B-1----:R-:W-:-:S01]  /*4b40*/  FADD.FTZ R20, R74, R25 ;  /* 0x000000194a147221 */ /* 0x002fc20000010000 */
[----:B------:R-:W-:Y:S02]  /*4b50*/  F2FP.SATFINITE.E4M3.F32.PACK_AB_MERGE_C R51, R74, R51, RZ ;  /* 0x000000334a33723e */ /* 0x000fe400048070ff */
[----:B------:R-:W-:Y:S02]  /*4b60*/  CS2R R32, SRZ ;  /* 0x0000000000207805 */ /* 0x000fe4000001ff00 */
[----:B------:R-:W-:Y:S02]  /*4b70*/  F2FP.SATFINITE.E4M3.F32.PACK_AB_MERGE_C R180, R62, R13, R51 ;  /* 0x0000000d3eb4723e */ /* 0x000fe40004807033 */
[----:B------:R1:W4:Y:S01]  /*4b80*/  MUFU.EX2 R76, R57 ;  /* 0x00000039004c7308 */ /* 0x0003220000000800 */
[----:B--2---:R-:W-:-:S07]  /*4b90*/  FADD.FTZ R25, R21, R20 ;  /* 0x0000001415197221 */ /* 0x004fce0000010000 */
[----:B------:R-:W2:Y:S01]  /*4ba0*/  MUFU.EX2 R59, R59 ;  /* 0x0000003b003b7308 */ /* 0x000ea20000000800 */
[----:B---3--:R-:W-:-:S01]  /*4bb0*/  FADD.FTZ R27, R109, R26 ;  /* 0x0000001a6d1b7221 */ /* 0x008fc20000010000 */
[----:B-1----:R-:W-:-:S03]  /*4bc0*/  CS2R R56, SRZ ;  /* 0x0000000000387805 */ /* 0x002fc6000001ff00 */
[----:B------:R-:W-:-:S03]  /*4bd0*/  FADD.FTZ R30, R38, R27 ;  /* 0x0000001b261e7221 */ /* 0x000fc60000010000 */
[----:B------:R-:W1:Y:S01]  /*4be0*/  MUFU.EX2 R103, R103 ;  /* 0x0000006700677308 */ /* 0x000e620000000800 */
[----:B----4-:R-:W-:-:S07]  /*4bf0*/  FADD.FTZ R26, R76, R25 ;  /* 0x000000194c1a7221 */ /* 0x010fce0000010000 */
[----:B------:R3:W4:Y:S01]  /*4c00*/  MUFU.EX2 R78, R61 ;  /* 0x0000003d004e7308 */ /* 0x0007220000000800 */
[----:B--2---:R-:W-:-:S07]  /*4c10*/  FADD.FTZ R25, R59, R26 ;  /* 0x0000001a3b197221 */ /* 0x004fce0000010000 */
[----:B------:R-:W2:Y:S01]  /*4c20*/  MUFU.EX2 R40, R40 ;  /* 0x0000002800287308 */ /* 0x000ea20000000800 */
[C---:B-1----:R-:W-:Y:S01]  /*4c30*/  F2FP.SATFINITE.E4M3.F32.PACK_AB_MERGE_C R38, R103.reuse, R38, RZ ;  /* 0x000000266726723e */ /* 0x042fe200048070ff */
[----:B------:R-:W-:Y:S01]  /*4c40*/  FADD.FTZ R103, R103, R30 ;  /* 0x0000001e67677221 */ /* 0x000fe20000010000 */
[----:B---3--:R-:W-:Y:S02]  /*4c50*/  CS2R R60, SRZ ;  /* 0x00000000003c7805 */ /* 0x008fe4000001ff00 */
[----:B------:R-:W-:Y:S02]  /*4c60*/  CS2R R30, SRZ ;  /* 0x00000000001e7805 */ /* 0x000fe4000001ff00 */
[----:B------:R-:W-:Y:S02]  /*4c70*/  F2FP.SATFINITE.E4M3.F32.PACK_AB_MERGE_C R183, R109, R36, R38 ;  /* 0x000000246db7723e */ /* 0x000fe40004807026 */
[----:B------:R-:W-:Y:S02]  /*4c80*/  CS2R R38, SRZ ;  /* 0x0000000000267805 */ /* 0x000fe4000001ff00 */
[----:B------:R-:W-:Y:S01]  /*4c90*/  CS2R R36, SRZ ;  /* 0x0000000000247805 */ /* 0x000fe2000001ff00 */
[----:B------:R-:W1:Y:S01]  /*4ca0*/  MUFU.EX2 R63, R63 ;  /* 0x0000003f003f7308 */ /* 0x000e620000000800 */
[C---:B----4-:R-:W-:Y:S01]  /*4cb0*/  F2FP.SATFINITE.E4M3.F32.PACK_AB_MERGE_C R59, R78.reuse, R59, RZ ;  /* 0x0000003b4e3b723e */ /* 0x050fe200048070ff */
[----:B------:R-:W-:-:S03]  /*4cc0*/  FADD.FTZ R78, R78, R25 ;  /* 0x000000194e4e7221 */ /* 0x000fc60000010000 */
[----:B------:R-:W-:Y:S02]  /*4cd0*/  F2FP.SATFINITE.E4M3.F32.PACK_AB_MERGE_C R182, R76, R21, R59 ;  /* 0x000000154cb6723e */ /* 0x000fe4000480703b */
[----:B------:R-:W-:Y:S01]  /*4ce0*/  CS2R R58, SRZ ;  /* 0x00000000003a7805 */ /* 0x000fe2000001ff00 */
        /* <DEDUP_REMOVED lines=10> */
[----:B------:R1:W4:Y:S01]  /*4d90*/  MUFU.EX2 R80, R69 ;  /* 0x0000004500507308 */ /* 0x0003220000000800 */
[----:B---3--:R-:W-:-:S07]  /*4da0*/  FADD.FTZ R25, R67, R12 ;  /* 0x0000000c43197221 */ /* 0x008fce0000010000 */
[----:B------:R-:W3:Y:S01]  /*4db0*/  MUFU.EX2 R44, R44 ;  /* 0x0000002c002c7308 */ /* 0x000ee20000000800 */
[C---:B--2---:R-:W-:Y:S01]  /*4dc0*/  F2FP.SATFINITE.E4M3.F32.PACK_AB_MERGE_C R42, R93.reuse, R42, RZ ;  /* 0x0000002a5d2a723e */ /* 0x044fe200048070ff */
[----:B------:R-:W-:Y:S01]  /*4dd0*/  FADD.FTZ R93, R93, R24 ;  /* 0x000000185d5d7221 */ /* 0x000fe20000010000 */
[----:B-1----:R-:W-:Y:S02]  /*4de0*/  CS2R R68, SRZ ;  /* 0x0000000000447805 */ /* 0x002fe4000001ff00 */
[----:B------:R-:W-:Y:S02]  /*4df0*/  F2FP.SATFINITE.E4M3.F32.PACK_AB_MERGE_C R185, R95, R40, R42 ;  /* 0x000000285fb9723e */ /* 0x000fe4000480702a */
[----:B------:R-:W-:Y:S02]  /*4e00*/  CS2R R42, SRZ ;  /* 0x00000000002a7805 */ /* 0x000fe4000001ff00 */
[----:B------:R-:W-:Y:S01]  /*4e10*/  CS2R R40, SRZ ;  /* 0x0000000000287805 */ /* 0x000fe2000001ff00 */
[----:B------:R-:W1:Y:S01]  /*4e20*/  MUFU.EX2 R71, R71 ;  /* 0x0000004700477308 */ /* 0x000e620000000800 */
[C---:B----4-:R-:W-:Y:S01]  /*4e30*/  F2FP.SATFINITE.E4M3.F32.PACK_AB_MERGE_C R67, R80.reuse, R67, RZ ;  /* 0x000000435043723e */ /* 0x050fe200048070ff */
[----:B------:R-:W-:-:S03]  /*4e40*/  FADD.FTZ R80, R80, R25 ;  /* 0x0000001950507221 */ /* 0x000fc60000010000 */
[----:B------:R-:W-:Y:S02]  /*4e50*/  F2FP.SATFINITE.E4M3.F32.PACK_AB_MERGE_C R184, R6, R63, R67 ;  /* 0x0000003f06b8723e */ /* 0x000fe40004807043 */
[----:B------:R-:W-:Y:S02]  /*4e60*/  CS2R R66, SRZ ;  /* 0x0000000000427805 */ /* 0x000fe4000001ff00 */
[----:B------:R-:W-:Y:S01]  /*4e70*/  CS2R R62, SRZ ;  /* 0x00000000003e7805 */ /* 0x000fe2000001ff00 */
[----:B------:R-:W2:Y:S01]  /*4e80*/  MUFU.EX2 R97, R97 ;  /* 0x0000006100617308 */ /* 0x000ea20000000800 */
[----:B---3--:R-:W-:-:S07]  /*4e90*/  FADD.FTZ R12, R44, R93 ;  /* 0x0000005d2c0c7221 */ /* 0x008fce0000010000 */
[----:B------:R3:W4:Y:S01]  /*4ea0*/  MUFU.EX2 R82, R75 ;  /* 0x0000004b00527308 */ /* 0x0007220000000800 */
[----:B-1----:R-:W-:-:S07]  /*4eb0*/  FADD.FTZ R25, R71, R80 ;  /* 0x0000005047197221 */ /* 0x002fce0000010000 */
[----:B------:R-:W-:Y:S01]  /*4ec0*/  MUFU.EX2 R46, R46 ;  /* 0x0000002e002e7308 */ /* 0x000fe20000000800 */
[----:B--2---:R-:W-:-:S01]  /*4ed0*/  FADD.FTZ R27, R97, R12 ;  /* 0x0000000c611b7221 */ /* 0x004fc20000010000 */
[----:B---3--:R-:W-:-:S06]  /*4ee0*/  CS2R R74, SRZ ;  /* 0x00000000004a7805 */ /* 0x008fcc000001ff00 */
[----:B------:R-:W1:Y:S01]  /*4ef0*/  MUFU.EX2 R99, R99 ;  /* 0x0000006300637308 */ /* 0x000e620000000800 */
[----:B----4-:R-:W-:-:S07]  /*4f00*/  FADD.FTZ R24, R82, R25 ;  /* 0x0000001952187221 */ /* 0x010fce0000010000 */
[----:B------:R-:W2:Y:S08]  /*4f10*/  MUFU.EX2 R77, R77 ;  /* 0x0000004d004d7308 */ /* 0x000eb00000000800 */
[----:B------:R3:W4:Y:S01]  /*4f20*/  MUFU.EX2 R10, R79 ;  /* 0x0000004f000a7308 */ /* 0x0007220000000800 */
[----:B-1----:R-:W-:Y:S01]  /*4f30*/  F2FP.SATFINITE.E4M3.F32.PACK_AB_MERGE_C R26, R99, R46, RZ ;  /* 0x0000002e631a723e */ /* 0x002fe200048070ff */
[----:B------:R-:W-:-:S03]  /*4f40*/  FADD.FTZ R46, R46, R27 ;  /* 0x0000001b2e2e7221 */ /* 0x000fc60000010000 */
[----:B------:R-:W-:Y:S01]  /*4f50*/  F2FP.SATFINITE.E4M3.F32.PACK_AB_MERGE_C R187, R97, R44, R26 ;  /* 0x0000002c61bb723e */ /* 0x000fe2000480701a */
[----:B------:R-:W-:-:S01]  /*4f60*/  FADD.FTZ R99, R99, R46 ;  /* 0x0000002e63637221 */ /* 0x000fc20000010000 */
[----:B------:R-:W-:Y:S01]  /*4f70*/  CS2R R46, SRZ ;  /* 0x00000000002e7805 */ /* 0x000fe2000001ff00 */
[----:B------:R-:W-:Y:S01]  /*4f80*/  MUFU.EX2 R50, R50 ;  /* 0x0000003200327308 */ /* 0x000fe20000000800 */
[----:B--2---:R-:W-:-:S01]  /*4f90*/  FADD.FTZ R25, R77, R24 ;  /* 0x000000184d197221 */ /* 0x004fc20000010000 */
[----:B---3--:R-:W-:Y:S02]  /*4fa0*/  CS2R R78, SRZ ;  /* 0x00000000004e7805 */ /* 0x008fe4000001ff00 */
[----:B------:R-:W-:Y:S02]  /*4fb0*/  CS2R R44, SRZ ;  /* 0x00000000002c7805 */ /* 0x000fe4000001ff00 */
[----:B------:R-:W-:Y:S02]  /*4fc0*/  CS2R R26, SRZ ;  /* 0x00000000001a7805 */ /* 0x000fe4000001ff00 */
[----:B------:R-:W1:Y:S01]  /*4fd0*/  MUFU.EX2 R105, R105 ;  /* 0x0000006900697308 */ /* 0x000e620000000800 */
[C---:B----4-:R-:W-:Y:S01]  /*4fe0*/  F2FP.SATFINITE.E4M3.F32.PACK_AB_MERGE_C R77, R10.reuse, R77, RZ ;  /* 0x0000004d0a4d723e */ /* 0x050fe200048070ff */
[----:B------:R-:W-:Y:S01]  /*4ff0*/  FADD.FTZ R10, R10, R25 ;  /* 0x000000190a0a7221 */ /* 0x000fe20000010000 */
[----:B------:R-:W-:-:S02]  /*5000*/  CS2R R24, SRZ ;  /* 0x0000000000187805 */ /* 0x000fc4000001ff00 */
[----:B------:R-:W-:Y:S02]  /*5010*/  F2FP.SATFINITE.E4M3.F32.PACK_AB_MERGE_C R186, R82, R71, R77 ;  /* 0x0000004752ba723e */ /* 0x000fe4000480704d */
[----:B------:R-:W-:Y:S02]  /*5020*/  CS2R R76, SRZ ;  /* 0x00000000004c7805 */ /* 0x000fe4000001ff00 */
[----:B------:R-:W-:Y:S01]  /*5030*/  CS2R R70, SRZ ;  /* 0x0000000000467805 */ /* 0x000fe2000001ff00 */
[----:B------:R-:W2:Y:S08]  /*5040*/  MUFU.EX2 R48, R48 ;  /* 0x0000003000307308 */ /* 0x000eb00000000800 */
[----:B------:R-:W3:Y:S01]  /*5050*/  MUFU.EX2 R81, R81 ;  /* 0x0000005100517308 */ /* 0x000ee20000000800 */
[----:B-1----:R-:W-:-:S07]  /*5060*/  F2FP.SATFINITE.E4M3.F32.PACK_AB_MERGE_C R15, R105, R50, RZ ;  /* 0x00000032690f723e */ /* 0x002fce00048070ff */
[----:B------:R-:W1:Y:S01]  /*5070*/  MUFU.EX2 R101, R101 ;  /* 0x0000006500657308 */ /* 0x000e620000000800 */
[----:B--2---:R-:W-:-:S07]  /*5080*/  FADD.FTZ R14, R48, R99 ;  /* 0x00000063300e7221 */ /* 0x004fce0000010000 */
[----:B------:R2:W4:Y:S01]  /*5090*/  MUFU.EX2 R20, R83 ;  /* 0x0000005300147308 */ /* 0x0005220000000800 */
[----:B---3--:R-:W-:-:S07]  /*50a0*/  FADD.FTZ R7, R81, R10 ;  /* 0x0000000a51077221 */ /* 0x008fce0000010000 */
[----:B------:R-:W3:Y:S01]  /*50b0*/  MUFU.EX2 R137, R137 ;  /* 0x0000008900897308 */ /* 0x000ee20000000800 */
[C---:B-1----:R-:W-:Y:S01]  /*50c0*/  F2FP.SATFINITE.E4M3.F32.PACK_AB_MERGE_C R189, R101.reuse, R48, R15 ;  /* 0x0000003065bd723e */ /* 0x042fe2000480700f */
[----:B------:R-:W-:Y:S01]  /*50d0*/  FADD.FTZ R101, R101, R14 ;  /* 0x0000000e65657221 */ /* 0x000fe20000010000 */
[----:B--2---:R-:W-:Y:S02]  /*50e0*/  CS2R R82, SRZ ;  /* 0x0000000000527805 */ /* 0x004fe4000001ff00 */
[----:B------:R-:W-:Y:S01]  /*50f0*/  CS2R R48, SRZ ;  /* 0x0000000000307805 */ /* 0x000fe2000001ff00 */
[----:B------:R-:W-:-:S02]  /*5100*/  FADD.FTZ R50, R50, R101 ;  /* 0x0000006532327221 */ /* 0x000fc40000010000 */
[----:B------:R-:W1:Y:S01]  /*5110*/  MUFU.EX2 R8, R139 ;  /* 0x0000008b00087308 */ /* 0x000e620000000800 */
[----:B----4-:R-:W-:-:S01]  /*5120*/  FADD.FTZ R10, R20, R7 ;  /* 0x00000007140a7221 */ /* 0x010fc20000010000 */
[----:B------:R-:W-:Y:S01]  /*5130*/  FADD.FTZ R105, R105, R50 ;  /* 0x0000003269697221 */ /* 0x000fe20000010000 */
[----:B------:R-:W-:-:S05]  /*5140*/  CS2R R50, SRZ ;  /* 0x0000000000327805 */ /* 0x000fca000001ff00 */
[----:B------:R-:W-:Y:S01]  /*5150*/  MUFU.EX2 R54, R54 ;  /* 0x0000003600367308 */ /* 0x000fe20000000800 */
[----:B---3--:R-:W-:-:S07]  /*5160*/  FADD.FTZ R7, R137, R10 ;  /* 0x0000000a89077221 */ /* 0x008fce0000010000 */
[----:B------:R-:W2:Y:S01]  /*5170*/  MUFU.EX2 R111, R111 ;  /* 0x0000006f006f7308 */ /* 0x000ea20000000800 */
[C---:B-1----:R-:W-:Y:S01]  /*5180*/  F2FP.SATFINITE.E4M3.F32.PACK_AB_MERGE_C R137, R8.reuse, R137, RZ ;  /* 0x000000890889723e */ /* 0x042fe200048070ff */
[----:B------:R-:W-:-:S03]  /*5190*/  FADD.FTZ R8, R8, R7 ;  /* 0x0000000708087221 */ /* 0x000fc60000010000 */
[----:B------:R-:W-:Y:S02]  /*51a0*/  F2FP.SATFINITE.E4M3.F32.PACK_AB_MERGE_C R188, R20, R81, R137 ;  /* 0x0000005114bc723e */ /* 0x000fe40004807089 */
[----:B------:R-:W-:Y:S01]  /*51b0*/  CS2R R80, SRZ ;  /* 0x0000000000507805 */ /* 0x000fe2000001ff00 */
[----:B------:R-:W1:Y:S08]  /*51c0*/  MUFU.EX2 R52, R52 ;  /* 0x0000003400347308 */ /* 0x000e700000000800 */
[----:B------:R-:W3:Y:S01]  /*51d0*/  MUFU.EX2 R141, R141 ;  /* 0x0000008d008d7308 */ /* 0x000ee20000000800 */
[----:B--2---:R-:W-:-:S07]  /*51e0*/  F2FP.SATFINITE.E4M3.F32.PACK_AB_MERGE_C R9, R111, R54, RZ ;  /* 0x000000366f09723e */ /* 0x004fce00048070ff */
[----:B------:R-:W2:Y:S01]  /*51f0*/  MUFU.EX2 R107, R107 ;  /* 0x0000006b006b7308 */ /* 0x000ea20000000800 */
[----:B-1----:R-:W-:-:S07]  /*5200*/  FADD.FTZ R10, R52, R105 ;  /* 0x00000069340a7221 */ /* 0x002fce0000010000 */
[----:B------:R-:W1:Y:S01]  /*5210*/  MUFU.EX2 R12, R143 ;  /* 0x0000008f000c7308 */ /* 0x000e620000000800 */
[----:B---3--:R-:W-:-:S07]  /*5220*/  FADD.FTZ R7, R141, R8 ;  /* 0x000000088d077221 */ /* 0x008fce0000010000 */
[----:B------:R-:W-:Y:S01]  /*5230*/  MUFU.EX2 R145, R145 ;  /* 0x0000009100917308 */ /* 0x000fe20000000800 */
[C---:B--2---:R-:W-:Y:S01]  /*5240*/  F2FP.SATFINITE.E4M3.F32.PACK_AB_MERGE_C R191, R107.reuse, R52, R9 ;  /* 0x000000346bbf723e */ /* 0x044fe20004807009 */
[----:B------:R-:W-:Y:S01]  /*5250*/  FADD.FTZ R107, R107, R10 ;  /* 0x0000000a6b6b7221 */ /* 0x000fe20000010000 */
[----:B------:R-:W-:-:S03]  /*5260*/  CS2R R52, SRZ ;  /* 0x0000000000347805 */ /* 0x000fc6000001ff00 */
[----:B------:R-:W-:Y:S02]  /*5270*/  FADD.FTZ R54, R54, R107 ;  /* 0x0000006b36367221 */ /* 0x000fe40000010000 */
[----:B------:R-:W2:Y:S01]  /*5280*/  MUFU.EX2 R64, R64 ;  /* 0x0000004000407308 */ /* 0x000ea20000000800 */
[----:B-1----:R-:W-:-:S01]  /*5290*/  FADD.FTZ R6, R12, R7 ;  /* 0x000000070c067221 */ /* 0x002fc20000010000 */
[----:B--2---:R-:W-:-:S03]  /*52a0*/  F2FP.SATFINITE.E4M3.F32.PACK_AB_MERGE_C R7, R64, R145, RZ ;  /* 0x000000914007723e */ /* 0x004fc600048070ff */
[----:B------:R-:W-:Y:S01]  /*52b0*/  FADD.FTZ R145, R145, R6 ;  /* 0x0000000691917221 */ /* 0x000fe20000010000 */
[----:B------:R-:W-:Y:S01]  /*52c0*/  F2FP.SATFINITE.E4M3.F32.PACK_AB_MERGE_C R190, R12, R141, R7 ;  /* 0x0000008d0cbe723e */ /* 0x000fe20004807007 */
[----:B------:R-:W-:Y:S02]  /*52d0*/  FADD.FTZ R7, R111, R54 ;  /* 0x000000366f077221 */ /* 0x000fe40000010000 */
[----:B------:R-:W-:-:S01]  /*52e0*/  FADD.FTZ R6, R64, R145 ;  /* 0x0000009140067221 */ /* 0x000fc20000010000 */
[----:B------:R-:W-:Y:S02]  /*52f0*/  CS2R R64, SRZ ;  /* 0x0000000000407805 */ /* 0x000fe4000001ff00 */
[----:B------:R-:W-:Y:S01]  /*5300*/  CS2R R54, SRZ ;  /* 0x0000000000367805 */ /* 0x000fe2000001ff00 */
[----:B------:R-:W-:Y:S06]  /*5310*/  @!P1 BRA `(.L_x_133) ;  /* 0x0000003400c09947 */ /* 0x000fec0003800000 */
[----:B------:R-:W-:Y:S01]  /*5320*/  IMAD.MOV.U32 R10, RZ, RZ, R3 ;  /* 0x000000ffff0a7224 */ /* 0x000fe200078e0003 */
[----:B------:R-:W-:Y:S01]  /*5330*/  UIADD3 UR54, UR54, -0x2, URZ ;  /* 0xfffffffe36367890 */ /* 0x000fe2000fffe03f */
[----:B------:R-:W-:Y:S01]  /*5340*/  IMAD.MOV.U32 R8, RZ, RZ, R5 ;  /* 0x000000ffff087224 */ /* 0x000fe200078e0005 */
[----:B------:R-:W-:Y:S01]  /*5350*/  UMOV UR56, UR36 ;  /* 0x0000002400387c82 */ /* 0x000fe20008000000 */
[----:B------:R-:W-:Y:S01]  /*5360*/  IMAD.MOV.U32 R87, RZ, RZ, RZ ;  /* 0x000000ffff577224 */ /* 0x000fe200078e00ff */
[----:B------:R-:W-:-:S08]  /*5370*/  UMOV UR55, UR49 ;  /* 0x0000003100377c82 */ /* 0x000fd00008000000 */
.L_x_144:
[----:B------:R-:W-:Y:S01]  /*5380*/  ISETP.NE.AND P2, PT, RZ, UR40, PT ;  /* 0x00000028ff007c0c */ /* 0x000fe2000bf45270 */
[----:B------:R-:W-:-:S04]  /*5390*/  UISETP.NE.AND UP0, UPT, UR55, 0x1, UPT ;  /* 0x000000013700788c */ /* 0x000fc8000bf05270 */
[----:B------:R-:W-:-:S04]  /*53a0*/  USEL UR36, URZ, 0x1, UP0 ;  /* 0x000000013f247887 */ /* 0x000fc80008000000 */
[----:B------:R-:W-:-:S04]  /*53b0*/  ULOP3.LUT UR36, UR56, UR36, URZ, 0x3c, !UPT ;  /* 0x0000002438247292 */ /* 0x000fc8000f8e3c3f */
[----:B------:R-:W-:Y:S08]  /*53c0*/  @P2 BRA `(.L_x_134) ;  /* 0x0000000000382947 */ /* 0x000ff00003800000 */
[----:B------:R-:W-:Y:S05]  /*53d0*/  @!P0 BRA `(.L_x_135) ;  /* 0x0000000000048947 */ /* 0x000fea0003800000 */
[----:B------:R-:W-:Y:S01]  /*53e0*/  BPT.TRAP 0x1 ;  /* 0x000000040000795c */ /* 0x000fe20000300000 */
.L_x_135:
        /* <DEDUP_REMOVED lines=9> */
.L_x_136:
[----:B--2---:R-:W-:Y:S05]  /*5480*/  @P1 BRA `(.L_x_134) ;  /* 0x0000000000081947 */ /* 0x004fea0003800000 */
[----:B------:R-:W2:Y:S02]  /*5490*/  SYNCS.PHASECHK.TRANS64.TRYWAIT P1, [UR6+0x29830], R3 ;  /* 0x02983003ff0075a7 */ /* 0x000ea40008020146 */
[----:B--2---:R-:W-:Y:S05]  /*54a0*/  @!P1 BRA `(.L_x_137) ;  /* 0x0000008400489947 */ /* 0x004fea0003800000 */
.L_x_134:
        /* <DEDUP_REMOVED lines=189> */
.L_x_139:
[----:B------:R-:W-:Y:S01]  /*6080*/  ULEA UR6, UR55, UR38, 0x3 ;  /* 0x0000002637067291 */ /* 0x000fe2000f8e183f */
[----:B------:R-:W-:-:S05]  /*6090*/  IMAD.U32 R3, RZ, RZ, UR56 ;  /* 0x00000038ff037e24 */ /* 0x000fca000f8e00ff */
[----:B------:R-:W-:-:S04]  /*60a0*/  SHF.L.U32 R3, R3, 0x1f, RZ ;  /* 0x0000001f03037819 */ /* 0x000fc800000006ff */
[----:B------:R1:W2:Y:S01]  /*60b0*/  SYNCS.PHASECHK.TRANS64.TRYWAIT P1, [UR6+0x29850], R3 ;  /* 0x02985003ff0075a7 */ /* 0x0002a20008020146 */
[----:B------:R-:W-:Y:S05]  /*60c0*/  @!P0 BRA `(.L_x_140) ;  /* 0x0000000000048947 */ /* 0x000fea0003800000 */
[----:B------:R-:W-:Y:S01]  /*60d0*/  BPT.TRAP 0x1 ;  /* 0x000000040000795c */ /* 0x000fe20000300000 */
.L_x_140:
[----:B--2---:R-:W-:Y:S05]  /*60e0*/  @P1 BRA `(.L_x_138) ;  /* 0x0000000000081947 */ /* 0x004fea0003800000 */
[----:B------:R-:W2:Y:S02]  /*60f0*/  SYNCS.PHASECHK.TRANS64.TRYWAIT P1, [UR6+0x29850], R3 ;  /* 0x02985003ff0075a7 */ /* 0x000ea40008020146 */
[----:B--2---:R-:W-:Y:S05]  /*6100*/  @!P1 BRA `(.L_x_141) ;  /* 0x0000007800489947 */ /* 0x004fea0003800000 */
.L_x_138:
[----:B------:R-:W-:Y:S01]  /*6110*/  UIADD3 UR6, UR38, 0x400, URZ ;  /* 0x0000040026067890 */ /* 0x000fe2000fffe03f */
[----:B------:R-:W-:Y:S01]  /*6120*/  WARPGROUP.ARRIVE ;  /* 0x00000000000079c5 */ /* 0x000fe20000000000 */
[----:B------:R-:W-:Y:S01]  /*6130*/  UMOV UR7, 0xc0000010 ;  /* 0xc000001000077882 */ /* 0x000fe20000000000 */
[----:B-12---:R-:W-:Y:S01]  /*6140*/  IADD3 R3, -R22, 0xb, RZ ;  /* 0x0000000b16037810 */ /* 0x006fe20007ffe1ff */
        /* <DEDUP_REMOVED lines=25> */
[----:B------:R-:W-:Y:S03]  /*62e0*/  QGMMA.64x128x32.F32.E4M3.E4M3 R24, R188, gdesc[UR4], R24, gsb0 ;  /* 0x01e00004bc187df3 */ /* 0x000fe60008000818 */
[----:B------:R-:W-:Y:S02]  /*62f0*/  WARPGROUP.DEPBAR.LE gsb0, 0x0 ;  /* 0x00008000000079c5 */ /* 0x000fe40000010000 */
[----:B------:R1:W-:Y:S06]  /*6300*/  BAR.ARV R3, 0x100 ;  /* 0x000400030000751d */ /* 0x0003ec0000002000 */
[----:B------:R-:W-:Y:S05]  /*6310*/  @!P0 BRA `(.L_x_142) ;  /* 0x0000000000048947 */ /* 0x000fea0003800000 */
[----:B------:R-:W-:Y:S01]  /*6320*/  BPT.TRAP 0x1 ;  /* 0x000000040000795c */ /* 0x000fe20000300000 */
.L_x_142:
        /* <DEDUP_REMOVED lines=14> */
[----:B------:R-:W3:Y:S01]  /*6410*/  MUFU.TANH R13, R13 ;  /* 0x0000000d000d7308 */ /* 0x000ee20000002400 */
[C---:B------:R-:W-:Y:S01]  /*6420*/  FMUL.FTZ R165, R0.reuse, R165 ;  /* 0x000000a500a57220 */ /* 0x040fe20000410000 */
[C---:B------:R-:W-:Y:S01]  /*6430*/  FMUL.FTZ R175, R0.reuse, R166 ;  /* 0x000000a600af7220 */ /* 0x040fe20000410000 */
[C---:B------:R-:W-:Y:S01]  /*6440*/  FMUL.FTZ R167, R0.reuse, R167 ;  /* 0x000000a700a77220 */ /* 0x040fe20000410000 */
[C---:B------:R-:W-:Y:S01]  /*6450*/  FMUL.FTZ R179, R0.reuse, R136 ;  /* 0x0000008800b37220 */ /* 0x040fe20000410000 */
[C---:B------:R-:W-:Y:S01]  /*6460*/  FMUL.FTZ R181, R0.reuse, R137 ;  /* 0x0000008900b57220 */ /* 0x040fe20000410000 */
[C---:B------:R-:W-:Y:S01]  /*6470*/  FMUL.FTZ R137, R0.reuse, R138 ;  /* 0x0000008a00897220 */ /* 0x040fe20000410000 */
[C---:B------:R-:W-:Y:S01]  /*6480*/  FMUL.FTZ R139, R0.reuse, R139 ;  /* 0x0000008b008b7220 */ /* 0x040fe20000410000 */
[----:B------:R-:W4:Y:S01]  /*6490*/  MUFU.TANH R9, R9 ;  /* 0x0000000900097308 */ /* 0x000f220000002400 */
        /* <DEDUP_REMOVED lines=16> */
[----:B----4-:R-:W-:Y:S01]  /*65a0*/  FMNMX.FTZ R12, R9, R10, !PT ;  /* 0x0000000a090c7209 */ /* 0x010fe20007810000 */
        /* <DEDUP_REMOVED lines=61> */
[----:B------:R-:W-:Y:S01]  /*6980*/  FMUL.FTZ R103, R0, R103 ;  /* 0x0000006700677220 */ /* 0x000fe20000410000 */
[----:B------:R-:W2:Y:S01]  /*6990*/  MUFU.TANH R173, R173 ;  /* 0x000000ad00ad7308 */ /* 0x000ea20000002400 */
[----:B---3--:R-:W-:-:S02]  /*69a0*/  FMNMX.FTZ R12, R171, R12, !PT ;  /* 0x0000000cab0c7209 */ /* 0x008fc40007810000 */
[----:B------:R-:W-:-:S05]  /*69b0*/  ISETP.NE.AND P1, PT, R2, RZ, PT ;  /* 0x000000ff0200720c */ /* 0x000fca0003f25270 */
[----:B------:R-:W3:Y:S01]  /*69c0*/  MUFU.TANH R165, R165 ;  /* 0x000000a500a57308 */ /* 0x000ee20000002400 */
[----:B----4-:R-:W-:-:S07]  /*69d0*/  FMNMX.FTZ R12, R163, R12, !PT ;  /* 0x0000000ca30c7209 */ /* 0x010fce0007810000 */
[----:B------:R-:W4:Y:S01]  /*69e0*/  MUFU.TANH R175, R175 ;  /* 0x000000af00af7308 */ /* 0x000f220000002400 */
[----:B--2---:R-:W-:-:S07]  /*69f0*/  FMNMX.FTZ R4, R173, R4, !PT ;  /* 0x00000004ad047209 */ /* 0x004fce0007810000 */
[----:B------:R-:W2:Y:S01]  /*6a00*/  MUFU.TANH R167, R167 ;  /* 0x000000a700a77308 */ /* 0x000ea20000002400 */
[----:B---3--:R-:W-:-:S07]  /*6a10*/  FMNMX.FTZ R4, R165, R4, !PT ;  /* 0x00000004a5047209 */ /* 0x008fce0007810000 */
        /* <DEDUP_REMOVED lines=114> */
[----:B------:R-:W1:Y:S01]  /*7140*/  MUFU.TANH R237, R237 ;  /* 0x000000ed00ed7308 */ /* 0x000e620000002400 */
[----:B----4-:R-:W-:-:S07]  /*7150*/  FMNMX.FTZ R12, R95, R12, !PT ;  /* 0x0000000c5f0c7209 */ /* 0x010fce0007810000 */
[----:B------:R-:W3:Y:S01]  /*7160*/  MUFU.TANH R97, R97 ;  /* 0x0000006100617308 */ /* 0x000ee20000002400 */
[----:B--2---:R-:W-:-:S07]  /*7170*/  FMNMX.FTZ R4, R235, R4, !PT ;  /* 0x00000004eb047209 */ /* 0x004fce0007810000 */
[----:B------:R-:W2:Y:S01]  /*7180*/  MUFU.TANH R99, R99 ;  /* 0x0000006300637308 */ /* 0x000ea20000002400 */
[----:B-1----:R-:W-:Y:S02]  /*7190*/  FMNMX.FTZ R3, R237, R4, !PT ;  /* 0x00000004ed037209 */ /* 0x002fe40007810000 */
[----:B------:R-:W1:Y:S05]  /*71a0*/  LDC R4, c[0x0][0x988] ;  /* 0x00026200ff047b82 */ /* 0x000e6a0000000800 */
[----:B------:R-:W4:Y:S01]  /*71b0*/  MUFU.TANH R14, R14 ;  /* 0x0000000e000e7308 */ /* 0x000f220000002400 */
[----:B---3--:R-:W-:-:S07]  /*71c0*/  FMNMX.FTZ R12, R97, R12, !PT ;  /* 0x0000000c610c7209 */ /* 0x008fce0007810000 */
[----:B------:R-:W3:Y:S01]  /*71d0*/  MUFU.TANH R20, R20 ;  /* 0x0000001400147308 */ /* 0x000ee20000002400 */
[----:B--2---:R-:W-:-:S07]  /*71e0*/  FMNMX.FTZ R12, R99, R12, !PT ;  /* 0x0000000c630c7209 */ /* 0x004fce0007810000 */
[----:B------:R-:W2:Y:S01]  /*71f0*/  MUFU.TANH R101, R101 ;  /* 0x0000006500657308 */ /* 0x000ea20000002400 */
[----:B----4-:R-:W-:-:S07]  /*7200*/  FMNMX.FTZ R3, R14, R3, !PT ;  /* 0x000000030e037209 */ /* 0x010fce0007810000 */
[----:B------:R-:W4:Y:S01]  /*7210*/  MUFU.TANH R103, R103 ;  /* 0x0000006700677308 */ /* 0x000f220000002400 */
[----:B---3--:R-:W-:-:S05]  /*7220*/  FMNMX.FTZ R88, R20, R3, !PT ;  /* 0x0000000314587209 */ /* 0x008fca0007810000 */
[----:B------:R-:W3:Y:S01]  /*7230*/  SHFL.BFLY PT, R3, R88, 0x2, 0x1f ;  /* 0x0c401f0058037f89 */ /* 0x000ee200000e0000 */
[----:B--2---:R-:W-:-:S04]  /*7240*/  FMNMX.FTZ R12, R101, R12, !PT ;  /* 0x0000000c650c7209 */ /* 0x004fc80007810000 */
[----:B----4-:R-:W-:-:S05]  /*7250*/  FMNMX.FTZ R12, R103, R12, !PT ;  /* 0x0000000c670c7209 */ /* 0x010fca0007810000 */
[----:B------:R-:W2:Y:S01]  /*7260*/  SHFL.BFLY PT, R5, R12, 0x2, 0x1f ;  /* 0x0c401f000c057f89 */ /* 0x000ea200000e0000 */
[----:B---3--:R-:W-:Y:S02]  /*7270*/  FMNMX.FTZ R90, R88, R3, !PT ;  /* 0x00000003585a7209 */ /* 0x008fe40007810000 */
[----:B--2---:R-:W-:-:S03]  /*7280*/  FMNMX.FTZ R92, R12, R5, !PT ;  /* 0x000000050c5c7209 */ /* 0x004fc60007810000 */
[----:B------:R-:W2:Y:S04]  /*7290*/  SHFL.BFLY PT, R5, R90, 0x1, 0x1f ;  /* 0x0c201f005a057f89 */ /* 0x000ea800000e0000 */
[----:B------:R-:W3:Y:S01]  /*72a0*/  SHFL.BFLY PT, R3, R92, 0x1, 0x1f ;  /* 0x0c201f005c037f89 */ /* 0x000ee200000e0000 */
[----:B--2---:R-:W-:Y:S02]  /*72b0*/  FMNMX.FTZ R5, R90, R5, !PT ;  /* 0x000000055a057209 */ /* 0x004fe40007810000 */
[----:B---3--:R-:W-:-:S03]  /*72c0*/  FMNMX.FTZ R3, R92, R3, !PT ;  /* 0x000000035c037209 */ /* 0x008fc60007810000 */
[C---:B-1----:R-:W-:Y:S01]  /*72d0*/  FFMA.FTZ R102, R5.reuse, R4, -8 ;  /* 0xc100000005667423 */ /* 0x042fe20000010004 */
[----:B------:R-:W-:-:S03]  /*72e0*/  FADD.FTZ R177, -R5, R8 ;  /* 0x0000000805b17221 */ /* 0x000fc60000010100 */
[-CC-:B------:R-:W-:Y:S01]  /*72f0*/  FFMA.FTZ R12, R21, R4.reuse, -R102.reuse ;  /* 0x00000004150c7223 */ /* 0x180fe20000010866 */
[----:B------:R-:W-:-:S01]  /*7300*/  FFMA.FTZ R21, R159, R4, -R102 ;  /* 0x000000049f157223 */ /* 0x000fc20000010866 */
[-CC-:B------:R-:W-:Y:S01]  /*7310*/  FFMA.FTZ R159, R181, R4.reuse, -R102.reuse ;  /* 0x00000004b59f7223 */ /* 0x180fe20000010866 */
[----:B------:R-:W-:-:S01]  /*7320*/  FFMA.FTZ R181, R201, R4, -R102 ;  /* 0x00000004c9b57223 */ /* 0x000fc20000010866 */
[----:B------:R-:W-:Y:S01]  /*7330*/  FFMA.FTZ R201, R20, R4, -R102 ;  /* 0x0000000414c97223 */ /* 0x000fe20000010866 */
[----:B------:R-:W-:-:S01]  /*7340*/  FADD.FTZ R8, -R3, R10 ;  /* 0x0000000a03087221 */ /* 0x000fc20000010100 */
[-C--:B------:R-:W-:Y:S01]  /*7350*/  FFMA.FTZ R20, R3, R4.reuse, -8 ;  /* 0xc100000003147423 */ /* 0x080fe20000010004 */
[----:B------:R-:W-:-:S01]  /*7360*/  FFMA.FTZ R10, R11, R4, -R102 ;  /* 0x000000040b0a7223 */ /* 0x000fc20000010866 */
[-C--:B------:R-:W-:Y:S01]  /*7370*/  FMUL.FTZ R177, R177, R4.reuse ;  /* 0x00000004b1b17220 */ /* 0x080fe20000410000 */
[----:B------:R-:W-:-:S01]  /*7380*/  FFMA.FTZ R11, R13, R4, -R102 ;  /* 0x000000040d0b7223 */ /* 0x000fc20000010866 */
[-C--:B------:R-:W-:Y:S01]  /*7390*/  FMUL.FTZ R8, R8, R4.reuse ;  /* 0x0000000408087220 */ /* 0x080fe20000410000 */
[----:B------:R-:W-:-:S01]  /*73a0*/  FFMA.FTZ R13, R153, R4, -R102 ;  /* 0x00000004990d7223 */ /* 0x000fc20000010866 */
[-C--:B------:R-:W-:Y:S01]  /*73b0*/  FFMA.FTZ R9, R9, R4.reuse, -R20 ;  /* 0x0000000409097223 */ /* 0x080fe20000010814 */
        /* <DEDUP_REMOVED lines=31> */
[-C--:B------:R-:W-:Y:S01]  /*75b0*/  FFMA.FTZ R14, R14, R4.reuse, -R102 ;  /* 0x000000040e0e7223 */ /* 0x080fe20000010866 */
        /* <DEDUP_REMOVED lines=36> */
[----:B------:R-:W-:-:S05]  /*7800*/  FFMA.FTZ R101, R101, R4, -R20 ;  /* 0x0000000465657223 */ /* 0x000fca0000010814 */
[----:B------:R-:W3:Y:S01]  /*7810*/  MUFU.EX2 R102, R102 ;  /* 0x0000006600667308 */ /* 0x000ee20000000800 */
[----:B--2---:R-:W-:-:S07]  /*7820*/  FFMA.FTZ R7, R8, R7, R9 ;  /* 0x0000000708077223 */ /* 0x004fce0000010009 */
        /* <DEDUP_REMOVED lines=14> */
[-CC-:B------:R-:W-:Y:S01]  /*7910*/  FFMA.FTZ R146, R107, R4.reuse, -R20.reuse ;  /* 0x000000046b927223 */ /* 0x180fe20000010814 */
[----:B------:R-:W-:-:S05]  /*7920*/  FFMA.FTZ R107, R109, R4, -R20 ;  /* 0x000000046d6b7223 */ /* 0x000fca0000010814 */
        /* <DEDUP_REMOVED lines=116> */
[----:B------:R-:W-:Y:S01]  /*8070*/  MUFU.EX2 R195, R195 ;  /* 0x000000c300c37308 */ /* 0x000fe20000000800 */
[----:B--2---:R-:W-:-:S07]  /*8080*/  FADD.FTZ R156, R118, R91 ;  /* 0x0000005b769c7221 */ /* 0x004fce0000010000 */
[----:B------:R-:W2:Y:S01]  /*8090*/  MUFU.EX2 R152, R152 ;  /* 0x0000009800987308 */ /* 0x000ea20000000800 */
[----:B-1----:R-:W-:-:S07]  /*80a0*/  FADD.FTZ R91, R89, R6 ;  /* 0x00000006595b7221 */ /* 0x002fce0000010000 */
[----:B------:R-:W-:Y:S08]  /*80b0*/  MUFU.EX2 R120, R120 ;  /* 0x0000007800787308 */ /* 0x000ff00000000800 */
[----:B------:R1:W3:Y:S01]  /*80c0*/  MUFU.EX2 R158, R93 ;  /* 0x0000005d009e7308 */ /* 0x0002e20000000800 */
[----:B--2---:R-:W-:-:S07]  /*80d0*/  FADD.FTZ R91, R152, R91 ;  /* 0x0000005b985b7221 */ /* 0x004fce0000010000 */
[----:B------:R-:W-:Y:S01]  /*80e0*/  MUFU.EX2 R197, R197 ;  /* 0x000000c500c57308 */ /* 0x000fe20000000800 */
[----:B-1----:R-:W-:-:S05]  /*80f0*/  IMAD.U32 R93, RZ, RZ, UR49 ;  /* 0x00000031ff5d7e24 */ /* 0x002fca000f8e00ff */
[----:B------:R-:W-:Y:S01]  /*8100*/  @P1 LEA R7, R93, UR38, 0x3 ;  /* 0x000000265d071c11 */ /* 0x000fe2000f8e18ff */
[----:B------:R-:W-:-:S01]  /*8110*/  FADD.FTZ R93, R195, R156 ;  /* 0x0000009cc35d7221 */ /* 0x000fc20000010000 */
[----:B------:R-:W1:Y:S01]  /*8120*/  MUFU.EX2 R95, R95 ;  /* 0x0000005f005f7308 */ /* 0x000e620000000800 */
[----:B---3--:R-:W-:-:S02]  /*8130*/  FADD.FTZ R91, R158, R91 ;  /* 0x0000005b9e5b7221 */ /* 0x008fc40000010000 */
[----:B------:R-:W-:Y:S02]  /*8140*/  @P1 VIADD R7, R7, 0x29840 ;  /* 0x0002984007071836 */ /* 0x000fe40000000000 */
[----:B------:R-:W-:-:S03]  /*8150*/  FADD.FTZ R6, R120, R93 ;  /* 0x0000005d78067221 */ /* 0x000fc60000010000 */
[----:B------:R-:W2:Y:S01]  /*8160*/  MUFU.EX2 R122, R122 ;  /* 0x0000007a007a7308 */ /* 0x000ea20000000800 */
[----:B------:R-:W-:-:S04]  /*8170*/  @P1 PRMT R7, R18, 0x654, R7 ;  /* 0x0000065412071816 */ /* 0x000fc80000000007 */
[----:B------:R3:W-:Y:S03]  /*8180*/  @P1 SYNCS.ARRIVE.TRANS64.RED.A1T0 RZ, [R7+URZ], RZ ;  /* 0x000000ff07ff19a7 */ /* 0x0007e6000810043f */
[----:B------:R-:W4:Y:S01]  /*8190*/  MUFU.EX2 R97, R97 ;  /* 0x0000006100617308 */ /* 0x000f220000000800 */
[----:B-1----:R-:W-:-:S01]  /*81a0*/  FADD.FTZ R91, R95, R91 ;  /* 0x0000005b5f5b7221 */ /* 0x002fc20000010000 */
[----:B---3--:R-:W-:-:S06]  /*81b0*/  FADD.FTZ R7, R197, R6 ;  /* 0x00000006c5077221 */ /* 0x008fcc0000010000 */
[----:B------:R-:W1:Y:S01]  /*81c0*/  MUFU.EX2 R199, R199 ;  /* 0x000000c700c77308 */ /* 0x000e620000000800 */
[----:B--2---:R-:W-:-:S07]  /*81d0*/  FADD.FTZ R6, R122, R7 ;  /* 0x000000077a067221 */ /* 0x004fce0000010000 */
[----:B------:R-:W2:Y:S01]  /*81e0*/  MUFU.EX2 R160, R99 ;  /* 0x0000006300a07308 */ /* 0x000ea20000000800 */
[----:B----4-:R-:W-:-:S07]  /*81f0*/  FADD.FTZ R91, R97, R91 ;  /* 0x0000005b615b7221 */ /* 0x010fce0000010000 */
        /* <DEDUP_REMOVED lines=8> */
[----:B--2---:R-:W-:-:S03]  /*8280*/  FADD.FTZ R6, R201, R6 ;  /* 0x00000006c9067221 */ /* 0x004fc60000010000 */
[----:B---3--:R-:W-:Y:S01]  /*8290*/  FADD.FTZ R7, R20, R91 ;  /* 0x0000005b14077221 */ /* 0x008fe20000010000 */
[----:B------:R-:W-:Y:S06]  /*82a0*/  @!P0 BRA `(.L_x_143) ;  /* 0x0000000000048947 */ /* 0x000fec0003800000 */
[----:B------:R-:W-:Y:S01]  /*82b0*/  BPT.TRAP 0x1 ;  /* 0x000000040000795c */ /* 0x000fe20000300000 */
.L_x_143:
        /* <DEDUP_REMOVED lines=11> */
[----:B------:R-:W-:Y:S01]  /*8370*/  F2FP.SATFINITE.E4M3.F32.PACK_AB_MERGE_C R108, R185, R108, RZ ;  /* 0x0000006cb96c723e */ /* 0x000fe200048070ff */
[----:B------:R-:W-:Y:S01]  /*8380*/  UMOV UR55, UR49 ;  /* 0x0000003100377c82 */ /* 0x000fe20008000000 */
[----:B------:R-:W-:Y:S01]  /*8390*/  F2FP.SATFINITE.E4M3.F32.PACK_AB_MERGE_C R112, R189, R112, RZ ;  /* 0x00000070bd70723e */ /* 0x000fe200048070ff */
[-C--:B------:R-:W-:Y:S01]  /*83a0*/  FMUL.FTZ R24, R24, R177.reuse ;  /* 0x000000b118187220 */ /* 0x080fe20000410000 */
[----:B------:R-:W-:Y:S01]  /*83b0*/  F2FP.SATFINITE.E4M3.F32.PACK_AB_MERGE_C R116, R193, R116, RZ ;  /* 0x00000074c174723e */ /* 0x000fe200048070ff */
[-C--:B------:R-:W-:Y:S01]  /*83c0*/  FMUL.FTZ R25, R25, R177.reuse ;  /* 0x000000b119197220 */ /* 0x080fe20000410000 */
[----:B------:R-:W-:Y:S01]  /*83d0*/  F2FP.SATFINITE.E4M3.F32.PACK_AB_MERGE_C R132, R137, R130, R132 ;  /* 0x000000828984723e */ /* 0x000fe20004807084 */
[----:B------:R-:W-:Y:S01]  /*83e0*/  SYNCS.ARRIVE.TRANS64.RED.A1T0 RZ, [UR6], RZ ;  /* 0x000000ffffff79a7 */ /* 0x000fe20008100406 */
[----:B------:R-:W-:Y:S01]  /*83f0*/  F2FP.SATFINITE.E4M3.F32.PACK_AB_MERGE_C R136, R141, R134, R136 ;  /* 0x000000868d88723e */ /* 0x000fe20004807088 */
[----:B------:R-:W-:Y:S01]  /*8400*/  FMUL.FTZ R28, R28, R177 ;  /* 0x000000b11c1c7220 */ /* 0x000fe20000410000 */
[----:B------:R-:W-:Y:S01]  /*8410*/  F2FP.SATFINITE.E4M3.F32.PACK_AB_MERGE_C R15, R124, R15, RZ ;  /* 0x0000000f7c0f723e */ /* 0x000fe200048070ff */
[-C--:B------:R-:W-:Y:S01]  /*8420*/  FMUL.FTZ R29, R29, R177.reuse ;  /* 0x000000b11d1d7220 */ /* 0x080fe20000410000 */
[----:B------:R-:W-:Y:S01]  /*8430*/  F2FP.SATFINITE.E4M3.F32.PACK_AB_MERGE_C R90, R153, R90, RZ ;  /* 0x0000005a995a723e */ /* 0x000fe200048070ff */
[-C--:B------:R-:W-:Y:S01]  /*8440*/  FMUL.FTZ R32, R32, R177.reuse ;  /* 0x000000b120207220 */ /* 0x080fe20000410000 */
[----:B------:R-:W-:Y:S01]  /*8450*/  F2FP.SATFINITE.E4M3.F32.PACK_AB_MERGE_C R128, R157, R128, RZ ;  /* 0x000000809d80723e */ /* 0x000fe200048070ff */
[-C--:B------:R-:W-:Y:S01]  /*8460*/  FMUL.FTZ R33, R33, R177.reuse ;  /* 0x000000b121217220 */ /* 0x080fe20000410000 */
        /* <DEDUP_REMOVED lines=20> */
[----:B------:R-:W-:Y:S01]  /*85b0*/  F2FP.SATFINITE.E4M3.F32.PACK_AB_MERGE_C R172, R11, R10, R12 ;  /* 0x0000000a0bac723e */ /* 0x000fe2000480700c */
        /* <DEDUP_REMOVED lines=68> */
[----:B------:R-:W-:Y:S01]  /*8a00*/  F2FP.SATFINITE.E4M3.F32.PACK_AB_MERGE_C R191, R160, R97, R20 ;  /* 0x00000061a0bf723e */ /* 0x000fe20004807014 */
[----:B------:R-:W-:Y:S06]  /*8a10*/  @P1 BRA `(.L_x_144) ;  /* 0xffffffc800581947 */ /* 0x000fec000383ffff */
.L_x_133:
[----:B------:R-:W-:Y:S06]  /*8a20*/  BAR.ARV 0x8, 0x120 ;  /* 0x0204800000007b1d */ /* 0x000fec0000002000 */
[----:B------:R-:W-:Y:S05]  /*8a30*/  @!P0 BRA `(.L_x_145) ;  /* 0x0000000000048947 */ /* 0x000fea0003800000 */
[----:B------:R-:W-:Y:S01]  /*8a40*/  BPT.TRAP 0x1 ;  /* 0x000000040000795c */ /* 0x000fe20000300000 */
.L_x_145:
[----:B------:R-:W-:Y:S01]  /*8a50*/  ULEA UR4, UR49, UR38, 0x3 ;  /* 0x0000002631047291 */ /* 0x000fe2000f8e183f */
[----:B------:R-:W-:-:S05]  /*8a60*/  IMAD.U32 R0, RZ, RZ, UR36 ;  /* 0x00000024ff007e24 */ /* 0x000fca000f8e00ff */
[----:B------:R-:W-:-:S04]  /*8a70*/  SHF.L.U32 R0, R0, 0x1f, RZ ;  /* 0x0000001f00007819 */ /* 0x000fc800000006ff */
[----:B------:R1:W2:Y:S01]  /*8a80*/  SYNCS.PHASECHK.TRANS64.TRYWAIT P1, [UR4+0x29850], R0 ;  /* 0x02985000ff0075a7 */ /* 0x0002a20008020144 */
[----:B------:R-:W-:Y:S05]  /*8a90*/  @!P0 BRA `(.L_x_146) ;  /* 0x0000000000048947 */ /* 0x000fea0003800000 */
[----:B------:R-:W-:Y:S01]  /*8aa0*/  BPT.TRAP 0x1 ;  /* 0x000000040000795c */ /* 0x000fe20000300000 */
.L_x_146:
[----:B--2---:R-:W-:Y:S05]  /*8ab0*/  @P1 BRA `(.L_x_147) ;  /* 0x0000000000081947 */ /* 0x004fea0003800000 */
[----:B------:R-:W2:Y:S02]  /*8ac0*/  SYNCS.PHASECHK.TRANS64.TRYWAIT P1, [UR4+0x29850], R0 ;  /* 0x02985000ff0075a7 */ /* 0x000ea40008020144 */
[----:B--2---:R-:W-:Y:S05]  /*8ad0*/  @!P1 BRA `(.L_x_148) ;  /* 0x0000004c00ec9947 */ /* 0x004fea0003800000 */
.L_x_147:
        /* <DEDUP_REMOVED lines=32> */
[----:B------:R-:W-:Y:S01]  /*8ce0*/  IMAD.U32 R8, RZ, RZ, UR6 ;  /* 0x00000006ff087e24 */ /* 0x000fe2000f8e00ff */
[----:B------:R-:W-:Y:S02]  /*8cf0*/  @UP0 ULEA.HI.X UR7, UR8, UR7, UR9, 0x2, UP1 ;  /* 0x0000000708070291 */ /* 0x000fe400088f1409 */
[----:B------:R-:W-:-:S04]  /*8d00*/  UIADD3 UR6, UR5, 0x200, URZ ;  /* 0x0000020005067890 */ /* 0x000fc8000fffe03f */
[----:B--2---:R-:W-:Y:S01]  /*8d10*/  IMAD.U32 R9, RZ, RZ, UR7 ;  /* 0x00000007ff097e24 */ /* 0x004fe2000f8e00ff */
[----:B------:R-:W-:-:S04]  /*8d20*/  UMOV UR7, 0xc0000010 ;  /* 0xc000001000077882 */ /* 0x000fc80000000000 */
[----:B------:R2:W3:Y:S01]  /*8d30*/  @P1 LDG.E R10, desc[UR50][R8.64] ;  /* 0x00000032080a1981 */ /* 0x0004e2000c1e1900 */
[----:B------:R-:W-:Y:S02]  /*8d40*/  WARPGROUP.DEPBAR.LE gsb0, 0x0 ;  /* 0x00008000000079c5 */ /* 0x000fe40000010000 */
[----:B------:R-:W-:-:S06]  /*8d50*/  WARPGROUP.ARRIVE ;  /* 0x00000000000079c5 */ /* 0x000fcc0000000000 */
[----:B------:R-:W-:Y:S01]  /*8d60*/  QGMMA.64x128x32.F32.E4M3.E4M3 R24, R180, gdesc[UR4], R24, gsb0 ;  /* 0x01e00004b4187df3 */ /* 0x000fe20008000818 */
[----:B------:R-:W-:Y:S01]  /*8d70*/  UIADD3 UR6, UR5, 0x300, URZ ;  /* 0x0000030005067890 */ /* 0x000fe2000fffe03f */
[----:B------:R-:W-:Y:S01]  /*8d80*/  UMOV UR7, 0xc0000010 ;  /* 0xc000001000077882 */ /* 0x000fe20000000000 */
[----:B------:R-:W4:Y:S04]  /*8d90*/  SHFL.BFLY PT, R11, R6, 0x2, 0x1f ;  /* 0x0c401f00060b7f89 */ /* 0x000f2800000e0000 */
[----:B------:R-:W5:Y:S01]  /*8da0*/  SHFL.BFLY PT, R12, R7, 0x2, 0x1f ;  /* 0x0c401f00070c7f89 */ /* 0x000f6200000e0000 */
[----:B------:R-:W-:Y:S02]  /*8db0*/  WARPGROUP.DEPBAR.LE gsb0, 0x0 ;  /* 0x00008000000079c5 */ /* 0x000fe40000010000 */
[----:B------:R-:W-:-:S06]  /*8dc0*/  WARPGROUP.ARRIVE ;  /* 0x00000000000079c5 */ /* 0x000fcc0000000000 */
[----:B------:R-:W-:Y:S01]  /*8dd0*/  QGMMA.64x128x32.F32.E4M3.E4M3 R24, R184, gdesc[UR4], R24, gsb0 ;  /* 0x01e00004b8187df3 */ /* 0x000fe20008000818 */
[----:B------:R-:W-:Y:S01]  /*8de0*/  UIADD3 UR6, UR5, 0x400, URZ ;  /* 0x0000040005067890 */ /* 0x000fe2000fffe03f */
[----:B------:R-:W-:Y:S01]  /*8df0*/  UMOV UR7, 0xc0000010 ;  /* 0xc000001000077882 */ /* 0x000fe20000000000 */
[----:B----4-:R-:W-:-:S01]  /*8e00*/  FADD.FTZ R11, R11, R6 ;  /* 0x000000060b0b7221 */ /* 0x010fc20000010000 */
[----:B-----5:R-:W-:-:S04]  /*8e10*/  FADD.FTZ R12, R12, R7 ;  /* 0x000000070c0c7221 */ /* 0x020fc80000010000 */
[----:B-1----:R-:W1:Y:S04]  /*8e20*/  SHFL.BFLY PT, R0, R11, 0x1, 0x1f ;  /* 0x0c201f000b007f89 */ /* 0x002e6800000e0000 */
[----:B--2---:R-:W2:Y:S01]  /*8e30*/  SHFL.BFLY PT, R9, R12, 0x1, 0x1f ;  /* 0x0c201f000c097f89 */ /* 0x004ea200000e0000 */
        /* <DEDUP_REMOVED lines=16> */
[----:B------:R-:W4:Y:S01]  /*8f40*/  @P1 MUFU.RCP R11, R14 ;  /* 0x0000000e000b1308 */ /* 0x000f220000001000 */
[----:B------:R-:W-:Y:S01]  /*8f50*/  @P3 FMUL.FTZ R21, R4, 0.69314718246459960938 ;  /* 0x3f31721804153820 */ /* 0x000fe20000410000 */
[----:B-1----:R-:W-:Y:S01]  /*8f60*/  @P3 FMUL.FTZ R12, R12, 0.69314718246459960938 ;  /* 0x3f3172180c0c3820 */ /* 0x002fe20000410000 */
[----:B------:R-:W-:Y:S01]  /*8f70*/  @P2 FMUL.FTZ R8, R4, 0.69314718246459960938 ;  /* 0x3f31721804082820 */ /* 0x000fe20000410000 */
[----:B------:R-:W-:-:S02]  /*8f80*/  IMAD.MOV.U32 R0, RZ, RZ, -0x800000 ;  /* 0xff800000ff007424 */ /* 0x000fc400078e00ff */
[----:B------:R-:W-:Y:S02]  /*8f90*/  IMAD.MOV.U32 R6, RZ, RZ, -0x800000 ;  /* 0xff800000ff067424 */ /* 0x000fe400078e00ff */
[----:B--2---:R-:W-:Y:S01]  /*8fa0*/  @P2 FMUL.FTZ R9, R9, 0.69314718246459960938 ;  /* 0x3f31721809092820 */ /* 0x004fe20000410000 */
[----:B------:R-:W-:-:S01]  /*8fb0*/  @P3 FFMA.FTZ R0, R21, R3, R12 ;  /* 0x0000000315003223 */ /* 0x000fc2000001000c */
[----:B---3--:R-:W-:Y:S02]  /*8fc0*/  FMUL.FTZ R12, R7, R10 ;  /* 0x0000000a070c7220 */ /* 0x008fe40000410000 */
[----:B------:R-:W-:-:S01]  /*8fd0*/  @P2 FFMA.FTZ R6, R8, R5, R9 ;  /* 0x0000000508062223 */ /* 0x000fc20000010009 */
[----:B----4-:R-:W-:Y:S01]  /*8fe0*/  FMUL.FTZ R88, R11, R10 ;  /* 0x0000000a0b587220 */ /* 0x010fe20000410000 */
[----:B------:R-:W-:Y:S02]  /*8ff0*/  WARPGROUP.DEPBAR.LE gsb0, 0x0 ;  /* 0x00008000000079c5 */ /* 0x000fe40000010000 */
[----:B------:R-:W-:Y:S05]  /*9000*/  @!P0 BRA `(.L_x_149) ;  /* 0x0000000000048947 */ /* 0x000fea0003800000 */
[----:B------:R-:W-:Y:S01]  /*9010*/  BPT.TRAP 0x1 ;  /* 0x000000040000795c */ /* 0x000fe20000300000 */
.L_x_149:
        /* <DEDUP_REMOVED lines=29> */
[----:B------:R-:W-:Y:S01]  /*91f0*/  FMUL.FTZ R31, R31, R88 ;  /* 0x000000581f1f7220 */ /* 0x000fe20000410000 */
[-C--:B------:R-:W-:Y:S01]  /*9200*/  FMUL.FTZ R29, R29, R12.reuse ;  /* 0x0000000c1d1d7220 */ /* 0x080fe20000410000 */
[----:B------:R-:W-:Y:S01]  /*9210*/  FMUL.FTZ R36, R36, R12 ;  /* 0x0000000c24247220 */ /* 0x000fe20000410000 */
[----:B-1----:R-:W-:-:S02]  /*9220*/  IMAD.SHL.U32 R3, R89, 0x4, RZ ;  /* 0x0000000459037824 */ /* 0x002fc400078e00ff */
[----:B------:R-:W-:Y:S01]  /*9230*/  FMUL.FTZ R45, R45, R12 ;  /* 0x0000000c2d2d7220 */ /* 0x000fe20000410000 */
[-C--:B------:R-:W-:Y:S01]  /*9240*/  FMUL.FTZ R39, R39, R88.reuse ;  /* 0x0000005827277220 */ /* 0x080fe20000410000 */
[-C--:B------:R-:W-:Y:S01]  /*9250*/  FMUL.FTZ R47, R47, R88.reuse ;  /* 0x000000582f2f7220 */ /* 0x080fe20000410000 */
[-C--:B------:R-:W-:Y:S01]  /*9260*/  FMUL.FTZ R20, R43, R88.reuse ;  /* 0x000000582b147220 */ /* 0x080fe20000410000 */
[----:B------:R-:W-:Y:S01]  /*9270*/  LOP3.LUT R3, R3, 0xc, RZ, 0xc0, !PT ;  /* 0x0000000c03037812 */ /* 0x000fe200078ec0ff */
[-C--:B------:R-:W-:Y:S01]  /*9280*/  FMUL.FTZ R62, R62, R88.reuse ;  /* 0x000000583e3e7220 */ /* 0x080fe20000410000 */
[-C--:B------:R-:W-:Y:S01]  /*9290*/  FMUL.FTZ R63, R63, R88.reuse ;  /* 0x000000583f3f7220 */ /* 0x080fe20000410000 */
[-C--:B------:R-:W-:Y:S01]  /*92a0*/  FMUL.FTZ R70, R70, R88.reuse ;  /* 0x0000005846467220 */ /* 0x080fe20000410000 */
[----:B------:R-:W-:Y:S01]  /*92b0*/  IADD3 R4, P0, R3, UR6, RZ ;  /* 0x0000000603047c10 */ /* 0x000fe2000ff1e0ff */
[-C--:B------:R-:W-:Y:S01]  /*92c0*/  FMUL.FTZ R71, R71, R88.reuse ;  /* 0x0000005847477220 */ /* 0x080fe20000410000 */
[-C--:B------:R-:W-:Y:S01]  /*92d0*/  FMUL.FTZ R78, R78, R88.reuse ;  /* 0x000000584e4e7220 */ /* 0x080fe20000410000 */
[-C--:B------:R-:W-:Y:S01]  /*92e0*/  FMUL.FTZ R79, R79, R88.reuse ;  /* 0x000000584f4f7220 */ /* 0x080fe20000410000 */
[----:B------:R-:W-:Y:S01]  /*92f0*/  FMUL.FTZ R86, R86, R88 ;  /* 0x0000005856567220 */ /* 0x000fe20000410000 */
[----:B------:R-:W-:-:S02]  /*9300*/  IMAD.X R5, RZ, RZ, UR7, P0 ;  /* 0x00000007ff057e24 */ /* 0x000fc400080e06ff */
[-C--:B------:R-:W-:Y:S01]  /*9310*/  FMUL.FTZ R33, R56, R12.reuse ;  /* 0x0000000c38217220 */ /* 0x080fe20000410000 */
[----:B------:R-:W-:Y:S01]  /*9320*/  FMUL.FTZ R32, R57, R12 ;  /* 0x0000000c39207220 */ /* 0x000fe20000410000 */
[----:B------:R-:W-:Y:S01]  /*9330*/  F2FP.BF16.F32.PACK_AB R7, R28, R7 ;  /* 0x000000071c07723e */ /* 0x000fe200000010ff */
[----:B------:R-:W-:Y:S01]  /*9340*/  FMUL.FTZ R25, R50, R88 ;  /* 0x0000005832197220 */ /* 0x000fe20000410000 */
[----:B------:R1:W2:Y:S01]  /*9350*/  LDG.E.CONSTANT R3, desc[UR50][R4.64] ;  /* 0x0000003204037981 */ /* 0x0002a2000c1e9900 */
[-C--:B------:R-:W-:Y:S01]  /*9360*/  FMUL.FTZ R57, R80, R12.reuse ;  /* 0x0000000c50397220 */ /* 0x080fe20000410000 */
[-C--:B------:R-:W-:Y:S01]  /*9370*/  FMUL.FTZ R56, R81, R12.reuse ;  /* 0x0000000c51387220 */ /* 0x080fe20000410000 */
[----:B------:R-:W-:Y:S01]  /*9380*/  LOP3.LUT P0, R28, R89, 0x3, RZ, 0xc0, !PT ;  /* 0x00000003591c7812 */ /* 0x000fe2000780c0ff */
[-C--:B------:R-:W-:Y:S01]  /*9390*/  FMUL.FTZ R24, R49, R12.reuse ;  /* 0x0000000c31187220 */ /* 0x080fe20000410000 */
[----:B------:R-:W-:Y:S01]  /*93a0*/  F2FP.BF16.F32.PACK_AB R25, R54, R25 ;  /* 0x000000193619723e */ /* 0x000fe200000010ff */
[-C--:B------:R-:W-:Y:S01]  /*93b0*/  FMUL.FTZ R41, R64, R12.reuse ;  /* 0x0000000c40297220 */ /* 0x080fe20000410000 */
[----:B------:R-:W-:Y:S01]  /*93c0*/  F2FP.BF16.F32.PACK_AB R57, R84, R57 ;  /* 0x000000395439723e */ /* 0x000fe200000010ff */
[----:B------:R-:W-:Y:S01]  /*93d0*/  FMUL.FTZ R40, R65, R12 ;  /* 0x0000000c41287220 */ /* 0x000fe20000410000 */
[----:B------:R-:W-:Y:S01]  /*93e0*/  ISETP.EQ.OR P0, PT, R28, 0x3, !P0 ;  /* 0x000000031c00780c */ /* 0x000fe20004702670 */
[-C--:B-1----:R-:W-:Y:S01]  /*93f0*/  FMUL.FTZ R5, R26, R88.reuse ;  /* 0x000000581a057220 */ /* 0x082fe20000410000 */
[----:B------:R-:W-:Y:S01]  /*9400*/  FMUL.FTZ R26, R51, R88 ;  /* 0x00000058331a7220 */ /* 0x000fe20000410000 */
[----:B------:R-:W-:Y:S01]  /*9410*/  F2FP.BF16.F32.PACK_AB R56, R85, R56 ;  /* 0x000000385538723e */ /* 0x000fe200000010ff */
[-C--:B------:R-:W-:Y:S01]  /*9420*/  FMUL.FTZ R49, R72, R12.reuse ;  /* 0x0000000c48317220 */ /* 0x080fe20000410000 */
[----:B------:R-:W-:Y:S01]  /*9430*/  F2FP.BF16.F32.PACK_AB R15, R46, R15 ;  /* 0x0000000f2e0f723e */ /* 0x000fe200000010ff */
[----:B------:R-:W-:Y:S01]  /*9440*/  FMUL.FTZ R48, R73, R12 ;  /* 0x0000000c49307220 */ /* 0x000fe20000410000 */
[----:B------:R-:W-:Y:S01]  /*9450*/  F2FP.BF16.F32.PACK_AB R26, R55, R26 ;  /* 0x0000001a371a723e */ /* 0x000fe200000010ff */
[----:B------:R-:W-:Y:S01]  /*9460*/  FMUL.FTZ R4, R27, R88 ;  /* 0x000000581b047220 */ /* 0x000fe20000410000 */
[----:B------:R-:W-:Y:S01]  /*9470*/  SEL R46, R57, R56, P0 ;  /* 0x00000038392e7207 */ /* 0x000fe20000000000 */
[----:B------:R-:W-:Y:S01]  /*9480*/  FMUL.FTZ R12, R35, R88 ;  /* 0x00000058230c7220 */ /* 0x000fe20000410000 */
[----:B------:R-:W-:Y:S01]  /*9490*/  F2FP.BF16.F32.PACK_AB R24, R53, R24 ;  /* 0x000000183518723e */ /* 0x000fe200000010ff */
[-C--:B------:R-:W-:Y:S01]  /*94a0*/  FMUL.FTZ R27, R58, R88.reuse ;  /* 0x000000583a1b7220 */ /* 0x080fe20000410000 */
[----:B------:R-:W-:Y:S01]  /*94b0*/  SEL R57, R56, R57, P0 ;  /* 0x0000003938397207 */ /* 0x000fe20000000000 */
[-C--:B------:R-:W-:Y:S01]  /*94c0*/  FMUL.FTZ R34, R59, R88.reuse ;  /* 0x000000583b227220 */ /* 0x080fe20000410000 */
[----:B------:R-:W-:Y:S01]  /*94d0*/  F2FP.BF16.F32.PACK_AB R21, R52, R21 ;  /* 0x000000153415723e */ /* 0x000fe200000010ff */
[----:B------:R-:W-:Y:S01]  /*94e0*/  FMUL.FTZ R35, R66, R88 ;  /* 0x0000005842237220 */ /* 0x000fe20000410000 */
[----:B------:R-:W-:Y:S01]  /*94f0*/  SEL R56, R25, R26, P0 ;  /* 0x0000001a19387207 */ /* 0x000fe20000000000 */
[-C--:B------:R-:W-:Y:S01]  /*9500*/  FMUL.FTZ R42, R67, R88.reuse ;  /* 0x00000058432a7220 */ /* 0x080fe20000410000 */
[----:B------:R-:W-:Y:S01]  /*9510*/  SEL R53, R26, R25, P0 ;  /* 0x000000191a357207 */ /* 0x000fe20000000000 */
[-C--:B------:R-:W-:Y:S01]  /*9520*/  FMUL.FTZ R43, R74, R88.reuse ;  /* 0x000000584a2b7220 */ /* 0x080fe20000410000 */
[----:B------:R-:W-:Y:S01]  /*9530*/  IADD3 R25, P6, R16, 0x20, RZ ;  /* 0x0000002010197810 */ /* 0x000fe20007fde0ff */
[-C--:B------:R-:W-:Y:S01]  /*9540*/  FMUL.FTZ R50, R75, R88.reuse ;  /* 0x000000584b327220 */ /* 0x080fe20000410000 */
[----:B------:R-:W-:Y:S01]  /*9550*/  F2FP.BF16.F32.PACK_AB R11, R38, R11 ;  /* 0x0000000b260b723e */ /* 0x000fe200000010ff */
[----:B------:R-:W-:Y:S01]  /*9560*/  FMUL.FTZ R51, R82, R88 ;  /* 0x0000005852337220 */ /* 0x000fe20000410000 */
[----:B------:R-:W-:Y:S01]  /*9570*/  F2FP.BF16.F32.PACK_AB R10, R37, R10 ;  /* 0x0000000a250a723e */ /* 0x000fe200000010ff */
[-C--:B------:R-:W-:Y:S01]  /*9580*/  FMUL.FTZ R87, R87, R88.reuse ;  /* 0x0000005857577220 */ /* 0x080fe20000410000 */
[----:B------:R-:W-:Y:S01]  /*9590*/  F2FP.BF16.F32.PACK_AB R33, R60, R33 ;  /* 0x000000213c21723e */ /* 0x000fe200000010ff */
[----:B------:R-:W-:Y:S01]  /*95a0*/  FMUL.FTZ R58, R83, R88 ;  /* 0x00000058533a7220 */ /* 0x000fe20000410000 */
[----:B------:R-:W-:Y:S01]  /*95b0*/  F2FP.BF16.F32.PACK_AB R32, R61, R32 ;  /* 0x000000203d20723e */ /* 0x000fe200000010ff */
[----:B------:R-:W-:Y:S01]  /*95c0*/  UIADD3 UR4, UR4, 0x29860, URZ ;  /* 0x0002986004047890 */ /* 0x000fe2000fffe03f */
[----:B------:R-:W-:Y:S01]  /*95d0*/  SEL R38, R21, R24, P0 ;  /* 0x0000001815267207 */ /* 0x000fe20000000000 */
[----:B------:R-:W1:Y:S01]  /*95e0*/  LDC.64 R64, c[0x0][0xb78] ;  /* 0x0002de00ff407b82 */ /* 0x000e620000000a00 */
[----:B------:R-:W-:Y:S01]  /*95f0*/  SEL R37, R24, R21, P0 ;  /* 0x0000001518257207 */ /* 0x000fe20000000000 */
[----:B------:R-:W-:Y:S01]  /*9600*/  UPRMT UR4, UR37, 0x654, UR4 ;  /* 0x0000065425047896 */ /* 0x000fe20008000004 */
[----:B------:R-:W-:Y:S01]  /*9610*/  LOP3.LUT R24, R25, 0x380, RZ, 0xc0, !PT ;  /* 0x0000038019187812 */ /* 0x000fe200078ec0ff */
[----:B------:R-:W-:Y:S01]  /*9620*/  UIADD3 UR42, -UR42, URZ, URZ ;  /* 0x0000003f2a2a7290 */ /* 0x000fe2000fffe13f */
[----:B------:R-:W-:Y:S01]  /*9630*/  F2FP.BF16.F32.PACK_AB R41, R68, R41 ;  /* 0x000000294429723e */ /* 0x000fe200000010ff */
[----:B------:R-:W-:Y:S01]  /*9640*/  USHF.R.S32.HI UR5, URZ, 0x1f, UR43 ;  /* 0x0000001f3f057899 */ /* 0x000fe2000801142b */
[----:B------:R-:W-:Y:S01]  /*9650*/  F2FP.BF16.F32.PACK_AB R40, R69, R40 ;  /* 0x000000284528723e */ /* 0x000fe200000010ff */
[----:B------:R-:W-:Y:S01]  /*9660*/  ULDC UR8, c[0x0][0xda8] ;  /* 0x00036a0000087ab9 */ /* 0x000fe20000000800 */
[----:B------:R-:W-:Y:S01]  /*9670*/  F2FP.BF16.F32.PACK_AB R13, R44, R13 ;  /* 0x0000000d2c0d723e */ /* 0x000fe200000010ff */
[----:B------:R-:W-:Y:S01]  /*9680*/  ULDC.64 UR6, c[0x0][0xb70] ;  /* 0x0002dc0000067ab9 */ /* 0x000fe20000000a00 */
[----:B------:R-:W-:Y:S01]  /*9690*/  F2FP.BF16.F32.PACK_AB R49, R76, R49 ;  /* 0x000000314c31723e */ /* 0x000fe200000010ff */
[----:B------:R-:W-:Y:S01]  /*96a0*/  SYNCS.ARRIVE.TRANS64.RED.A1T0 RZ, [UR4], RZ ;  /* 0x000000ffffff79a7 */ /* 0x000fe20008100404 */
[----:B------:R-:W-:Y:S01]  /*96b0*/  F2FP.BF16.F32.PACK_AB R48, R77, R48 ;  /* 0x000000304d30723e */ /* 0x000fe200000010ff */
[----:B------:R-:W-:Y:S01]  /*96c0*/  UIMAD UR42, UR8, UR42, UR48 ;  /* 0x0000002a082a72a4 */ /* 0x000fe2000f8e0230 */
[----:B------:R-:W-:Y:S01]  /*96d0*/  SEL R44, R33, R32, P0 ;  /* 0x00000020212c7207 */ /* 0x000fe20000000000 */
[----:B------:R-:W-:Y:S01]  /*96e0*/  UIMAD UR5, UR5, UR6, URZ ;  /* 0x00000006050572a4 */ /* 0x000fe2000f8e023f */
[----:B------:R-:W-:Y:S01]  /*96f0*/  SEL R33, R32, R33, P0 ;  /* 0x0000002120217207 */ /* 0x000fe20000000000 */
[----:B------:R-:W-:Y:S01]  /*9700*/  USHF.L.U32 UR42, UR42, 0x7, URZ ;  /* 0x000000072a2a7899 */ /* 0x000fe2000800063f */
[----:B------:R-:W-:Y:S01]  /*9710*/  SHF.R.U64 R24, R24, 0x3, RZ ;  /* 0x0000000318187819 */ /* 0x000fe200000012ff */
[----:B------:R-:W-:Y:S01]  /*9720*/  UIMAD.WIDE.U32 UR10, UR43, UR6, URZ ;  /* 0x000000062b0a72a5 */ /* 0x000fe2000f8e003f */
[----:B------:R-:W-:Y:S01]  /*9730*/  F2FP.BF16.F32.PACK_AB R5, R30, R5 ;  /* 0x000000051e05723e */ /* 0x000fe200000010ff */
[----:B------:R-:W-:Y:S01]  /*9740*/  UIMAD UR5, UR43, UR7, UR5 ;  /* 0x000000072b0572a4 */ /* 0x000fe2000f8e0205 */
[----:B------:R-:W-:Y:S01]  /*9750*/  F2FP.BF16.F32.PACK_AB R4, R31, R4 ;  /* 0x000000041f04723e */ /* 0x000fe200000010ff */
[----:B------:R-:W-:Y:S01]  /*9760*/  USHF.R.S32.HI UR6, URZ, 0x1f, UR44 ;  /* 0x0000001f3f067899 */ /* 0x000fe2000801142c */
[----:B------:R-:W-:Y:S01]  /*9770*/  SEL R32, R41, R40, P0 ;  /* 0x0000002829207207 */ /* 0x000fe20000000000 */
[----:B------:R-:W-:Y:S01]  /*9780*/  UIADD3 UR5, UR11, UR5, URZ ;  /* 0x000000050b057290 */ /* 0x000fe2000fffe03f */
[----:B------:R-:W-:-:S02]  /*9790*/  SEL R41, R40, R41, P0 ;  /* 0x0000002928297207 */ /* 0x000fc40000000000 */
[----:B------:R-:W-:Y:S02]  /*97a0*/  SEL R40, R49, R48, P0 ;  /* 0x0000003031287207 */ /* 0x000fe40000000000 */
[----:B------:R-:W-:Y:S02]  /*97b0*/  F2FP.BF16.F32.PACK_AB R12, R39, R12 ;  /* 0x0000000c270c723e */ /* 0x000fe400000010ff */
[----:B------:R-:W-:Y:S02]  /*97c0*/  F2FP.BF16.F32.PACK_AB R20, R47, R20 ;  /* 0x000000142f14723e */ /* 0x000fe400000010ff */
[----:B------:R-:W-:Y:S02]  /*97d0*/  SEL R49, R48, R49, P0 ;  /* 0x0000003130317207 */ /* 0x000fe40000000000 */
[----:B------:R-:W-:Y:S01]  /*97e0*/  LOP3.LUT R24, R24, R25, RZ, 0x3c, !PT ;  /* 0x0000001918187212 */ /* 0x000fe200078e3cff */
[----:B------:R-:W-:Y:S01]  /*97f0*/  IMAD.X R25, RZ, RZ, R17, P6 ;  /* 0x000000ffff197224 */ /* 0x000fe200030e0611 */
[----:B------:R-:W-:-:S02]  /*9800*/  SEL R48, R5, R4, P0 ;  /* 0x0000000405307207 */ /* 0x000fc40000000000 */
[----:B------:R-:W-:Y:S02]  /*9810*/  SEL R39, R4, R5, P0 ;  /* 0x0000000504277207 */ /* 0x000fe40000000000 */
[C---:B------:R-:W-:Y:S02]  /*9820*/  IADD3 R21, P1, R16.reuse, 0x40, RZ ;  /* 0x0000004010157810 */ /* 0x040fe40007f3e0ff */
[----:B------:R-:W-:Y:S02]  /*9830*/  IADD3 R5, P6, R16, 0x4060, RZ ;  /* 0x0000406010057810 */ /* 0x000fe40007fde0ff */
[----:B------:R-:W-:Y:S02]  /*9840*/  SEL R54, R15, R20, P0 ;  /* 0x000000140f367207 */ /* 0x000fe40000000000 */
[----:B------:R-:W-:Y:S02]  /*9850*/  SEL R47, R20, R15, P0 ;  /* 0x0000000f142f7207 */ /* 0x000fe40000000000 */
[----:B------:R-:W-:-:S02]  /*9860*/  LOP3.LUT R20, R21, 0x380, RZ, 0xc0, !PT ;  /* 0x0000038015147812 */ /* 0x000fc400078ec0ff */
[----:B------:R-:W-:Y:S02]  /*9870*/  LOP3.LUT R4, R5, 0x380, RZ, 0xc0, !PT ;  /* 0x0000038005047812 */ /* 0x000fe400078ec0ff */
[----:B------:R-:W-:Y:S02]  /*9880*/  SHF.R.U64 R20, R20, 0x3, RZ ;  /* 0x0000000314147819 */ /* 0x000fe400000012ff */
[----:B------:R-:W-:Y:S02]  /*9890*/  F2FP.BF16.F32.PACK_AB R14, R45, R14 ;  /* 0x0000000e2d0e723e */ /* 0x000fe400000010ff */
[----:B------:R-:W-:Y:S02]  /*98a0*/  SHF.R.U64 R4, R4, 0x3, RZ ;  /* 0x0000000304047819 */ /* 0x000fe400000012ff */
[----:B------:R-:W-:Y:S02]  /*98b0*/  F2FP.BF16.F32.PACK_AB R9, R36, R9 ;  /* 0x000000092409723e */ /* 0x000fe400000010ff */
[----:B------:R-:W-:-:S02]  /*98c0*/  SEL R52, R11, R12, P0 ;  /* 0x0000000c0b347207 */ /* 0x000fc40000000000 */
[----:B------:R-:W-:Y:S02]  /*98d0*/  SEL R45, R12, R11, P0 ;  /* 0x0000000b0c2d7207 */ /* 0x000fe40000000000 */
[----:B------:R-:W-:Y:S02]  /*98e0*/  IADD3 R11, P4, R16, 0x4020, RZ ;  /* 0x00004020100b7810 */ /* 0x000fe40007f9e0ff */
[----:B------:R-:W-:Y:S01]  /*98f0*/  LOP3.LUT R20, R20, R21, RZ, 0x3c, !PT ;  /* 0x0000001514147212 */ /* 0x000fe200078e3cff */
[--C-:B------:R-:W-:Y:S01]  /*9900*/  IMAD.X R21, RZ, RZ, R17.reuse, P1 ;  /* 0x000000ffff157224 */ /* 0x100fe200008e0611 */
[----:B------:R-:W-:Y:S02]  /*9910*/  F2FP.BF16.F32.PACK_AB R8, R29, R8 ;  /* 0x000000081d08723e */ /* 0x000fe400000010ff */
[----:B------:R-:W-:Y:S01]  /*9920*/  LOP3.LUT R4, R4, R5, RZ, 0x3c, !PT ;  /* 0x0000000504047212 */ /* 0x000fe200078e3cff */
[----:B------:R-:W-:Y:S01]  /*9930*/  IMAD.X R5, RZ, RZ, R17, P6 ;  /* 0x000000ffff057224 */ /* 0x000fe200030e0611 */
[----:B------:R-:W-:-:S02]  /*9940*/  SEL R30, R9, R10, P0 ;  /* 0x0000000a091e7207 */ /* 0x000fc40000000000 */
[----:B------:R-:W-:Y:S02]  /*9950*/  SEL R29, R10, R9, P0 ;  /* 0x000000090a1d7207 */ /* 0x000fe40000000000 */
[----:B------:R-:W-:Y:S02]  /*9960*/  LOP3.LUT R10, R11, 0x380, RZ, 0xc0, !PT ;  /* 0x000003800b0a7812 */ /* 0x000fe400078ec0ff */
[----:B------:R-:W-:Y:S02]  /*9970*/  F2FP.BF16.F32.PACK_AB R27, R62, R27 ;  /* 0x0000001b3e1b723e */ /* 0x000fe400000010ff */
[----:B------:R-:W-:Y:S01]  /*9980*/  F2FP.BF16.F32.PACK_AB R34, R63, R34 ;  /* 0x000000223f22723e */ /* 0x000fe200000010ff */
[----:B------:R-:W-:Y:S01]  /*9990*/  VIADD R63, R169, UR42 ;  /* 0x0000002aa93f7c36 */ /* 0x000fe20008000000 */
[----:B------:R-:W-:Y:S02]  /*99a0*/  SEL R28, R7, R8, P0 ;  /* 0x00000008071c7207 */ /* 0x000fe40000000000 */
[----:B------:R-:W-:-:S02]  /*99b0*/  MOV R62, R20 ;  /* 0x00000014003e7202 */ /* 0x000fc40000000f00 */
[----:B------:R-:W-:Y:S02]  /*99c0*/  F2FP.BF16.F32.PACK_AB R35, R70, R35 ;  /* 0x000000234623723e */ /* 0x000fe400000010ff */
[----:B------:R-:W-:Y:S02]  /*99d0*/  F2FP.BF16.F32.PACK_AB R42, R71, R42 ;  /* 0x0000002a472a723e */ /* 0x000fe400000010ff */
[----:B------:R-:W-:Y:S02]  /*99e0*/  SEL R7, R8, R7, P0 ;  /* 0x0000000708077207 */ /* 0x000fe40000000000 */
[----:B------:R-:W-:Y:S02]  /*99f0*/  SHF.R.U64 R10, R10, 0x3, RZ ;  /* 0x000000030a0a7819 */ /* 0x000fe400000012ff */
[----:B------:R-:W-:Y:S02]  /*9a00*/  MOV R20, R4 ;  /* 0x0000000400147202 */ /* 0x000fe40000000f00 */
[----:B------:R-:W-:-:S02]  /*9a10*/  F2FP.BF16.F32.PACK_AB R43, R78, R43 ;  /* 0x0000002b4e2b723e */ /* 0x000fc400000010ff */
[----:B------:R-:W-:Y:S02]  /*9a20*/  F2FP.BF16.F32.PACK_AB R50, R79, R50 ;  /* 0x000000324f32723e */ /* 0x000fe400000010ff */
[----:B------:R-:W-:Y:S02]  /*9a30*/  SEL R60, R27, R34, P0 ;  /* 0x000000221b3c7207 */ /* 0x000fe40000000000 */
[----:B------:R-:W-:Y:S02]  /*9a40*/  SEL R55, R34, R27, P0 ;  /* 0x0000001b22377207 */ /* 0x000fe40000000000 */
[----:B------:R-:W-:Y:S02]  /*9a50*/  F2FP.BF16.F32.PACK_AB R51, R86, R51 ;  /* 0x000000335633723e */ /* 0x000fe400000010ff */
[----:B------:R-:W-:Y:S02]  /*9a60*/  F2FP.BF16.F32.PACK_AB R58, R87, R58 ;  /* 0x0000003a573a723e */ /* 0x000fe400000010ff */
[----:B------:R-:W-:-:S02]  /*9a70*/  SEL R34, R35, R42, P0 ;  /* 0x0000002a23227207 */ /* 0x000fc40000000000 */
[----:B------:R-:W-:Y:S01]  /*9a80*/  LOP3.LUT R10, R10, R11, RZ, 0x3c, !PT ;  /* 0x0000000b0a0a7212 */ /* 0x000fe200078e3cff */
[----:B------:R-:W-:Y:S01]  /*9a90*/  IMAD.X R11, RZ, RZ, R17, P4 ;  /* 0x000000ffff0b7224 */ /* 0x000fe200020e0611 */
[----:B------:R-:W-:Y:S02]  /*9aa0*/  SEL R36, R13, R14, P0 ;  /* 0x0000000e0d247207 */ /* 0x000fe40000000000 */
[----:B------:R-:W-:Y:S02]  /*9ab0*/  SEL R35, R42, R35, P0 ;  /* 0x000000232a237207 */ /* 0x000fe40000000000 */
[----:B------:R-:W-:Y:S02]  /*9ac0*/  SEL R31, R14, R13, P0 ;  /* 0x0000000d0e1f7207 */ /* 0x000fe40000000000 */
[----:B------:R-:W-:Y:S02]  /*9ad0*/  SEL R42, R43, R50, P0 ;  /* 0x000000322b2a7207 */ /* 0x000fe40000000000 */
[----:B------:R-:W-:-:S02]  /*9ae0*/  SEL R43, R50, R43, P0 ;  /* 0x0000002b322b7207 */ /* 0x000fc40000000000 */
[----:B------:R-:W-:Y:S02]  /*9af0*/  SEL R50, R51, R58, P0 ;  /* 0x0000003a33327207 */ /* 0x000fe40000000000 */
[----:B------:R-:W-:Y:S02]  /*9b00*/  SEL R51, R58, R51, P0 ;  /* 0x000000333a337207 */ /* 0x000fe40000000000 */
[C---:B------:R-:W-:Y:S02]  /*9b10*/  IADD3 R9, P5, R16.reuse, 0x4040, RZ ;  /* 0x0000404010097810 */ /* 0x040fe40007fbe0ff */
[----:B------:R-:W-:Y:S01]  /*9b20*/  MOV R58, R10 ;  /* 0x0000000a003a7202 */ /* 0x000fe20000000f00 */
[----:B------:R-:W-:Y:S01]  /*9b30*/  VIADD R10, R63, 0x8 ;  /* 0x000000083f0a7836 */ /* 0x000fe20000000000 */
[C---:B------:R-:W-:Y:S02]  /*9b40*/  IADD3 R15, P2, R16.reuse, 0x60, RZ ;  /* 0x00000060100f7810 */ /* 0x040fe40007f5e0ff */
[----:B------:R-:W-:-:S02]  /*9b50*/  IADD3 R13, P3, R16, 0x4000, RZ ;  /* 0x00004000100d7810 */ /* 0x000fc40007f7e0ff */
[----:B------:R-:W-:Y:S02]  /*9b60*/  LOP3.LUT R8, R9, 0x380, RZ, 0xc0, !PT ;  /* 0x0000038009087812 */ /* 0x000fe400078ec0ff */
[----:B------:R-:W-:Y:S02]  /*9b70*/  LOP3.LUT R14, R15, 0x380, RZ, 0xc0, !PT ;  /* 0x000003800f0e7812 */ /* 0x000fe400078ec0ff */
[----:B------:R-:W-:Y:S02]  /*9b80*/  LOP3.LUT R12, R13, 0x380, RZ, 0xc0, !PT ;  /* 0x000003800d0c7812 */ /* 0x000fe400078ec0ff */
[----:B------:R-:W-:Y:S02]  /*9b90*/  LOP3.LUT R27, R16, 0x380, RZ, 0xc0, !PT ;  /* 0x00000380101b7812 */ /* 0x000fe400078ec0ff */
[----:B------:R-:W-:Y:S02]  /*9ba0*/  SHF.R.U64 R8, R8, 0x3, RZ ;  /* 0x0000000308087819 */ /* 0x000fe400000012ff */
[----:B------:R-:W-:-:S02]  /*9bb0*/  SHF.R.U64 R14, R14, 0x3, RZ ;  /* 0x000000030e0e7819 */ /* 0x000fc400000012ff */
[----:B------:R-:W-:Y:S02]  /*9bc0*/  SHF.R.U64 R12, R12, 0x3, RZ ;  /* 0x000000030c0c7819 */ /* 0x000fe400000012ff */
[----:B------:R-:W-:Y:S02]  /*9bd0*/  SHF.R.U64 R27, R27, 0x3, RZ ;  /* 0x000000031b1b7819 */ /* 0x000fe400000012ff */
[----:B------:R-:W-:Y:S01]  /*9be0*/  LOP3.LUT R8, R8, R9, RZ, 0x3c, !PT ;  /* 0x0000000908087212 */ /* 0x000fe200078e3cff */
[--C-:B------:R-:W-:Y:S01]  /*9bf0*/  IMAD.X R9, RZ, RZ, R17.reuse, P5 ;  /* 0x000000ffff097224 */ /* 0x100fe200028e0611 */
[----:B------:R-:W-:Y:S01]  /*9c00*/  LOP3.LUT R14, R14, R15, RZ, 0x3c, !PT ;  /* 0x0000000f0e0e7212 */ /* 0x000fe200078e3cff */
[--C-:B------:R-:W-:Y:S01]  /*9c10*/  IMAD.X R15, RZ, RZ, R17.reuse, P2 ;  /* 0x000000ffff0f7224 */ /* 0x100fe200010e0611 */
[----:B------:R-:W-:Y:S01]  /*9c20*/  LOP3.LUT R12, R12, R13, RZ, 0x3c, !PT ;  /* 0x0000000d0c0c7212 */ /* 0x000fe200078e3cff */
[--C-:B------:R-:W-:Y:S01]  /*9c30*/  IMAD.X R13, RZ, RZ, R17.reuse, P3 ;  /* 0x000000ffff0d7224 */ /* 0x100fe200018e0611 */
[----:B------:R-:W-:Y:S01]  /*9c40*/  LOP3.LUT R26, R27, R16, RZ, 0x3c, !PT ;  /* 0x000000101b1a7212 */ /* 0x000fe200078e3cff */
[----:B------:R-:W-:Y:S01]  /*9c50*/  IMAD.MOV.U32 R27, RZ, RZ, R17 ;  /* 0x000000ffff1b7224 */ /* 0x000fe200078e0011 */
[----:B------:R-:W-:Y:S01]  /*9c60*/  MOV R21, R8 ;  /* 0x0000000800157202 */ /* 0x000fe20000000f00 */
[----:B------:R-:W-:Y:S01]  /*9c70*/  IMAD.U32 R9, RZ, RZ, UR11 ;  /* 0x0000000bff097e24 */ /* 0x000fe2000f8e00ff */
[----:B------:R-:W-:Y:S01]  /*9c80*/  MOV R61, R14 ;  /* 0x0000000e003d7202 */ /* 0x000fe20000000f00 */
[----:B------:R-:W-:Y:S01]  /*9c90*/  IMAD.U32 R8, RZ, RZ, UR10 ;  /* 0x0000000aff087e24 */ /* 0x000fe2000f8e00ff */
[----:B------:R-:W-:Y:S01]  /*9ca0*/  MOV R59, R12 ;  /* 0x0000000c003b7202 */ /* 0x000fe20000000f00 */
[----:B------:R-:W-:Y:S01]  /*9cb0*/  IMAD.U32 R9, RZ, RZ, UR5 ;  /* 0x00000005ff097e24 */ /* 0x000fe2000f8e00ff */
[----:B------:R-:W-:Y:S01]  /*9cc0*/  LOP3.LUT P1, RZ, R19, 0x3, RZ, 0xc0, !PT ;  /* 0x0000000313ff7812 */ /* 0x000fe2000782c0ff */
[----:B------:R-:W-:Y:S01]  /*9cd0*/  ULDC UR5, c[0x0][0xa88] ;  /* 0x0002a20000057ab9 */ /* 0x000fe20000000800 */
[----:B------:R-:W-:-:S02]  /*9ce0*/  MOV R27, R26 ;  /* 0x0000001a001b7202 */ /* 0x000fc40000000f00 */
[----:B------:R-:W-:Y:S02]  /*9cf0*/  MOV R25, R24 ;  /* 0x0000001800197202 */ /* 0x000fe40000000f00 */
[----:B------:R-:W-:Y:S02]  /*9d00*/  ISETP.GE.OR P2, PT, R10, UR5, P1 ;  /* 0x000000050a007c0c */ /* 0x000fe40008f46670 */
[----:B------:R-:W-:Y:S01]  /*9d10*/  ISETP.GE.OR P1, PT, R63, UR5, P1 ;  /* 0x000000053f007c0c */ /* 0x000fe20008f26670 */
[----:B------:R-:W-:Y:S01]  /*9d20*/  ULDC.64 UR4, c[0x0][0xb40] ;  /* 0x0002d00000047ab9 */ /* 0x000fe20000000a00 */
[----:B--2---:R-:W-:Y:S01]  /*9d30*/  LOP3.LUT R4, R3, 0x2, RZ, 0x3c, !PT ;  /* 0x0000000203047812 */ /* 0x004fe200078e3cff */
[----:B------:R-:W-:Y:S04]  /*9d40*/  SHFL.IDX PT, R28, R28, R3, 0x1c1f ;  /* 0x001c1f031c1c7589 */ /* 0x000fe800000e0000 */
[----:B------:R-:W2:Y:S04]  /*9d50*/  SHFL.IDX PT, R7, R7, R4, 0x1c1f ;  /* 0x001c1f0407077589 */ /* 0x000ea800000e0000 */
[----:B------:R-:W-:Y:S04]  /*9d60*/  SHFL.IDX PT, R30, R30, R3, 0x1c1f ;  /* 0x001c1f031e1e7589 */ /* 0x000fe800000e0000 */
[----:B------:R-:W3:Y:S04]  /*9d70*/  SHFL.IDX PT, R29, R29, R4, 0x1c1f ;  /* 0x001c1f041d1d7589 */ /* 0x000ee800000e0000 */
[----:B------:R-:W-:Y:S04]  /*9d80*/  SHFL.IDX PT, R48, R48, R3, 0x1c1f ;  /* 0x001c1f0330307589 */ /* 0x000fe800000e0000 */
[----:B------:R-:W4:Y:S04]  /*9d90*/  SHFL.IDX PT, R39, R39, R4, 0x1c1f ;  /* 0x001c1f0427277589 */ /* 0x000f2800000e0000 */
[----:B------:R-:W-:Y:S04]  /*9da0*/  SHFL.IDX PT, R52, R52, R3, 0x1c1f ;  /* 0x001c1f0334347589 */ /* 0x000fe800000e0000 */
[----:B------:R-:W5:Y:S01]  /*9db0*/  SHFL.IDX PT, R45, R45, R4, 0x1c1f ;  /* 0x001c1f042d2d7589 */ /* 0x000f6200000e0000 */
[----:B--2---:R-:W-:-:S02]  /*9dc0*/  SEL R12, R28, R7, P0 ;  /* 0x000000071c0c7207 */ /* 0x004fc40000000000 */
[----:B------:R-:W-:Y:S01]  /*9dd0*/  SEL R14, R7, R28, P0 ;  /* 0x0000001c070e7207 */ /* 0x000fe20000000000 */
[----:B------:R-:W-:Y:S04]  /*9de0*/  SHFL.IDX PT, R36, R36, R3, 0x1c1f ;  /* 0x001c1f0324247589 */ /* 0x000fe800000e0000 */
[----:B------:R2:W1:Y:S01]  /*9df0*/  SHFL.IDX PT, R11, R31, R4, 0x1c1f ;  /* 0x001c1f041f0b7589 */ /* 0x00046200000e0000 */
[----:B---3--:R-:W-:Y:S02]  /*9e00*/  SEL R28, R30, R29, P0 ;  /* 0x0000001d1e1c7207 */ /* 0x008fe40000000000 */
[----:B------:R-:W-:Y:S01]  /*9e10*/  SEL R30, R29, R30, P0 ;  /* 0x0000001e1d1e7207 */ /* 0x000fe20000000000 */
[----:B------:R-:W-:Y:S04]  /*9e20*/  SHFL.IDX PT, R38, R38, R3, 0x1c1f ;  /* 0x001c1f0326267589 */ /* 0x000fe800000e0000 */
[----:B------:R-:W-:Y:S01]  /*9e30*/  SHFL.IDX PT, R37, R37, R4, 0x1c1f ;  /* 0x001c1f0425257589 */ /* 0x000fe200000e0000 */
[----:B----4-:R-:W-:-:S02]  /*9e40*/  SEL R13, R48, R39, P0 ;  /* 0x00000027300d7207 */ /* 0x010fc40000000000 */
[----:B------:R-:W-:Y:S01]  /*9e50*/  SEL R15, R39, R48, P0 ;  /* 0x00000030270f7207 */ /* 0x000fe20000000000 */
[----:B------:R-:W-:Y:S04]  /*9e60*/  SHFL.IDX PT, R54, R54, R3, 0x1c1f ;  /* 0x001c1f0336367589 */ /* 0x000fe800000e0000 */
[----:B------:R-:W-:Y:S01]  /*9e70*/  SHFL.IDX PT, R47, R47, R4, 0x1c1f ;  /* 0x001c1f042f2f7589 */ /* 0x000fe200000e0000 */
[----:B-----5:R-:W-:Y:S02]  /*9e80*/  SEL R29, R52, R45, P0 ;  /* 0x0000002d341d7207 */ /* 0x020fe40000000000 */
[----:B--2---:R-:W-:Y:S01]  /*9e90*/  SEL R31, R45, R52, P0 ;  /* 0x000000342d1f7207 */ /* 0x004fe20000000000 */
[----:B------:R-:W-:Y:S01]  /*9ea0*/  BAR.SYNC.DEFER_BLOCKING 0x1, 0x100 ;  /* 0x0044000000007b1d */ /* 0x000fe20000010000 */
[----:B-1----:R-:W-:-:S05]  /*9eb0*/  SEL R10, R11, R36, P0 ;  /* 0x000000240b0a7207 */ /* 0x002fca0000000000 */
[----:B------:R-:W-:Y:S04]  /*9ec0*/  SHFL.IDX PT, R56, R56, R3, 0x1c1f ;  /* 0x001c1f0338387589 */ /* 0x000fe800000e0000 */
[----:B------:R-:W1:Y:S04]  /*9ed0*/  SHFL.IDX PT, R53, R53, R4, 0x1c1f ;  /* 0x001c1f0435357589 */ /* 0x000e6800000e0000 */
[----:B------:R-:W-:Y:S04]  /*9ee0*/  SHFL.IDX PT, R44, R44, R3, 0x1c1f ;  /* 0x001c1f032c2c7589 */ /* 0x000fe800000e0000 */
[----:B------:R-:W-:Y:S04]  /*9ef0*/  SHFL.IDX PT, R60, R60, R3, 0x1c1f ;  /* 0x001c1f033c3c7589 */ /* 0x000fe800000e0000 */
[----:B------:R-:W2:Y:S04]  /*9f00*/  SHFL.IDX PT, R33, R33, R4, 0x1c1f ;  /* 0x001c1f0421217589 */ /* 0x000ea800000e0000 */
[----:B------:R-:W-:Y:S04]  /*9f10*/  SHFL.IDX PT, R55, R55, R4, 0x1c1f ;  /* 0x001c1f0437377589 */ /* 0x000fe800000e0000 */
[----:B------:R-:W-:Y:S04]  /*9f20*/  SHFL.IDX PT, R32, R32, R3, 0x1c1f ;  /* 0x001c1f0320207589 */ /* 0x000fe800000e0000 */
[----:B------:R-:W-:Y:S01]  /*9f30*/  SHFL.IDX PT, R34, R34, R3, 0x1c1f ;  /* 0x001c1f0322227589 */ /* 0x000fe200000e0000 */
[----:B-1----:R-:W-:-:S03]  /*9f40*/  SEL R39, R53, R56, P0 ;  /* 0x0000003835277207 */ /* 0x002fc60000000000 */
[----:B------:R-:W-:Y:S04]  /*9f50*/  SHFL.IDX PT, R41, R41, R4, 0x1c1f ;  /* 0x001c1f0429297589 */ /* 0x000fe800000e0000 */
[----:B------:R-:W-:Y:S04]  /*9f60*/  SHFL.IDX PT, R35, R35, R4, 0x1c1f ;  /* 0x001c1f0423237589 */ /* 0x000fe800000e0000 */
[----:B------:R-:W-:Y:S01]  /*9f70*/  SHFL.IDX PT, R40, R40, R3, 0x1c1f ;  /* 0x001c1f0328287589 */ /* 0x000fe200000e0000 */
[----:B--2---:R-:W-:Y:S02]  /*9f80*/  SEL R24, R44, R33, P0 ;  /* 0x000000212c187207 */ /* 0x004fe40000000000 */
[----:B------:R-:W-:Y:S01]  /*9f90*/  SEL R26, R33, R44, P0 ;  /* 0x0000002c211a7207 */ /* 0x000fe20000000000 */
[----:B------:R-:W-:Y:S04]  /*9fa0*/  SHFL.IDX PT, R46, R46, R3, 0x1c1f ;  /* 0x001c1f032e2e7589 */ /* 0x000fe800000e0000 */
[----:B------:R-:W-:Y:S04]  /*9fb0*/  SHFL.IDX PT, R42, R42, R3, 0x1c1f ;  /* 0x001c1f032a2a7589 */ /* 0x000fe800000e0000 */
[----:B------:R-:W-:Y:S04]  /*9fc0*/  SHFL.IDX PT, R49, R49, R4, 0x1c1f ;  /* 0x001c1f0431317589 */ /* 0x000fe800000e0000 */
[----:B------:R-:W1:Y:S04]  /*9fd0*/  SHFL.IDX PT, R57, R57, R4, 0x1c1f ;  /* 0x001c1f0439397589 */ /* 0x000e6800000e0000 */
[----:B------:R-:W2:Y:S04]  /*9fe0*/  SHFL.IDX PT, R43, R43, R4, 0x1c1f ;  /* 0x001c1f042b2b7589 */ /* 0x000ea800000e0000 */
[----:B------:R3:W-:Y:S04]  /*9ff0*/  SHFL.IDX PT, R50, R50, R3, 0x1c1f ;  /* 0x001c1f0332327589 */ /* 0x0007e800000e0000 */
[----:B------:R4:W5:Y:S04]  /*a000*/  SHFL.IDX PT, R51, R51, R4, 0x1c1f ;  /* 0x001c1f0433337589 */ /* 0x00096800000e0000 */
[----:B------:R-:W-:Y:S01]  /*a010*/  STSM.16.M88.4 [R27], R12 ;  /* 0x0000000c1b007844 */ /* 0x000fe20000000200 */
[----:B---3--:R-:W-:-:S03]  /*a020*/  SHF.R.S32.HI R3, RZ, 0x1f, R63 ;  /* 0x0000001fff037819 */ /* 0x008fc6000001143f */
[----:B------:R3:W-:Y:S01]  /*a030*/  STSM.16.M88.4 [R25], R28 ;  /* 0x0000001c19007844 */ /* 0x0007e20000000200 */
[----:B----4-:R-:W-:Y:S01]  /*a040*/  IMAD R4, R64, UR6, RZ ;  /* 0x0000000640047c24 */ /* 0x010fe2000f8e02ff */
[----:B-1----:R-:W-:-:S03]  /*a050*/  SEL R44, R46, R57, P0 ;  /* 0x000000392e2c7207 */ /* 0x002fc60000000000 */
[----:B------:R-:W-:Y:S01]  /*a060*/  IMAD R48, R65, UR44, R4 ;  /* 0x0000002c41307c24 */ /* 0x000fe2000f8e0204 */
[----:B------:R-:W-:Y:S01]  /*a070*/  SEL R46, R57, R46, P0 ;  /* 0x0000002e392e7207 */ /* 0x000fe20000000000 */
[----:B------:R-:W-:Y:S01]  /*a080*/  IMAD.WIDE.U32 R4, R64, UR44, R8 ;  /* 0x0000002c40047c25 */ /* 0x000fe2000f8e0008 */
[----:B------:R-:W-:Y:S02]  /*a090*/  SEL R8, R36, R11, P0 ;  /* 0x0000000b24087207 */ /* 0x000fe40000000000 */
[----:B------:R-:W-:Y:S02]  /*a0a0*/  SEL R36, R38, R37, P0 ;  /* 0x0000002526247207 */ /* 0x000fe40000000000 */
[----:B------:R-:W-:Y:S02]  /*a0b0*/  SEL R38, R37, R38, P0 ;  /* 0x0000002625267207 */ /* 0x000fe40000000000 */
[----:B------:R-:W-:Y:S02]  /*a0c0*/  SEL R9, R54, R47, P0 ;  /* 0x0000002f36097207 */ /* 0x000fe40000000000 */
[----:B------:R-:W-:-:S02]  /*a0d0*/  SEL R11, R47, R54, P0 ;  /* 0x000000362f0b7207 */ /* 0x000fc40000000000 */
[----:B------:R-:W-:Y:S02]  /*a0e0*/  SEL R37, R56, R53, P0 ;  /* 0x0000003538257207 */ /* 0x000fe40000000000 */
[----:B---3--:R-:W-:Y:S01]  /*a0f0*/  SEL R25, R60, R55, P0 ;  /* 0x000000373c197207 */ /* 0x008fe20000000000 */
[----:B------:R-:W-:Y:S01]  /*a100*/  STSM.16.M88.4 [R62], R8 ;  /* 0x000000083e007844 */ /* 0x000fe20000000200 */
[----:B------:R-:W-:Y:S02]  /*a110*/  SEL R27, R55, R60, P0 ;  /* 0x0000003c371b7207 */ /* 0x000fe40000000000 */
[----:B------:R-:W-:Y:S01]  /*a120*/  SEL R12, R32, R41, P0 ;  /* 0x00000029200c7207 */ /* 0x000fe20000000000 */
[----:B------:R-:W-:Y:S01]  /*a130*/  STSM.16.M88.4 [R61], R36 ;  /* 0x000000243d007844 */ /* 0x000fe20000000200 */
[----:B------:R-:W-:Y:S02]  /*a140*/  SEL R14, R41, R32, P0 ;  /* 0x00000020290e7207 */ /* 0x000fe40000000000 */
[----:B------:R-:W-:Y:S01]  /*a150*/  SEL R13, R34, R35, P0 ;  /* 0x00000023220d7207 */ /* 0x000fe20000000000 */
[----:B------:R-:W-:Y:S01]  /*a160*/  STSM.16.M88.4 [R59], R24 ;  /* 0x000000183b007844 */ /* 0x000fe20000000200 */
[----:B------:R-:W-:-:S02]  /*a170*/  SEL R15, R35, R34, P0 ;  /* 0x00000022230f7207 */ /* 0x000fc40000000000 */
[----:B------:R-:W-:Y:S02]  /*a180*/  SEL R28, R40, R49, P0 ;  /* 0x00000031281c7207 */ /* 0x000fe40000000000 */
[----:B------:R-:W-:Y:S01]  /*a190*/  SEL R30, R49, R40, P0 ;  /* 0x00000028311e7207 */ /* 0x000fe20000000000 */
[----:B------:R-:W-:Y:S01]  /*a1a0*/  STSM.16.M88.4 [R58], R12 ;  /* 0x0000000c3a007844 */ /* 0x000fe20000000200 */
[----:B--2---:R-:W-:Y:S02]  /*a1b0*/  SEL R29, R42, R43, P0 ;  /* 0x0000002b2a1d7207 */ /* 0x004fe40000000000 */
[----:B------:R-:W-:Y:S02]  /*a1c0*/  SEL R31, R43, R42, P0 ;  /* 0x0000002a2b1f7207 */ /* 0x000fe40000000000 */
[----:B-----5:R-:W-:Y:S02]  /*a1d0*/  SEL R45, R50, R51, P0 ;  /* 0x00000033322d7207 */ /* 0x020fe40000000000 */
[----:B------:R-:W-:Y:S01]  /*a1e0*/  SEL R47, R51, R50, P0 ;  /* 0x00000032332f7207 */ /* 0x000fe20000000000 */
[----:B------:R-:W-:Y:S01]  /*a1f0*/  STSM.16.M88.4 [R21], R28 ;  /* 0x0000001c15007844 */ /* 0x000fe20000000200 */
[----:B------:R-:W-:-:S03]  /*a200*/  IADD3 R7, P3, R63, R4, RZ ;  /* 0x000000043f077210 */ /* 0x000fc60007f7e0ff */
[----:B------:R-:W-:Y:S01]  /*a210*/  STSM.16.M88.4 [R20], R44 ;  /* 0x0000002c14007844 */ /* 0x000fe20000000200 */
[----:B------:R-:W-:Y:S02]  /*a220*/  IADD3.X R48, R3, R5, R48, P3, !PT ;  /* 0x0000000503307210 */ /* 0x000fe40001ffe430 */
[C---:B------:R-:W-:Y:S01]  /*a230*/  LEA R4, P3, R7.reuse, UR4, 0x2 ;  /* 0x0000000407047c11 */ /* 0x040fe2000f8610ff */
[----:B------:R1:W-:Y:S06]  /*a240*/  MEMBAR.ALL.CTA ;  /* 0x0000000000007992 */ /* 0x0003ec0000008000 */
[----:B-1----:R-:W1:Y:S01]  /*a250*/  FENCE.VIEW.ASYNC.S ;  /* 0x00000000000073c6 */ /* 0x002e620000000000 */
[----:B------:R-:W-:Y:S01]  /*a260*/  ULDC UR4, c[0x0][0xc] ;  /* 0x0000030000047ab9 */ /* 0x000fe20000000800 */
[----:B------:R-:W-:-:S02]  /*a270*/  LEA.HI.X R5, R7, UR5, R48, 0x2, P3 ;  /* 0x0000000507057c11 */ /* 0x000fc400098f1430 */
[----:B-1----:R-:W1:Y:S01]  /*a280*/  SHFL.IDX PT, R3, R168, RZ, 0x1f ;  /* 0x00001fffa8037589 */ /* 0x002e6200000e0000 */
[----:B------:R-:W-:Y:S01]  /*a290*/  UIADD3 UR48, UR4, UR48, URZ ;  /* 0x0000003004307290 */ /* 0x000fe2000fffe03f */
        /* <DEDUP_REMOVED lines=15> */
[----:B------:R-:W-:Y:S01]  /*a390*/  UMOV UR7, 0x40 ;  /* 0x0000004000077882 */ /* 0x000fe20000000000 */
[----:B------:R-:W-:-:S04]  /*a3a0*/  UMOV UR8, 0x1 ;  /* 0x0000000100087882 */ /* 0x000fc80000000000 */
[----:B------:R2:W-:Y:S02]  /*a3b0*/  UTMASTG.5D [UR40], [UR4] ;  /* 0x00000028040073b5 */ /* 0x0005e40008020000 */
[----:B--2---:R-:W-:Y:S01]  /*a3c0*/  UMOV UR40, UR6 ;  /* 0x0000000600287c82 */ /* 0x004fe20008000000 */
[----:B------:R-:W-:Y:S01]  /*a3d0*/  UMOV UR41, UR7 ;  /* 0x0000000700297c82 */ /* 0x000fe20008000000 */
[----:B------:R-:W-:Y:S01]  /*a3e0*/  UIADD3 UR6, UR38, 0x29820, URZ ;  /* 0x0002982026067890 */ /* 0x000fe2000fffe03f */
[----:B------:R2:W-:Y:S03]  /*a3f0*/  UTMASTG.5D [UR40], [UR4] ;  /* 0x00000028040073b5 */ /* 0x0005e60008020000 */
[----:B------:R-:W-:Y:S02]  /*a400*/  UPRMT UR7, URZ, 0x654, UR6 ;  /* 0x000006543f077896 */ /* 0x000fe40008000006 */
[----:B------:R-:W-:Y:S01]  /*a410*/  UPRMT UR6, UR8, 0x654, UR6 ;  /* 0x0000065408067896 */ /* 0x000fe20008000006 */
[----:B------:R0:W-:Y:S01]  /*a420*/  UTMACMDFLUSH ;  /* 0x00000000000079b7 */ /* 0x0001e20000000000 */
[----:B------:R-:W-:-:S05]  /*a430*/  DEPBAR.LE SB0, 0x0 ;  /* 0x000080000000791a */ /* 0x000fca0000000000 */
[----:B------:R-:W-:Y:S02]  /*a440*/  SYNCS.ARRIVE.TRANS64.RED.A1T0 RZ, [UR7], RZ ;  /* 0x000000ffffff79a7 */ /* 0x000fe40008100407 */
[----:B--2---:R-:W-:Y:S03]  /*a450*/  SYNCS.ARRIVE.TRANS64.RED.A1T0 RZ, [UR6], RZ ;  /* 0x000000ffffff79a7 */ /* 0x004fe60008100406 */
.L_x_151:
[----:B------:R-:W-:Y:S05]  /*a460*/  BSYNC B0 ;  /* 0x0000000000007941 */ /* 0x000fea0003800000 */
.L_x_150:
        /* <DEDUP_REMOVED lines=10> */
.L_x_124:
[----:B------:R-:W-:-:S08]  /*a510*/  NOP ;  /* 0x0000000000007918 */ /* 0x000fd00000000000 */
[----:B--2---:R-:W1:-:S00]  /*a520*/  USETMAXREG.DEALLOC.CTAPOOL 0x18 ;  /* 0x00000018000079c8 */ /* 0x004e4000080e0500 */
[----:B-1----:R-:W1:Y:S01]  /*a530*/  LDC R2, c[0x0][0xda4] ;  /* 0x00036900ff027b82 */ /* 0x002e620000000800 */
[----:B------:R-:W-:Y:S01]  /*a540*/  IMAD.MOV.U32 R0, RZ, RZ, 0x1 ;  /* 0x00000001ff007424 */ /* 0x000fe200078e00ff */
[----:B------:R2:W-:Y:S01]  /*a550*/  STL [R1], RZ ;  /* 0x000000ff01007387 */ /* 0x0005e20000100800 */
[----:B------:R-:W-:-:S03]  /*a560*/  UMOV UR47, 0x1 ;  /* 0x00000001002f7882 */ /* 0x000fc60000000000 */
[----:B------:R2:W-:Y:S01]  /*a570*/  STL [R1+0xc], R0 ;  /* 0x00000c0001007387 */ /* 0x0005e20000100800 */
[----:B-1----:R-:W-:-:S13]  /*a580*/  ISETP.LE.AND P0, PT, R2, UR49, PT ;  /* 0x0000003102007c0c */ /* 0x002fda000bf03270 */
[----:B--2---:R-:W-:Y:S05]  /*a590*/  @P0 BRA `(.L_x_153) ;  /* 0x0000002c00f80947 */ /* 0x004fea0003800000 */
[----:B------:R-:W2:Y:S01]  /*a5a0*/  LDL.LU R4, [R1+0x14] ;  /* 0x0000140001047983 */ /* 0x000ea20000300800 */
[----:B------:R-:W1:Y:S02]  /*a5b0*/  S2R R7, SR_TID.X ;  /* 0x0000000000077919 */ /* 0x000e640000002100 */
[C---:B-1----:R-:W-:Y:S02]  /*a5c0*/  IMAD.SHL.U32 R0, R7.reuse, 0x20, RZ ;  /* 0x0000002007007824 */ /* 0x042fe400078e00ff */
[----:B------:R-:W-:-:S03]  /*a5d0*/  IMAD.SHL.U32 R5, R7, 0x4, RZ ;  /* 0x0000000407057824 */ /* 0x000fc600078e00ff */
[----:B------:R-:W-:Y:S02]  /*a5e0*/  LOP3.LUT R2, R0, 0x80, RZ, 0xc0, !PT ;  /* 0x0000008000027812 */ /* 0x000fe400078ec0ff */
[----:B------:R-:W-:Y:S02]  /*a5f0*/  LOP3.LUT R6, R7, 0x7f, RZ, 0xc0, !PT ;  /* 0x0000007f07067812 */ /* 0x000fe400078ec0ff */
[----:B------:R-:W-:Y:S02]  /*a600*/  LOP3.LUT R2, R2, 0x10, R7, 0xf8, !PT ;  /* 0x0000001002027812 */ /* 0x000fe400078ef807 */
[----:B------:R-:W-:Y:S02]  /*a610*/  SHF.R.U32.HI R3, RZ, 0x5, R6 ;  /* 0x00000005ff037819 */ /* 0x000fe40000011606 */
[----:B------:R-:W-:Y:S02]  /*a620*/  LOP3.LUT R5, R2, 0x10, R5, 0x78, !PT ;  /* 0x0000001002057812 */ /* 0x000fe400078e7805 */
[----:B------:R-:W-:-:S02]  /*a630*/  LOP3.LUT R2, R0, 0x60, RZ, 0xc0, !PT ;  /* 0x0000006000027812 */ /* 0x000fc400078ec0ff */
[----:B------:R-:W-:-:S03]  /*a640*/  LOP3.LUT R0, R0, 0x100, RZ, 0xc0, !PT ;  /* 0x0000010000007812 */ /* 0x000fc600078ec0ff */
[----:B------:R-:W-:-:S05]  /*a650*/  IMAD R2, R3, 0x200, R2 ;  /* 0x0000020003027824 */ /* 0x000fca00078e0202 */
[----:B------:R-:W-:Y:S01]  /*a660*/  IADD3 R5, R5, R2, R0 ;  /* 0x0000000205057210 */ /* 0x000fe20007ffe000 */
[----:B------:R-:W-:Y:S01]  /*a670*/  IMAD.SHL.U32 R0, R7, 0x80, RZ ;  /* 0x0000008007007824 */ /* 0x000fe200078e00ff */
[----:B------:R-:W-:-:S04]  /*a680*/  ISETP.NE.AND P2, PT, R6, RZ, PT ;  /* 0x000000ff0600720c */ /* 0x000fc80003f45270 */
[----:B------:R-:W-:Y:S02]  /*a690*/  LOP3.LUT R2, R0, 0x380, RZ, 0xc0, !PT ;  /* 0x0000038000027812 */ /* 0x000fe400078ec0ff */
[----:B------:R-:W-:-:S03]  /*a6a0*/  LOP3.LUT P0, RZ, R7, 0x1f, RZ, 0xc0, !PT ;  /* 0x0000001f07ff7812 */ /* 0x000fc6000780c0ff */
[----:B------:R-:W-:Y:S02]  /*a6b0*/  IMAD R2, R3, 0x10, R2 ;  /* 0x0000001003027824 */ /* 0x000fe400078e0202 */
[----:B------:R-:W-:Y:S01]  /*a6c0*/  IMAD.SHL.U32 R3, R7, 0x10, RZ ;  /* 0x0000001007037824 */ /* 0x000fe200078e00ff */
[----:B------:R-:W-:-:S04]  /*a6d0*/  ISETP.NE.OR P0, PT, R6, RZ, !P0 ;  /* 0x000000ff0600720c */ /* 0x000fc80004705670 */
[----:B------:R-:W-:-:S04]  /*a6e0*/  LOP3.LUT R3, R2, 0x70, R3, 0x78, !PT ;  /* 0x0000007002037812 */ /* 0x000fc800078e7803 */
[----:B------:R-:W-:Y:S01]  /*a6f0*/  LOP3.LUT R0, R3, 0xc00, R0, 0xf8, !PT ;  /* 0x00000c0003007812 */ /* 0x000fe200078ef800 */
[----:B------:R-:W-:Y:S01]  /*a700*/  STL [R1+0x24], R5 ;  /* 0x0000240501007387 */ /* 0x000fe20000100800 */
[----:B------:R-:W-:-:S03]  /*a710*/  LOP3.LUT P1, RZ, R7, 0x4, RZ, 0xc0, !PT ;  /* 0x0000000407ff7812 */ /* 0x000fc6000782c0ff */
[----:B------:R1:W-:Y:S02]  /*a720*/  STL [R1+0x28], R0 ;  /* 0x0000280001007387 */ /* 0x0003e40000100800 */
[----:B-1----:R-:W-:-:S05]  /*a730*/  IMAD.MOV.U32 R0, RZ, RZ, 0x40 ;  /* 0x00000040ff007424 */ /* 0x002fca00078e00ff */
[----:B------:R-:W-:Y:S01]  /*a740*/  SEL R0, R0, 0xffffffc0, !P1 ;  /* 0xffffffc000007807 */ /* 0x000fe20004800000 */
[----:B------:R-:W-:Y:S02]  /*a750*/  ULOP3.LUT UR43, UR46, 0x1, URZ, 0xfc, !UPT ;  /* 0x000000012e2b7892 */ /* 0x000fe4000f8efc3f */
[----:B------:R-:W-:Y:S01]  /*a760*/  ULOP3.LUT UR48, UR46, 0x2, URZ, 0xfc, !UPT ;  /* 0x000000022e307892 */ /* 0x000fe2000f8efc3f */
[----:B------:R-:W-:Y:S01]  /*a770*/  ULDC.64 UR52, c[0x0][0x198] ;  /* 0x0000660000347ab9 */ /* 0x000fe20000000a00 */
[----:B------:R-:W-:Y:S01]  /*a780*/  ULDC UR44, c[0x0][0xc] ;  /* 0x00000300002c7ab9 */ /* 0x000fe20000000800 */
[----:B------:R-:W-:Y:S01]  /*a790*/  UMOV UR47, URZ ;  /* 0x0000003f002f7c82 */ /* 0x000fe20008000000 */
[----:B--2---:R-:W-:-:S04]  /*a7a0*/  LOP3.LUT R4, R4, 0xfffffffe, RZ, 0xc0, !PT ;  /* 0xfffffffe04047812 */ /* 0x004fc800078ec0ff */
[----:B------:R-:W-:-:S04]  /*a7b0*/  @P2 LOP3.LUT R4, R4, 0x1, RZ, 0xfc, !PT ;  /* 0x0000000104042812 */ /* 0x000fc800078efcff */
[----:B------:R-:W-:-:S04]  /*a7c0*/  LOP3.LUT R4, R4, 0xfffffffd, RZ, 0xc0, !PT ;  /* 0xfffffffd04047812 */ /* 0x000fc800078ec0ff */
[----:B------:R-:W-:-:S05]  /*a7d0*/  @P0 LOP3.LUT R4, R4, 0x2, RZ, 0xfc, !PT ;  /* 0x0000000204040812 */ /* 0x000fca00078efcff */
[----:B------:R-:W-:Y:S04]  /*a7e0*/  STL [R1+0x14], R4 ;  /* 0x0000140401007387 */ /* 0x000fe80000100800 */
[----:B------:R-:W-:Y:S04]  /*a7f0*/  STL [R1], RZ ;  /* 0x000000ff01007387 */ /* 0x000fe80000100800 */
[----:B------:R1:W-:Y:S02]  /*a800*/  STL [R1+0x2c], R0 ;  /* 0x00002c0001007387 */ /* 0x0003e40000100800 */
[----:B-1----:R-:W-:-:S05]  /*a810*/  IMAD.MOV.U32 R0, RZ, RZ, 0x1 ;  /* 0x00000001ff007424 */ /* 0x002fca00078e00ff */
[----:B------:R1:W-:Y:S02]  /*a820*/  STL [R1+0xc], R0 ;  /* 0x00000c0001007387 */ /* 0x0003e40000100800 */
.L_x_203:
[----:B--2---:R-:W2:Y:S01]  /*a830*/  S2UR UR4, SR_CgaCtaId ;  /* 0x00000000000479c3 */ /* 0x004ea20000008800 */
        /* <DEDUP_REMOVED lines=16> */
[----:B--2---:R-:W-:-:S03]  /*a940*/  ULEA UR40, UR4, UR40, 0x18 ;  /* 0x0000002804287291 */ /* 0x004fc6000f8ec03f */
        /* <DEDUP_REMOVED lines=14> */
[----:B-1----:R-:W-:Y:S10]  /*aa30*/  @!P0 BRA `(.L_x_154) ;  /* 0x0000000000408947 */ /* 0x002ff40003800000 */
[----:B------:R-:W-:Y:S01]  /*aa40*/  MOV R2, 0x0 ;  /* 0x0000000000027802 */ /* 0x000fe20000000f00 */
[----:B------:R-:W-:Y:S01]  /*aa50*/  ULDC.64 UR6, c[0x4][0xc8] ;  /* 0x0100320000067ab9 */ /* 0x000fe20000000a00 */
[----:B------:R-:W-:Y:S01]  /*aa60*/  ULDC.64 UR8, c[0x4][0xd0] ;  /* 0x0100340000087ab9 */ /* 0x000fe20000000a00 */
[----:B------:R-:W-:Y:S01]  /*aa70*/  ULDC.64 UR4, c[0x4][0x8] ;  /* 0x0100020000047ab9 */ /* 0x000fe20000000a00 */
[----:B------:R-:W-:Y:S02]  /*aa80*/  IMAD.U32 R4, RZ, RZ, UR6 ;  /* 0x00000006ff047e24 */ /* 0x000fe4000f8e00ff */
[----:B------:R-:W2:Y:S01]  /*aa90*/  LDC.64 R2, c[0x4][R2] ;  /* 0x0100000002027b82 */ /* 0x000ea20000000a00 */
        /* <DEDUP_REMOVED lines=10> */
.L_x_154:
[----:B------:R-:W2:Y:S01]  /*ab40*/  LDL.LU R2, [R1+0x14] ;  /* 0x0000140001027983 */ /* 0x000ea20000300800 */
[----:B------:R-:W-:-:S06]  /*ab50*/  UIADD3 UR4, UR40, 0xa400, URZ ;  /* 0x0000a40028047890 */ /* 0x000fcc000fffe03f */
[----:B------:R-:W-:-:S05]  /*ab60*/  IMAD.U32 R16, RZ, RZ, UR4 ;  /* 0x00000004ff107e24 */ /* 0x000fca000f8e00ff */
[----:B------:R-:W-:Y:S02]  /*ab70*/  LOP3.LUT P0, RZ, R16, 0x3ff, RZ, 0xc0, !PT ;  /* 0x000003ff10ff7812 */ /* 0x000fe4000780c0ff */
[----:B--2---:R-:W-:-:S11]  /*ab80*/  LOP3.LUT R2, R2, 0xfffffffb, RZ, 0xc0, !PT ;  /* 0xfffffffb02027812 */ /* 0x004fd600078ec0ff */
[----:B------:R-:W-:-:S05]  /*ab90*/  @P0 LOP3.LUT R2, R2, 0x4, RZ, 0xfc, !PT ;  /* 0x0000000402020812 */ /* 0x000fca00078efcff */
[----:B------:R2:W-:Y:S01]  /*aba0*/  STL [R1+0x14], R2 ;  /* 0x0000140201007387 */ /* 0x0005e20000100800 */
[----:B------:R-:W-:Y:S05]  /*abb0*/  @!P0 BRA `(.L_x_155) ;  /* 0x0000000000408947 */ /* 0x000fea0003800000 */
[----:B--2---:R-:W-:Y:S01]  /*abc0*/  MOV R2, 0x0 ;  /* 0x0000000000027802 */ /* 0x004fe20000000f00 */
        /* <DEDUP_REMOVED lines=15> */
.L_x_155:
[----:B------:R-:W-:-:S04]  /*acc0*/  UIADD3 UR4, UR40, 0x400, URZ ;  /* 0x0000040028047890 */ /* 0x000fc8000fffe03f */
[----:B------:R-:W-:-:S06]  /*acd0*/  ULOP3.LUT UP0, URZ, UR4, 0x9f, URZ, 0xc0, !UPT ;  /* 0x0000009f043f7892 */ /* 0x000fcc000f80c03f */
[----:B------:R-:W-:-:S13]  /*ace0*/  PLOP3.LUT P0, PT, PT, PT, UP0, 0x80, 0x0 ;  /* 0x000000000000781c */ /* 0x000fda0003f0f008 */
        /* <DEDUP_REMOVED lines=17> */
.L_x_156:
[----:B------:R-:W-:-:S13]  /*ae00*/  LOP3.LUT P6, RZ, R16, 0x3ff, RZ, 0xc0, !PT ;  /* 0x000003ff10ff7812 */ /* 0x000fda00078cc0ff */
        /* <DEDUP_REMOVED lines=17> */
.L_x_157:
[----:B------:R-:W-:Y:S01]  /*af20*/  ULDC.64 UR4, c[0x0][0x9f8] ;  /* 0x00027e0000047ab9 */ /* 0x000fe20000000a00 */
[----:B------:R-:W-:Y:S01]  /*af30*/  IMAD.U32 R5, RZ, RZ, UR39 ;  /* 0x00000027ff057e24 */ /* 0x000fe2000f8e00ff */
[----:B------:R-:W-:Y:S01]  /*af40*/  ISETP.NE.U32.AND P0, PT, RZ, UR4, PT ;  /* 0x00000004ff007c0c */ /* 0x000fe2000bf05070 */
[----:B------:R-:W-:Y:S01]  /*af50*/  IMAD.U32 R4, RZ, RZ, UR39 ;  /* 0x00000027ff047e24 */ /* 0x000fe2000f8e00ff */
[----:B-1----:R-:W1:Y:S01]  /*af60*/  LDC R0, c[0x0][0x428] ;  /* 0x00010a00ff007b82 */ /* 0x002e620000000800 */
[----:B------:R-:W3:Y:S01]  /*af70*/  S2R R16, SR_TID.X ;  /* 0x0000000000107919 */ /* 0x000ee20000002100 */
[----:B------:R-:W-:-:S06]  /*af80*/  ISETP.NE.AND.EX P0, PT, RZ, UR5, PT, P0 ;  /* 0x00000005ff007c0c */ /* 0x000fcc000bf05300 */
[----:B------:R-:W4:Y:S08]  /*af90*/  LDC R6, c[0x0][0xda8] ;  /* 0x00036a00ff067b82 */ /* 0x000f300000000800 */
[----:B--2---:R-:W2:Y:S01]  /*afa0*/  @P0 LDC.64 R2, c[0x0][0x9f8] ;  /* 0x00027e00ff020b82 */ /* 0x004ea20000000a00 */
[----:B------:R-:W-:Y:S01]  /*afb0*/  IMAD.U32 R8, RZ, RZ, UR38 ;  /* 0x00000026ff087e24 */ /* 0x000fe2000f8e00ff */
[----:B---3--:R-:W-:Y:S01]  /*afc0*/  LOP3.LUT R16, R16, 0x7f, RZ, 0xc0, !PT ;  /* 0x0000007f10107812 */ /* 0x008fe200078ec0ff */
[----:B--2---:R-:W-:-:S05]  /*afd0*/  @P0 IMAD.WIDE R2, R5, 0x4, R2 ;  /* 0x0000000405020825 */ /* 0x004fca00078e0202 */
[----:B------:R2:W3:Y:S01]  /*afe0*/  @P0 LDG.E R4, desc[UR50][R2.64] ;  /* 0x0000003202040981 */ /* 0x0004e2000c1e1900 */
[----:B-1----:R-:W-:Y:S01]  /*aff0*/  ISETP.NE.AND P0, PT, R0, 0x1, PT ;  /* 0x000000010000780c */ /* 0x002fe20003f05270 */
[----:B------:R-:W-:Y:S01]  /*b000*/  IMAD R5, RZ, RZ, -UR45 ;  /* 0x8000002dff057e24 */ /* 0x000fe2000f8e02ff */
[----:B------:R-:W-:Y:S01]  /*b010*/  ISETP.NE.AND P6, PT, R16, RZ, PT ;  /* 0x000000ff1000720c */ /* 0x000fe20003fc5270 */
[----:B------:R-:W-:Y:S01]  /*b020*/  UMOV UR36, URZ ;  /* 0x0000003f00247c82 */ /* 0x000fe20008000000 */
[----:B------:R-:W1:Y:S01]  /*b030*/  S2R R16, SR_TID.X ;  /* 0x0000000000107919 */ /* 0x000e620000002100 */
[----:B----4-:R-:W-:Y:S01]  /*b040*/  IMAD R5, R6, R5, UR49 ;  /* 0x0000003106057e24 */ /* 0x010fe2000f8e0205 */
[----:B------:R-:W-:Y:S01]  /*b050*/  UMOV UR4, 0x40 ;  /* 0x0000004000047882 */ /* 0x000fe20000000000 */
[----:B------:R-:W-:Y:S01]  /*b060*/  UMOV UR6, UR38 ;  /* 0x0000002600067c82 */ /* 0x000fe20008000000 */
[----:B------:R-:W-:Y:S01]  /*b070*/  UMOV UR7, UR39 ;  /* 0x0000002700077c82 */ /* 0x000fe20008000000 */
[----:B--2---:R-:W2:Y:S01]  /*b080*/  LDC.64 R2, c[0x0][0x3f8] ;  /* 0x0000fe00ff027b82 */ /* 0x004ea20000000a00 */
[----:B------:R-:W-:Y:S01]  /*b090*/  IMAD.SHL.U32 R5, R5, 0x80, RZ ;  /* 0x0000008005057824 */ /* 0x000fe200078e00ff */
[----:B------:R-:W-:Y:S01]  /*b0a0*/  UMOV UR8, 0x80 ;  /* 0x0000008000087882 */ /* 0x000fe20000000000 */
[----:B------:R-:W-:Y:S01]  /*b0b0*/  UMOV UR10, UR38 ;  /* 0x00000026000a7c82 */ /* 0x000fe20008000000 */
[----:B------:R-:W-:-:S02]  /*b0c0*/  UMOV UR11, UR39 ;  /* 0x00000027000b7c82 */ /* 0x000fc40008000000 */
[----:B------:R-:W-:Y:S01]  /*b0d0*/  VOTEU.ALL UP1, P6 ;  /* 0x00000000003f7886 */ /* 0x000fe20003020000 */
[----:B------:R-:W-:Y:S01]  /*b0e0*/  R2UR UR37, R5 ;  /* 0x00000000052572ca */ /* 0x000fe200000e0000 */
[----:B------:R-:W4:Y:S03]  /*b0f0*/  @P0 LDC R0, c[0x0][0x42c] ;  /* 0x00010b00ff000b82 */ /* 0x000f260000000800 */
[----:B------:R-:W-:-:S04]  /*b100*/  @!UP1 UIADD3 UR12, UP0, UR52, 0x270, URZ ;  /* 0x00000270340c9890 */ /* 0x000fc8000ff1e03f */
[----:B------:R-:W-:Y:S01]  /*b110*/  @!UP1 UIADD3.X UR13, URZ, UR53, URZ, UP0, !UPT ;  /* 0x000000353f0d9290 */ /* 0x000fe200087fe43f */
[----:B------:R-:W5:Y:S04]  /*b120*/  @P0 LDC R7, c[0x0][0x430] ;  /* 0x00010c00ff070b82 */ /* 0x000f680000000800 */
[----:B------:R-:W-:Y:S01]  /*b130*/  UMOV UR5, UR37 ;  /* 0x0000002500057c82 */ /* 0x000fe20008000000 */
[----:B------:R-:W-:Y:S01]  /*b140*/  UMOV UR9, UR37 ;  /* 0x0000002500097c82 */ /* 0x000fe20008000000 */
[----:B--2---:R-:W-:Y:S02]  /*b150*/  ISETP.NE.U32.AND P1, PT, R2, RZ, PT ;  /* 0x000000ff0200720c */ /* 0x004fe40003f25070 */
[----:B------:R-:W-:Y:S02]  /*b160*/  @!UP1 UTMAPF.L2.4D [UR36], [UR12] ;  /* 0x000000240c0095b8 */ /* 0x000fe40008018000 */
[----:B------:R-:W-:Y:S01]  /*b170*/  ISETP.NE.AND.EX P1, PT, R3, RZ, PT, P1 ;  /* 0x000000ff0300720c */ /* 0x000fe20003f25310 */
[----:B----4-:R-:W-:Y:S01]  /*b180*/  @P0 IMAD.HI.U32 R0, R0, UR38, RZ ;  /* 0x0000002600000c27 */ /* 0x010fe2000f8e00ff */
[----:B------:R2:W-:Y:S04]  /*b190*/  @!UP1 UTMAPF.L2.4D [UR4], [UR12] ;  /* 0x000000040c0095b8 */ /* 0x0005e80008018000 */
[----:B-----5:R-:W-:Y:S01]  /*b1a0*/  @P0 SHF.R.U32.HI R8, RZ, R7, R0 ;  /* 0x00000007ff080219 */ /* 0x020fe20000011600 */
[----:B------:R4:W-:Y:S04]  /*b1b0*/  @!UP1 UTMAPF.L2.4D [UR8], [UR12] ;  /* 0x000000080c0095b8 */ /* 0x0009e80008018000 */
[----:B------:R1:W-:Y:S01]  /*b1c0*/  STL [R1+0x8], R8 ;  /* 0x0000080801007387 */ /* 0x0003e20000100800 */
[----:B--2---:R-:W-:Y:S01]  /*b1d0*/  UMOV UR4, 0xffffffff ;  /* 0xffffffff00047882 */ /* 0x004fe20000000000 */
[----:B-1----:R-:W-:-:S04]  /*b1e0*/  SHF.R.U32.HI R8, RZ, 0x5, R16 ;  /* 0x00000005ff087819 */ /* 0x002fc80000011610 */
[----:B------:R-:W-:Y:S02]  /*b1f0*/  LOP3.LUT R8, R8, 0x3, RZ, 0xc0, !PT ;  /* 0x0000000308087812 */ /* 0x000fe400078ec0ff */
[----:B---3--:R-:W-:Y:S01]  /*b200*/  SHF.R.S32.HI R10, RZ, 0x1f, R4 ;  /* 0x0000001fff0a7819 */ /* 0x008fe20000011404 */
[----:B------:R4:W-:Y:S01]  /*b210*/  STL [R1+0x10], R4 ;  /* 0x0000100401007387 */ /* 0x0009e20000100800 */
[----:B------:R-:W-:-:S03]  /*b220*/  SEL R0, R4, RZ, !P1 ;  /* 0x000000ff04007207 */ /* 0x000fc60004800000 */
[----:B------:R4:W-:Y:S01]  /*b230*/  STL [R1+0x18], R10 ;  /* 0x0000180a01007387 */ /* 0x0009e20000100800 */
[----:B------:R-:W-:Y:S05]  /*b240*/  BRA.DIV UR4, `(.L_x_158) ;  /* 0x0000002a04287947 */ /* 0x000fea000b800000 */
[----:B------:R1:W2:Y:S02]  /*b250*/  SHFL.IDX PT, R14, R8, RZ, 0x1f ;  /* 0x00001fff080e7589 */ /* 0x0002a400000e0000 */
.L_x_219:
[----:B--2---:R-:W-:Y:S02]  /*b260*/  ISETP.NE.AND P0, PT, R14, RZ, PT ;  /* 0x000000ff0e00720c */ /* 0x004fe40003f05270 */
[----:B------:R-:W-:-:S11]  /*b270*/  PLOP3.LUT P6, PT, PT, PT, PT, 0x8, 0x0 ;  /* 0x000000000000781c */ /* 0x000fd60003fce170 */
[----:B------:R-:W-:Y:S05]  /*b280*/  @P0 BRA `(.L_x_159) ;  /* 0x0000000800480947 */ /* 0x000fea0003800000 */
[----:B------:R-:W-:-:S06]  /*b290*/  UIADD3 UR4, UR41, -0x1, URZ ;  /* 0xffffffff29047890 */ /* 0x000fcc000fffe03f */
[----:B-1----:R-:W-:Y:S01]  /*b2a0*/  IMAD.U32 R8, RZ, RZ, UR4 ;  /* 0x00000004ff087e24 */ /* 0x002fe2000f8e00ff */
[----:B------:R-:W-:-:S03]  /*b2b0*/  UMOV UR4, 0xffffffff ;  /* 0xffffffff00047882 */ /* 0x000fc60000000000 */
[----:B------:R-:W-:Y:S05]  /*b2c0*/  BRA.DIV UR4, `(.L_x_160) ;  /* 0x0000002a04287947 */ /* 0x000fea000b800000 */
[----:B------:R-:W-:-:S13]  /*b2d0*/  ELECT P6, URZ, PT ;  /* 0x00000000003f782f */ /* 0x000fda00038c0000 */
.L_x_222:
[----:B------:R-:W-:Y:S05]  /*b2e0*/  @!P6 BRA `(.L_x_161) ;  /* 0x0000000400b4e947 */ /* 0x000fea0003800000 */
[----:B------:R-:W-:Y:S05]  /*b2f0*/  @!P1 BRA `(.L_x_162) ;  /* 0x0000000000449947 */ /* 0x000fea0003800000 */
[----:B------:R-:W1:Y:S01]  /*b300*/  LDC R9, c[0x0][0x41c] ;  /* 0x00010700ff097b82 */ /* 0x000e620000000800 */
[----:B------:R-:W-:Y:S01]  /*b310*/  ULDC.64 UR4, c[0x0][0x408] ;  /* 0x0001020000047ab9 */ /* 0x000fe20000000a00 */
[----:B-1----:R-:W-:-:S13]  /*b320*/  ISETP.NE.AND P0, PT, R9, 0x1, PT ;  /* 0x000000010900780c */ /* 0x002fda0003f05270 */
[----:B------:R-:W1:Y:S02]  /*b330*/  @P0 LDC.64 R6, c[0x0][0x420] ;  /* 0x00010800ff060b82 */ /* 0x000e640000000a00 */
        /* <DEDUP_REMOVED lines=9> */
[----:B------:R-:W-:-:S03]  /*b3d0*/  LEA R2, P0, R6, R2, 0x2 ;  /* 0x0000000206027211 */ /* 0x000fc600078010ff */
[----:B------:R-:W-:-:S05]  /*b3e0*/  IMAD.IADD R0, R7, 0x1, R0 ;  /* 0x0000000107007824 */ /* 0x000fca00078e0200 */
[----:B------:R-:W-:-:S05]  /*b3f0*/  LEA.HI.X R3, R6, R3, R0, 0x2, P0 ;  /* 0x0000000306037211 */ /* 0x000fca00000f1400 */
[----:B----4-:R1:W5:Y:S02]  /*b400*/  LDG.E R4, desc[UR50][R2.64] ;  /* 0x0000003202047981 */ /* 0x010364000c1e1900 */
.L_x_162:
[----:B-1----:R-:W2:Y:S04]  /*b410*/  LDL R2, [R1] ;  /* 0x0000000001027983 */ /* 0x002ea80000100800 */
[----:B------:R-:W3:Y:S01]  /*b420*/  LDL R0, [R1+0xc] ;  /* 0x00000c0001007983 */ /* 0x000ee20000100800 */
[----:B--2---:R-:W-:Y:S02]  /*b430*/  LEA R2, R2, UR40, 0x3 ;  /* 0x0000002802027c11 */ /* 0x004fe4000f8e18ff */
[----:B---3--:R-:W-:-:S04]  /*b440*/  SHF.L.U32 R3, R0, 0x1f, RZ ;  /* 0x0000001f00037819 */ /* 0x008fc800000006ff */
[----:B------:R-:W1:Y:S02]  /*b450*/  SYNCS.PHASECHK.TRANS64.TRYWAIT P0, [R2+URZ+0x29880], R3 ;  /* 0x02988003020075a7 */ /* 0x000e64000800017f */
[----:B-1----:R-:W-:Y:S05]  /*b460*/  @!P0 BRA `(.L_x_163) ;  /* 0x0000002400e08947 */ /* 0x002fea0003800000 */
.L_x_223:
[----:B------:R-:W2:Y:S01]  /*b470*/  S2R R0, SR_TID.X ;  /* 0x0000000000007919 */ /* 0x000ea20000002100 */
[----:B------:R-:W-:Y:S01]  /*b480*/  UPRMT UR4, UR48, 0x9910, URZ ;  /* 0x0000991030047896 */ /* 0x000fe2000800003f */
[----:B--2---:R-:W-:-:S04]  /*b490*/  LOP3.LUT R0, R0, 0x7f, RZ, 0xc0, !PT ;  /* 0x0000007f00007812 */ /* 0x004fc800078ec0ff */
[----:B------:R-:W-:-:S13]  /*b4a0*/  ISETP.NE.AND P0, PT, R0, RZ, PT ;  /* 0x000000ff0000720c */ /* 0x000fda0003f05270 */
[----:B------:R-:W-:-:S04]  /*b4b0*/  @!P0 IMAD.MOV.U32 R0, RZ, RZ, 0x5000 ;  /* 0x00005000ff008424 */ /* 0x000fc800078e00ff */
[----:B------:R2:W-:Y:S02]  /*b4c0*/  @!P0 SYNCS.ARRIVE.TRANS64 RZ, [R2+URZ+0x29870], R0 ;  /* 0x0298700002ff89a7 */ /* 0x0005e4000800003f */
[----:B--2---:R-:W-:-:S05]  /*b4d0*/  IMAD.U32 R0, RZ, RZ, UR4 ;  /* 0x00000004ff007e24 */ /* 0x004fca000f8e00ff */
[----:B------:R-:W-:-:S13]  /*b4e0*/  ISETP.NE.AND P2, PT, R0, 0x2, PT ;  /* 0x000000020000780c */ /* 0x000fda0003f45270 */
[----:B------:R-:W-:Y:S05]  /*b4f0*/  @P2 BRA `(.L_x_164) ;  /* 0x0000000000042947 */ /* 0x000fea0003800000 */
[----:B----4-:R-:W-:Y:S01]  /*b500*/  BPT.TRAP 0x1 ;  /* 0x000000040000795c */ /* 0x010fe20000300000 */
.L_x_164:
[----:B------:R-:W2:Y:S02]  /*b510*/  LDL R0, [R1+0x14] ;  /* 0x0000140001007983 */ /* 0x000ea40000100800 */
[----:B--2---:R-:W-:-:S13]  /*b520*/  LOP3.LUT P0, RZ, R0, 0x2, RZ, 0xc0, !PT ;  /* 0x0000000200ff7812 */ /* 0x004fda000780c0ff */
[----:B------:R-:W-:Y:S05]  /*b530*/  @P0 BRA `(.L_x_165) ;  /* 0x0000000000040947 */ /* 0x000fea0003800000 */
[----:B----4-:R-:W-:Y:S01]  /*b540*/  BPT.TRAP 0x1 ;  /* 0x000000040000795c */ /* 0x010fe20000300000 */
.L_x_165:
[----:B------:R-:W2:Y:S04]  /*b550*/  LDL R0, [R1] ;  /* 0x0000000001007983 */ /* 0x000ea80000100800 */
[----:B------:R-:W3:Y:S01]  /*b560*/  LDL R6, [R1+0x8] ;  /* 0x0000080001067983 */ /* 0x000ee20000100800 */
[----:B----4-:R-:W-:Y:S01]  /*b570*/  R2UR UR9, R2 ;  /* 0x00000000020972ca */ /* 0x010fe200000e0000 */
[----:B------:R-:W-:Y:S01]  /*b580*/  UIADD3 UR4, UP0, UR52, 0x470, URZ ;  /* 0x0000047034047890 */ /* 0x000fe2000ff1e03f */
[----:B-----5:R-:W-:Y:S01]  /*b590*/  R2UR UR13, R4 ;  /* 0x00000000040d72ca */ /* 0x020fe200000e0000 */
[----:B------:R-:W4:Y:S01]  /*b5a0*/  S2R R9, SR_CgaCtaId ;  /* 0x0000000000097919 */ /* 0x000f220000008800 */
[----:B------:R-:W-:Y:S01]  /*b5b0*/  UMOV UR6, 0x30000 ;  /* 0x0003000000067882 */ /* 0x000fe20000000000 */
[----:B------:R-:W-:Y:S01]  /*b5c0*/  UIADD3.X UR5, URZ, UR53, URZ, UP0, !UPT ;  /* 0x000000353f057290 */ /* 0x000fe200087fe43f */
[----:B------:R-:W1:Y:S01]  /*b5d0*/  S2R R7, SR_CgaCtaId ;  /* 0x0000000000077919 */ /* 0x000e620000008800 */
[----:B------:R-:W-:Y:S01]  /*b5e0*/  UMOV UR14, 0x0 ;  /* 0x00000000000e7882 */ /* 0x000fe20000000000 */
[----:B------:R-:W-:Y:S01]  /*b5f0*/  UMOV UR15, 0x14f00000 ;  /* 0x14f00000000f7882 */ /* 0x000fe20000000000 */
[----:B------:R-:W-:-:S04]  /*b600*/  UMOV UR10, URZ ;  /* 0x0000003f000a7c82 */ /* 0x000fc80008000000 */
[----:B------:R-:W-:Y:S01]  /*b610*/  UIADD3 UR9, UR9, 0x29870, URZ ;  /* 0x0002987009097890 */ /* 0x000fe2000fffe03f */
[----:B----4-:R-:W-:Y:S02]  /*b620*/  LOP3.LUT R9, R9, 0x1, RZ, 0xc0, !PT ;  /* 0x0000000109097812 */ /* 0x010fe400078ec0ff */
[----:B-1----:R-:W-:-:S03]  /*b630*/  LOP3.LUT R7, R7, 0x1, RZ, 0xc0, !PT ;  /* 0x0000000107077812 */ /* 0x002fc600078ec0ff */
[----:B------:R-:W-:Y:S02]  /*b640*/  IMAD R9, R9, 0x2800, RZ ;  /* 0x0000280009097824 */ /* 0x000fe400078e02ff */
[----:B------:R-:W-:-:S04]  /*b650*/  IMAD R7, R7, 0x50, RZ ;  /* 0x0000005007077824 */ /* 0x000fc800078e02ff */
[----:B------:R-:W-:-:S05]  /*b660*/  IMAD R8, R8, 0xa0, R7 ;  /* 0x000000a008087824 */ /* 0x000fca00078e0207 */
[----:B------:R-:W-:Y:S01]  /*b670*/  R2UR UR11, R8 ;  /* 0x00000000080b72ca */ /* 0x000fe200000e0000 */
[----:B--2---:R-:W-:Y:S01]  /*b680*/  IMAD R0, R0, 0x5000, R9 ;  /* 0x0000500000007824 */ /* 0x004fe200078e0209 */
[----:B---3--:R-:W-:-:S04]  /*b690*/  R2UR UR12, R6 ;  /* 0x00000000060c72ca */ /* 0x008fc800000e0000 */
[----:B------:R-:W-:-:S13]  /*b6a0*/  R2UR UR8, R0 ;  /* 0x00000000000872ca */ /* 0x000fda00000e0000 */
[----:B------:R-:W-:-:S09]  /*b6b0*/  UIADD3 UR8, UR40, 0xa400, UR8 ;  /* 0x0000a40028087890 */ /* 0x000fd2000fffe008 */
[----:B------:R1:W-:Y:S01]  /*b6c0*/  UTMALDG.4D.MULTICAST [UR8], [UR4], UR6, desc[UR14] ;  /* 0x00000e08040073b4 */ /* 0x0003e20008019806 */
[----:B------:R-:W2:Y:S02]  /*b6d0*/  SYNCS.PHASECHK.TRANS64.TRYWAIT P0, [R2+URZ+0x29840], R3 ;  /* 0x02984003020075a7 */ /* 0x000ea4000800017f */
[----:B-12---:R-:W-:Y:S05]  /*b6e0*/  @!P0 BRA `(.L_x_166) ;  /* 0x0000002400548947 */ /* 0x006fea0003800000 */
.L_x_224:
[----:B------:R-:W2:Y:S02]  /*b6f0*/  S2R R0, SR_TID.X ;  /* 0x0000000000007919 */ /* 0x000ea40000002100 */
[----:B--2---:R-:W-:-:S04]  /*b700*/  LOP3.LUT R0, R0, 0x7f, RZ, 0xc0, !PT ;  /* 0x0000007f00007812 */ /* 0x004fc800078ec0ff */
[----:B------:R-:W-:-:S13]  /*b710*/  ISETP.NE.AND P0, PT, R0, RZ, PT ;  /* 0x000000ff0000720c */ /* 0x000fda0003f05270 */
[----:B-1----:R-:W-:-:S04]  /*b720*/  @!P0 IMAD.MOV.U32 R3, RZ, RZ, 0x7800 ;  /* 0x00007800ff038424 */ /* 0x002fc800078e00ff */
[----:B------:R1:W-:Y:S01]  /*b730*/  @!P0 SYNCS.ARRIVE.TRANS64 RZ, [R2+URZ+0x29830], R3 ;  /* 0x0298300302ff89a7 */ /* 0x0003e2000800003f */
[----:B------:R-:W-:Y:S05]  /*b740*/  @P2 BRA `(.L_x_167) ;  /* 0x0000000000042947 */ /* 0x000fea0003800000 */
[----:B------:R-:W-:Y:S01]  /*b750*/  BPT.TRAP 0x1 ;  /* 0x000000040000795c */ /* 0x000fe20000300000 */
.L_x_167:
[----:B------:R-:W2:Y:S02]  /*b760*/  LDL R0, [R1+0x14] ;  /* 0x0000140001007983 */ /* 0x000ea40000100800 */
[----:B--2---:R-:W-:-:S13]  /*b770*/  LOP3.LUT P0, RZ, R0, 0x2, RZ, 0xc0, !PT ;  /* 0x0000000200ff7812 */ /* 0x004fda000780c0ff */
[----:B------:R-:W-:Y:S05]  /*b780*/  @P0 BRA `(.L_x_168) ;  /* 0x0000000000040947 */ /* 0x000fea0003800000 */
[----:B------:R-:W-:Y:S01]  /*b790*/  BPT.TRAP 0x1 ;  /* 0x000000040000795c */ /* 0x000fe20000300000 */
.L_x_168:
[----:B------:R-:W2:Y:S04]  /*b7a0*/  LDL R0, [R1] ;  /* 0x0000000001007983 */ /* 0x000ea80000100800 */
[----:B-1----:R-:W3:Y:S01]  /*b7b0*/  LDL R3, [R1+0x8] ;  /* 0x0000080001037983 */ /* 0x002ee20000100800 */
[----:B------:R-:W1:Y:S01]  /*b7c0*/  S2R R6, SR_CgaCtaId ;  /* 0x0000000000067919 */ /* 0x000e620000008800 */
[----:B------:R-:W-:Y:S01]  /*b7d0*/  R2UR UR9, R2 ;  /* 0x00000000020972ca */ /* 0x000fe200000e0000 */
[----:B------:R-:W-:Y:S01]  /*b7e0*/  UIADD3 UR4, UP0, UR52, 0x370, URZ ;  /* 0x0000037034047890 */ /* 0x000fe2000ff1e03f */
[----:B------:R-:W-:Y:S02]  /*b7f0*/  R2UR UR11, R8 ;  /* 0x00000000080b72ca */ /* 0x000fe400000e0000 */
[----:B------:R-:W-:-:S02]  /*b800*/  R2UR UR13, R4 ;  /* 0x00000000040d72ca */ /* 0x000fc400000e0000 */
[----:B-1----:R-:W-:-:S05]  /*b810*/  LOP3.LUT R6, R6, 0x1, RZ, 0xc0, !PT ;  /* 0x0000000106067812 */ /* 0x002fca00078ec0ff */
[----:B------:R-:W-:Y:S02]  /*b820*/  IMAD R6, R6, 0x1400, RZ ;  /* 0x0000140006067824 */ /* 0x000fe400078e02ff */
[----:B------:R-:W-:Y:S01]  /*b830*/  UIADD3 UR9, UR9, 0x29830, URZ ;  /* 0x0002983009097890 */ /* 0x000fe2000fffe03f */
[----:B------:R-:W-:Y:S01]  /*b840*/  UMOV UR10, URZ ;  /* 0x0000003f000a7c82 */ /* 0x000fe20008000000 */
[----:B------:R-:W-:Y:S01]  /*b850*/  UMOV UR18, 0x30000 ;  /* 0x0003000000127882 */ /* 0x000fe20000000000 */
[----:B------:R-:W-:Y:S01]  /*b860*/  UMOV UR6, 0x0 ;  /* 0x0000000000067882 */ /* 0x000fe20000000000 */
[----:B------:R-:W-:Y:S01]  /*b870*/  UMOV UR7, 0x14f00000 ;  /* 0x14f0000000077882 */ /* 0x000fe20000000000 */
[----:B------:R-:W-:Y:S01]  /*b880*/  UMOV UR16, 0x40 ;  /* 0x0000004000107882 */ /* 0x000fe20000000000 */
[----:B--2---:R-:W-:-:S05]  /*b890*/  IMAD R0, R0, 0x7800, R6 ;  /* 0x0000780000007824 */ /* 0x004fca00078e0206 */
[----:B------:R-:W-:Y:S02]  /*b8a0*/  R2UR UR5, R0 ;  /* 0x00000000000572ca */ /* 0x000fe400000e0000 */
[----:B---3--:R-:W-:-:S11]  /*b8b0*/  R2UR UR12, R3 ;  /* 0x00000000030c72ca */ /* 0x008fd600000e0000 */
[----:B------:R-:W-:Y:S02]  /*b8c0*/  UIADD3 UR8, UR40, UR5, URZ ;  /* 0x0000000528087290 */ /* 0x000fe4000fffe03f */
[----:B------:R-:W-:Y:S02]  /*b8d0*/  UIADD3.X UR5, URZ, UR53, URZ, UP0, !UPT ;  /* 0x000000353f057290 */ /* 0x000fe400087fe43f */
[----:B------:R-:W-:Y:S02]  /*b8e0*/  UIADD3 UR14, UR8, 0x1a400, URZ ;  /* 0x0001a400080e7890 */ /* 0x000fe4000fffe03f */
[----:B------:R-:W-:Y:S02]  /*b8f0*/  UIADD3 UR15, UR8, 0x1cc00, URZ ;  /* 0x0001cc00080f7890 */ /* 0x000fe4000fffe03f */
[----:B------:R-:W-:-:S03]  /*b900*/  UIADD3 UR17, UR8, 0x1f400, URZ ;  /* 0x0001f40008117890 */ /* 0x000fc6000fffe03f */
[----:B------:R-:W-:Y:S02]  /*b910*/  UMOV UR8, UR14 ;  /* 0x0000000e00087c82 */ /* 0x000fe40008000000 */
[----:B------:R1:W-:Y:S01]  /*b920*/  UTMALDG.4D.MULTICAST [UR8], [UR4], UR18, desc[UR6] ;  /* 0x00000608040073b4 */ /* 0x0003e20008019812 */
[----:B------:R-:W-:Y:S01]  /*b930*/  UMOV UR14, 0x80 ;  /* 0x00000080000e7882 */ /* 0x000fe20000000000 */
[----:B------:R-:W-:Y:S01]  /*b940*/  IMAD.MOV.U32 R0, RZ, RZ, R4 ;  /* 0x000000ffff007224 */ /* 0x000fe200078e0004 */
[----:B-1----:R-:W-:Y:S01]  /*b950*/  UMOV UR8, UR15 ;  /* 0x0000000f00087c82 */ /* 0x002fe20008000000 */
[----:B------:R-:W-:Y:S02]  /*b960*/  UMOV UR10, UR16 ;  /* 0x00000010000a7c82 */ /* 0x000fe40008000000 */
[----:B------:R1:W-:Y:S02]  /*b970*/  UTMALDG.4D.MULTICAST [UR8], [UR4], UR18, desc[UR6] ;  /* 0x00000608040073b4 */ /* 0x0003e40008019812 */
[----:B-1----:R-:W-:Y:S01]  /*b980*/  UMOV UR8, UR17 ;  /* 0x0000001100087c82 */ /* 0x002fe20008000000 */
[----:B------:R-:W-:-:S02]  /*b990*/  UMOV UR10, UR14 ;  /* 0x0000000e000a7c82 */ /* 0x000fc40008000000 */
[----:B------:R1:W-:Y:S02]  /*b9a0*/  UTMALDG.4D.MULTICAST [UR8], [UR4], UR18, desc[UR6] ;  /* 0x00000608040073b4 */ /* 0x0003e40008019812 */
[----:B-1----:R-:W-:Y:S01]  /*b9b0*/  NOP ;  /* 0x0000000000007918 */ /* 0x002fe20000000000 */
.L_x_161:
[----:B------:R-:W-:Y:S05]  /*b9c0*/  WARPSYNC.ALL ;  /* 0x0000000000007948 */ /* 0x000fea0003800000 */
[----:B------:R-:W-:Y:S01]  /*b9d0*/  ELECT P0, URZ, PT ;  /* 0x00000000003f782f */ /* 0x000fe20003800000 */
[----:B------:R-:W-:Y:S01]  /*b9e0*/  BAR.SYNC.DEFER_BLOCKING 0x8, 0x120 ;  /* 0x0204800000007b1d */ /* 0x000fe20000010000 */
[----:B------:R-:W-:Y:S02]  /*b9f0*/  UIADD3 UR4, UP0, UR52, 0x270, URZ ;  /* 0x0000027034047890 */ /* 0x000fe4000ff1e03f */
[----:B----4-:R-:W-:Y:S02]  /*ba00*/  UIADD3 UR8, UR40, 0x14400, URZ ;  /* 0x0001440028087890 */ /* 0x010fe4000fffe03f */
        /* <DEDUP_REMOVED lines=26> */
.L_x_159:
[----:B------:R-:W-:-:S06]  /*bbb0*/  ULOP3.LUT UR4, UR47, 0x1, URZ, 0xc, !UPT ;  /* 0x000000012f047892 */ /* 0x000fcc000f8e0c3f */
[----:B------:R-:W-:-:S05]  /*bbc0*/  IMAD.U32 R2, RZ, RZ, UR4 ;  /* 0x00000004ff027e24 */ /* 0x000fca000f8e00ff */
[----:B------:R-:W-:-:S04]  /*bbd0*/  SHF.L.U32 R2, R2, 0x1f, RZ ;  /* 0x0000001f02027819 */ /* 0x000fc800000006ff */
[----:B------:R-:W2:Y:S02]  /*bbe0*/  SYNCS.PHASECHK.TRANS64.TRYWAIT P0, [UR40+0x29820], R2 ;  /* 0x02982002ff0075a7 */ /* 0x000ea40008000168 */
[----:B--2---:R-:W-:Y:S05]  /*bbf0*/  @!P0 BRA `(.L_x_169) ;  /* 0x0000002000248947 */ /* 0x004fea0003800000 */
.L_x_225:
[----:B------:R-:W-:-:S06]  /*bc00*/  UISETP.GE.AND UP0, UPT, UR42, 0xa1, UPT ;  /* 0x000000a12a00788c */ /* 0x000fcc000bf06270 */
[----:B------:R-:W-:-:S13]  /*bc10*/  PLOP3.LUT P0, PT, PT, PT, UP0, 0x80, 0x0 ;  /* 0x000000000000781c */ /* 0x000fda0003f0f008 */
[----:B------:R-:W-:Y:S05]  /*bc20*/  @!P0 BRA `(.L_x_170) ;  /* 0x0000001000608947 */ /* 0x000fea0003800000 */
[----:B------:R3:W5:Y:S01]  /*bc30*/  LDL.LU R6, [R1+0xc] ;  /* 0x00000c0001067983 */ /* 0x0007620000300800 */
[----:B------:R-:W-:-:S03]  /*bc40*/  UIADD3 UR4, UR41, -0x2, URZ ;  /* 0xfffffffe29047890 */ /* 0x000fc6000fffe03f */
[----:B------:R3:W5:Y:S03]  /*bc50*/  LDL.LU R7, [R1] ;  /* 0x0000000001077983 */ /* 0x0007660000300800 */
[----:B------:R-:W-:-:S07]  /*bc60*/  IMAD.U32 R20, RZ, RZ, UR4 ;  /* 0x00000004ff147e24 */ /* 0x000fce000f8e00ff */
.L_x_195:
[----:B-12--5:R-:W-:Y:S01]  /*bc70*/  VIADD R2, R7, 0x1 ;  /* 0x0000000107027836 */ /* 0x026fe20000000000 */
[----:B------:R-:W-:Y:S04]  /*bc80*/  BSSY B0, `(.L_x_171) ;  /* 0x00000a0000007945 */ /* 0x000fe80003800000 */
[----:B------:R-:W-:-:S04]  /*bc90*/  ISETP.NE.AND P0, PT, R2, 0x2, PT ;  /* 0x000000020200780c */ /* 0x000fc80003f05270 */
[----:B------:R-:W-:Y:S02]  /*bca0*/  SEL R3, RZ, 0x1, P0 ;  /* 0x00000001ff037807 */ /* 0x000fe40000000000 */
[----:B----4-:R-:W-:Y:S02]  /*bcb0*/  SEL R10, R2, RZ, P0 ;  /* 0x000000ff020a7207 */ /* 0x010fe40000000000 */
[----:B------:R-:W-:-:S05]  /*bcc0*/  LOP3.LUT R9, R6, R3, RZ, 0x3c, !PT ;  /* 0x0000000306097212 */ /* 0x000fca00078e3cff */
[----:B------:R2:W-:Y:S04]  /*bcd0*/  STL [R1+0xc], R9 ;  /* 0x00000c0901007387 */ /* 0x0005e80000100800 */
[----:B------:R2:W-:Y:S01]  /*bce0*/  STL [R1], R10 ;  /* 0x0000000a01007387 */ /* 0x0005e20000100800 */
[----:B------:R-:W-:Y:S05]  /*bcf0*/  @!P6 BRA `(.L_x_172) ;  /* 0x000000080060e947 */ /* 0x000fea0003800000 */
[----:B-1----:R-:W-:Y:S01]  /*bd00*/  IMAD.MOV.U32 R8, RZ, RZ, R20 ;  /* 0x000000ffff087224 */ /* 0x002fe200078e0014 */
[----:B------:R-:W-:Y:S06]  /*bd10*/  @!P1 BRA `(.L_x_173) ;  /* 0x0000000000509947 */ /* 0x000fec0003800000 */
[----:B------:R-:W4:Y:S01]  /*bd20*/  LDL R5, [R1+0x18] ;  /* 0x0000180001057983 */ /* 0x000f220000100800 */
[----:B------:R-:W1:Y:S01]  /*bd30*/  LDC R8, c[0x0][0x41c] ;  /* 0x00010700ff087b82 */ /* 0x000e620000000800 */
[----:B------:R-:W-:Y:S02]  /*bd40*/  ULDC.64 UR4, c[0x0][0x408] ;  /* 0x0001020000047ab9 */ /* 0x000fe40000000a00 */
[----:B------:R-:W2:Y:S01]  /*bd50*/  LDL R4, [R1+0x10] ;  /* 0x0000100001047983 */ /* 0x000ea20000100800 */
        /* <DEDUP_REMOVED lines=8> */
[----:B----4-:R-:W-:-:S04]  /*bde0*/  IMAD R0, R5, UR4, RZ ;  /* 0x0000000405007c24 */ /* 0x010fc8000f8e02ff */
[C---:B--2---:R-:W-:Y:S02]  /*bdf0*/  IMAD R0, R4.reuse, UR5, R0 ;  /* 0x0000000504007c24 */ /* 0x044fe4000f8e0200 */
[----:B------:R-:W-:Y:S01]  /*be00*/  IMAD.WIDE.U32 R2, R4, UR4, R2 ;  /* 0x0000000404027c25 */ /* 0x000fe2000f8e0002 */
[----:B------:R-:W-:-:S03]  /*be10*/  ULDC.64 UR4, c[0x0][0x3f8] ;  /* 0x0000fe0000047ab9 */ /* 0x000fc60000000a00 */
[----:B------:R-:W-:Y:S01]  /*be20*/  IMAD.IADD R0, R0, 0x1, R3 ;  /* 0x0000000100007824 */ /* 0x000fe200078e0203 */
[----:B------:R-:W-:-:S04]  /*be30*/  LEA R4, P0, R2, UR4, 0x2 ;  /* 0x0000000402047c11 */ /* 0x000fc8000f8010ff */
[----:B------:R-:W-:-:S05]  /*be40*/  LEA.HI.X R5, R2, UR5, R0, 0x2, P0 ;  /* 0x0000000502057c11 */ /* 0x000fca00080f1400 */
[----:B------:R1:W5:Y:S04]  /*be50*/  LDG.E R0, desc[UR50][R4.64] ;  /* 0x0000003204007981 */ /* 0x000368000c1e1900 */
.L_x_173:
[----:B-1----:R-:W-:Y:S01]  /*be60*/  LEA R4, R10, UR40, 0x3 ;  /* 0x000000280a047c11 */ /* 0x002fe2000f8e18ff */
[----:B------:R-:W-:Y:S01]  /*be70*/  BSSY B1, `(.L_x_174) ;  /* 0x0000004000017945 */ /* 0x000fe20003800000 */
[----:B------:R-:W-:-:S04]  /*be80*/  SHF.L.U32 R3, R9, 0x1f, RZ ;  /* 0x0000001f09037819 */ /* 0x000fc800000006ff */
[----:B------:R-:W1:Y:S02]  /*be90*/  SYNCS.PHASECHK.TRANS64.TRYWAIT P0, [R4+URZ+0x29880], R3 ;  /* 0x02988003040075a7 */ /* 0x000e64000800017f */
[----:B-1----:R-:W-:Y:S05]  /*bea0*/  @!P0 BRA `(.L_x_175) ;  /* 0x0000001c00908947 */ /* 0x002fea0003800000 */
.L_x_226:
[----:B------:R-:W-:Y:S05]  /*beb0*/  BSYNC B1 ;  /* 0x0000000000017941 */ /* 0x000fea0003800000 */
.L_x_174:
[----:B------:R-:W4:Y:S01]  /*bec0*/  S2R R2, SR_TID.X ;  /* 0x0000000000027919 */ /* 0x000f220000002100 */
[----:B------:R-:W-:Y:S01]  /*bed0*/  UPRMT UR4, UR48, 0x9910, URZ ;  /* 0x0000991030047896 */ /* 0x000fe2000800003f */
[----:B----4-:R-:W-:-:S04]  /*bee0*/  LOP3.LUT R2, R2, 0x7f, RZ, 0xc0, !PT ;  /* 0x0000007f02027812 */ /* 0x010fc800078ec0ff */
[----:B------:R-:W-:-:S13]  /*bef0*/  ISETP.NE.AND P0, PT, R2, RZ, PT ;  /* 0x000000ff0200720c */ /* 0x000fda0003f05270 */
[----:B------:R-:W-:-:S04]  /*bf00*/  @!P0 IMAD.MOV.U32 R2, RZ, RZ, 0x5000 ;  /* 0x00005000ff028424 */ /* 0x000fc800078e00ff */
[----:B------:R4:W-:Y:S02]  /*bf10*/  @!P0 SYNCS.ARRIVE.TRANS64 RZ, [R4+URZ+0x29870], R2 ;  /* 0x0298700204ff89a7 */ /* 0x0009e4000800003f */
[----:B----4-:R-:W-:-:S05]  /*bf20*/  IMAD.U32 R2, RZ, RZ, UR4 ;  /* 0x00000004ff027e24 */ /* 0x010fca000f8e00ff */
[----:B------:R-:W-:-:S13]  /*bf30*/  ISETP.NE.AND P2, PT, R2, 0x2, PT ;  /* 0x000000020200780c */ /* 0x000fda0003f45270 */
[----:B------:R-:W-:Y:S05]  /*bf40*/  @P2 BRA `(.L_x_176) ;  /* 0x0000000000042947 */ /* 0x000fea0003800000 */
[----:B------:R-:W-:Y:S01]  /*bf50*/  BPT.TRAP 0x1 ;  /* 0x000000040000795c */ /* 0x000fe20000300000 */
.L_x_176:
[----:B------:R-:W4:Y:S01]  /*bf60*/  LDL R2, [R1+0x14] ;  /* 0x0000140001027983 */ /* 0x000f220000100800 */
[----:B------:R-:W-:Y:S01]  /*bf70*/  BSSY B1, `(.L_x_177) ;  /* 0x0000004000017945 */ /* 0x000fe20003800000 */
[----:B----4-:R-:W-:-:S13]  /*bf80*/  LOP3.LUT P0, RZ, R2, 0x2, RZ, 0xc0, !PT ;  /* 0x0000000202ff7812 */ /* 0x010fda000780c0ff */
[----:B------:R-:W-:Y:S05]  /*bf90*/  @P0 BRA `(.L_x_178) ;  /* 0x0000000000040947 */ /* 0x000fea0003800000 */
[----:B------:R-:W-:Y:S01]  /*bfa0*/  BPT.TRAP 0x1 ;  /* 0x000000040000795c */ /* 0x000fe20000300000 */
.L_x_178:
[----:B------:R-:W-:Y:S05]  /*bfb0*/  BSYNC B1 ;  /* 0x0000000000017941 */ /* 0x000fea0003800000 */
.L_x_177:
[----:B--2---:R-:W2:Y:S04]  /*bfc0*/  LDL R10, [R1+0x8] ;  /* 0x00000800010a7983 */ /* 0x004ea80000100800 */
[----:B------:R-:W4:Y:S01]  /*bfd0*/  LDL R2, [R1] ;  /* 0x0000000001027983 */ /* 0x000f220000100800 */
[----:B------:R-:W1:Y:S01]  /*bfe0*/  S2R R5, SR_CgaCtaId ;  /* 0x0000000000057919 */ /* 0x000e620000008800 */
[----:B------:R-:W-:-:S05]  /*bff0*/  IMAD.MOV.U32 R9, RZ, RZ, RZ ;  /* 0x000000ffff097224 */ /* 0x000fca00078e00ff */
[----:B------:R-:W-:Y:S01]  /*c000*/  R2UR UR10, R9 ;  /* 0x00000000090a72ca */ /* 0x000fe200000e0000 */
[----:B------:R-:W-:Y:S01]  /*c010*/  UIADD3 UR4, UP0, UR52, 0x470, URZ ;  /* 0x0000047034047890 */ /* 0x000fe2000ff1e03f */
[----:B------:R-:W-:Y:S01]  /*c020*/  PLOP3.LUT P0, PT, PT, PT, PT, 0x80, 0x0 ;  /* 0x000000000000781c */ /* 0x000fe20003f0f070 */
[----:B------:R-:W-:Y:S01]  /*c030*/  UMOV UR6, 0x30000 ;  /* 0x0003000000067882 */ /* 0x000fe20000000000 */
[----:B------:R-:W-:Y:S01]  /*c040*/  UMOV UR14, 0x0 ;  /* 0x00000000000e7882 */ /* 0x000fe20000000000 */
[----:B------:R-:W-:Y:S01]  /*c050*/  UIADD3.X UR5, URZ, UR53, URZ, UP0, !UPT ;  /* 0x000000353f057290 */ /* 0x000fe200087fe43f */
[----:B-1----:R-:W-:-:S05]  /*c060*/  LOP3.LUT R5, R5, 0x1, RZ, 0xc0, !PT ;  /* 0x0000000105057812 */ /* 0x002fca00078ec0ff */
[----:B------:R-:W-:Y:S01]  /*c070*/  IMAD R5, R5, 0x2800, RZ ;  /* 0x0000280005057824 */ /* 0x000fe200078e02ff */
[----:B------:R-:W-:Y:S01]  /*c080*/  UMOV UR15, 0x14f00000 ;  /* 0x14f00000000f7882 */ /* 0x000fe20000000000 */
[----:B--2---:R-:W-:Y:S02]  /*c090*/  R2UR UR12, R10 ;  /* 0x000000000a0c72ca */ /* 0x004fe400000e0000 */
[----:B------:R-:W1:Y:S01]  /*c0a0*/  S2R R10, SR_CgaCtaId ;  /* 0x00000000000a7919 */ /* 0x000e620000008800 */
[----:B----4-:R-:W-:Y:S02]  /*c0b0*/  IMAD R2, R2, 0x5000, R5 ;  /* 0x0000500002027824 */ /* 0x010fe400078e0205 */
[----:B------:R-:W-:-:S05]  /*c0c0*/  IMAD.U32 R5, RZ, RZ, UR40 ;  /* 0x00000028ff057e24 */ /* 0x000fca000f8e00ff */
[----:B------:R-:W-:Y:S02]  /*c0d0*/  IADD3 R2, R5, 0xa400, R2 ;  /* 0x0000a40005027810 */ /* 0x000fe40007ffe002 */
[----:B-1----:R-:W-:-:S05]  /*c0e0*/  LOP3.LUT R10, R10, 0x1, RZ, 0xc0, !PT ;  /* 0x000000010a0a7812 */ /* 0x002fca00078ec0ff */
[----:B------:R-:W-:-:S04]  /*c0f0*/  IMAD R10, R10, 0x50, RZ ;  /* 0x000000500a0a7824 */ /* 0x000fc800078e02ff */
[----:B------:R-:W-:Y:S02]  /*c100*/  IMAD R5, R8, 0xa0, R10 ;  /* 0x000000a008057824 */ /* 0x000fe400078e020a */
[----:B------:R-:W-:-:S07]  /*c110*/  VIADD R8, R4, 0x29870 ;  /* 0x0002987004087836 */ /* 0x000fce0000000000 */
.L_x_179:
[----:B------:R-:W-:-:S13]  /*c120*/  @P0 ELECT P3, URZ, PT ;  /* 0x00000000003f082f */ /* 0x000fda0003860000 */
[----:B-----5:R-:W-:Y:S02]  /*c130*/  @P3 R2UR UR13, R0 ;  /* 0x00000000000d32ca */ /* 0x020fe400000e0000 */
[----:B------:R-:W-:Y:S02]  /*c140*/  @P3 R2UR UR11, R5 ;  /* 0x00000000050b32ca */ /* 0x000fe400000e0000 */
[----:B------:R-:W-:Y:S02]  /*c150*/  @P3 R2UR UR9, R8 ;  /* 0x00000000080932ca */ /* 0x000fe400000e0000 */
[----:B------:R-:W-:Y:S02]  /*c160*/  @P3 R2UR UR8, R2 ;  /* 0x00000000020832ca */ /* 0x000fe400000e0000 */
[----:B------:R-:W-:Y:S02]  /*c170*/  @P3 PLOP3.LUT P0, PT, P3, PT, PT, 0x8, 0x0 ;  /* 0x000000000000381c */ /* 0x000fe40001f0e170 */
[----:B------:R-:W-:-:S09]  /*c180*/  PLOP3.LUT P3, PT, PT, PT, PT, 0x8, 0x0 ;  /* 0x000000000000781c */ /* 0x000fd20003f6e170 */
[----:B------:R1:W-:Y:S02]  /*c190*/  UTMALDG.4D.MULTICAST [UR8], [UR4], UR6, desc[UR14] ;  /* 0x00000e08040073b4 */ /* 0x0003e40008019806 */
[----:B-1----:R-:W-:Y:S05]  /*c1a0*/  @P0 BRA.U.ANY `(.L_x_179) ;  /* 0xfffffffd00dc0947 */ /* 0x002fea000393ffff */
[----:B------:R-:W1:Y:S01]  /*c1b0*/  SYNCS.PHASECHK.TRANS64.TRYWAIT P0, [R4+URZ+0x29840], R3 ;  /* 0x02984003040075a7 */ /* 0x000e62000800017f */
[----:B------:R-:W-:Y:S04]  /*c1c0*/  BSSY B1, `(.L_x_180) ;  /* 0x0000002000017945 */ /* 0x000fe80003800000 */
[----:B-1----:R-:W-:Y:S05]  /*c1d0*/  @!P0 BRA `(.L_x_181) ;  /* 0x0000001800d88947 */ /* 0x002fea0003800000 */
.L_x_227:
[----:B------:R-:W-:Y:S05]  /*c1e0*/  BSYNC B1 ;  /* 0x0000000000017941 */ /* 0x000fea0003800000 */
.L_x_180:
[----:B------:R-:W2:Y:S02]  /*c1f0*/  S2R R2, SR_TID.X ;  /* 0x0000000000027919 */ /* 0x000ea40000002100 */
[----:B--2---:R-:W-:-:S04]  /*c200*/  LOP3.LUT R2, R2, 0x7f, RZ, 0xc0, !PT ;  /* 0x0000007f02027812 */ /* 0x004fc800078ec0ff */
[----:B------:R-:W-:-:S13]  /*c210*/  ISETP.NE.AND P0, PT, R2, RZ, PT ;  /* 0x000000ff0200720c */ /* 0x000fda0003f05270 */
[----:B------:R-:W-:-:S04]  /*c220*/  @!P0 IMAD.MOV.U32 R2, RZ, RZ, 0x7800 ;  /* 0x00007800ff028424 */ /* 0x000fc800078e00ff */
[----:B------:R2:W-:Y:S01]  /*c230*/  @!P0 SYNCS.ARRIVE.TRANS64 RZ, [R4+URZ+0x29830], R2 ;  /* 0x0298300204ff89a7 */ /* 0x0005e2000800003f */
[----:B------:R-:W-:Y:S05]  /*c240*/  @P2 BRA `(.L_x_182) ;  /* 0x0000000000042947 */ /* 0x000fea0003800000 */
[----:B------:R-:W-:Y:S01]  /*c250*/  BPT.TRAP 0x1 ;  /* 0x000000040000795c */ /* 0x000fe20000300000 */
.L_x_182:
[----:B--2---:R-:W2:Y:S01]  /*c260*/  LDL R2, [R1+0x14] ;  /* 0x0000140001027983 */ /* 0x004ea20000100800 */
[----:B------:R-:W-:Y:S01]  /*c270*/  BSSY B1, `(.L_x_183) ;  /* 0x0000004000017945 */ /* 0x000fe20003800000 */
[----:B--2---:R-:W-:-:S13]  /*c280*/  LOP3.LUT P0, RZ, R2, 0x2, RZ, 0xc0, !PT ;  /* 0x0000000202ff7812 */ /* 0x004fda000780c0ff */
[----:B------:R-:W-:Y:S05]  /*c290*/  @P0 BRA `(.L_x_184) ;  /* 0x0000000000040947 */ /* 0x000fea0003800000 */
[----:B------:R-:W-:Y:S01]  /*c2a0*/  BPT.TRAP 0x1 ;  /* 0x000000040000795c */ /* 0x000fe20000300000 */
.L_x_184:
[----:B------:R-:W-:Y:S05]  /*c2b0*/  BSYNC B1 ;  /* 0x0000000000017941 */ /* 0x000fea0003800000 */
.L_x_183:
[----:B------:R-:W2:Y:S04]  /*c2c0*/  LDL R8, [R1+0x8] ;  /* 0x0000080001087983 */ /* 0x000ea80000100800 */
[----:B------:R-:W4:Y:S01]  /*c2d0*/  LDL R2, [R1] ;  /* 0x0000000001027983 */ /* 0x000f220000100800 */
[----:B------:R-:W-:Y:S01]  /*c2e0*/  R2UR UR10, R9 ;  /* 0x00000000090a72ca */ /* 0x000fe200000e0000 */
[----:B------:R-:W-:Y:S01]  /*c2f0*/  UIADD3 UR4, UP0, UR52, 0x370, URZ ;  /* 0x0000037034047890 */ /* 0x000fe2000ff1e03f */
[----:B------:R-:W-:Y:S01]  /*c300*/  PLOP3.LUT P0, PT, PT, PT, PT, 0x80, 0x0 ;  /* 0x000000000000781c */ /* 0x000fe20003f0f070 */
[----:B-1----:R-:W1:Y:S01]  /*c310*/  S2R R3, SR_CgaCtaId ;  /* 0x0000000000037919 */ /* 0x002e620000008800 */
[----:B------:R-:W-:Y:S01]  /*c320*/  VIADD R4, R4, 0x29830 ;  /* 0x0002983004047836 */ /* 0x000fe20000000000 */
[----:B------:R-:W-:Y:S01]  /*c330*/  UIADD3.X UR5, URZ, UR53, URZ, UP0, !UPT ;  /* 0x000000353f057290 */ /* 0x000fe200087fe43f */
[----:B------:R-:W-:Y:S01]  /*c340*/  UMOV UR6, 0x30000 ;  /* 0x0003000000067882 */ /* 0x000fe20000000000 */
[----:B------:R-:W-:Y:S01]  /*c350*/  UMOV UR14, 0x0 ;  /* 0x00000000000e7882 */ /* 0x000fe20000000000 */
[----:B------:R-:W-:Y:S01]  /*c360*/  UMOV UR15, 0x14f00000 ;  /* 0x14f00000000f7882 */ /* 0x000fe20000000000 */
[----:B-1----:R-:W-:-:S05]  /*c370*/  LOP3.LUT R3, R3, 0x1, RZ, 0xc0, !PT ;  /* 0x0000000103037812 */ /* 0x002fca00078ec0ff */
[----:B------:R-:W-:Y:S01]  /*c380*/  IMAD R3, R3, 0x1400, RZ ;  /* 0x0000140003037824 */ /* 0x000fe200078e02ff */
[----:B--2---:R-:W-:-:S03]  /*c390*/  R2UR UR12, R8 ;  /* 0x00000000080c72ca */ /* 0x004fc600000e0000 */
[----:B----4-:R-:W-:-:S04]  /*c3a0*/  IMAD R2, R2, 0x7800, R3 ;  /* 0x0000780002027824 */ /* 0x010fc800078e0203 */
[----:B------:R-:W-:-:S04]  /*c3b0*/  VIADD R2, R2, UR40 ;  /* 0x0000002802027c36 */ /* 0x000fc80008000000 */
[----:B------:R-:W-:-:S07]  /*c3c0*/  VIADD R3, R2, 0x1a400 ;  /* 0x0001a40002037836 */ /* 0x000fce0000000000 */
.L_x_185:
[----:B------:R-:W-:-:S13]  /*c3d0*/  @P0 ELECT P2, URZ, PT ;  /* 0x00000000003f082f */ /* 0x000fda0003840000 */
[----:B------:R-:W-:Y:S02]  /*c3e0*/  @P2 R2UR UR13, R0 ;  /* 0x00000000000d22ca */ /* 0x000fe400000e0000 */
[----:B------:R-:W-:Y:S02]  /*c3f0*/  @P2 R2UR UR11, R5 ;  /* 0x00000000050b22ca */ /* 0x000fe400000e0000 */
[----:B------:R-:W-:Y:S02]  /*c400*/  @P2 R2UR UR9, R4 ;  /* 0x00000000040922ca */ /* 0x000fe400000e0000 */
[----:B------:R-:W-:Y:S02]  /*c410*/  @P2 R2UR UR8, R3 ;  /* 0x00000000030822ca */ /* 0x000fe400000e0000 */
[----:B------:R-:W-:Y:S02]  /*c420*/  @P2 PLOP3.LUT P0, PT, P2, PT, PT, 0x8, 0x0 ;  /* 0x000000000000281c */ /* 0x000fe4000170e170 */
[----:B------:R-:W-:-:S09]  /*c430*/  PLOP3.LUT P2, PT, PT, PT, PT, 0x8, 0x0 ;  /* 0x000000000000781c */ /* 0x000fd20003f4e170 */
[----:B------:R1:W-:Y:S02]  /*c440*/  UTMALDG.4D.MULTICAST [UR8], [UR4], UR6, desc[UR14] ;  /* 0x00000e08040073b4 */ /* 0x0003e40008019806 */
[----:B-1----:R-:W-:Y:S05]  /*c450*/  @P0 BRA.U.ANY `(.L_x_185) ;  /* 0xfffffffd00dc0947 */ /* 0x002fea000393ffff */
[----:B------:R-:W2:Y:S01]  /*c460*/  LDL R8, [R1+0x8] ;  /* 0x0000080001087983 */ /* 0x000ea20000100800 */
[----:B------:R-:W-:Y:S01]  /*c470*/  PLOP3.LUT P0, PT, PT, PT, PT, 0x80, 0x0 ;  /* 0x000000000000781c */ /* 0x000fe20003f0f070 */
[----:B------:R-:W-:Y:S01]  /*c480*/  VIADD R3, R2, 0x1cc00 ;  /* 0x0001cc0002037836 */ /* 0x000fe20000000000 */
[----:B------:R-:W-:Y:S01]  /*c490*/  UMOV UR6, 0x30000 ;  /* 0x0003000000067882 */ /* 0x000fe20000000000 */
[----:B------:R-:W-:Y:S01]  /*c4a0*/  UMOV UR14, 0x0 ;  /* 0x00000000000e7882 */ /* 0x000fe20000000000 */
[----:B------:R-:W-:Y:S01]  /*c4b0*/  UMOV UR15, 0x14f00000 ;  /* 0x14f00000000f7882 */ /* 0x000fe20000000000 */
[----:B------:R-:W-:Y:S01]  /*c4c0*/  UMOV UR10, 0x40 ;  /* 0x00000040000a7882 */ /* 0x000fe20000000000 */
[----:B--2---:R-:W-:-:S15]  /*c4d0*/  R2UR UR12, R8 ;  /* 0x00000000080c72ca */ /* 0x004fde00000e0000 */
.L_x_186:
        /* <DEDUP_REMOVED lines=17> */
.L_x_187:
        /* <DEDUP_REMOVED lines=8> */
[----:B----4-:R-:W-:Y:S05]  /*c670*/  @P0 BRA.U.ANY `(.L_x_187) ;  /* 0xfffffffd00dc0947 */ /* 0x010fea000393ffff */
.L_x_172:
[----:B------:R-:W-:Y:S05]  /*c680*/  BSYNC B0 ;  /* 0x0000000000007941 */ /* 0x000fea0003800000 */
.L_x_171:
[----:B------:R-:W-:-:S05]  /*c690*/  IMAD.U32 R2, RZ, RZ, UR43 ;  /* 0x0000002bff027e24 */ /* 0x000fca000f8e00ff */
[----:B------:R-:W-:-:S13]  /*c6a0*/  ISETP.NE.AND P0, PT, R2, 0x3, PT ;  /* 0x000000030200780c */ /* 0x000fda0003f05270 */
[----:B------:R-:W-:Y:S05]  /*c6b0*/  @!P0 BRA `(.L_x_188) ;  /* 0x0000000000048947 */ /* 0x000fea0003800000 */
[----:B------:R-:W-:Y:S01]  /*c6c0*/  BPT.TRAP 0x1 ;  /* 0x000000040000795c */ /* 0x000fe20000300000 */
.L_x_188:
[----:B------:R-:W-:Y:S01]  /*c6d0*/  IMAD.U32 R2, RZ, RZ, UR48 ;  /* 0x00000030ff027e24 */ /* 0x000fe2000f8e00ff */
[----:B------:R-:W-:Y:S01]  /*c6e0*/  LEA R3, R7, UR40, 0x3 ;  /* 0x0000002807037c11 */ /* 0x000fe2000f8e18ff */
[----:B------:R-:W-:Y:S03]  /*c6f0*/  BSSY B0, `(.L_x_189) ;  /* 0x0000007000007945 */ /* 0x000fe60003800000 */
[----:B------:R-:W-:Y:S01]  /*c700*/  ISETP.NE.AND P2, PT, R2, 0x3, PT ;  /* 0x000000030200780c */ /* 0x000fe20003f45270 */
[----:B------:R4:W-:Y:S01]  /*c710*/  STL [R1+0x4], R3 ;  /* 0x0000040301007387 */ /* 0x0009e20000100800 */
[----:B------:R-:W-:-:S04]  /*c720*/  LOP3.LUT R2, R6, 0x1, RZ, 0x3c, !PT ;  /* 0x0000000106027812 */ /* 0x000fc800078e3cff */
[----:B------:R-:W-:-:S04]  /*c730*/  SHF.L.U32 R2, R2, 0x1f, RZ ;  /* 0x0000001f02027819 */ /* 0x000fc800000006ff */
[----:B------:R-:W5:Y:S02]  /*c740*/  SYNCS.PHASECHK.TRANS64.TRYWAIT P3, [R3+URZ+0x29870], R2 ;  /* 0x02987002030075a7 */ /* 0x000f64000806017f */
[----:B----45:R-:W-:Y:S05]  /*c750*/  @!P3 BRA `(.L_x_190) ;  /* 0x00000014008cb947 */ /* 0x030fea0003800000 */
.L_x_228:
[----:B------:R-:W-:Y:S05]  /*c760*/  BSYNC B0 ;  /* 0x0000000000007941 */ /* 0x000fea0003800000 */
.L_x_189:
[----:B------:R-:W-:Y:S05]  /*c770*/  @!P2 BRA `(.L_x_191) ;  /* 0x000000000004a947 */ /* 0x000fea0003800000 */
[----:B------:R-:W-:Y:S01]  /*c780*/  BPT.TRAP 0x1 ;  /* 0x000000040000795c */ /* 0x000fe20000300000 */
.L_x_191:
[----:B----4-:R-:W4:Y:S01]  /*c790*/  LDL R2, [R1+0x4] ;  /* 0x0000040001027983 */ /* 0x010f220000100800 */
[----:B------:R-:W-:-:S04]  /*c7a0*/  SHF.L.U32 R3, R6, 0x1f, RZ ;  /* 0x0000001f06037819 */ /* 0x000fc800000006ff */
[----:B----4-:R4:W5:Y:S02]  /*c7b0*/  SYNCS.PHASECHK.TRANS64.TRYWAIT P3, [R2+URZ+0x29860], R3 ;  /* 0x02986003020075a7 */ /* 0x010964000806017f */
[----:B----4-:R-:W-:Y:S01]  /*c7c0*/  IMAD R2, R7, 0x5000, RZ ;  /* 0x0000500007027824 */ /* 0x010fe200078e02ff */
[----:B-----5:R-:W-:Y:S06]  /*c7d0*/  @!P3 BRA `(.L_x_192) ;  /* 0x000000140084b947 */ /* 0x020fec0003800000 */
.L_x_229:
[----:B----4-:R-:W4:Y:S04]  /*c7e0*/  LDL R4, [R1+0x28] ;  /* 0x0000280001047983 */ /* 0x010f280000100800 */
[----:B--2---:R-:W2:Y:S04]  /*c7f0*/  LDL R10, [R1+0x2c] ;  /* 0x00002c00010a7983 */ /* 0x004ea80000100800 */
[----:B------:R-:W5:Y:S01]  /*c800*/  LDL R12, [R1+0x24] ;  /* 0x00002400010c7983 */ /* 0x000f620000100800 */
[----:B------:R-:W-:Y:S05]  /*c810*/  WARPSYNC.ALL ;  /* 0x0000000000007948 */ /* 0x000fea0003800000 */
[----:B----4-:R-:W-:-:S05]  /*c820*/  LOP3.LUT R3, R2, R4, RZ, 0xfc, !PT ;  /* 0x0000000402037212 */ /* 0x010fca00078efcff */
[----:B------:R-:W1:Y:S01]  /*c830*/  LDSM.16.MT88.4 R4, [R3+UR40+0xa400] ;  /* 0x00a400280304783b */ /* 0x000e620008004200 */
[----:B------:R-:W-:Y:S01]  /*c840*/  VIADD R21, R3, UR40 ;  /* 0x0000002803157c36 */ /* 0x000fe20008000000 */
[----:B-----5:R-:W-:-:S03]  /*c850*/  IADD3 R2, R2, UR40, R12 ;  /* 0x0000002802027c10 */ /* 0x020fc6000fffe00c */
[----:B--2---:R-:W-:Y:S01]  /*c860*/  IMAD.IADD R21, R10, 0x1, R21 ;  /* 0x000000010a157824 */ /* 0x004fe200078e0215 */
        /* <DEDUP_REMOVED lines=67> */
.L_x_193:
[----:B-1----:R-:W2:Y:S02]  /*cca0*/  LDL R2, [R1+0x4] ;  /* 0x0000040001027983 */ /* 0x002ea40000100800 */
[----:B--2---:R1:W-:Y:S01]  /*ccb0*/  SYNCS.ARRIVE.TRANS64.A1T0 RZ, [R2+URZ+0x29850], RZ ;  /* 0x029850ff02ff79a7 */ /* 0x0043e2000810003f */
[----:B------:R-:W-:Y:S06]  /*ccc0*/  BAR.SYNC.DEFER_BLOCKING 0x2, 0x80 ;  /* 0x0082000000007b1d */ /* 0x000fec0000010000 */
[----:B------:R-:W-:Y:S05]  /*ccd0*/  @!P0 BRA `(.L_x_194) ;  /* 0x0000000000048947 */ /* 0x000fea0003800000 */
[----:B------:R-:W-:Y:S01]  /*cce0*/  BPT.TRAP 0x1 ;  /* 0x000000040000795c */ /* 0x000fe20000300000 */
.L_x_194:
[----:B------:R-:W2:Y:S04]  /*ccf0*/  LDL R4, [R1+0x1c] ;  /* 0x00001c0001047983 */ /* 0x000ea80000100800 */
[----:B------:R-:W4:Y:S01]  /*cd00*/  LDL R3, [R1+0x20] ;  /* 0x0000200001037983 */ /* 0x000f220000100800 */
[----:B--2---:R-:W-:-:S13]  /*cd10*/  ISETP.NE.AND P0, PT, R4, RZ, PT ;  /* 0x000000ff0400720c */ /* 0x004fda0003f05270 */
[----:B-1----:R-:W-:-:S05]  /*cd20*/  @P0 VIADD R2, R2, 0x29880 ;  /* 0x0002988002020836 */ /* 0x002fca0000000000 */
[----:B----4-:R-:W-:-:S04]  /*cd30*/  @P0 PRMT R2, R3, 0x654, R2 ;  /* 0x0000065403020816 */ /* 0x010fc80000000002 */
[----:B------:R1:W-:Y:S01]  /*cd40*/  @P0 SYNCS.ARRIVE.TRANS64.RED.A1T0 RZ, [R2+URZ], RZ ;  /* 0x000000ff02ff09a7 */ /* 0x0003e2000810043f */
[----:B------:R-:W-:Y:S02]  /*cd50*/  BPT.TRAP 0x1 ;  /* 0x000000040000795c */ /* 0x000fe40000300000 */
[----:B------:R2:W5:Y:S01]  /*cd60*/  LDL R6, [R1+0xc] ;  /* 0x00000c0001067983 */ /* 0x0005620000100800 */
[C---:B------:R-:W-:Y:S01]  /*cd70*/  ISETP.GT.AND P0, PT, R20.reuse, RZ, PT ;  /* 0x000000ff1400720c */ /* 0x040fe20003f04270 */
[----:B------:R-:W-:Y:S02]  /*cd80*/  VIADD R20, R20, 0xffffffff ;  /* 0xffffffff14147836 */ /* 0x000fe40000000000 */
[----:B------:R2:W5:Y:S10]  /*cd90*/  LDL R7, [R1] ;  /* 0x0000000001077983 */ /* 0x0005740000100800 */
[----:B--2---:R-:W-:Y:S05]  /*cda0*/  @P0 BRA `(.L_x_195) ;  /* 0xffffffec00b00947 */ /* 0x004fea000383ffff */
.L_x_170:
[----:B------:R-:W-:-:S05]  /*cdb0*/  IMAD.U32 R0, RZ, RZ, UR43 ;  /* 0x0000002bff007e24 */ /* 0x000fca000f8e00ff */
[----:B------:R-:W-:-:S13]  /*cdc0*/  ISETP.NE.AND P0, PT, R0, 0x3, PT ;  /* 0x000000030000780c */ /* 0x000fda0003f05270 */
[----:B------:R-:W-:Y:S05]  /*cdd0*/  @!P0 BRA `(.L_x_196) ;  /* 0x0000000000048947 */ /* 0x000fea0003800000 */
[----:B----4-:R-:W-:Y:S01]  /*cde0*/  BPT.TRAP 0x1 ;  /* 0x000000040000795c */ /* 0x010fe20000300000 */
.L_x_196:
[----:B-12---:R-:W2:Y:S04]  /*cdf0*/  LDL R2, [R1+0xc] ;  /* 0x00000c0001027983 */ /* 0x006ea80000100800 */
[----:B------:R-:W3:Y:S01]  /*ce00*/  LDL R0, [R1] ;  /* 0x0000000001007983 */ /* 0x000ee20000100800 */
[----:B------:R-:W-:Y:S01]  /*ce10*/  BSSY B0, `(.L_x_197) ;  /* 0x0000008000007945 */ /* 0x000fe20003800000 */
[----:B--2---:R-:W-:-:S04]  /*ce20*/  LOP3.LUT R3, R2, 0x1, RZ, 0x3c, !PT ;  /* 0x0000000102037812 */ /* 0x004fc800078e3cff */
[----:B------:R-:W-:Y:S02]  /*ce30*/  SHF.L.U32 R3, R3, 0x1f, RZ ;  /* 0x0000001f03037819 */ /* 0x000fe400000006ff */
[----:B---3--:R-:W-:-:S04]  /*ce40*/  LEA R20, R0, UR40, 0x3 ;  /* 0x0000002800147c11 */ /* 0x008fc8000f8e18ff */
[----:B------:R-:W1:Y:S01]  /*ce50*/  SYNCS.PHASECHK.TRANS64.TRYWAIT P2, [R20+URZ+0x29870], R3 ;  /* 0x02987003140075a7 */ /* 0x000e62000804017f */
[----:B------:R-:W-:-:S05]  /*ce60*/  IMAD.U32 R0, RZ, RZ, UR48 ;  /* 0x00000030ff007e24 */ /* 0x000fca000f8e00ff */
[----:B------:R-:W-:Y:S01]  /*ce70*/  ISETP.NE.AND P1, PT, R0, 0x3, PT ;  /* 0x000000030000780c */ /* 0x000fe20003f25270 */
[----:B-1----:R-:W-:-:S12]  /*ce80*/  @!P2 BRA `(.L_x_198) ;  /* 0x0000000c00f0a947 */ /* 0x002fd80003800000 */
.L_x_230:
[----:B----4-:R-:W-:Y:S05]  /*ce90*/  BSYNC B0 ;  /* 0x0000000000007941 */ /* 0x010fea0003800000 */
.L_x_197:
[----:B------:R-:W-:Y:S05]  /*cea0*/  @!P1 BRA `(.L_x_199) ;  /* 0x0000000000049947 */ /* 0x000fea0003800000 */
[----:B------:R-:W-:Y:S01]  /*ceb0*/  BPT.TRAP 0x1 ;  /* 0x000000040000795c */ /* 0x000fe20000300000 */
.L_x_199:
[----:B------:R-:W1:Y:S02]  /*cec0*/  LDL R0, [R1+0xc] ;  /* 0x00000c0001007983 */ /* 0x000e640000100800 */
[----:B-1----:R-:W-:-:S04]  /*ced0*/  SHF.L.U32 R3, R0, 0x1f, RZ ;  /* 0x0000001f00037819 */ /* 0x002fc800000006ff */
[----:B------:R-:W1:Y:S02]  /*cee0*/  SYNCS.PHASECHK.TRANS64.TRYWAIT P2, [R20+URZ+0x29860], R3 ;  /* 0x02986003140075a7 */ /* 0x000e64000804017f */
[----:B-1----:R-:W-:Y:S05]  /*cef0*/  @!P2 BRA `(.L_x_200) ;  /* 0x0000000c00e8a947 */ /* 0x002fea0003800000 */
.L_x_231:
[----:B------:R-:W2:Y:S04]  /*cf00*/  LDL R0, [R1] ;  /* 0x0000000001007983 */ /* 0x000ea80000100800 */
[----:B------:R-:W3:Y:S04]  /*cf10*/  LDL R2, [R1+0x28] ;  /* 0x0000280001027983 */ /* 0x000ee80000100800 */
[----:B------:R-:W4:Y:S04]  /*cf20*/  LDL R10, [R1+0x2c] ;  /* 0x00002c00010a7983 */ /* 0x000f280000100800 */
[----:B------:R-:W4:Y:S01]  /*cf30*/  LDL R12, [R1+0x24] ;  /* 0x00002400010c7983 */ /* 0x000f220000100800 */
[----:B------:R-:W-:Y:S05]  /*cf40*/  WARPSYNC.ALL ;  /* 0x0000000000007948 */ /* 0x000fea0003800000 */
[----:B--2---:R-:W-:-:S05]  /*cf50*/  IMAD R0, R0, 0x5000, RZ ;  /* 0x0000500000007824 */ /* 0x004fca00078e02ff */
[----:B---3--:R-:W-:-:S05]  /*cf60*/  LOP3.LUT R2, R0, R2, RZ, 0xfc, !PT ;  /* 0x0000000200027212 */ /* 0x008fca00078efcff */
[----:B-----5:R-:W2:Y:S01]  /*cf70*/  LDSM.16.MT88.4 R4, [R2+UR40+0xa400] ;  /* 0x00a400280204783b */ /* 0x020ea20008004200 */
[----:B-1----:R-:W-:Y:S01]  /*cf80*/  VIADD R3, R2, UR40 ;  /* 0x0000002802037c36 */ /* 0x002fe20008000000 */
[----:B----4-:R-:W-:-:S03]  /*cf90*/  IADD3 R0, R0, UR40, R12 ;  /* 0x0000002800007c10 */ /* 0x010fc6000fffe00c */
[----:B------:R-:W-:Y:S01]  /*cfa0*/  IMAD.IADD R3, R10, 0x1, R3 ;  /* 0x000000010a037824 */ /* 0x000fe200078e0203 */
[C-C-:B--2---:R-:W-:Y:S02]  /*cfb0*/  PRMT R8, R4.reuse, 0x6420, R5.reuse ;  /* 0x0000642004087816 */ /* 0x144fe40000000005 */
        /* <DEDUP_REMOVED lines=66> */
.L_x_201:
[----:B-1----:R1:W-:Y:S01]  /*d3e0*/  SYNCS.ARRIVE.TRANS64.A1T0 RZ, [R20+URZ+0x29850], RZ ;  /* 0x029850ff14ff79a7 */ /* 0x0023e2000810003f */
[----:B------:R-:W-:Y:S06]  /*d3f0*/  BAR.SYNC.DEFER_BLOCKING 0x2, 0x80 ;  /* 0x0082000000007b1d */ /* 0x000fec0000010000 */
[----:B------:R-:W-:Y:S05]  /*d400*/  @!P0 BRA `(.L_x_202) ;  /* 0x0000000000048947 */ /* 0x000fea0003800000 */
[----:B------:R-:W-:Y:S01]  /*d410*/  BPT.TRAP 0x1 ;  /* 0x000000040000795c */ /* 0x000fe20000300000 */
.L_x_202:
[----:B------:R-:W3:Y:S04]  /*d420*/  LDL R2, [R1+0x1c] ;  /* 0x00001c0001027983 */ /* 0x000ee80000100800 */
[----:B--2---:R-:W2:Y:S01]  /*d430*/  LDL R0, [R1+0x20] ;  /* 0x0000200001007983 */ /* 0x004ea20000100800 */
[----:B---3--:R-:W-:-:S13]  /*d440*/  ISETP.NE.AND P0, PT, R2, RZ, PT ;  /* 0x000000ff0200720c */ /* 0x008fda0003f05270 */
[----:B-1----:R-:W-:-:S05]  /*d450*/  @P0 VIADD R20, R20, 0x29880 ;  /* 0x0002988014140836 */ /* 0x002fca0000000000 */
[----:B--2---:R-:W-:-:S04]  /*d460*/  @P0 PRMT R20, R0, 0x654, R20 ;  /* 0x0000065400140816 */ /* 0x004fc80000000014 */
[----:B------:R1:W-:Y:S01]  /*d470*/  @P0 SYNCS.ARRIVE.TRANS64.RED.A1T0 RZ, [R20+URZ], RZ ;  /* 0x000000ff14ff09a7 */ /* 0x0003e2000810043f */
[----:B------:R-:W-:Y:S02]  /*d480*/  BPT.TRAP 0x1 ;  /* 0x000000040000795c */ /* 0x000fe40000300000 */
[----:B------:R-:W2:Y:S01]  /*d490*/  LDL.LU R0, [R1] ;  /* 0x0000000001007983 */ /* 0x000ea20000300800 */
[----:B------:R-:W3:Y:S03]  /*d4a0*/  LDC R2, c[0x0][0xda4] ;  /* 0x00036900ff027b82 */ /* 0x000ee60000000800 */
[----:B------:R-:W4:Y:S01]  /*d4b0*/  LDL.LU R3, [R1+0xc] ;  /* 0x00000c0001037983 */ /* 0x000f220000300800 */
[----:B------:R-:W-:Y:S02]  /*d4c0*/  UIADD3 UR49, UR44, UR49, URZ ;  /* 0x000000312c317290 */ /* 0x000fe4000fffe03f */
[----:B------:R-:W-:-:S04]  /*d4d0*/  UIADD3 UR47, UR47, 0x1, URZ ;  /* 0x000000012f2f7890 */ /* 0x000fc8000fffe03f */
[----:B---3--:R-:W-:Y:S01]  /*d4e0*/  ISETP.LE.AND P1, PT, R2, UR49, PT ;  /* 0x0000003102007c0c */ /* 0x008fe2000bf23270 */
[----:B--2---:R-:W-:-:S05]  /*d4f0*/  VIADD R0, R0, 0x1 ;  /* 0x0000000100007836 */ /* 0x004fca0000000000 */
        /* <DEDUP_REMOVED lines=8> */
.L_x_153:
[----:B--2---:R-:W2:Y:S01]  /*d580*/  S2R R3, SR_CgaCtaId ;  /* 0x0000000000037919 */ /* 0x004ea20000008800 */
[----:B------:R-:W-:-:S04]  /*d590*/  MOV R0, 0x400 ;  /* 0x0000040000007802 */ /* 0x000fc80000000f00 */
[----:B--2---:R-:W-:Y:S01]  /*d5a0*/  LEA R9, R3, R0, 0x18 ;  /* 0x0000000003097211 */ /* 0x004fe200078ec0ff */
[----:B------:R-:W-:-:S05]  /*d5b0*/  IMAD.U32 R0, RZ, RZ, UR47 ;  /* 0x0000002fff007e24 */ /* 0x000fca000f8e00ff */
[----:B------:R-:W-:-:S04]  /*d5c0*/  SHF.L.U32 R0, R0, 0x1f, RZ ;  /* 0x0000001f00007819 */ /* 0x000fc800000006ff */
[----:B------:R-:W2:Y:S02]  /*d5d0*/  SYNCS.PHASECHK.TRANS64.TRYWAIT P0, [R9+URZ+0x29820], R0 ;  /* 0x02982000090075a7 */ /* 0x000ea4000800017f */
[----:B--2---:R-:W-:Y:S05]  /*d5e0*/  @!P0 BRA `(.L_x_204) ;  /* 0x0000000800408947 */ /* 0x004fea0003800000 */
.L_x_232:
[----:B------:R-:W3:Y:S02]  /*d5f0*/  S2R R2, SR_TID.X ;  /* 0x0000000000027919 */ /* 0x000ee40000002100 */
[----:B---3--:R-:W-:-:S04]  /*d600*/  SHF.R.U32.HI R2, RZ, 0x5, R2 ;  /* 0x00000005ff027819 */ /* 0x008fc80000011602 */
[----:B------:R-:W-:-:S05]  /*d610*/  LOP3.LUT R2, R2, 0x3, RZ, 0xc0, !PT ;  /* 0x0000000302027812 */ /* 0x000fca00078ec0ff */
[----:B--2---:R-:W2:Y:S02]  /*d620*/  SHFL.IDX PT, R0, R2, RZ, 0x1f ;  /* 0x00001fff02007589 */ /* 0x004ea400000e0000 */
[----:B--2---:R-:W-:-:S13]  /*d630*/  ISETP.NE.AND P0, PT, R0, RZ, PT ;  /* 0x000000ff0000720c */ /* 0x004fda0003f05270 */
[----:B------:R-:W-:Y:S05]  /*d640*/  @P0 EXIT ;  /* 0x000000000000094d */ /* 0x000fea0003800000 */
[----:B------:R-:W-:Y:S01]  /*d650*/  ELECT P0, URZ, PT ;  /* 0x00000000003f782f */ /* 0x000fe20003800000 */
[----:B------:R-:W-:-:S12]  /*d660*/  BSSY B0, `(.L_x_205) ;  /* 0x000002a000007945 */ /* 0x000fd80003800000 */
[----:B------:R-:W-:Y:S05]  /*d670*/  @!P0 BRA `(.L_x_206) ;  /* 0x0000000000a08947 */ /* 0x000fea0003800000 */
[----:B------:R-:W-:-:S06]  /*d680*/  ULOP3.LUT UR4, UR46, 0x2, URZ, 0xfc, !UPT ;  /* 0x000000022e047892 */ /* 0x000fcc000f8efc3f */
[----:B------:R-:W-:-:S05]  /*d690*/  IMAD.U32 R0, RZ, RZ, UR4 ;  /* 0x00000004ff007e24 */ /* 0x000fca000f8e00ff */
[----:B------:R-:W-:-:S13]  /*d6a0*/  ISETP.NE.AND P0, PT, R0, 0x3, PT ;  /* 0x000000030000780c */ /* 0x000fda0003f05270 */
[----:B------:R-:W-:Y:S05]  /*d6b0*/  @!P0 BRA `(.L_x_207) ;  /* 0x0000000000048947 */ /* 0x000fea0003800000 */
[----:B------:R-:W-:Y:S01]  /*d6c0*/  BPT.TRAP 0x1 ;  /* 0x000000040000795c */ /* 0x000fe20000300000 */
.L_x_207:
[----:B------:R-:W2:Y:S04]  /*d6d0*/  LDL R2, [R1] ;  /* 0x0000000001027983 */ /* 0x000ea80000100800 */
[----:B------:R-:W3:Y:S01]  /*d6e0*/  LDL.LU R6, [R1+0xc] ;  /* 0x00000c0001067983 */ /* 0x000ee20000300800 */
[----:B------:R-:W-:-:S04]  /*d6f0*/  VIADD R0, R9, 0x29840 ;  /* 0x0002984009007836 */ /* 0x000fc80000000000 */
[C---:B--2---:R-:W-:Y:S02]  /*d700*/  IMAD R5, R2.reuse, 0x8, R0 ;  /* 0x0000000802057824 */ /* 0x044fe400078e0200 */
[----:B------:R-:W-:Y:S01]  /*d710*/  VIADD R2, R2, 0x1 ;  /* 0x0000000102027836 */ /* 0x000fe20000000000 */
[----:B---3--:R-:W-:-:S04]  /*d720*/  SHF.L.U32 R4, R6, 0x1f, RZ ;  /* 0x0000001f06047819 */ /* 0x008fc800000006ff */
[----:B------:R-:W-:Y:S01]  /*d730*/  ISETP.NE.AND P2, PT, R2, 0x2, PT ;  /* 0x000000020200780c */ /* 0x000fe20003f45270 */
[----:B------:R-:W2:Y:S03]  /*d740*/  SYNCS.PHASECHK.TRANS64.TRYWAIT P1, [R5+URZ], R4 ;  /* 0x00000004050075a7 */ /* 0x000ea6000802017f */
[----:B------:R-:W-:-:S04]  /*d750*/  SEL R3, RZ, 0x1, P2 ;  /* 0x00000001ff037807 */ /* 0x000fc80001000000 */
[----:B------:R-:W-:Y:S02]  /*d760*/  LOP3.LUT R6, R6, R3, RZ, 0x3c, !PT ;  /* 0x0000000306067212 */ /* 0x000fe400078e3cff */
[----:B------:R-:W-:-:S05]  /*d770*/  SEL R3, R2, RZ, P2 ;  /* 0x000000ff02037207 */ /* 0x000fca0001000000 */
[----:B------:R-:W-:Y:S01]  /*d780*/  IMAD R7, R3, 0x8, R0 ;  /* 0x0000000803077824 */ /* 0x000fe200078e0200 */
[----:B------:R-:W-:Y:S01]  /*d790*/  SHF.L.U32 R0, R6, 0x1f, RZ ;  /* 0x0000001f06007819 */ /* 0x000fe200000006ff */
[----:B--2---:R-:W-:Y:S06]  /*d7a0*/  @!P1 BRA `(.L_x_208) ;  /* 0x0000000400e49947 */ /* 0x004fec0003800000 */
.L_x_233:
[----:B------:R-:W3:Y:S02]  /*d7b0*/  SYNCS.PHASECHK.TRANS64.TRYWAIT P1, [R7+URZ], R0 ;  /* 0x00000000070075a7 */ /* 0x000ee4000802017f */
[----:B---3--:R-:W-:Y:S05]  /*d7c0*/  @!P1 BRA `(.L_x_209) ;  /* 0x0000000400f09947 */ /* 0x008fea0003800000 */
.L_x_234:
[----:B------:R-:W-:Y:S05]  /*d7d0*/  @!P0 BRA `(.L_x_210) ;  /* 0x0000000000048947 */ /* 0x000fea0003800000 */
[----:B------:R-:W-:Y:S01]  /*d7e0*/  BPT.TRAP 0x1 ;  /* 0x000000040000795c */ /* 0x000fe20000300000 */
.L_x_210:
[----:B------:R-:W2:Y:S02]  /*d7f0*/  LDL.LU R2, [R1] ;  /* 0x0000000001027983 */ /* 0x000ea40000300800 */
[----:B--2---:R-:W-:-:S04]  /*d800*/  IMAD R5, R2, 0x8, R9 ;  /* 0x0000000802057824 */ /* 0x004fc800078e0209 */
[----:B------:R-:W2:Y:S02]  /*d810*/  SYNCS.PHASECHK.TRANS64.TRYWAIT P1, [R5+URZ+0x29860], R4 ;  /* 0x02986004050075a7 */ /* 0x000ea4000802017f */
[----:B--2---:R-:W-:Y:S05]  /*d820*/  @!P1 BRA `(.L_x_211) ;  /* 0x0000000400ec9947 */ /* 0x004fea0003800000 */
.L_x_235:
[----:B------:R-:W-:Y:S05]  /*d830*/  @!P0 BRA `(.L_x_212) ;  /* 0x0000000000048947 */ /* 0x000fea0003800000 */
[----:B------:R-:W-:Y:S01]  /*d840*/  BPT.TRAP 0x1 ;  /* 0x000000040000795c */ /* 0x000fe20000300000 */
.L_x_212:
[----:B------:R-:W-:-:S04]  /*d850*/  IMAD R3, R3, 0x8, R9 ;  /* 0x0000000803037824 */ /* 0x000fc800078e0209 */
[----:B------:R-:W4:Y:S02]  /*d860*/  SYNCS.PHASECHK.TRANS64.TRYWAIT P1, [R3+URZ+0x29860], R0 ;  /* 0x02986000030075a7 */ /* 0x000f24000802017f */
[----:B----4-:R-:W-:Y:S05]  /*d870*/  @!P1 BRA `(.L_x_213) ;  /* 0x0000000400ec9947 */ /* 0x010fea0003800000 */
.L_x_236:
[----:B------:R-:W-:Y:S05]  /*d880*/  @!P0 BRA `(.L_x_214) ;  /* 0x0000000000048947 */ /* 0x000fea0003800000 */
[----:B------:R-:W-:Y:S01]  /*d890*/  BPT.TRAP 0x1 ;  /* 0x000000040000795c */ /* 0x000fe20000300000 */
.L_x_214:
[----:B------:R-:W5:Y:S02]  /*d8a0*/  SYNCS.PHASECHK.TRANS64.TRYWAIT P0, [R5+URZ+0x29880], R4 ;  /* 0x02988004050075a7 */ /* 0x000f64000800017f */
[----:B-----5:R-:W-:Y:S05]  /*d8b0*/  @!P0 BRA `(.L_x_215) ;  /* 0x0000000400f08947 */ /* 0x020fea0003800000 */
.L_x_216:
[----:B------:R1:W1:Y:S02]  /*d8c0*/  SYNCS.PHASECHK.TRANS64.TRYWAIT P0, [R3+URZ+0x29880], R0 ;  /* 0x02988000030075a7 */ /* 0x000264000800017f */
[----:B-1----:R-:W-:Y:S05]  /*d8d0*/  @!P0 NANOSLEEP.SYNCS 0x989680 ;  /* 0x009896800000895d */ /* 0x002fea0003900000 */
[----:B------:R-:W1:Y:S02]  /*d8e0*/  @!P0 SYNCS.PHASECHK.TRANS64 P0, [R3+URZ+0x29880], R0 ;  /* 0x02988000030085a7 */ /* 0x000e64000800007f */
[----:B-1----:R-:W-:Y:S05]  /*d8f0*/  @!P0 BRA `(.L_x_216) ;  /* 0xfffffffc00f08947 */ /* 0x002fea000383ffff */
.L_x_206:
[----:B------:R-:W-:Y:S05]  /*d900*/  BSYNC B0 ;  /* 0x0000000000007941 */ /* 0x000fea0003800000 */
.L_x_205:
[----:B------:R-:W-:Y:S05]  /*d910*/  EXIT ;  /* 0x000000000000794d */ /* 0x000fea0003800000 */
.L_x_127:
[----:B-1----:R-:W-:-:S04]  /*d920*/  IMAD.U32 R3, RZ, RZ, UR38 ;  /* 0x00000026ff037e24 */ /* 0x002fc8000f8e00ff */
[----:B------:R1:W2:Y:S03]  /*d930*/  SYNCS.PHASECHK.TRANS64.TRYWAIT P1, [R3+URZ+0x29800], R8 ;  /* 0x02980008030075a7 */ /* 0x0002a6000802017f */
[----:B--2---:R-:W-:Y:S05]  /*d940*/  @!P1 NANOSLEEP.SYNCS 0x989680 ;  /* 0x009896800000995d */ /* 0x004fea0003900000 */
[----:B------:R-:W2:Y:S02]  /*d950*/  @!P1 SYNCS.PHASECHK.TRANS64 P1, [R3+URZ+0x29800], R8 ;  /* 0x02980008030095a7 */ /* 0x000ea4000802007f */
[----:B--2---:R-:W-:Y:S05]  /*d960*/  @!P1 BRA `(.L_x_127) ;  /* 0xfffffffc00ec9947 */ /* 0x004fea000383ffff */
[----:B------:R-:W-:Y:S05]  /*d970*/  BRA `(.L_x_217) ;  /* 0xffffff4000287947 */ /* 0x000fea000383ffff */
.L_x_131:
[----:B--2---:R2:W3:Y:S02]  /*d980*/  SYNCS.PHASECHK.TRANS64.TRYWAIT P1, [R6+URZ+0x29830], R3 ;  /* 0x02983003060075a7 */ /* 0x0044e4000802017f */
[----:B---3--:R-:W-:Y:S05]  /*d990*/  @!P1 NANOSLEEP.SYNCS 0x989680 ;  /* 0x009896800000995d */ /* 0x008fea0003900000 */
[----:B------:R-:W3:Y:S02]  /*d9a0*/  @!P1 SYNCS.PHASECHK.TRANS64 P1, [R6+URZ+0x29830], R3 ;  /* 0x02983003060095a7 */ /* 0x000ee4000802007f */
[----:B---3--:R-:W-:Y:S05]  /*d9b0*/  @!P1 BRA `(.L_x_131) ;  /* 0xfffffffc00f09947 */ /* 0x008fea000383ffff */
[----:B------:R-:W-:Y:S05]  /*d9c0*/  BRA `(.L_x_130) ;  /* 0xffffff4000447947 */ /* 0x000fea000383ffff */
.L_x_137:
[----:B--2---:R-:W-:-:S04]  /*d9d0*/  IMAD.U32 R4, RZ, RZ, UR6 ;  /* 0x00000006ff047e24 */ /* 0x004fc8000f8e00ff */
[----:B------:R2:W3:Y:S03]  /*d9e0*/  SYNCS.PHASECHK.TRANS64.TRYWAIT P1, [R4+URZ+0x29830], R3 ;  /* 0x02983003040075a7 */ /* 0x0004e6000802017f */
[----:B---3--:R-:W-:Y:S05]  /*d9f0*/  @!P1 NANOSLEEP.SYNCS 0x989680 ;  /* 0x009896800000995d */ /* 0x008fea0003900000 */
[----:B------:R-:W3:Y:S02]  /*da00*/  @!P1 SYNCS.PHASECHK.TRANS64 P1, [R4+URZ+0x29830], R3 ;  /* 0x02983003040095a7 */ /* 0x000ee4000802007f */
[----:B---3--:R-:W-:Y:S05]  /*da10*/  @!P1 BRA `(.L_x_137) ;  /* 0xfffffffc00ec9947 */ /* 0x008fea000383ffff */
[----:B------:R-:W-:Y:S05]  /*da20*/  BRA `(.L_x_134) ;  /* 0xffffff7800a07947 */ /* 0x000fea000383ffff */
.L_x_141:
[----:B--2---:R-:W-:-:S04]  /*da30*/  IMAD.U32 R4, RZ, RZ, UR6 ;  /* 0x00000006ff047e24 */ /* 0x004fc8000f8e00ff */
[----:B------:R2:W3:Y:S03]  /*da40*/  SYNCS.PHASECHK.TRANS64.TRYWAIT P1, [R4+URZ+0x29850], R3 ;  /* 0x02985003040075a7 */ /* 0x0004e6000802017f */
[----:B---3--:R-:W-:Y:S05]  /*da50*/  @!P1 NANOSLEEP.SYNCS 0x989680 ;  /* 0x009896800000995d */ /* 0x008fea0003900000 */
[----:B------:R-:W3:Y:S02]  /*da60*/  @!P1 SYNCS.PHASECHK.TRANS64 P1, [R4+URZ+0x29850], R3 ;  /* 0x02985003040095a7 */ /* 0x000ee4000802007f */
[----:B---3--:R-:W-:Y:S05]  /*da70*/  @!P1 BRA `(.L_x_141) ;  /* 0xfffffffc00ec9947 */ /* 0x008fea000383ffff */
[----:B------:R-:W-:Y:S05]  /*da80*/  BRA `(.L_x_138) ;  /* 0xffffff8400a07947 */ /* 0x000fea000383ffff */
.L_x_148:
[----:B--2---:R-:W-:-:S04]  /*da90*/  IMAD.U32 R9, RZ, RZ, UR4 ;  /* 0x00000004ff097e24 */ /* 0x004fc8000f8e00ff */
[----:B------:R2:W3:Y:S03]  /*daa0*/  SYNCS.PHASECHK.TRANS64.TRYWAIT P1, [R9+URZ+0x29850], R0 ;  /* 0x02985000090075a7 */ /* 0x0004e6000802017f */
[----:B---3--:R-:W-:Y:S05]  /*dab0*/  @!P1 NANOSLEEP.SYNCS 0x989680 ;  /* 0x009896800000995d */ /* 0x008fea0003900000 */
[----:B------:R-:W3:Y:S02]  /*dac0*/  @!P1 SYNCS.PHASECHK.TRANS64 P1, [R9+URZ+0x29850], R0 ;  /* 0x02985000090095a7 */ /* 0x000ee4000802007f */
[----:B---3--:R-:W-:Y:S05]  /*dad0*/  @!P1 BRA `(.L_x_148) ;  /* 0xfffffffc00ec9947 */ /* 0x008fea000383ffff */
[----:B------:R-:W-:Y:S05]  /*dae0*/  BRA `(.L_x_147) ;  /* 0xffffffac00fc7947 */ /* 0x000fea000383ffff */
.L_x_158:
[----:B------:R-:W-:Y:S02]  /*daf0*/  IMAD.MOV.U32 R13, RZ, RZ, R8 ;  /* 0x000000ffff0d7224 */ /* 0x000fe400078e0008 */
[----:B------:R-:W-:Y:S02]  /*db00*/  IMAD.MOV.U32 R12, RZ, RZ, RZ ;  /* 0x000000ffff0c7224 */ /* 0x000fe400078e00ff */
[----:B------:R-:W-:Y:S02]  /*db10*/  IMAD.MOV.U32 R11, RZ, RZ, 0x1f ;  /* 0x0000001fff0b7424 */ /* 0x000fe400078e00ff */
[----:B------:R-:W-:-:S07]  /*db20*/  IMAD.MOV.U32 R15, RZ, RZ, -0x1 ;  /* 0xffffffffff0f7424 */ /* 0x000fce00078e00ff */
[----:B----4-:R-:W-:Y:S05]  /*db30*/  WARPSYNC.COLLECTIVE R15, `(.L_x_218) ;  /* 0x000000000f087348 */ /* 0x010fea0003c00000 */
[----:B------:R1:W2:Y:S02]  /*db40*/  SHFL.IDX P6, R14, R13, R12, R11 ;  /* 0x0000000c0d0e7389 */ /* 0x0002a400000c000b */
[----:B-12-4-:R-:W-:Y:S01]  /*db50*/  ENDCOLLECTIVE ;  /* 0x000000000000791b */ /* 0x016fe20003800000 */
.L_x_218:
[----:B------:R-:W-:Y:S05]  /*db60*/  BRA `(.L_x_219) ;  /* 0xffffffd400bc7947 */ /* 0x000fea000383ffff */
.L_x_160:
[----:B------:R-:W-:Y:S01]  /*db70*/  BSSY B0, `(.L_x_220) ;  /* 0x0000006000007945 */ /* 0x000fe20003800000 */
[----:B------:R-:W-:-:S07]  /*db80*/  IMAD.MOV.U32 R15, RZ, RZ, -0x1 ;  /* 0xffffffffff0f7424 */ /* 0x000fce00078e00ff */
[----:B----4-:R-:W-:Y:S05]  /*db90*/  WARPSYNC.COLLECTIVE R15, `(.L_x_221) ;  /* 0x000000000f0c7348 */ /* 0x010fea0003c00000 */
[----:B------:R-:W-:Y:S02]  /*dba0*/  ELECT P6, UR62, PT ;  /* 0x00000000003e782f */ /* 0x000fe400038c0000 */
[----:B------:R-:W-:Y:S01]  /*dbb0*/  MOV R14, UR62 ;  /* 0x0000003e000e7c02 */ /* 0x000fe20008000f00 */
[----:B----4-:R-:W-:Y:S10]  /*dbc0*/  ENDCOLLECTIVE ;  /* 0x000000000000791b */ /* 0x010ff40003800000 */
.L_x_221:
[----:B------:R-:W-:Y:S05]  /*dbd0*/  BSYNC B0 ;  /* 0x0000000000007941 */ /* 0x000fea0003800000 */
.L_x_220:
[----:B------:R-:W-:Y:S05]  /*dbe0*/  BRA `(.L_x_222) ;  /* 0xffffffd400bc7947 */ /* 0x000fea000383ffff */
.L_x_163:
[----:B-1----:R1:W2:Y:S02]  /*dbf0*/  SYNCS.PHASECHK.TRANS64.TRYWAIT P0, [R2+URZ+0x29880], R3 ;  /* 0x02988003020075a7 */ /* 0x0022a4000800017f */
[----:B--2---:R-:W-:Y:S05]  /*dc00*/  @!P0 NANOSLEEP.SYNCS 0x989680 ;  /* 0x009896800000895d */ /* 0x004fea0003900000 */
[----:B------:R-:W2:Y:S02]  /*dc10*/  @!P0 SYNCS.PHASECHK.TRANS64 P0, [R2+URZ+0x29880], R3 ;  /* 0x02988003020085a7 */ /* 0x000ea4000800007f */
[----:B--2---:R-:W-:Y:S05]  /*dc20*/  @!P0 BRA `(.L_x_163) ;  /* 0xfffffffc00f08947 */ /* 0x004fea000383ffff */
[----:B------:R-:W-:Y:S05]  /*dc30*/  BRA `(.L_x_223) ;  /* 0xffffffd8000c7947 */ /* 0x000fea000383ffff */
.L_x_166:
[----:B-1----:R1:W2:Y:S02]  /*dc40*/  SYNCS.PHASECHK.TRANS64.TRYWAIT P0, [R2+URZ+0x29840], R3 ;  /* 0x02984003020075a7 */ /* 0x0022a4000800017f */
[----:B--2---:R-:W-:Y:S05]  /*dc50*/  @!P0 NANOSLEEP.SYNCS 0x989680 ;  /* 0x009896800000895d */ /* 0x004fea0003900000 */
[----:B------:R-:W2:Y:S02]  /*dc60*/  @!P0 SYNCS.PHASECHK.TRANS64 P0, [R2+URZ+0x29840], R3 ;  /* 0x02984003020085a7 */ /* 0x000ea4000800007f */
[----:B--2---:R-:W-:Y:S05]  /*dc70*/  @!P0 BRA `(.L_x_166) ;  /* 0xfffffffc00f08947 */ /* 0x004fea000383ffff */
[----:B------:R-:W-:Y:S05]  /*dc80*/  BRA `(.L_x_224) ;  /* 0xffffffd800987947 */ /* 0x000fea000383ffff */
.L_x_169:
[----:B--2---:R-:W-:-:S04]  /*dc90*/  IMAD.U32 R3, RZ, RZ, UR40 ;  /* 0x00000028ff037e24 */ /* 0x004fc8000f8e00ff */
[----:B------:R2:W3:Y:S03]  /*dca0*/  SYNCS.PHASECHK.TRANS64.TRYWAIT P0, [R3+URZ+0x29820], R2 ;  /* 0x02982002030075a7 */ /* 0x0004e6000800017f */
[----:B---3--:R-:W-:Y:S05]  /*dcb0*/  @!P0 NANOSLEEP.SYNCS 0x989680 ;  /* 0x009896800000895d */ /* 0x008fea0003900000 */
[----:B------:R-:W3:Y:S02]  /*dcc0*/  @!P0 SYNCS.PHASECHK.TRANS64 P0, [R3+URZ+0x29820], R2 ;  /* 0x02982002030085a7 */ /* 0x000ee4000800007f */
[----:B---3--:R-:W-:Y:S05]  /*dcd0*/  @!P0 BRA `(.L_x_169) ;  /* 0xfffffffc00ec8947 */ /* 0x008fea000383ffff */
[----:B------:R-:W-:Y:S05]  /*dce0*/  BRA `(.L_x_225) ;  /* 0xffffffdc00c47947 */ /* 0x000fea000383ffff */
.L_x_175:
[----:B-1----:R1:W4:Y:S02]  /*dcf0*/  SYNCS.PHASECHK.TRANS64.TRYWAIT P0, [R4+URZ+0x29880], R3 ;  /* 0x02988003040075a7 */ /* 0x002324000800017f */
[----:B----4-:R-:W-:Y:S05]  /*dd00*/  @!P0 NANOSLEEP.SYNCS 0x989680 ;  /* 0x009896800000895d */ /* 0x010fea0003900000 */
[----:B------:R-:W4:Y:S02]  /*dd10*/  @!P0 SYNCS.PHASECHK.TRANS64 P0, [R4+URZ+0x29880], R3 ;  /* 0x02988003040085a7 */ /* 0x000f24000800007f */
[----:B----4-:R-:W-:Y:S05]  /*dd20*/  @!P0 BRA `(.L_x_175) ;  /* 0xfffffffc00f08947 */ /* 0x010fea000383ffff */
[----:B------:R-:W-:Y:S05]  /*dd30*/  BRA `(.L_x_226) ;  /* 0xffffffe0005c7947 */ /* 0x000fea000383ffff */
.L_x_181:
[----:B-1----:R1:W2:Y:S02]  /*dd40*/  SYNCS.PHASECHK.TRANS64.TRYWAIT P0, [R4+URZ+0x29840], R3 ;  /* 0x02984003040075a7 */ /* 0x0022a4000800017f */
[----:B--2---:R-:W-:Y:S05]  /*dd50*/  @!P0 NANOSLEEP.SYNCS 0x989680 ;  /* 0x009896800000895d */ /* 0x004fea0003900000 */
[----:B------:R-:W2:Y:S02]  /*dd60*/  @!P0 SYNCS.PHASECHK.TRANS64 P0, [R4+URZ+0x29840], R3 ;  /* 0x02984003040085a7 */ /* 0x000ea4000800007f */
[----:B--2---:R-:W-:Y:S05]  /*dd70*/  @!P0 BRA `(.L_x_181) ;  /* 0xfffffffc00f08947 */ /* 0x004fea000383ffff */
[----:B------:R-:W-:Y:S05]  /*dd80*/  BRA `(.L_x_227) ;  /* 0xffffffe400147947 */ /* 0x000fea000383ffff */
.L_x_190:
[----:B----4-:R-:W4:Y:S02]  /*dd90*/  LDL R3, [R1+0x4] ;  /* 0x0000040001037983 */ /* 0x010f240000100800 */
[----:B----4-:R4:W1:Y:S02]  /*dda0*/  SYNCS.PHASECHK.TRANS64.TRYWAIT P3, [R3+URZ+0x29870], R2 ;  /* 0x02987002030075a7 */ /* 0x010864000806017f */
[----:B-1----:R-:W-:Y:S05]  /*ddb0*/  @!P3 NANOSLEEP.SYNCS 0x989680 ;  /* 0x009896800000b95d */ /* 0x002fea0003900000 */
[----:B------:R-:W1:Y:S02]  /*ddc0*/  @!P3 SYNCS.PHASECHK.TRANS64 P3, [R3+URZ+0x29870], R2 ;  /* 0x029870020300b5a7 */ /* 0x000e64000806007f */
[----:B-1----:R-:W-:Y:S05]  /*ddd0*/  @!P3 BRA `(.L_x_190) ;  /* 0xfffffffc00ecb947 */ /* 0x002fea000383ffff */
[----:B------:R-:W-:Y:S05]  /*dde0*/  BRA `(.L_x_228) ;  /* 0xffffffe8005c7947 */ /* 0x000fea000383ffff */
.L_x_192:
[----:B----4-:R-:W4:Y:S02]  /*ddf0*/  LDL R4, [R1+0x4] ;  /* 0x0000040001047983 */ /* 0x010f240000100800 */
[----:B----4-:R4:W1:Y:S02]  /*de00*/  SYNCS.PHASECHK.TRANS64.TRYWAIT P3, [R4+URZ+0x29860], R3 ;  /* 0x02986003040075a7 */ /* 0x010864000806017f */
[----:B-1----:R-:W-:Y:S05]  /*de10*/  @!P3 NANOSLEEP.SYNCS 0x989680 ;  /* 0x009896800000b95d */ /* 0x002fea0003900000 */
[----:B------:R-:W1:Y:S02]  /*de20*/  @!P3 SYNCS.PHASECHK.TRANS64 P3, [R4+URZ+0x29860], R3 ;  /* 0x029860030400b5a7 */ /* 0x000e64000806007f */
[----:B-1----:R-:W-:Y:S05]  /*de30*/  @!P3 BRA `(.L_x_192) ;  /* 0xfffffffc00ecb947 */ /* 0x002fea000383ffff */
[----:B------:R-:W-:Y:S05]  /*de40*/  BRA `(.L_x_229) ;  /* 0xffffffe800647947 */ /* 0x000fea000383ffff */
.L_x_198:
[----:B-1----:R1:W2:Y:S02]  /*de50*/  SYNCS.PHASECHK.TRANS64.TRYWAIT P2, [R20+URZ+0x29870], R3 ;  /* 0x02987003140075a7 */ /* 0x0022a4000804017f */
[----:B--2---:R-:W-:Y:S05]  /*de60*/  @!P2 NANOSLEEP.SYNCS 0x989680 ;  /* 0x009896800000a95d */ /* 0x004fea0003900000 */
[----:B------:R-:W2:Y:S02]  /*de70*/  @!P2 SYNCS.PHASECHK.TRANS64 P2, [R20+URZ+0x29870], R3 ;  /* 0x029870031400a5a7 */ /* 0x000ea4000804007f */
[----:B--2---:R-:W-:Y:S05]  /*de80*/  @!P2 BRA `(.L_x_198) ;  /* 0xfffffffc00f0a947 */ /* 0x004fea000383ffff */
[----:B------:R-:W-:Y:S05]  /*de90*/  BRA `(.L_x_230) ;  /* 0xffffffec00fc7947 */ /* 0x000fea000383ffff */
.L_x_200:
[----:B-1----:R1:W2:Y:S02]  /*dea0*/  SYNCS.PHASECHK.TRANS64.TRYWAIT P2, [R20+URZ+0x29860], R3 ;  /* 0x02986003140075a7 */ /* 0x0022a4000804017f */
[----:B--2---:R-:W-:Y:S05]  /*deb0*/  @!P2 NANOSLEEP.SYNCS 0x989680 ;  /* 0x009896800000a95d */ /* 0x004fea0003900000 */
[----:B------:R-:W2:Y:S02]  /*dec0*/  @!P2 SYNCS.PHASECHK.TRANS64 P2, [R20+URZ+0x29860], R3 ;  /* 0x029860031400a5a7 */ /* 0x000ea4000804007f */
[----:B--2---:R-:W-:Y:S05]  /*ded0*/  @!P2 BRA `(.L_x_200) ;  /* 0xfffffffc00f0a947 */ /* 0x004fea000383ffff */
[----:B------:R-:W-:Y:S05]  /*dee0*/  BRA `(.L_x_231) ;  /* 0xfffffff000047947 */ /* 0x000fea000383ffff */
.L_x_204:
[----:B--2---:R2:W3:Y:S02]  /*def0*/  SYNCS.PHASECHK.TRANS64.TRYWAIT P0, [R9+URZ+0x29820], R0 ;  /* 0x02982000090075a7 */ /* 0x0044e4000800017f */
[----:B---3--:R-:W-:Y:S05]  /*df00*/  @!P0 NANOSLEEP.SYNCS 0x989680 ;  /* 0x009896800000895d */ /* 0x008fea0003900000 */
[----:B------:R-:W3:Y:S02]  /*df10*/  @!P0 SYNCS.PHASECHK.TRANS64 P0, [R9+URZ+0x29820], R0 ;  /* 0x02982000090085a7 */ /* 0x000ee4000800007f */
[----:B---3--:R-:W-:Y:S05]  /*df20*/  @!P0 BRA `(.L_x_204) ;  /* 0xfffffffc00f08947 */ /* 0x008fea000383ffff */
[----:B------:R-:W-:Y:S05]  /*df30*/  BRA `(.L_x_232) ;  /* 0xfffffff400ac7947 */ /* 0x000fea000383ffff */
.L_x_208:
[----:B--2---:R2:W3:Y:S02]  /*df40*/  SYNCS.PHASECHK.TRANS64.TRYWAIT P1, [R5+URZ], R4 ;  /* 0x00000004050075a7 */ /* 0x0044e4000802017f */
[----:B---3--:R-:W-:Y:S05]  /*df50*/  @!P1 NANOSLEEP.SYNCS 0x989680 ;  /* 0x009896800000995d */ /* 0x008fea0003900000 */
[----:B------:R-:W3:Y:S02]  /*df60*/  @!P1 SYNCS.PHASECHK.TRANS64 P1, [R5+URZ], R4 ;  /* 0x00000004050095a7 */ /* 0x000ee4000802007f */
[----:B---3--:R-:W-:Y:S05]  /*df70*/  @!P1 BRA `(.L_x_208) ;  /* 0xfffffffc00f09947 */ /* 0x008fea000383ffff */
[----:B------:R-:W-:Y:S05]  /*df80*/  BRA `(.L_x_233) ;  /* 0xfffffff800087947 */ /* 0x000fea000383ffff */
.L_x_209:
[----:B---3--:R3:W4:Y:S02]  /*df90*/  SYNCS.PHASECHK.TRANS64.TRYWAIT P1, [R7+URZ], R0 ;  /* 0x00000000070075a7 */ /* 0x008724000802017f */
[----:B----4-:R-:W-:Y:S05]  /*dfa0*/  @!P1 NANOSLEEP.SYNCS 0x989680 ;  /* 0x009896800000995d */ /* 0x010fea0003900000 */
[----:B------:R-:W4:Y:S02]  /*dfb0*/  @!P1 SYNCS.PHASECHK.TRANS64 P1, [R7+URZ], R0 ;  /* 0x00000000070095a7 */ /* 0x000f24000802007f */
[----:B----4-:R-:W-:Y:S05]  /*dfc0*/  @!P1 BRA `(.L_x_209) ;  /* 0xfffffffc00f09947 */ /* 0x010fea000383ffff */
[----:B------:R-:W-:Y:S05]  /*dfd0*/  BRA `(.L_x_234) ;  /* 0xfffffff400fc7947 */ /* 0x000fea000383ffff */
.L_x_211:
[----:B--2---:R2:W4:Y:S02]  /*dfe0*/  SYNCS.PHASECHK.TRANS64.TRYWAIT P1, [R5+URZ+0x29860], R4 ;  /* 0x02986004050075a7 */ /* 0x004524000802017f */
[----:B----4-:R-:W-:Y:S05]  /*dff0*/  @!P1 NANOSLEEP.SYNCS 0x989680 ;  /* 0x009896800000995d */ /* 0x010fea0003900000 */
[----:B------:R-:W4:Y:S02]  /*e000*/  @!P1 SYNCS.PHASECHK.TRANS64 P1, [R5+URZ+0x29860], R4 ;  /* 0x02986004050095a7 */ /* 0x000f24000802007f */
[----:B----4-:R-:W-:Y:S05]  /*e010*/  @!P1 BRA `(.L_x_211) ;  /* 0xfffffffc00f09947 */ /* 0x010fea000383ffff */
[----:B------:R-:W-:Y:S05]  /*e020*/  BRA `(.L_x_235) ;  /* 0xfffffff800007947 */ /* 0x000fea000383ffff */
.L_x_213:
[----:B----4-:R4:W1:Y:S02]  /*e030*/  SYNCS.PHASECHK.TRANS64.TRYWAIT P1, [R3+URZ+0x29860], R0 ;  /* 0x02986000030075a7 */ /* 0x010864000802017f */
[----:B-1----:R-:W-:Y:S05]  /*e040*/  @!P1 NANOSLEEP.SYNCS 0x989680 ;  /* 0x009896800000995d */ /* 0x002fea0003900000 */
[----:B------:R-:W1:Y:S02]  /*e050*/  @!P1 SYNCS.PHASECHK.TRANS64 P1, [R3+URZ+0x29860], R0 ;  /* 0x02986000030095a7 */ /* 0x000e64000802007f */
[----:B-1----:R-:W-:Y:S05]  /*e060*/  @!P1 BRA `(.L_x_213) ;  /* 0xfffffffc00f09947 */ /* 0x002fea000383ffff */
[----:B------:R-:W-:Y:S05]  /*e070*/  BRA `(.L_x_236) ;  /* 0xfffffff800007947 */ /* 0x000fea000383ffff */
.L_x_215:
[----:B------:R1:W1:Y:S02]  /*e080*/  SYNCS.PHASECHK.TRANS64.TRYWAIT P0, [R5+URZ+0x29880], R4 ;  /* 0x02988004050075a7 */ /* 0x000264000800017f */
[----:B-1----:R-:W-:Y:S05]  /*e090*/  @!P0 NANOSLEEP.SYNCS 0x989680 ;  /* 0x009896800000895d */ /* 0x002fea0003900000 */
[----:B------:R-:W1:Y:S02]  /*e0a0*/  @!P0 SYNCS.PHASECHK.TRANS64 P0, [R5+URZ+0x29880], R4 ;  /* 0x02988004050085a7 */ /* 0x000e64000800007f */
[----:B-1----:R-:W-:Y:S05]  /*e0b0*/  @!P0 BRA `(.L_x_215) ;  /* 0xfffffffc00f08947 */ /* 0x002fea000383ffff */
[----:B------:R-:W-:Y:S05]  /*e0c0*/  BRA `(.L_x_216) ;  /* 0xfffffff400fc7947 */ /* 0x000fea000383ffff */
.L_x_237:
        /* <DEDUP_REMOVED lines=11> */
.L_x_2623:


//--------------------- .text._ZN7cutlass13device_kernelIN5flash11enable_sm90INS1_16FlashAttnFwdSm90INS1_25CollectiveMainloopFwdSm90ILi2EN4cute5tupleIJNS5_1CILi1EEES8_S8_EEENS6_IJNS7_ILi128EEENS7_ILi160EEENS7_ILi192EEEEEELi128ENS_12float_e4m3_tEfNS_4arch4Sm90ELb0ELb0ELb1ELb1ELb0ELb0ELb0ELb1ELb1ELb0ELb0ELb0EEENS1_21CollectiveEpilogueFwdINS6_IJSA_SA_SB_EEES9_NS_10bfloat16_tESG_Li256ELb1ELb0ELb0ELb1EEENS1_36VarlenDynamicPersistentTileSchedulerILi128ELi160ELi256ELi128ELb0ELb0ELb1ELb0ELb1ELb1EEEEEEEEEvNT_6ParamsE --------------------------
	.section	.text._ZN7cutlass13device_kernelIN5flash11enable_sm90INS1_16FlashAttnFwdSm90INS1_25CollectiveMainloopFwdSm90ILi2EN4cute5tupleIJNS5_1CILi1EEES8_S8_EEENS6_IJNS7_ILi128EEENS7_ILi160EEENS7_ILi192EEEEEELi128ENS_12float_e4m3_tEfNS_4arch4Sm90ELb0ELb0ELb1ELb1ELb0ELb0ELb0ELb1ELb1ELb0ELb0ELb0EEENS1_21CollectiveEpilogueFwdINS6_IJSA_SA_SB_EEES9_NS_10bfloat16_tESG_Li256ELb1ELb0ELb0ELb1EEENS1_36VarlenDynamicPersistentTileSchedulerILi128ELi160ELi256ELi128ELb0ELb0ELb1ELb0ELb1ELb1EEEEEEEEEvNT_6ParamsE,"ax",@progbits
	.align	128
.text._ZN7cutlass13device_kernelIN5flash11enable_sm90INS1_16FlashAttnFwdSm90INS1_25CollectiveMainloopFwdSm90ILi2EN4cute5tupleIJNS5_1CILi1EEES8_S8_EEENS6_IJNS7_ILi128EEENS7_ILi160EEENS7_ILi192EEEEEELi128ENS_12float_e4m3_tEfNS_4arch4Sm90ELb0ELb0ELb1ELb1ELb0ELb0ELb0ELb1ELb1ELb0ELb0ELb0EEENS1_21CollectiveEpilogueFwdINS6_IJSA_SA_SB_EEES9_NS_10bfloat16_tESG_Li256ELb1ELb0ELb0ELb1EEENS1_36VarlenDynamicPersistentTileSchedulerILi128ELi160ELi256ELi128ELb0ELb0ELb1ELb0ELb1ELb1EEEEEEEEEvNT_6ParamsE:
        .type           _ZN7cutlass13device_kernelIN5flash11enable_sm90INS1_16FlashAttnFwdSm90INS1_25CollectiveMainloopFwdSm90ILi2EN4cute5tupleIJNS5_1CILi1EEES8_S8_EEENS6_IJNS7_ILi128EEENS7_ILi160EEENS7_ILi192EEEEEELi128ENS_12float_e4m3_tEfNS_4arch4Sm90ELb0ELb0ELb1ELb1ELb0ELb0ELb0ELb1ELb1ELb0ELb0ELb0EEENS1_21CollectiveEpilogueFwdINS6_IJSA_SA_SB_EEES9_NS_10bfloat16_tESG_Li256ELb1ELb0ELb0ELb1EEENS1_36VarlenDynamicPersistentTileSchedulerILi128ELi160ELi256ELi128ELb0ELb0ELb1ELb0ELb1ELb1EEEEEEEEEvNT_6ParamsE,@function
        .size           _ZN7cutlass13device_kernelIN5flash11enable_sm90INS1_16FlashAttnFwdSm90INS1_25CollectiveMainloopFwdSm90ILi2EN4cute5tupleIJNS5_1CILi1EEES8_S8_EEENS6_IJNS7_ILi128EEENS7_ILi160EEENS7_ILi192EEEEEELi128ENS_12float_e4m3_tEfNS_4arch4Sm90ELb0ELb0ELb1ELb1ELb0ELb0ELb0ELb1ELb1ELb0ELb0ELb0EEENS1_21CollectiveEpilogueFwdINS6_IJSA_SA_SB_EEES9_NS_10bfloat16_tESG_Li256ELb1ELb0ELb0ELb1EEENS1_36VarlenDynamicPersistentTileSchedulerILi128ELi160ELi256ELi128ELb0ELb0ELb1ELb0ELb1ELb1EEEEEEEEEvNT_6ParamsE,(.L_x_2624 - _ZN7cutlass13device_kernelIN5flash11enable_sm90INS1_16FlashAttnFwdSm90INS1_25CollectiveMainloopFwdSm90ILi2EN4cute5tupleIJNS5_1CILi1EEES8_S8_EEENS6_IJNS7_ILi128EEENS7_ILi160EEENS7_ILi192EEEEEELi128ENS_12float_e4m3_tEfNS_4arch4Sm90ELb0ELb0ELb1ELb1ELb0ELb0ELb0ELb1ELb1ELb0ELb0ELb0EEENS1_21CollectiveEpilogueFwdINS6_IJSA_SA_SB_EEES9_NS_10bfloat16_tESG_Li256ELb1ELb0ELb0ELb1EEENS1_36VarlenDynamicPersistentTileSchedulerILi128ELi160ELi256ELi128ELb0ELb0ELb1ELb0ELb1ELb1EEEEEEEEEvNT_6ParamsE)
        .other          _ZN7cutlass13device_kernelIN5flash11enable_sm90INS1_16FlashAttnFwdSm90INS1_25CollectiveMainloopFwdSm90ILi2EN4cute5tupleIJNS5_1CILi1EEES8_S8_EEENS6_IJNS7_ILi128EEENS7_ILi160EEENS7_ILi192EEEEEELi128ENS_12float_e4m3_tEfNS_4arch4Sm90ELb0ELb0ELb1ELb1ELb0ELb0ELb0ELb1ELb1ELb0ELb0ELb0EEENS1_21CollectiveEpilogueFwdINS6_IJSA_SA_SB_EEES9_NS_10bfloat16_tESG_Li256ELb1ELb0ELb0ELb1EEENS1_36VarlenDynamicPersistentTileSchedulerILi128ELi160ELi256ELi128ELb0ELb0ELb1ELb0ELb1ELb1EEEEEEEEEvNT_6ParamsE,@"STO_CUDA_ENTRY STV_DEFAULT"
_ZN7cutlass13device_kernelIN5flash11enable_sm90INS1_16FlashAttnFwdSm90INS1_25CollectiveMainloopFwdSm90ILi2EN4cute5tupleIJNS5_1CILi1EEES8_S8_EEENS6_IJNS7_ILi128EEENS7_ILi160EEENS7_ILi192EEEEEELi128ENS_12float_e4m3_tEfNS_4arch4Sm90ELb0ELb0ELb1ELb1ELb0ELb0ELb0ELb1ELb1ELb0ELb0ELb0EEENS1_21CollectiveEpilogueFwdINS6_IJSA_SA_SB_EEES9_NS_10bfloat16_tESG_Li256ELb1ELb0ELb0ELb1EEENS1_36VarlenDynamicPersistentTileSchedulerILi128ELi160ELi256ELi128ELb0ELb0ELb1ELb0ELb1ELb1EEEEEEEEEvNT_6ParamsE:
[----:B------:R-:W0:Y:S02]  /*0000*/  LDC R1, c[0x0][0x28] ;  /* 0x00000a00ff017b82 */ /* 0x000e240000000800 */
[----:B0-----:R-:W-:Y:S01]  /*0010*/  VIADD R1, R1, 0xffffffc8 ;  /* 0xffffffc801017836 */ /* 0x001fe20000000000 */
[----:B------:R-:W0:Y:S01]  /*0020*/  S2R R3, SR_TID.X ;  /* 0x0000000000037919 */ /* 0x000e220000002100 */
[----:B------:R-:W-:Y:S01]  /*0030*/  ELECT P0, URZ, PT ;  /* 0x00000000003f782f */ /* 0x000fe20003800000 */
[----:B------:R-:W-:Y:S01]  /*0040*/  BSSY B0, `(.L_x_238) ;  /* 0x0000011000007945 */ /* 0x000fe20003800000 */
[--C-:B0-----:R-:W-:Y:S02]  /*0050*/  SHF.R.U32.HI R0, RZ, 0x5, R3.reuse ;  /* 0x00000005ff007819 */ /* 0x101fe40000011603 */
[----:B------:R-:W-:-:S03]  /*0060*/  SHF.R.U32.HI R22, RZ, 0x7, R3 ;  /* 0x00000007ff167819 */ /* 0x000fc60000011603 */
[----:B------:R-:W0:Y:S02]  /*0070*/  SHFL.IDX PT, R2, R0, RZ, 0x1f ;  /* 0x00001fff00027589 */ /* 0x000e2400000e0000 */
[----:B0-----:R-:W-:-:S13]  /*0080*/  ISETP.EQ.AND P0, PT, R2, RZ, P0 ;  /* 0x000000ff0200720c */ /* 0x001fda0000702270 */
[----:B------:R-:W-:Y:S05]  /*0090*/  @!P0 BRA `(.L_x_239) ;  /* 0x00000000002c8947 */ /* 0x000fea0003800000 */
[----:B------:R-:W-:Y:S02]  /*00a0*/  ULDC.64 UR4, c[0x0][0x198] ;  /* 0x0000660000047ab9 */ /* 0x000fe40000000a00 */
[----:B------:R-:W-:Y:S02]  /*00b0*/  UIADD3 UR6, UP0, UR4, 0x270, URZ ;  /* 0x0000027004067890 */ /* 0x000fe4000ff1e03f */
[----:B------:R-:W-:Y:S02]  /*00c0*/  UIADD3 UR8, UP1, UR4, 0x370, URZ ;  /* 0x0000037004087890 */ /* 0x000fe4000ff3e03f */
[----:B------:R-:W-:Y:S02]  /*00d0*/  UIADD3 UR4, UP2, UR4, 0x470, URZ ;  /* 0x0000047004047890 */ /* 0x000fe4000ff5e03f */
[----:B------:R-:W-:Y:S02]  /*00e0*/  UIADD3.X UR7, URZ, UR5, URZ, UP0, !UPT ;  /* 0x000000053f077290 */ /* 0x000fe400087fe43f */
[----:B------:R-:W-:-:S02]  /*00f0*/  UIADD3.X UR9, URZ, UR5, URZ, UP1, !UPT ;  /* 0x000000053f097290 */ /* 0x000fc40008ffe43f */
[----:B------:R-:W-:-:S05]  /*0100*/  UIADD3.X UR5, URZ, UR5, URZ, UP2, !UPT ;  /* 0x000000053f057290 */ /* 0x000fca00097fe43f */
[----:B------:R0:W-:Y:S02]  /*0110*/  UTMACCTL.PF [UR6] ;  /* 0x00000000060079b9 */ /* 0x0001e40008040000 */
[----:B------:R0:W-:Y:S02]  /*0120*/  UTMACCTL.PF [UR8] ;  /* 0x00000000080079b9 */ /* 0x0001e40008040000 */
[----:B------:R0:W-:Y:S02]  /*0130*/  UTMACCTL.PF [UR4] ;  /* 0x00000000040079b9 */ /* 0x0001e40008040000 */
[----:B0-----:R-:W-:Y:S01]  /*0140*/  NOP ;  /* 0x0000000000007918 */ /* 0x001fe20000000000 */
.L_x_239:
[----:B------:R-:W-:Y:S05]  /*0150*/  BSYNC B0 ;  /* 0x0000000000007941 */ /* 0x000fea0003800000 */
.L_x_238:
[----:B------:R-:W-:Y:S01]  /*0160*/  VOTEU.ANY UP0, P0 ;  /* 0x00000000003f7886 */ /* 0x000fe20000000100 */
[----:B------:R-:W0:Y:S01]  /*0170*/  SHFL.IDX PT, R3, R22, RZ, 0x1f ;  /* 0x00001fff16037589 */ /* 0x000e2200000e0000 */
[----:B------:R-:W-:Y:S01]  /*0180*/  UMOV UR4, 0x1 ;  /* 0x0000000100047882 */ /* 0x000fe20000000000 */
[----:B------:R-:W-:Y:S01]  /*0190*/  UMOV UR7, 0x100 ;  /* 0x0000010000077882 */ /* 0x000fe20000000000 */
[----:B------:R-:W-:Y:S01]  /*01a0*/  VOTEU.ANY UP1, P0 ;  /* 0x00000000003f7886 */ /* 0x000fe20000020100 */
[----:B------:R-:W1:Y:S01]  /*01b0*/  @UP0 S2UR UR8, SR_CgaCtaId ;  /* 0x00000000000809c3 */ /* 0x000e620000008800 */
[----:B------:R-:W2:Y:S01]  /*01c0*/  SHFL.IDX PT, R2, R0, RZ, 0x1f ;  /* 0x00001fff00027589 */ /* 0x000ea200000e0000 */
[----:B------:R-:W-:Y:S01]  /*01d0*/  @UP0 UMOV UR6, 0x400 ;  /* 0x0000040000060882 */ /* 0x000fe20000000000 */
[----:B------:R-:W-:-:S04]  /*01e0*/  @UP0 UIADD3 UR4, -UR4, 0x100000, URZ ;  /* 0x0010000004040890 */ /* 0x000fc8000fffe13f */
[----:B------:R-:W-:Y:S02]  /*01f0*/  @UP0 USHF.L.U32 UR5, UR4, 0xb, URZ ;  /* 0x0000000b04050899 */ /* 0x000fe4000800063f */
[----:B------:R-:W-:Y:S01]  /*0200*/  @UP0 USHF.L.U32 UR4, UR4, 0x1, URZ ;  /* 0x0000000104040899 */ /* 0x000fe2000800063f */
[----:B------:R-:W-:Y:S01]  /*0210*/  VOTEU.ANY UP2, P0 ;  /* 0x00000000003f7886 */ /* 0x000fe20000040100 */
[----:B0-----:R-:W-:Y:S01]  /*0220*/  R2UR UR9, R3 ;  /* 0x00000000030972ca */ /* 0x001fe200000e0000 */
[----:B-1----:R-:W-:Y:S01]  /*0230*/  @UP0 ULEA UR8, UR8, UR6, 0x18 ;  /* 0x0000000608080291 */ /* 0x002fe2000f8ec03f */
[----:B--2---:R-:W-:Y:S01]  /*0240*/  ISETP.NE.AND P1, PT, R2, RZ, PT ;  /* 0x000000ff0200720c */ /* 0x004fe20003f25270 */
[----:B------:R-:W-:-:S04]  /*0250*/  @UP0 UIADD3 UR6, -UR7, 0x100000, URZ ;  /* 0x0010000007060890 */ /* 0x000fc8000fffe13f */
[----:B------:R-:W-:Y:S02]  /*0260*/  @UP0 USHF.L.U32 UR7, UR6, 0xb, URZ ;  /* 0x0000000b06070899 */ /* 0x000fe4000800063f */
[----:B------:R-:W-:-:S04]  /*0270*/  @UP0 USHF.L.U32 UR6, UR6, 0x1, URZ ;  /* 0x0000000106060899 */ /* 0x000fc8000800063f */
[----:B------:R-:W-:Y:S01]  /*0280*/  UISETP.NE.AND UP0, UPT, UR9, URZ, UPT ;  /* 0x0000003f0900728c */ /* 0x000fe2000bf05270 */
[----:B------:R-:W0:Y:S02]  /*0290*/  FENCE.VIEW.ASYNC.S ;  /* 0x00000000000073c6 */ /* 0x000e240000000000 */
[----:B0-----:R0:W1:Y:S05]  /*02a0*/  @UP1 SYNCS.EXCH.64 URZ, [UR8+0x29800], UR4 ;  /* 0x02980004083f15b2 */ /* 0x00106a0008000100 */
[----:B------:R0:W2:Y:S01]  /*02b0*/  @UP2 SYNCS.EXCH.64 URZ, [UR8+0x29820], UR6 ;  /* 0x02982006083f25b2 */ /* 0x0000a20008000100 */
[----:B------:R-:W-:Y:S05]  /*02c0*/  @P1 BRA `(.L_x_240) ;  /* 0x0000000000481947 */ /* 0x000fea0003800000 */
[----:B0-----:R-:W0:Y:S01]  /*02d0*/  S2UR UR5, SR_CgaCtaId ;  /* 0x00000000000579c3 */ /* 0x001e220000008800 */
[----:B------:R-:W-:Y:S01]  /*02e0*/  UMOV UR4, 0x400 ;  /* 0x0000040000047882 */ /* 0x000fe20000000000 */
[----:B------:R-:W-:Y:S01]  /*02f0*/  UMOV UR6, 0x1 ;  /* 0x0000000100067882 */ /* 0x000fe20000000000 */
[----:B------:R-:W-:Y:S01]  /*0300*/  UMOV UR9, 0x2 ;  /* 0x0000000200097882 */ /* 0x000fe20000000000 */
[----:B------:R-:W-:-:S04]  /*0310*/  UIADD3 UR6, -UR6, 0x100000, URZ ;  /* 0x0010000006067890 */ /* 0x000fc8000fffe13f */
[----:B------:R-:W-:Y:S02]  /*0320*/  USHF.L.U32 UR7, UR6, 0xb, URZ ;  /* 0x0000000b06077899 */ /* 0x000fe4000800063f */
[----:B------:R-:W-:Y:S01]  /*0330*/  USHF.L.U32 UR6, UR6, 0x1, URZ ;  /* 0x0000000106067899 */ /* 0x000fe2000800063f */
[----:B------:R-:W-:Y:S01]  /*0340*/  ELECT P0, URZ, PT ;  /* 0x00000000003f782f */ /* 0x000fe20003800000 */
[----:B0-----:R-:W-:Y:S02]  /*0350*/  ULEA UR8, UR5, UR4, 0x18 ;  /* 0x0000000405087291 */ /* 0x001fe4000f8ec03f */
[----:B------:R-:W-:-:S04]  /*0360*/  UIADD3 UR4, -UR9, 0x100000, URZ ;  /* 0x0010000009047890 */ /* 0x000fc8000fffe13f */
[----:B------:R-:W-:Y:S02]  /*0370*/  USHF.L.U32 UR5, UR4, 0xb, URZ ;  /* 0x0000000b04057899 */ /* 0x000fe4000800063f */
[----:B------:R-:W-:Y:S01]  /*0380*/  USHF.L.U32 UR4, UR4, 0x1, URZ ;  /* 0x0000000104047899 */ /* 0x000fe2000800063f */
[----:B------:R-:W0:Y:S03]  /*0390*/  FENCE.VIEW.ASYNC.S ;  /* 0x00000000000073c6 */ /* 0x000e260000000000 */
[----:B0-----:R3:W4:Y:S08]  /*03a0*/  SYNCS.EXCH.64 URZ, [UR8+0x29830], UR6 ;  /* 0x02983006083f75b2 */ /* 0x0017300008000100 */
[----:B------:R3:W0:Y:S01]  /*03b0*/  SYNCS.EXCH.64 URZ, [UR8+0x29840], UR4 ;  /* 0x02984004083f75b2 */ /* 0x0006220008000100 */
[----:B------:R3:W0:Y:S01]  /*03c0*/  SYNCS.EXCH.64 URZ, [UR8+0x29838], UR6 ;  /* 0x02983806083f75b2 */ /* 0x0006220008000100 */
[----:B------:R3:W0:Y:S02]  /*03d0*/  SYNCS.EXCH.64 URZ, [UR8+0x29848], UR4 ;  /* 0x02984804083f75b2 */ /* 0x0006240008000100 */
[----:B---3--:R-:W-:Y:S01]  /*03e0*/  NOP ;  /* 0x0000000000007918 */ /* 0x008fe20000000000 */
.L_x_240:
[----:B------:R-:W3:Y:S01]  /*03f0*/  SHFL.IDX PT, R2, R0, RZ, 0x1f ;  /* 0x00001fff00027589 */ /* 0x000ee200000e0000 */
[----:B------:R-:W-:Y:S01]  /*0400*/  NOP ;  /* 0x0000000000007918 */ /* 0x000fe20000000000 */
[----:B---3--:R-:W-:-:S13]  /*0410*/  ISETP.NE.AND P0, PT, R2, RZ, PT ;  /* 0x000000ff0200720c */ /* 0x008fda0003f05270 */
[----:B------:R-:W-:Y:S05]  /*0420*/  @P0 BRA `(.L_x_241) ;  /* 0x0000000000480947 */ /* 0x000fea0003800000 */
[----:B0-----:R-:W0:Y:S01]  /*0430*/  S2UR UR5, SR_CgaCtaId ;  /* 0x00000000000579c3 */ /* 0x001e220000008800 */
[----:B------:R-:W-:Y:S01]  /*0440*/  UMOV UR4, 0x400 ;  /* 0x0000040000047882 */ /* 0x000fe20000000000 */
[----:B------:R-:W-:Y:S01]  /*0450*/  UMOV UR6, 0x80 ;  /* 0x0000008000067882 */ /* 0x000fe20000000000 */
[----:B------:R-:W-:Y:S01]  /*0460*/  UMOV UR7, 0x100 ;  /* 0x0000010000077882 */ /* 0x000fe20000000000 */
[----:B------:R-:W-:Y:S01]  /*0470*/  ELECT P0, URZ, PT ;  /* 0x00000000003f782f */ /* 0x000fe20003800000 */
[----:B0-----:R-:W-:Y:S02]  /*0480*/  ULEA UR8, UR5, UR4, 0x18 ;  /* 0x0000000405087291 */ /* 0x001fe4000f8ec03f */
[----:B------:R-:W-:-:S04]  /*0490*/  UIADD3 UR4, -UR6, 0x100000, URZ ;  /* 0x0010000006047890 */ /* 0x000fc8000fffe13f */
[----:B------:R-:W-:Y:S02]  /*04a0*/  USHF.L.U32 UR5, UR4, 0xb, URZ ;  /* 0x0000000b04057899 */ /* 0x000fe4000800063f */
[----:B------:R-:W-:Y:S02]  /*04b0*/  USHF.L.U32 UR4, UR4, 0x1, URZ ;  /* 0x0000000104047899 */ /* 0x000fe4000800063f */
[----:B------:R-:W-:-:S04]  /*04c0*/  UIADD3 UR6, -UR7, 0x100000, URZ ;  /* 0x0010000007067890 */ /* 0x000fc8000fffe13f */
[----:B------:R-:W-:Y:S02]  /*04d0*/  USHF.L.U32 UR7, UR6, 0xb, URZ ;  /* 0x0000000b06077899 */ /* 0x000fe4000800063f */
[----:B------:R-:W-:Y:S01]  /*04e0*/  USHF.L.U32 UR6, UR6, 0x1, URZ ;  /* 0x0000000106067899 */ /* 0x000fe2000800063f */
[----:B------:R-:W0:Y:S03]  /*04f0*/  FENCE.VIEW.ASYNC.S ;  /* 0x00000000000073c6 */ /* 0x000e260000000000 */
[----:B0-----:R3:W0:Y:S08]  /*0500*/  SYNCS.EXCH.64 URZ, [UR8+0x29850], UR4 ;  /* 0x02985004083f75b2 */ /* 0x0016300008000100 */
[----:B------:R3:W0:Y:S01]  /*0510*/  SYNCS.EXCH.64 URZ, [UR8+0x29860], UR6 ;  /* 0x02986006083f75b2 */ /* 0x0006220008000100 */
[----:B------:R3:W0:Y:S01]  /*0520*/  SYNCS.EXCH.64 URZ, [UR8+0x29858], UR4 ;  /* 0x02985804083f75b2 */ /* 0x0006220008000100 */
[----:B------:R3:W0:Y:S02]  /*0530*/  SYNCS.EXCH.64 URZ, [UR8+0x29868], UR6 ;  /* 0x02986806083f75b2 */ /* 0x0006240008000100 */
[----:B---3--:R-:W-:Y:S01]  /*0540*/  NOP ;  /* 0x0000000000007918 */ /* 0x008fe20000000000 */
.L_x_241:
[----:B------:R-:W3:Y:S01]  /*0550*/  SHFL.IDX PT, R2, R0, RZ, 0x1f ;  /* 0x00001fff00027589 */ /* 0x000ee200000e0000 */
[----:B------:R-:W-:Y:S01]  /*0560*/  NOP ;  /* 0x0000000000007918 */ /* 0x000fe20000000000 */
[----:B---3--:R-:W-:-:S13]  /*0570*/  ISETP.NE.AND P0, PT, R2, RZ, PT ;  /* 0x000000ff0200720c */ /* 0x008fda0003f05270 */
[----:B------:R-:W-:Y:S05]  /*0580*/  @P0 BRA `(.L_x_242) ;  /* 0x0000000000380947 */ /* 0x000fea0003800000 */
[----:B0-----:R-:W0:Y:S01]  /*0590*/  S2UR UR5, SR_CgaCtaId ;  /* 0x00000000000579c3 */ /* 0x001e220000008800 */
[----:B------:R-:W-:Y:S01]  /*05a0*/  UMOV UR4, 0x400 ;  /* 0x0000040000047882 */ /* 0x000fe20000000000 */
[----:B------:R-:W-:Y:S01]  /*05b0*/  UMOV UR7, 0x1 ;  /* 0x0000000100077882 */ /* 0x000fe20000000000 */
[----:B------:R-:W-:Y:S01]  /*05c0*/  ELECT P0, URZ, PT ;  /* 0x00000000003f782f */ /* 0x000fe20003800000 */
[----:B0-----:R-:W-:Y:S02]  /*05d0*/  ULEA UR6, UR5, UR4, 0x18 ;  /* 0x0000000405067291 */ /* 0x001fe4000f8ec03f */
[----:B------:R-:W-:-:S04]  /*05e0*/  UIADD3 UR4, -UR7, 0x100000, URZ ;  /* 0x0010000007047890 */ /* 0x000fc8000fffe13f */
[----:B------:R-:W-:Y:S02]  /*05f0*/  USHF.L.U32 UR5, UR4, 0xb, URZ ;  /* 0x0000000b04057899 */ /* 0x000fe4000800063f */
[----:B------:R-:W-:Y:S01]  /*0600*/  USHF.L.U32 UR4, UR4, 0x1, URZ ;  /* 0x0000000104047899 */ /* 0x000fe2000800063f */
[----:B------:R-:W0:Y:S11]  /*0610*/  FENCE.VIEW.ASYNC.S ;  /* 0x00000000000073c6 */ /* 0x000e360000000000 */
[----:B0-----:R3:W0:Y:S01]  /*0620*/  SYNCS.EXCH.64 URZ, [UR6+0x29870], UR4 ;  /* 0x02987004063f75b2 */ /* 0x0016220008000100 */
[----:B------:R3:W0:Y:S01]  /*0630*/  SYNCS.EXCH.64 URZ, [UR6+0x29880], UR4 ;  /* 0x02988004063f75b2 */ /* 0x0006220008000100 */
[----:B------:R3:W0:Y:S01]  /*0640*/  SYNCS.EXCH.64 URZ, [UR6+0x29878], UR4 ;  /* 0x02987804063f75b2 */ /* 0x0006220008000100 */
[----:B------:R3:W0:Y:S02]  /*0650*/  SYNCS.EXCH.64 URZ, [UR6+0x29888], UR4 ;  /* 0x02988804063f75b2 */ /* 0x0006240008000100 */
[----:B---3--:R-:W-:Y:S01]  /*0660*/  NOP ;  /* 0x0000000000007918 */ /* 0x008fe20000000000 */
.L_x_242:
        /* <DEDUP_REMOVED lines=22> */
.L_x_243:
        /* <DEDUP_REMOVED lines=22> */
.L_x_244:
[----:B------:R-:W-:Y:S01]  /*0930*/  PLOP3.LUT P0, PT, PT, PT, UP0, 0x80, 0x0 ;  /* 0x000000000000781c */ /* 0x000fe20003f0f008 */
[----:B------:R-:W-:Y:S01]  /*0940*/  UMOV UR40, 0x1 ;  /* 0x0000000100287882 */ /* 0x000fe20000000000 */
[----:B------:R-:W-:Y:S01]  /*0950*/  NOP ;  /* 0x0000000000007918 */ /* 0x000fe20000000000 */
[----:B------:R-:W-:Y:S01]  /*0960*/  USEL UR40, UR40, 0x2, !UP0 ;  /* 0x0000000228287887 */ /* 0x000fe2000c000000 */
[----:B------:R-:W-:Y:S01]  /*0970*/  ULDC.64 UR46, c[0x0][0x208] ;  /* 0x00008200002e7ab9 */ /* 0x000fe20000000a00 */
[----:B012-4-:R-:W-:Y:S08]  /*0980*/  BAR.SYNC.DEFER_BLOCKING 0x0 ;  /* 0x0000000000007b1d */ /* 0x017ff00000010000 */
[----:B------:R-:W-:Y:S05]  /*0990*/  @!P0 BRA `(.L_x_245) ;  /* 0x000000b400488947 */ /* 0x000fea0003800000 */
.L_x_246:
[----:B------:R-:W-:-:S08]  /*09a0*/  NOP ;  /* 0x0000000000007918 */ /* 0x000fd00000000000 */
[----:B------:R-:W0:Y:S02]  /*09b0*/  USETMAXREG.TRY_ALLOC.CTAPOOL UP0, 0xf0 ;  /* 0x000000f0000079c8 */ /* 0x000e240008000600 */
[----:B0-----:R-:W-:-:S13]  /*09c0*/  PLOP3.LUT P0, PT, PT, PT, UP0, 0x80, 0x0 ;  /* 0x000000000000781c */ /* 0x001fda0003f0f008 */
[----:B------:R-:W-:Y:S05]  /*09d0*/  @!P0 BRA `(.L_x_246) ;  /* 0xfffffffc00f08947 */ /* 0x000fea000383ffff */
[----:B------:R-:W0:Y:S01]  /*09e0*/  S2R R2, SR_TID.X ;  /* 0x0000000000027919 */ /* 0x000e220000002100 */
[----:B------:R-:W1:Y:S01]  /*09f0*/  S2UR UR5, SR_CgaCtaId ;  /* 0x00000000000579c3 */ /* 0x000e620000008800 */
[----:B------:R-:W-:-:S07]  /*0a00*/  UMOV UR4, 0x400 ;  /* 0x0000040000047882 */ /* 0x000fce0000000000 */
[----:B------:R-:W-:Y:S06]  /*0a10*/  BAR.ARV 0x8, 0x120 ;  /* 0x0204800000007b1d */ /* 0x000fec0000002000 */
[----:B-1----:R-:W-:Y:S01]  /*0a20*/  ULEA UR4, UR5, UR4, 0x18 ;  /* 0x0000000405047291 */ /* 0x002fe2000f8ec03f */
[----:B0-----:R-:W-:-:S04]  /*0a30*/  LOP3.LUT R0, R2, 0xffffff80, RZ, 0xc0, !PT ;  /* 0xffffff8002007812 */ /* 0x001fc800078ec0ff */
[----:B------:R-:W-:-:S13]  /*0a40*/  ISETP.NE.AND P0, PT, R0, 0x80, PT ;  /* 0x000000800000780c */ /* 0x000fda0003f05270 */
[----:B------:R-:W-:Y:S08]  /*0a50*/  @!P0 BAR.ARV 0x9, 0x100 ;  /* 0x0244000000008b1d */ /* 0x000ff00000002000 */
[----:B------:R-:W-:Y:S06]  /*0a60*/  BAR.SYNC.DEFER_BLOCKING 0x5, 0x180 ;  /* 0x0146000000007b1d */ /* 0x000fec0000010000 */
[----:B------:R-:W0:Y:S01]  /*0a70*/  LDS.128 R48, [UR4+0x298d0] ;  /* 0x0298d004ff307984 */ /* 0x000e220008000c00 */
[----:B------:R-:W-:Y:S01]  /*0a80*/  ULDC UR4, c[0x0][0xc14] ;  /* 0x0003050000047ab9 */ /* 0x000fe20000000800 */
[----:B------:R-:W-:Y:S06]  /*0a90*/  BAR.ARV 0x4, 0x180 ;  /* 0x0106000000007b1d */ /* 0x000fec0000002000 */
[----:B0-----:R-:W-:-:S13]  /*0aa0*/  ISETP.GE.AND P0, PT, R51, UR4, PT ;  /* 0x0000000433007c0c */ /* 0x001fda000bf06270 */
[----:B------:R-:W-:Y:S05]  /*0ab0*/  @P0 EXIT ;  /* 0x000000000000094d */ /* 0x000fea0003800000 */
[----:B------:R-:W-:Y:S01]  /*0ac0*/  VIADD R171, R2, 0xffffff80 ;  /* 0xffffff8002ab7836 */ /* 0x000fe20000000000 */
[----:B------:R-:W-:Y:S01]  /*0ad0*/  R2UR UR5, R50 ;  /* 0x00000000320572ca */ /* 0x000fe200000e0000 */
[----:B------:R-:W-:Y:S01]  /*0ae0*/  ULOP3.LUT UR44, UR40, 0x1, URZ, 0xfc, !UPT ;  /* 0x00000001282c7892 */ /* 0x000fe2000f8efc3f */
[----:B------:R-:W-:Y:S02]  /*0af0*/  UMOV UR43, URZ ;  /* 0x0000003f002b7c82 */ /* 0x000fe40008000000 */
[----:B------:R-:W-:Y:S01]  /*0b00*/  SHF.R.S32.HI R0, RZ, 0x1f, R171 ;  /* 0x0000001fff007819 */ /* 0x000fe200000114ab */
[----:B------:R-:W-:Y:S01]  /*0b10*/  UMOV UR42, URZ ;  /* 0x0000003f002a7c82 */ /* 0x000fe20008000000 */
[----:B------:R-:W-:Y:S02]  /*0b20*/  UMOV UR50, URZ ;  /* 0x0000003f00327c82 */ /* 0x000fe40008000000 */
[CC--:B------:R-:W-:Y:S02]  /*0b30*/  LEA.HI R2, R0.reuse, R171.reuse, RZ, 0x7 ;  /* 0x000000ab00027211 */ /* 0x0c0fe400078f38ff */
[----:B------:R-:W-:-:S02]  /*0b40*/  LEA.HI R3, R0, R171, RZ, 0x4 ;  /* 0x000000ab00037211 */ /* 0x000fc400078f20ff */
[----:B------:R-:W-:Y:S02]  /*0b50*/  LOP3.LUT R4, R2, 0xffffff80, RZ, 0xc0, !PT ;  /* 0xffffff8002047812 */ /* 0x000fe400078ec0ff */
[----:B------:R-:W-:Y:S02]  /*0b60*/  SHF.R.S32.HI R6, RZ, 0x4, R3 ;  /* 0x00000004ff067819 */ /* 0x000fe40000011403 */
[----:B------:R-:W-:Y:S01]  /*0b70*/  SHF.R.S32.HI R23, RZ, 0x7, R2 ;  /* 0x00000007ff177819 */ /* 0x000fe20000011402 */
[----:B------:R-:W-:Y:S01]  /*0b80*/  IMAD.IADD R19, R171, 0x1, -R4 ;  /* 0x00000001ab137824 */ /* 0x000fe200078e0a04 */
[----:B------:R-:W-:Y:S02]  /*0b90*/  LEA.HI R4, R0, R171, RZ, 0x5 ;  /* 0x000000ab00047211 */ /* 0x000fe400078f28ff */
[----:B------:R-:W-:Y:S02]  /*0ba0*/  LEA.HI R2, R2, R23, RZ, 0x1 ;  /* 0x0000001702027211 */ /* 0x000fe400078f08ff */
[----:B------:R-:W-:Y:S01]  /*0bb0*/  SHF.R.S32.HI R8, RZ, 0x1f, R19 ;  /* 0x0000001fff087819 */ /* 0x000fe20000011413 */
[----:B------:R-:W-:Y:S01]  /*0bc0*/  IMAD.SHL.U32 R5, R4, 0x20, RZ ;  /* 0x0000002004057824 */ /* 0x000fe200078e00ff */
[----:B------:R-:W-:-:S02]  /*0bd0*/  LOP3.LUT R4, R3, 0x3fffff0, RZ, 0xc0, !PT ;  /* 0x03fffff003047812 */ /* 0x000fc400078ec0ff */
[----:B------:R-:W-:Y:S02]  /*0be0*/  LEA.HI R7, R8, R19, RZ, 0x2 ;  /* 0x0000001308077211 */ /* 0x000fe400078f10ff */
[----:B------:R-:W-:Y:S01]  /*0bf0*/  LEA.HI R3, R3, R6, RZ, 0x1 ;  /* 0x0000000603037211 */ /* 0x000fe200078f08ff */
[----:B------:R-:W-:Y:S01]  /*0c00*/  IMAD.IADD R4, R171, 0x1, -R4 ;  /* 0x00000001ab047824 */ /* 0x000fe200078e0a04 */
[--C-:B------:R-:W-:Y:S02]  /*0c10*/  SHF.R.S32.HI R9, RZ, 0x2, R7.reuse ;  /* 0x00000002ff097819 */ /* 0x100fe40000011407 */
[----:B------:R-:W-:Y:S02]  /*0c20*/  SHF.R.S32.HI R10, RZ, 0x1f, R7 ;  /* 0x0000001fff0a7819 */ /* 0x000fe40000011407 */
[----:B------:R-:W-:Y:S02]  /*0c30*/  LOP3.LUT R3, R3, 0x1ffffffe, RZ, 0xc0, !PT ;  /* 0x1ffffffe03037812 */ /* 0x000fe400078ec0ff */
[----:B------:R-:W-:-:S02]  /*0c40*/  LEA.HI R10, R10, R9, RZ, 0x3 ;  /* 0x000000090a0a7211 */ /* 0x000fc400078f18ff */
[----:B------:R-:W-:Y:S01]  /*0c50*/  LOP3.LUT R2, R2, 0x3fffffe, RZ, 0xc0, !PT ;  /* 0x03fffffe02027812 */ /* 0x000fe200078ec0ff */
[----:B------:R-:W-:Y:S01]  /*0c60*/  IMAD.IADD R3, R6, 0x1, -R3 ;  /* 0x0000000106037824 */ /* 0x000fe200078e0a03 */
[----:B------:R-:W-:Y:S02]  /*0c70*/  LOP3.LUT R10, R10, 0xfffffff8, RZ, 0xc0, !PT ;  /* 0xfffffff80a0a7812 */ /* 0x000fe400078ec0ff */
[----:B------:R-:W-:Y:S01]  /*0c80*/  LEA.HI R8, R8, R19, RZ, 0x5 ;  /* 0x0000001308087211 */ /* 0x000fe200078f28ff */
[----:B------:R-:W-:Y:S01]  /*0c90*/  IMAD.IADD R169, R23, 0x1, -R2 ;  /* 0x0000000117a97824 */ /* 0x000fe200078e0a02 */
[----:B------:R-:W-:Y:S01]  /*0ca0*/  LEA.HI R0, R0, R171, RZ, 0x3 ;  /* 0x000000ab00007211 */ /* 0x000fe200078f18ff */
[----:B------:R-:W-:Y:S01]  /*0cb0*/  IMAD.IADD R9, R9, 0x1, -R10 ;  /* 0x0000000109097824 */ /* 0x000fe200078e0a0a */
[----:B------:R-:W-:Y:S02]  /*0cc0*/  LOP3.LUT R5, R5, 0xfffffc00, RZ, 0xc0, !PT ;  /* 0xfffffc0005057812 */ /* 0x000fe400078ec0ff */
[----:B------:R-:W-:-:S02]  /*0cd0*/  LOP3.LUT R6, R7, 0x7ffffffc, RZ, 0xc0, !PT ;  /* 0x7ffffffc07067812 */ /* 0x000fc400078ec0ff */
[----:B------:R-:W-:Y:S01]  /*0ce0*/  SHF.R.S32.HI R8, RZ, 0x5, R8 ;  /* 0x00000005ff087819 */ /* 0x000fe20000011408 */
[----:B------:R-:W-:Y:S01]  /*0cf0*/  IMAD R4, R4, 0x40, R5 ;  /* 0x0000004004047824 */ /* 0x000fe200078e0205 */
[----:B------:R-:W-:Y:S01]  /*0d00*/  LOP3.LUT R2, R0, 0x1ffffff8, RZ, 0xc0, !PT ;  /* 0x1ffffff800027812 */ /* 0x000fe200078ec0ff */
[----:B------:R-:W-:Y:S01]  /*0d10*/  IMAD.MOV.U32 R5, RZ, RZ, -0x2 ;  /* 0xfffffffeff057424 */ /* 0x000fe200078e00ff */
[----:B------:R-:W-:Y:S01]  /*0d20*/  SHF.R.S32.HI R16, RZ, 0x3, R0 ;  /* 0x00000003ff107819 */ /* 0x000fe20000011400 */
[----:B------:R-:W-:Y:S02]  /*0d30*/  IMAD.IADD R6, R19, 0x1, -R6 ;  /* 0x0000000113067824 */ /* 0x000fe400078e0a06 */
[----:B------:R-:W-:Y:S02]  /*0d40*/  IMAD R8, R8, 0x10, R9 ;  /* 0x0000001008087824 */ /* 0x000fe400078e0209 */
[----:B------:R-:W-:Y:S02]  /*0d50*/  IMAD.IADD R2, R171, 0x1, -R2 ;  /* 0x00000001ab027824 */ /* 0x000fe400078e0a02 */
[----:B------:R-:W-:-:S02]  /*0d60*/  IMAD R170, R3, 0x8, R4 ;  /* 0x0000000803aa7824 */ /* 0x000fc400078e0204 */
[----:B------:R-:W-:Y:S02]  /*0d70*/  IMAD R168, R6, R5, 0xa0 ;  /* 0x000000a006a87424 */ /* 0x000fe400078e0205 */
[----:B------:R-:W-:Y:S02]  /*0d80*/  IMAD R169, R169, 0x40, R8 ;  /* 0x00000040a9a97824 */ /* 0x000fe400078e0208 */
[----:B------:R-:W-:-:S07]  /*0d90*/  IMAD.SHL.U32 R2, R2, 0x8, RZ ;  /* 0x0000000802027824 */ /* 0x000fce00078e00ff */
.L_x_290:
[----:B0-----:R-:W0:Y:S01]  /*0da0*/  LDC.64 R4, c[0x0][0xc60] ;  /* 0x00031800ff047b82 */ /* 0x001e220000000a00 */
[----:B------:R-:W-:Y:S01]  /*0db0*/  ULDC.64 UR6, c[0x0][0xa28] ;  /* 0x00028a0000067ab9 */ /* 0x000fe20000000a00 */
[----:B------:R-:W-:Y:S01]  /*0dc0*/  ULDC.64 UR8, c[0x0][0xa20] ;  /* 0x0002880000087ab9 */ /* 0x000fe20000000a00 */
[----:B------:R-:W-:Y:S01]  /*0dd0*/  ULDC UR4, c[0x0][0x404] ;  /* 0x0001010000047ab9 */ /* 0x000fe20000000800 */
[----:B0-----:R-:W-:-:S06]  /*0de0*/  IMAD.WIDE R4, R51, 0x4, R4 ;  /* 0x0000000433047825 */ /* 0x001fcc00078e0204 */
[----:B--2---:R-:W2:Y:S01]  /*0df0*/  LDG.E R4, desc[UR46][R4.64] ;  /* 0x0000002e04047981 */ /* 0x004ea2000c1e1900 */
[----:B------:R-:W-:Y:S02]  /*0e00*/  UISETP.NE.U32.AND UP0, UPT, UR6, URZ, UPT ;  /* 0x0000003f0600728c */ /* 0x000fe4000bf05070 */
[----:B------:R-:W-:Y:S02]  /*0e10*/  UISETP.NE.U32.AND UP1, UPT, UR8, URZ, UPT ;  /* 0x0000003f0800728c */ /* 0x000fe4000bf25070 */
[----:B------:R-:W-:Y:S02]  /*0e20*/  UISETP.NE.AND.EX UP0, UPT, UR7, URZ, UPT, UP0 ;  /* 0x0000003f0700728c */ /* 0x000fe4000bf05300 */
[----:B------:R-:W-:-:S04]  /*0e30*/  UISETP.NE.AND.EX UP1, UPT, UR9, URZ, UPT, UP1 ;  /* 0x0000003f0900728c */ /* 0x000fc8000bf25310 */
[----:B------:R-:W-:Y:S02]  /*0e40*/  PLOP3.LUT P0, PT, PT, PT, UP0, 0x80, 0x0 ;  /* 0x000000000000781c */ /* 0x000fe40003f0f008 */
[----:B------:R-:W-:Y:S02]  /*0e50*/  PLOP3.LUT P1, PT, PT, PT, UP1, 0x80, 0x0 ;  /* 0x000000000000781c */ /* 0x000fe40003f2f018 */
[----:B--2---:R-:W-:-:S13]  /*0e60*/  R2UR UR36, R4 ;  /* 0x00000000042472ca */ /* 0x004fda00000e0000 */
[----:B------:R-:W-:Y:S02]  /*0e70*/  USHF.R.S32.HI UR37, URZ, 0x1f, UR36 ;  /* 0x0000001f3f257899 */ /* 0x000fe40008011424 */
[----:B------:R-:W-:Y:S02]  /*0e80*/  @UP0 ULEA UR6, UP2, UR36, UR6, 0x2 ;  /* 0x0000000624060291 */ /* 0x000fe4000f84103f */
[----:B------:R-:W-:Y:S02]  /*0e90*/  @UP1 ULEA UR8, UP3, UR36, UR8, 0x2 ;  /* 0x0000000824081291 */ /* 0x000fe4000f86103f */
[----:B------:R-:W-:Y:S02]  /*0ea0*/  @UP0 ULEA.HI.X UR7, UR36, UR7, UR37, 0x2, UP2 ;  /* 0x0000000724070291 */ /* 0x000fe400090f1425 */
[----:B------:R-:W-:Y:S01]  /*0eb0*/  @UP1 ULEA.HI.X UR9, UR36, UR9, UR37, 0x2, UP3 ;  /* 0x0000000924091291 */ /* 0x000fe200098f1425 */
[----:B------:R-:W-:Y:S02]  /*0ec0*/  IMAD.U32 R4, RZ, RZ, UR6 ;  /* 0x00000006ff047e24 */ /* 0x000fe4000f8e00ff */
[----:B---34-:R-:W-:-:S02]  /*0ed0*/  IMAD.U32 R6, RZ, RZ, UR8 ;  /* 0x00000008ff067e24 */ /* 0x018fc4000f8e00ff */
[----:B------:R-:W-:Y:S01]  /*0ee0*/  IMAD.U32 R5, RZ, RZ, UR7 ;  /* 0x00000007ff057e24 */ /* 0x000fe2000f8e00ff */
[----:B------:R-:W-:Y:S01]  /*0ef0*/  ULDC.64 UR6, c[0x0][0x3f8] ;  /* 0x0000fe0000067ab9 */ /* 0x000fe20000000a00 */
[----:B------:R-:W-:-:S03]  /*0f00*/  IMAD.U32 R7, RZ, RZ, UR9 ;  /* 0x00000009ff077e24 */ /* 0x000fc6000f8e00ff */
[----:B------:R-:W2:Y:S04]  /*0f10*/  @P0 LDG.E R4, desc[UR46][R4.64] ;  /* 0x0000002e04040981 */ /* 0x000ea8000c1e1900 */
[----:B------:R-:W3:Y:S01]  /*0f20*/  @P1 LDG.E R6, desc[UR46][R6.64] ;  /* 0x0000002e06061981 */ /* 0x000ee2000c1e1900 */
[----:B------:R-:W-:Y:S01]  /*0f30*/  UISETP.NE.U32.AND UP0, UPT, UR6, URZ, UPT ;  /* 0x0000003f0600728c */ /* 0x000fe2000bf05070 */
[----:B------:R-:W-:Y:S01]  /*0f40*/  IMAD.MOV.U32 R18, RZ, RZ, R49 ;  /* 0x000000ffff127224 */ /* 0x000fe200078e0031 */
[----:B------:R-:W-:Y:S01]  /*0f50*/  UMOV UR49, URZ ;  /* 0x0000003f00317c82 */ /* 0x000fe20008000000 */
[----:B------:R-:W-:Y:S01]  /*0f60*/  ULDC UR6, c[0x0][0x2e0] ;  /* 0x0000b80000067ab9 */ /* 0x000fe20000000800 */
[----:B------:R-:W-:Y:S01]  /*0f70*/  UISETP.NE.AND.EX UP0, UPT, UR7, URZ, UPT, UP0 ;  /* 0x0000003f0700728c */ /* 0x000fe2000bf05300 */
[----:B------:R-:W-:Y:S01]  /*0f80*/  IMAD.MOV.U32 R0, RZ, RZ, RZ ;  /* 0x000000ffff007224 */ /* 0x000fe200078e00ff */
[----:B------:R-:W-:Y:S01]  /*0f90*/  UMOV UR38, UR5 ;  /* 0x0000000500267c82 */ /* 0x000fe20008000000 */
[----:B------:R-:W-:Y:S01]  /*0fa0*/  IMAD.MOV.U32 R3, RZ, RZ, RZ ;  /* 0x000000ffff037224 */ /* 0x000fe200078e00ff */
[----:B------:R-:W-:Y:S01]  /*0fb0*/  USEL UR4, UR4, 0x1, UP0 ;  /* 0x0000000104047887 */ /* 0x000fe20008000000 */
[----:B------:R-:W-:Y:S01]  /*0fc0*/  IMAD.MOV.U32 R87, RZ, RZ, RZ ;  /* 0x000000ffff577224 */ /* 0x000fe200078e00ff */
[----:B-----5:R-:W-:-:S02]  /*0fd0*/  CS2R R8, SRZ ;  /* 0x0000000000087805 */ /* 0x020fc4000001ff00 */
[----:B------:R-:W-:Y:S01]  /*0fe0*/  CS2R R10, SRZ ;  /* 0x00000000000a7805 */ /* 0x000fe2000001ff00 */
[----:B------:R-:W-:Y:S01]  /*0ff0*/  UIMAD UR4, UR4, UR6, URZ ;  /* 0x00000006040472a4 */ /* 0x000fe2000f8e023f */
[----:B-1----:R-:W-:Y:S02]  /*1000*/  CS2R R12, SRZ ;  /* 0x00000000000c7805 */ /* 0x002fe4000001ff00 */
[----:B------:R-:W-:Y:S01]  /*1010*/  CS2R R14, SRZ ;  /* 0x00000000000e7805 */ /* 0x000fe2000001ff00 */
[----:B------:R-:W-:Y:S01]  /*1020*/  ULDC UR6, c[0x0][0x428] ;  /* 0x00010a0000067ab9 */ /* 0x000fe20000000800 */
[----:B------:R-:W-:Y:S01]  /*1030*/  CS2R R20, SRZ ;  /* 0x0000000000147805 */ /* 0x000fe2000001ff00 */
[----:B------:R-:W-:Y:S01]  /*1040*/  UISETP.NE.AND UP0, UPT, UR6, 0x1, UPT ;  /* 0x000000010600788c */ /* 0x000fe2000bf05270 */
        /* <DEDUP_REMOVED lines=17> */
[----:B------:R-:W-:Y:S01]  /*1160*/  CS2R R92, SRZ ;  /* 0x00000000005c7805 */ /* 0x000fe2000001ff00 */
[----:B------:R-:W-:Y:S01]  /*1170*/  IMAD.MOV.U32 R64, RZ, RZ, RZ ;  /* 0x000000ffff407224 */ /* 0x000fe200078e00ff */
[----:B------:R-:W-:Y:S01]  /*1180*/  CS2R R94, SRZ ;  /* 0x00000000005e7805 */ /* 0x000fe2000001ff00 */
[----:B------:R-:W-:Y:S02]  /*1190*/  IMAD.MOV.U32 R68, RZ, RZ, RZ ;  /* 0x000000ffff447224 */ /* 0x000fe400078e00ff */
[----:B------:R-:W-:Y:S01]  /*11a0*/  IMAD.MOV.U32 R97, RZ, RZ, RZ ;  /* 0x000000ffff617224 */ /* 0x000fe200078e00ff */
[----:B--2---:R-:W-:-:S02]  /*11b0*/  @P0 R2UR UR49, R4 ;  /* 0x00000000043102ca */ /* 0x004fc400000e0000 */
[----:B------:R-:W-:Y:S02]  /*11c0*/  PLOP3.LUT P0, PT, PT, PT, PT, 0x80, 0x0 ;  /* 0x000000000000781c */ /* 0x000fe40003f0f070 */
[----:B---3--:R-:W-:Y:S01]  /*11d0*/  @P1 R2UR UR4, R6 ;  /* 0x00000000060412ca */ /* 0x008fe200000e0000 */
[----:B------:R-:W-:-:S14]  /*11e0*/  @P1 BRA `(.L_x_247) ;  /* 0x0000000000341947 */ /* 0x000fdc0003800000 */
[----:B------:R-:W-:Y:S02]  /*11f0*/  ULDC.64 UR6, c[0x0][0xa08] ;  /* 0x0002820000067ab9 */ /* 0x000fe40000000a00 */
[----:B------:R-:W-:-:S04]  /*1200*/  ISETP.NE.U32.AND P1, PT, RZ, UR6, PT ;  /* 0x00000006ff007c0c */ /* 0x000fc8000bf25070 */
[----:B------:R-:W-:-:S13]  /*1210*/  ISETP.NE.AND.EX P1, PT, RZ, UR7, PT, P1 ;  /* 0x00000007ff007c0c */ /* 0x000fda000bf25310 */
[----:B------:R-:W-:Y:S05]  /*1220*/  @!P1 BRA `(.L_x_247) ;  /* 0x0000000000249947 */ /* 0x000fea0003800000 */
[----:B------:R-:W-:Y:S02]  /*1230*/  ULDC.64 UR6, c[0x0][0xa08] ;  /* 0x0002820000067ab9 */ /* 0x000fe40000000a00 */
[----:B------:R-:W-:-:S06]  /*1240*/  UIMAD.WIDE UR6, UR36, 0x4, UR6 ;  /* 0x00000004240678a5 */ /* 0x000fcc000f8e0206 */
[----:B------:R-:W-:Y:S02]  /*1250*/  IMAD.U32 R4, RZ, RZ, UR6 ;  /* 0x00000006ff047e24 */ /* 0x000fe4000f8e00ff */
[----:B------:R-:W-:-:S05]  /*1260*/  IMAD.U32 R5, RZ, RZ, UR7 ;  /* 0x00000007ff057e24 */ /* 0x000fca000f8e00ff */
[----:B------:R-:W2:Y:S04]  /*1270*/  LDG.E R7, desc[UR46][R4.64] ;  /* 0x0000002e04077981 */ /* 0x000ea8000c1e1900 */
[----:B------:R-:W3:Y:S01]  /*1280*/  LDG.E R6, desc[UR46][R4.64+0x4] ;  /* 0x0000042e04067981 */ /* 0x000ee2000c1e1900 */
[----:B--2---:R-:W-:Y:S02]  /*1290*/  R2UR UR4, R7 ;  /* 0x00000000070472ca */ /* 0x004fe400000e0000 */
[----:B---3--:R-:W-:-:S13]  /*12a0*/  R2UR UR6, R6 ;  /* 0x00000000060672ca */ /* 0x008fda00000e0000 */
[----:B------:R-:W-:-:S12]  /*12b0*/  UIADD3 UR4, -UR4, UR6, URZ ;  /* 0x0000000604047290 */ /* 0x000fd8000fffe13f */
.L_x_247:
[----:B------:R-:W-:Y:S01]  /*12c0*/  UIADD3 UR49, -UR49, UR4, URZ ;  /* 0x0000000431317290 */ /* 0x000fe2000fffe13f */
[----:B------:R-:W-:Y:S01]  /*12d0*/  IMAD.MOV.U32 R5, RZ, RZ, RZ ;  /* 0x000000ffff057224 */ /* 0x000fe200078e00ff */
[----:B------:R-:W-:Y:S01]  /*12e0*/  @UP0 ULDC UR6, c[0x0][0x42c] ;  /* 0x00010b0000060ab9 */ /* 0x000fe20000000800 */
[----:B------:R-:W-:Y:S01]  /*12f0*/  @UP0 ULDC UR4, c[0x0][0x430] ;  /* 0x00010c0000040ab9 */ /* 0x000fe20000000800 */
[----:B------:R-:W-:Y:S01]  /*1300*/  UISETP.GE.AND UP1, UPT, UR49, 0x1, UPT ;  /* 0x000000013100788c */ /* 0x000fe2000bf26270 */
[----:B------:R-:W-:Y:S01]  /*1310*/  IMAD.MOV.U32 R72, RZ, RZ, RZ ;  /* 0x000000ffff487224 */ /* 0x000fe200078e00ff */
[----:B------:R-:W-:Y:S01]  /*1320*/  UIADD3 UR8, UR49, 0x9f, URZ ;  /* 0x0000009f31087890 */ /* 0x000fe2000fffe03f */
[----:B------:R-:W-:Y:S01]  /*1330*/  IMAD.MOV.U32 R96, RZ, RZ, RZ ;  /* 0x000000ffff607224 */ /* 0x000fe200078e00ff */
[----:B------:R-:W-:Y:S01]  /*1340*/  UIMAD.WIDE.U32 UR6, UR5, UR6, URZ ;  /* 0x00000006050672a5 */ /* 0x000fe2000f8e003f */
[----:B------:R-:W-:Y:S02]  /*1350*/  CS2R R98, SRZ ;  /* 0x0000000000627805 */ /* 0x000fe4000001ff00 */
[----:B------:R-:W-:Y:S01]  /*1360*/  PLOP3.LUT P1, PT, PT, PT, UP1, 0x80, 0x0 ;  /* 0x000000000000781c */ /* 0x000fe20003f2f018 */
[----:B------:R-:W-:Y:S01]  /*1370*/  UIMAD.WIDE UR8, UR8, 0x66666667, URZ ;  /* 0x66666667080878a5 */ /* 0x000fe2000f8e023f */
[----:B------:R-:W-:Y:S01]  /*1380*/  IMAD.MOV.U32 R65, RZ, RZ, RZ ;  /* 0x000000ffff417224 */ /* 0x000fe200078e00ff */
[----:B------:R-:W-:Y:S01]  /*1390*/  @UP0 USHF.R.U32.HI UR38, URZ, UR4, UR7 ;  /* 0x000000043f260299 */ /* 0x000fe20008011607 */
[----:B------:R-:W-:Y:S01]  /*13a0*/  IMAD.MOV.U32 R76, RZ, RZ, RZ ;  /* 0x000000ffff4c7224 */ /* 0x000fe200078e00ff */
[----:B------:R-:W-:Y:S01]  /*13b0*/  USHF.R.U32.HI UR48, URZ, 0x1f, UR9 ;  /* 0x0000001f3f307899 */ /* 0x000fe20008011609 */
[----:B------:R-:W-:Y:S01]  /*13c0*/  CS2R R100, SRZ ;  /* 0x0000000000647805 */ /* 0x000fe2000001ff00 */
[----:B------:R-:W-:Y:S01]  /*13d0*/  UMOV UR39, UR5 ;  /* 0x0000000500277c82 */ /* 0x000fe20008000000 */
[----:B------:R-:W-:Y:S01]  /*13e0*/  IMAD.MOV.U32 R69, RZ, RZ, RZ ;  /* 0x000000ffff457224 */ /* 0x000fe200078e00ff */
[----:B------:R-:W-:Y:S01]  /*13f0*/  ULEA.HI.SX32 UR48, UR9, UR48, 0x1a ;  /* 0x0000003009307291 */ /* 0x000fe2000f8fd23f */
[----:B------:R-:W-:-:S02]  /*1400*/  IMAD.MOV.U32 R80, RZ, RZ, RZ ;  /* 0x000000ffff507224 */ /* 0x000fc400078e00ff */
[----:B------:R-:W-:Y:S01]  /*1410*/  IMAD.MOV.U32 R103, RZ, RZ, RZ ;  /* 0x000000ffff677224 */ /* 0x000fe200078e00ff */
[----:B------:R-:W-:Y:S08]  /*1420*/  @!P1 BRA `(.L_x_248) ;  /* 0x0000008400409947 */ /* 0x000ff00003800000 */
[----:B------:R-:W0:Y:S01]  /*1430*/  SHFL.IDX PT, R0, R23, RZ, 0x1f ;  /* 0x00001fff17007589 */ /* 0x000e2200000e0000 */
[----:B------:R-:W1:Y:S01]  /*1440*/  S2UR UR6, SR_CgaCtaId ;  /* 0x00000000000679c3 */ /* 0x000e620000008800 */
[----:B------:R-:W-:Y:S01]  /*1450*/  UMOV UR5, 0x400 ;  /* 0x0000040000057882 */ /* 0x000fe20000000000 */
[----:B0-----:R-:W-:Y:S01]  /*1460*/  R2UR UR41, R0 ;  /* 0x00000000002972ca */ /* 0x001fe200000e0000 */
[----:B-1----:R-:W-:-:S04]  /*1470*/  ULEA UR5, UR6, UR5, 0x18 ;  /* 0x0000000506057291 */ /* 0x002fc8000f8ec03f */
[----:B------:R-:W-:-:S04]  /*1480*/  UIADD3 UR5, UR5, 0x14400, URZ ;  /* 0x0001440005057890 */ /* 0x000fc8000fffe03f */
[----:B------:R-:W-:-:S04]  /*1490*/  ULOP3.LUT UP0, URZ, UR5, 0x9f, URZ, 0xc0, !UPT ;  /* 0x0000009f053f7892 */ /* 0x000fc8000f80c03f */
[----:B------:R-:W-:Y:S02]  /*14a0*/  ULEA.HI UR4, UR41, UR41, URZ, 0x1 ;  /* 0x0000002929047291 */ /* 0x000fe4000f8f083f */
[----:B------:R-:W-:Y:S02]  /*14b0*/  PLOP3.LUT P0, PT, PT, PT, UP0, 0x80, 0x0 ;  /* 0x000000000000781c */ /* 0x000fe40003f0f008 */
[----:B------:R-:W-:-:S04]  /*14c0*/  ULOP3.LUT UR4, UR4, 0x3e, URZ, 0xc0, !UPT ;  /* 0x0000003e04047892 */ /* 0x000fc8000f8ec03f */
[----:B------:R-:W-:-:S04]  /*14d0*/  UIADD3 UR4, UR41, -UR4, URZ ;  /* 0x8000000429047290 */ /* 0x000fc8000fffe03f */
[----:B------:R-:W-:-:S04]  /*14e0*/  ULEA UR4, UR4, UR5, 0xc ;  /* 0x0000000504047291 */ /* 0x000fc8000f8e603f */
[----:B------:R-:W-:-:S04]  /*14f0*/  USHF.R.U32.HI UR4, URZ, 0x4, UR4 ;  /* 0x000000043f047899 */ /* 0x000fc80008011604 */
[----:B------:R-:W-:Y:S01]  /*1500*/  ULOP3.LUT UR51, UR4, 0x3fff, URZ, 0xc0, !UPT ;  /* 0x00003fff04337892 */ /* 0x000fe2000f8ec03f */
[----:B------:R-:W-:Y:S11]  /*1510*/  @!P0 BRA `(.L_x_249) ;  /* 0x0000000000408947 */ /* 0x000ff60003800000 */
[----:B------:R-:W-:Y:S01]  /*1520*/  MOV R0, 0x0 ;  /* 0x0000000000007802 */ /* 0x000fe20000000f00 */
[----:B------:R-:W-:Y:S01]  /*1530*/  ULDC.64 UR4, c[0x4][0xc8] ;  /* 0x0100320000047ab9 */ /* 0x000fe20000000a00 */
[----:B------:R-:W-:Y:S01]  /*1540*/  ULDC.64 UR6, c[0x4][0x30] ;  /* 0x01000c0000067ab9 */ /* 0x000fe20000000a00 */
[----:B------:R-:W-:Y:S01]  /*1550*/  IMAD.U32 R4, RZ, RZ, UR4 ;  /* 0x00000004ff047e24 */ /* 0x000fe2000f8e00ff */
[----:B------:R0:W1:Y:S01]  /*1560*/  LDC.64 R14, c[0x4][R0] ;  /* 0x01000000000e7b82 */ /* 0x0000620000000a00 */
        /* <DEDUP_REMOVED lines=8> */
[----:B0-----:R-:W-:-:S07]  /*15f0*/  IMAD.MOV.U32 R13, RZ, RZ, RZ ;  /* 0x000000ffff0d7224 */ /* 0x001fce00078e00ff */
[----:B------:R-:W-:-:S07]  /*1600*/  LEPC R20, `(.L_x_249) ;  /* 0x000000001014794e */ /* 0x000fce0000000000 */
[----:B-1----:R-:W-:Y:S05]  /*1610*/  CALL.ABS.NOINC R14 ;  /* 0x000000000e007343 */ /* 0x002fea0003c00000 */
.L_x_249:
        /* <DEDUP_REMOVED lines=10> */
[----:B------:R-:W-:Y:S01]  /*16c0*/  @UP0 ULDC.64 UR14, c[0x0][0x9a8] ;  /* 0x00026a00000e0ab9 */ /* 0x000fe20000000a00 */
[----:B------:R-:W-:Y:S01]  /*16d0*/  @UP0 ULDC.64 UR18, c[0x0][0x9b0] ;  /* 0x00026c0000120ab9 */ /* 0x000fe20000000a00 */
[----:B------:R-:W-:Y:S01]  /*16e0*/  @UP1 ULDC.64 UR16, c[0x0][0x9b8] ;  /* 0x00026e0000101ab9 */ /* 0x000fe20000000a00 */
[----:B------:R-:W-:Y:S02]  /*16f0*/  @UP0 UIMAD UR8, UR37, UR14, URZ ;  /* 0x0000000e250802a4 */ /* 0x000fe4000f8e023f */
[----:B------:R-:W-:Y:S02]  /*1700*/  @UP1 UIMAD UR10, UR37, UR16, URZ ;  /* 0x00000010250a12a4 */ /* 0x000fe4000f8e023f */
[----:B------:R-:W-:Y:S02]  /*1710*/  @UP0 UIMAD UR15, UR36, UR15, UR8 ;  /* 0x0000000f240f02a4 */ /* 0x000fe4000f8e0208 */
[----:B------:R-:W-:Y:S02]  /*1720*/  @UP1 UIMAD.WIDE.U32 UR8, UR36, UR16, URZ ;  /* 0x00000010240812a5 */ /* 0x000fe4000f8e003f */
[----:B------:R-:W-:-:S02]  /*1730*/  @UP0 UIMAD.WIDE.U32 UR12, UR36, UR14, URZ ;  /* 0x0000000e240c02a5 */ /* 0x000fc4000f8e003f */
[----:B------:R-:W-:Y:S02]  /*1740*/  @UP1 UIMAD UR16, UR36, UR17, UR10 ;  /* 0x00000011241012a4 */ /* 0x000fe4000f8e020a */
[----:B------:R-:W-:Y:S02]  /*1750*/  @UP1 USHF.R.S32.HI UR17, URZ, 0x1f, UR38 ;  /* 0x0000001f3f111899 */ /* 0x000fe40008011426 */
[----:B------:R-:W-:Y:S01]  /*1760*/  @UP0 USHF.R.S32.HI UR14, URZ, 0x1f, UR38 ;  /* 0x0000001f3f0e0899 */ /* 0x000fe20008011426 */
[----:B------:R-:W-:Y:S01]  /*1770*/  @UP1 ULDC.64 UR10, c[0x0][0x9c0] ;  /* 0x00027000000a1ab9 */ /* 0x000fe20000000a00 */
[----:B------:R-:W-:Y:S02]  /*1780*/  @UP0 UIADD3 UR13, UR13, UR15, URZ ;  /* 0x0000000f0d0d0290 */ /* 0x000fe4000fffe03f */
[----:B------:R-:W-:Y:S02]  /*1790*/  @UP1 UIMAD UR15, UR17, UR10, URZ ;  /* 0x0000000a110f12a4 */ /* 0x000fe4000f8e023f */
[----:B------:R-:W-:-:S02]  /*17a0*/  @UP0 UIMAD UR14, UR14, UR18, URZ ;  /* 0x000000120e0e02a4 */ /* 0x000fc4000f8e023f */
[----:B------:R-:W-:Y:S02]  /*17b0*/  @UP1 UIADD3 UR9, UR9, UR16, URZ ;  /* 0x0000001009091290 */ /* 0x000fe4000fffe03f */
[----:B------:R-:W-:Y:S02]  /*17c0*/  @UP1 UIMAD UR15, UR38, UR11, UR15 ;  /* 0x0000000b260f12a4 */ /* 0x000fe4000f8e020f */
[----:B------:R-:W-:Y:S02]  /*17d0*/  @UP0 UIMAD UR14, UR38, UR19, UR14 ;  /* 0x00000013260e02a4 */ /* 0x000fe4000f8e020e */
[----:B------:R-:W-:Y:S02]  /*17e0*/  @UP0 UIMAD.WIDE.U32 UR12, UR38, UR18, UR12 ;  /* 0x00000012260c02a5 */ /* 0x000fe4000f8e000c */
[----:B------:R-:W-:Y:S02]  /*17f0*/  @UP1 UIMAD.WIDE.U32 UR10, UR38, UR10, UR8 ;  /* 0x0000000a260a12a5 */ /* 0x000fe4000f8e0008 */
[----:B------:R-:W-:-:S02]  /*1800*/  @UP0 UIADD3 UR9, UR13, UR14, URZ ;  /* 0x0000000e0d090290 */ /* 0x000fc4000fffe03f */
[----:B------:R-:W-:Y:S02]  /*1810*/  @UP0 ULEA UR6, UP2, UR12, UR6, 0x2 ;  /* 0x000000060c060291 */ /* 0x000fe4000f84103f */
[----:B------:R-:W-:Y:S02]  /*1820*/  @UP1 UIADD3 UR8, UR11, UR15, URZ ;  /* 0x0000000f0b081290 */ /* 0x000fe4000fffe03f */
[----:B------:R-:W-:Y:S02]  /*1830*/  @UP1 ULEA UR4, UP3, UR10, UR4, 0x2 ;  /* 0x000000040a041291 */ /* 0x000fe4000f86103f */
[----:B------:R-:W-:Y:S01]  /*1840*/  @UP0 ULEA.HI.X UR7, UR12, UR7, UR9, 0x2, UP2 ;  /* 0x000000070c070291 */ /* 0x000fe200090f1409 */
[----:B------:R-:W-:Y:S01]  /*1850*/  IMAD.U32 R6, RZ, RZ, UR6 ;  /* 0x00000006ff067e24 */ /* 0x000fe2000f8e00ff */
[----:B------:R-:W-:Y:S02]  /*1860*/  @UP1 ULEA.HI.X UR5, UR10, UR5, UR8, 0x2, UP3 ;  /* 0x000000050a051291 */ /* 0x000fe400098f1408 */
[----:B------:R-:W-:-:S02]  /*1870*/  MOV R8, UR4 ;  /* 0x0000000400087c02 */ /* 0x000fc40008000f00 */
[----:B------:R-:W-:Y:S02]  /*1880*/  IMAD.U32 R7, RZ, RZ, UR7 ;  /* 0x00000007ff077e24 */ /* 0x000fe4000f8e00ff */
[----:B------:R-:W-:-:S03]  /*1890*/  IMAD.U32 R9, RZ, RZ, UR5 ;  /* 0x00000005ff097e24 */ /* 0x000fc6000f8e00ff */
[----:B------:R0:W2:Y:S04]  /*18a0*/  @P0 LDG.E R5, desc[UR46][R6.64] ;  /* 0x0000002e06050981 */ /* 0x0000a8000c1e1900 */
[----:B------:R-:W2:Y:S01]  /*18b0*/  @P1 LDG.E R0, desc[UR46][R8.64] ;  /* 0x0000002e08001981 */ /* 0x000ea2000c1e1900 */
[----:B------:R-:W1:Y:S01]  /*18c0*/  S2UR UR5, SR_CgaCtaId ;  /* 0x00000000000579c3 */ /* 0x000e620000008800 */
[----:B------:R-:W-:Y:S01]  /*18d0*/  ULEA.HI UR4, UR43, UR43, URZ, 0x1 ;  /* 0x0000002b2b047291 */ /* 0x000fe2000f8f083f */
[----:B------:R-:W-:-:S03]  /*18e0*/  MOV R3, 0x400 ;  /* 0x0000040000037802 */ /* 0x000fc60000000f00 */
[----:B------:R-:W-:Y:S01]  /*18f0*/  ULOP3.LUT UR4, UR4, 0xfffffffe, URZ, 0xc0, !UPT ;  /* 0xfffffffe04047892 */ /* 0x000fe2000f8ec03f */
[----:B0-----:R-:W-:-:S03]  /*1900*/  IMAD.U32 R6, RZ, RZ, UR44 ;  /* 0x0000002cff067e24 */ /* 0x001fc6000f8e00ff */
[----:B------:R-:W-:Y:S02]  /*1910*/  UIADD3 UR4, UR43, -UR4, URZ ;  /* 0x800000042b047290 */ /* 0x000fe4000fffe03f */
[----:B------:R-:W-:-:S04]  /*1920*/  ISETP.NE.AND P0, PT, R6, 0x3, PT ;  /* 0x000000030600780c */ /* 0x000fc80003f05270 */
[----:B------:R-:W-:Y:S01]  /*1930*/  IMAD.U32 R10, RZ, RZ, UR4 ;  /* 0x00000004ff0a7e24 */ /* 0x000fe2000f8e00ff */
[----:B------:R-:W-:-:S04]  /*1940*/  ULDC UR4, c[0x0][0x9d8] ;  /* 0x0002760000047ab9 */ /* 0x000fc80000000800 */
[----:B------:R-:W-:Y:S01]  /*1950*/  SHF.L.U32 R10, R10, 0x1f, RZ ;  /* 0x0000001f0a0a7819 */ /* 0x000fe200000006ff */
[----:B-1----:R-:W-:-:S05]  /*1960*/  IMAD.U32 R4, RZ, RZ, UR5 ;  /* 0x00000005ff047e24 */ /* 0x002fca000f8e00ff */
[----:B------:R-:W-:-:S04]  /*1970*/  LEA R3, R4, R3, 0x18 ;  /* 0x0000000304037211 */ /* 0x000fc800078ec0ff */
[----:B------:R-:W0:Y:S01]  /*1980*/  SYNCS.PHASECHK.TRANS64.TRYWAIT P1, [R3+URZ+0x29800], R10 ;  /* 0x0298000a030075a7 */ /* 0x000e22000802017f */
[----:B--2---:R-:W-:-:S04]  /*1990*/  FMUL.FTZ R0, R5, R0 ;  /* 0x0000000005007220 */ /* 0x004fc80000410000 */
[----:B------:R-:W-:Y:S01]  /*19a0*/  FMUL.FTZ R0, R0, UR4 ;  /* 0x0000000400007c20 */ /* 0x000fe20008410000 */
[----:B0-----:R-:W-:Y:S06]  /*19b0*/  @!P1 BRA `(.L_x_250) ;  /* 0x000000ec00f49947 */ /* 0x001fec0003800000 */
.L_x_377:
[----:B------:R-:W-:Y:S05]  /*19c0*/  @!P0 BRA `(.L_x_251) ;  /* 0x0000000000048947 */ /* 0x000fea0003800000 */
[----:B------:R-:W-:Y:S01]  /*19d0*/  BPT.TRAP 0x1 ;  /* 0x000000040000795c */ /* 0x000fe20000300000 */
.L_x_251:
[----:B------:R-:W-:Y:S02]  /*19e0*/  IMAD.U32 R6, RZ, RZ, UR50 ;  /* 0x00000032ff067e24 */ /* 0x000fe4000f8e00ff */
[----:B------:R-:W-:Y:S02]  /*19f0*/  IMAD.U32 R7, RZ, RZ, UR42 ;  /* 0x0000002aff077e24 */ /* 0x000fe4000f8e00ff */
[----:B------:R-:W-:-:S03]  /*1a00*/  IMAD R5, R6, 0x8, R3 ;  /* 0x0000000806057824 */ /* 0x000fc600078e0203 */
[----:B------:R-:W-:-:S04]  /*1a10*/  SHF.L.U32 R6, R7, 0x1f, RZ ;  /* 0x0000001f07067819 */ /* 0x000fc800000006ff */
[----:B------:R1:W2:Y:S01]  /*1a20*/  SYNCS.PHASECHK.TRANS64.TRYWAIT P1, [R5+URZ+0x29830], R6 ;  /* 0x02983006050075a7 */ /* 0x0002a2000802017f */
[----:B------:R-:W-:Y:S05]  /*1a30*/  @!P0 BRA `(.L_x_252) ;  /* 0x0000000000048947 */ /* 0x000fea0003800000 */
[----:B------:R-:W-:Y:S01]  /*1a40*/  BPT.TRAP 0x1 ;  /* 0x000000040000795c */ /* 0x000fe20000300000 */
.L_x_252:
[----:B------:R-:W3:Y:S01]  /*1a50*/  S2R R7, SR_TID.X ;  /* 0x0000000000077919 */ /* 0x000ee20000002100 */
[----:B------:R-:W-:Y:S01]  /*1a60*/  IMAD.MOV.U32 R87, RZ, RZ, RZ ;  /* 0x000000ffff577224 */ /* 0x000fe200078e00ff */
[----:B---3--:R-:W-:Y:S01]  /*1a70*/  LOP3.LUT P2, RZ, R7, 0x7f, RZ, 0xc0, !PT ;  /* 0x0000007f07ff7812 */ /* 0x008fe2000784c0ff */
[----:B--2---:R-:W-:-:S12]  /*1a80*/  @P1 BRA `(.L_x_253) ;  /* 0x0000000000081947 */ /* 0x004fd80003800000 */
[----:B------:R-:W2:Y:S02]  /*1a90*/  SYNCS.PHASECHK.TRANS64.TRYWAIT P1, [R5+URZ+0x29830], R6 ;  /* 0x02983006050075a7 */ /* 0x000ea4000802017f */
[----:B--2---:R-:W-:Y:S05]  /*1aa0*/  @!P1 BRA `(.L_x_254) ;  /* 0x000000ec00cc9947 */ /* 0x004fea0003800000 */
.L_x_253:
[----:B------:R-:W-:Y:S05]  /*1ab0*/  WARPSYNC.ALL ;  /* 0x0000000000007948 */ /* 0x000fea0003800000 */
[----:B------:R-:W-:Y:S01]  /*1ac0*/  R2UR UR4, R3 ;  /* 0x00000000030472ca */ /* 0x000fe200000e0000 */
[----:B------:R-:W-:Y:S01]  /*1ad0*/  ULOP3.LUT UR28, UR51, 0x10000, URZ, 0xfc, !UPT ;  /* 0x00010000331c7892 */ /* 0x000fe2000f8efc3f */
[----:B------:R-:W-:Y:S01]  /*1ae0*/  WARPGROUP.ARRIVE ;  /* 0x00000000000079c5 */ /* 0x000fe20000000000 */
[----:B------:R-:W-:Y:S01]  /*1af0*/  UMOV UR25, 0x80000020 ;  /* 0x8000002000197882 */ /* 0x000fe20000000000 */
[----:B------:R-:W-:Y:S01]  /*1b00*/  UMOV UR27, 0x80000020 ;  /* 0x80000020001b7882 */ /* 0x000fe20000000000 */
[----:B------:R-:W-:Y:S01]  /*1b10*/  UMOV UR5, UR25 ;  /* 0x0000001900057c82 */ /* 0x000fe20008000000 */
[----:B------:R-:W-:Y:S01]  /*1b20*/  UMOV UR7, 0x80000020 ;  /* 0x8000002000077882 */ /* 0x000fe20000000000 */
[----:B------:R-:W-:Y:S01]  /*1b30*/  UMOV UR9, UR25 ;  /* 0x0000001900097c82 */ /* 0x000fe20008000000 */
[----:B------:R-:W-:Y:S01]  /*1b40*/  UMOV UR24, UR28 ;  /* 0x0000001c00187c82 */ /* 0x000fe20008000000 */
[----:B------:R-:W-:Y:S01]  /*1b50*/  UMOV UR11, 0x80000020 ;  /* 0x80000020000b7882 */ /* 0x000fe20000000000 */
[----:B------:R-:W-:Y:S01]  /*1b60*/  UMOV UR8, UR24 ;  /* 0x0000001800087c82 */ /* 0x000fe20008000000 */
[----:B------:R-:W-:Y:S01]  /*1b70*/  UIADD3 UR12, UR28, 0x2, URZ ;  /* 0x000000021c0c7890 */ /* 0x000fe2000fffe03f */
[----:B------:R-:W-:Y:S01]  /*1b80*/  VIADD R9, R168, UR49 ;  /* 0x00000031a8097c36 */ /* 0x000fe20008000000 */
[----:B------:R-:W-:Y:S01]  /*1b90*/  UIADD3 UR4, UR4, 0x1a400, URZ ;  /* 0x0001a40004047890 */ /* 0x000fe2000fffe03f */
[----:B------:R-:W3:Y:S01]  /*1ba0*/  S2R R77, SR_TID.X ;  /* 0x00000000004d7919 */ /* 0x000ee20000002100 */
[----:B------:R-:W-:Y:S01]  /*1bb0*/  UMOV UR15, 0x80000020 ;  /* 0x80000020000f7882 */ /* 0x000fe20000000000 */
[----:B------:R-:W-:-:S02]  /*1bc0*/  UIADD3 UR16, UR28, 0x200, URZ ;  /* 0x000002001c107890 */ /* 0x000fc4000fffe03f */
[----:B------:R-:W-:Y:S01]  /*1bd0*/  USHF.R.U32.HI UR4, URZ, 0x4, UR4 ;  /* 0x000000043f047899 */ /* 0x000fe20008011604 */
[----:B------:R-:W-:Y:S01]  /*1be0*/  UMOV UR19, 0x80000020 ;  /* 0x8000002000137882 */ /* 0x000fe20000000000 */
[----:B------:R-:W-:Y:S02]  /*1bf0*/  UMOV UR23, 0x80000020 ;  /* 0x8000002000177882 */ /* 0x000fe40000000000 */
[----:B------:R-:W-:Y:S01]  /*1c00*/  ULOP3.LUT UR4, UR4, 0x3fff, URZ, 0xc0, !UPT ;  /* 0x00003fff04047892 */ /* 0x000fe2000f8ec03f */
[----:B------:R-:W-:Y:S01]  /*1c10*/  UMOV UR31, 0x80000020 ;  /* 0x80000020001f7882 */ /* 0x000fe20000000000 */
[----:B------:R-:W-:Y:S02]  /*1c20*/  UISETP.GE.AND UP0, UPT, UR49, 0xa1, UPT ;  /* 0x000000a13100788c */ /* 0x000fe4000bf06270 */
[----:B------:R-:W-:-:S03]  /*1c30*/  ULOP3.LUT UR45, UR4, 0x10000, URZ, 0xfc, !UPT ;  /* 0x00010000042d7892 */ /* 0x000fc6000f8efc3f */
[----:B------:R-:W-:Y:S01]  /*1c40*/  UMOV UR4, UR24 ;  /* 0x0000001800047c82 */ /* 0x000fe20008000000 */
[----:B------:R-:W-:-:S04]  /*1c50*/  UIMAD UR32, UR50, 0x780, UR45 ;  /* 0x00000780322078a4 */ /* 0x000fc8000f8e022d */
[----:B------:R-:W-:Y:S02]  /*1c60*/  UIADD3 UR6, UR32, 0x100, URZ ;  /* 0x0000010020067890 */ /* 0x000fe4000fffe03f */
[----:B------:R-:W-:Y:S02]  /*1c70*/  UIADD3 UR10, UR32, 0x180, URZ ;  /* 0x00000180200a7890 */ /* 0x000fe4000fffe03f */
[----:B------:R-:W-:Y:S01]  /*1c80*/  UMOV UR26, UR32 ;  /* 0x00000020001a7c82 */ /* 0x000fe20008000000 */
[----:B------:R-:W-:Y:S01]  /*1c90*/  UIADD3 UR14, UR32, 0x182, URZ ;  /* 0x00000182200e7890 */ /* 0x000fe2000fffe03f */
[----:B------:R-:W-:Y:S01]  /*1ca0*/  QGMMA.64x32x32.F32.E4M3.E4M3 R104, gdesc[UR24], RZ, !UPT, gsb0 ;  /* 0x00600000186879f3 */ /* 0x000fe2000c0008ff */
[----:B------:R-:W-:Y:S01]  /*1cb0*/  UIADD3 UR26, UR32, 0x80, URZ ;  /* 0x00000080201a7890 */ /* 0x000fe2000fffe03f */
[----:B------:R-:W-:Y:S01]  /*1cc0*/  UMOV UR27, 0x80000020 ;  /* 0x80000020001b7882 */ /* 0x000fe20000000000 */
[----:B------:R-:W-:Y:S02]  /*1cd0*/  UIADD3 UR18, UR32, 0x400, URZ ;  /* 0x0000040020127890 */ /* 0x000fe4000fffe03f */
[----:B------:R-:W-:-:S02]  /*1ce0*/  UIADD3 UR22, UR32, 0x402, URZ ;  /* 0x0000040220167890 */ /* 0x000fc4000fffe03f */
[----:B------:R-:W-:Y:S01]  /*1cf0*/  UIADD3 UR30, UR32, 0x680, URZ ;  /* 0x00000680201e7890 */ /* 0x000fe2000fffe03f */
        /* <DEDUP_REMOVED lines=168> */
[----:B-12---:R-:W1:Y:S08]  /*2780*/  MUFU.TANH R6, R106 ;  /* 0x0000006a00067308 */ /* 0x006e700000002400 */
[----:B------:R-:W2:Y:S08]  /*2790*/  MUFU.TANH R74, R112 ;  /* 0x00000070004a7308 */ /* 0x000eb00000002400 */
[----:B------:R-:W2:Y:S08]  /*27a0*/  MUFU.TANH R7, R107 ;  /* 0x0000006b00077308 */ /* 0x000eb00000002400 */
[----:B------:R-:W-:Y:S01]  /*27b0*/  MUFU.TANH R86, R116 ;  /* 0x0000007400567308 */ /* 0x000fe20000002400 */
        /* <DEDUP_REMOVED lines=21> */
[----:B0-----:R-:W0:Y:S01]  /*2910*/  MUFU.TANH R10, R111 ;  /* 0x0000006f000a7308 */ /* 0x001e220000002400 */
[C---:B------:R-:W-:Y:S01]  /*2920*/  FMUL.FTZ R99, R0.reuse, R99 ;  /* 0x0000006300637220 */ /* 0x040fe20000410000 */
[----:B------:R-:W-:-:S06]  /*2930*/  FMUL.FTZ R103, R0, R103 ;  /* 0x0000006700677220 */ /* 0x000fcc0000410000 */
[----:B------:R-:W0:Y:S08]  /*2940*/  MUFU.TANH R117, R117 ;  /* 0x0000007500757308 */ /* 0x000e300000002400 */
[----:B------:R-:W0:Y:S08]  /*2950*/  MUFU.TANH R12, R114 ;  /* 0x00000072000c7308 */ /* 0x000e300000002400 */
[----:B------:R-:W0:Y:S08]  /*2960*/  MUFU.TANH R84, R88 ;  /* 0x0000005800547308 */ /* 0x000e300000002400 */
[----:B------:R-:W0:Y:S08]  /*2970*/  MUFU.TANH R14, R115 ;  /* 0x00000073000e7308 */ /* 0x000e300000002400 */
[----:B------:R-:W0:Y:S01]  /*2980*/  MUFU.TANH R82, R89 ;  /* 0x0000005900527308 */ /* 0x000e220000002400 */
[----:B------:R-:W-:-:S02]  /*2990*/  WARPGROUP.DEPBAR.LE gsb0, 0x0 ;  /* 0x00008000000079c5 */ /* 0x000fc40000010000 */
[----:B------:R-:W-:Y:S01]  /*29a0*/  WARPGROUP.ARRIVE ;  /* 0x00000000000079c5 */ /* 0x000fe20000000000 */
[C---:B------:R-:W-:Y:S01]  /*29b0*/  FMUL.FTZ R56, R0.reuse, R56 ;  /* 0x0000003800387220 */ /* 0x040fe20000410000 */
[C---:B------:R-:W-:Y:S01]  /*29c0*/  FMUL.FTZ R64, R0.reuse, R64 ;  /* 0x0000004000407220 */ /* 0x040fe20000410000 */
[C---:B------:R-:W-:Y:S01]  /*29d0*/  FMUL.FTZ R66, R0.reuse, R66 ;  /* 0x0000004200427220 */ /* 0x040fe20000410000 */
[C---:B------:R-:W-:Y:S01]  /*29e0*/  FMUL.FTZ R70, R0.reuse, R70 ;  /* 0x0000004600467220 */ /* 0x040fe20000410000 */
[----:B------:R4:W-:Y:S01]  /*29f0*/  MUFU.TANH R13, R56 ;  /* 0x00000038000d7308 */ /* 0x0009e20000002400 */
[----:B------:R-:W-:Y:S01]  /*2a00*/  QGMMA.64x32x32.F32.E4M3.E4M3 R40, gdesc[UR20], R40, gsb0 ;  /* 0x00600000142879f3 */ /* 0x000fe20008000828 */
[----:B------:R-:W-:Y:S01]  /*2a10*/  UIADD3 UR22, UR32, 0x702, URZ ;  /* 0x0000070220167890 */ /* 0x000fe2000fffe03f */
[C---:B------:R-:W-:Y:S01]  /*2a20*/  FMUL.FTZ R57, R0.reuse, R57 ;  /* 0x0000003900397220 */ /* 0x040fe20000410000 */
[----:B------:R-:W-:Y:S01]  /*2a30*/  UMOV UR23, 0x80000020 ;  /* 0x8000002000177882 */ /* 0x000fe20000000000 */
        /* <DEDUP_REMOVED lines=9> */
[C---:B------:R-:W-:Y:S01]  /*2ad0*/  FMUL.FTZ R68, R0.reuse, R68 ;  /* 0x0000004400447220 */ /* 0x040fe20000410000 */
[C---:B------:R-:W-:Y:S01]  /*2ae0*/  FMUL.FTZ R62, R0.reuse, R62 ;  /* 0x0000003e003e7220 */ /* 0x040fe20000410000 */
[----:B------:R3:W-:Y:S01]  /*2af0*/  MUFU.TANH R15, R66 ;  /* 0x00000042000f7308 */ /* 0x0007e20000002400 */
[C---:B------:R-:W-:Y:S01]  /*2b00*/  FMUL.FTZ R63, R0.reuse, R63 ;  /* 0x0000003f003f7220 */ /* 0x040fe20000410000 */
[C---:B------:R-:W-:Y:S01]  /*2b10*/  ISETP.GT.AND P1, PT, R9.reuse, RZ, PT ;  /* 0x000000ff0900720c */ /* 0x040fe20003f24270 */
[C---:B------:R-:W-:Y:S01]  /*2b20*/  FMUL.FTZ R69, R0.reuse, R69 ;  /* 0x0000004500457220 */ /* 0x040fe20000410000 */
[C---:B------:R-:W-:Y:S01]  /*2b30*/  ISETP.GT.AND P2, PT, R9.reuse, 0x1, PT ;  /* 0x000000010900780c */ /* 0x040fe20003f44270 */
[----:B------:R-:W-:Y:S01]  /*2b40*/  FMUL.FTZ R71, R0, R71 ;  /* 0x0000004700477220 */ /* 0x000fe20000410000 */
[----:B------:R-:W-:Y:S01]  /*2b50*/  ISETP.GT.AND P3, PT, R9, 0x8, PT ;  /* 0x000000080900780c */ /* 0x000fe20003f64270 */
[----:B------:R-:W-:Y:S01]  /*2b60*/  IMAD.U32 R89, RZ, RZ, UR6 ;  /* 0x00000006ff597e24 */ /* 0x000fe2000f8e00ff */
[----:B-----5:R-:W-:Y:S01]  /*2b70*/  FSEL R64, R104, -INF , P1 ;  /* 0xff80000068407808 */ /* 0x020fe20000800000 */
[----:B------:R4:W-:Y:S01]  /*2b80*/  MUFU.TANH R72, R70 ;  /* 0x0000004600487308 */ /* 0x0009e20000002400 */
[----:B------:R-:W-:-:S02]  /*2b90*/  FSEL R11, R11, -INF , P2 ;  /* 0xff8000000b0b7808 */ /* 0x000fc40001000000 */
[C---:B------:R-:W-:Y:S02]  /*2ba0*/  ISETP.GT.AND P4, PT, R9.reuse, 0x9, PT ;  /* 0x000000090900780c */ /* 0x040fe40003f84270 */
[----:B---3--:R-:W-:Y:S02]  /*2bb0*/  FSEL R66, R108, -INF , P3 ;  /* 0xff8000006c427808 */ /* 0x008fe40001800000 */
[----:B------:R-:W-:Y:S01]  /*2bc0*/  FMNMX.FTZ R75, R64, R11, !PT ;  /* 0x0000000b404b7209 */ /* 0x000fe20007810000 */
[----:B------:R-:W3:Y:S01]  /*2bd0*/  MUFU.TANH R20, R118 ;  /* 0x0000007600147308 */ /* 0x000ee20000002400 */
[----:B------:R-:W-:Y:S02]  /*2be0*/  ISETP.GT.AND P5, PT, R9, 0x10, PT ;  /* 0x000000100900780c */ /* 0x000fe40003fa4270 */
[----:B----4-:R-:W-:Y:S02]  /*2bf0*/  FSEL R70, R109, -INF , P4 ;  /* 0xff8000006d467808 */ /* 0x010fe40002000000 */
[----:B------:R-:W-:-:S02]  /*2c00*/  FMNMX.FTZ R75, R66, R75, !PT ;  /* 0x0000004b424b7209 */ /* 0x000fc40007810000 */
[----:B-1----:R-:W-:Y:S01]  /*2c10*/  FSEL R6, R6, -INF , P1 ;  /* 0xff80000006067808 */ /* 0x002fe20000800000 */
[----:B------:R1:W4:Y:S01]  /*2c20*/  MUFU.TANH R76, R92 ;  /* 0x0000005c004c7308 */ /* 0x0003220000002400 */
[----:B------:R-:W-:Y:S02]  /*2c30*/  ISETP.GT.AND P1, PT, R9, 0x11, PT ;  /* 0x000000110900780c */ /* 0x000fe40003f24270 */
[----:B--2---:R-:W-:Y:S02]  /*2c40*/  FSEL R74, R74, -INF , P5 ;  /* 0xff8000004a4a7808 */ /* 0x004fe40002800000 */
[----:B------:R-:W-:Y:S02]  /*2c50*/  FMNMX.FTZ R75, R70, R75, !PT ;  /* 0x0000004b464b7209 */ /* 0x000fe40007810000 */
[----:B------:R-:W-:Y:S01]  /*2c60*/  FSEL R7, R7, -INF , P2 ;  /* 0xff80000007077808 */ /* 0x000fe20001000000 */
[----:B------:R-:W2:Y:S01]  /*2c70*/  MUFU.TANH R119, R119 ;  /* 0x0000007700777308 */ /* 0x000ea20000002400 */
[----:B------:R-:W-:-:S02]  /*2c80*/  ISETP.GT.AND P2, PT, R9, 0x18, PT ;  /* 0x000000180900780c */ /* 0x000fc40003f44270 */
[----:B------:R-:W-:Y:S02]  /*2c90*/  FSEL R78, R78, -INF , P1 ;  /* 0xff8000004e4e7808 */ /* 0x000fe40000800000 */
[----:B------:R-:W-:Y:S02]  /*2ca0*/  FMNMX.FTZ R75, R74, R75, !PT ;  /* 0x0000004b4a4b7209 */ /* 0x000fe40007810000 */
[----:B------:R-:W-:Y:S01]  /*2cb0*/  FSEL R8, R8, -INF , P3 ;  /* 0xff80000008087808 */ /* 0x000fe20001800000 */
[----:B------:R-:W-:Y:S01]  /*2cc0*/  MUFU.TANH R90, R90 ;  /* 0x0000005a005a7308 */ /* 0x000fe20000002400 */
[C---:B------:R-:W-:Y:S02]  /*2cd0*/  ISETP.GT.AND P3, PT, R9.reuse, 0x19, PT ;  /* 0x000000190900780c */ /* 0x040fe40003f64270 */
[----:B------:R-:W-:Y:S01]  /*2ce0*/  FSEL R86, R86, -INF , P2 ;  /* 0xff80000056567808 */ /* 0x000fe20001000000 */
[----:B------:R-:W-:Y:S02]  /*2cf0*/  WARPGROUP.DEPBAR.LE gsb0, 0x0 ;  /* 0x00008000000079c5 */ /* 0x000fe40000010000 */
[----:B------:R-:W-:Y:S01]  /*2d00*/  WARPGROUP.ARRIVE ;  /* 0x00000000000079c5 */ /* 0x000fe20000000000 */
[----:B------:R-:W-:Y:S01]  /*2d10*/  FMNMX.FTZ R75, R78, R75, !PT ;  /* 0x0000004b4e4b7209 */ /* 0x000fe20007810000 */
[----:B------:R-:W-:Y:S01]  /*2d20*/  MUFU.TANH R93, R93 ;  /* 0x0000005d005d7308 */ /* 0x000fe20000002400 */
[----:B0-----:R-:W-:Y:S01]  /*2d30*/  FSEL R10, R10, -INF , P4 ;  /* 0xff8000000a0a7808 */ /* 0x001fe20002000000 */
[C---:B------:R-:W-:Y:S01]  /*2d40*/  FMUL.FTZ R40, R0.reuse, R40 ;  /* 0x0000002800287220 */ /* 0x040fe20000410000 */
[----:B------:R-:W-:Y:S01]  /*2d50*/  ISETP.GT.AND P4, PT, R9, 0x20, PT ;  /* 0x000000200900780c */ /* 0x000fe20003f84270 */
[----:B------:R-:W-:Y:S01]  /*2d60*/  QGMMA.64x32x32.F32.E4M3.E4M3 R24, gdesc[UR20], R24, gsb0 ;  /* 0x00600000141879f3 */ /* 0x000fe20008000818 */
[----:B-1----:R-:W-:Y:S01]  /*2d70*/  FSEL R92, R117, -INF , P3 ;  /* 0xff800000755c7808 */ /* 0x002fe20001800000 */
[----:B------:R-:W-:Y:S01]  /*2d80*/  FMUL.FTZ R42, R0, R42 ;  /* 0x0000002a002a7220 */ /* 0x000fe20000410000 */
[----:B------:R-:W-:Y:S01]  /*2d90*/  FMNMX.FTZ R75, R86, R75, !PT ;  /* 0x0000004b564b7209 */ /* 0x000fe20007810000 */
[----:B------:R-:W0:Y:S01]  /*2da0*/  MUFU.TANH R96, R96 ;  /* 0x0000006000607308 */ /* 0x000e220000002400 */
[----:B------:R-:W-:Y:S01]  /*2db0*/  FSEL R12, R12, -INF , P5 ;  /* 0xff8000000c0c7808 */ /* 0x000fe20002800000 */
[C---:B------:R-:W-:Y:S01]  /*2dc0*/  FMUL.FTZ R44, R0.reuse, R44 ;  /* 0x0000002c002c7220 */ /* 0x040fe20000410000 */
[C---:B------:R-:W-:Y:S01]  /*2dd0*/  ISETP.GT.AND P5, PT, R9.reuse, 0x21, PT ;  /* 0x000000210900780c */ /* 0x040fe20003fa4270 */
[----:B------:R-:W-:Y:S01]  /*2de0*/  FMUL.FTZ R46, R0, R46 ;  /* 0x0000002e002e7220 */ /* 0x000fe20000410000 */
[----:B------:R-:W-:Y:S01]  /*2df0*/  FSEL R84, R84, -INF , P4 ;  /* 0xff80000054547808 */ /* 0x000fe20002000000 */
[----:B------:R-:W-:Y:S01]  /*2e00*/  FMUL.FTZ R48, R0, R48 ;  /* 0x0000003000307220 */ /* 0x000fe20000410000 */
[----:B------:R-:W-:Y:S01]  /*2e10*/  FMNMX.FTZ R75, R92, R75, !PT ;  /* 0x0000004b5c4b7209 */ /* 0x000fe20007810000 */
[----:B------:R-:W1:Y:S01]  /*2e20*/  MUFU.TANH R91, R91 ;  /* 0x0000005b005b7308 */ /* 0x000e620000002400 */
[----:B------:R-:W-:Y:S01]  /*2e30*/  FSEL R14, R14, -INF , P1 ;  /* 0xff8000000e0e7808 */ /* 0x000fe20000800000 */
[C---:B------:R-:W-:Y:S01]  /*2e40*/  FMUL.FTZ R50, R0.reuse, R50 ;  /* 0x0000003200327220 */ /* 0x040fe20000410000 */
[C---:B------:R-:W-:Y:S01]  /*2e50*/  ISETP.GT.AND P1, PT, R9.reuse, 0x28, PT ;  /* 0x000000280900780c */ /* 0x040fe20003f24270 */
[----:B------:R-:W-:Y:S01]  /*2e60*/  FMUL.FTZ R73, R0, R54 ;  /* 0x0000003600497220 */ /* 0x000fe20000410000 */
[----:B------:R-:W-:Y:S01]  /*2e70*/  FSEL R82, R82, -INF , P5 ;  /* 0xff80000052527808 */ /* 0x000fe20002800000 */
[----:B------:R-:W-:Y:S01]  /*2e80*/  FMUL.FTZ R56, R0, R51 ;  /* 0x0000003300387220 */ /* 0x000fe20000410000 */
[----:B------:R-:W-:Y:S01]  /*2e90*/  FMNMX.FTZ R75, R84, R75, !PT ;  /* 0x0000004b544b7209 */ /* 0x000fe20007810000 */
[----:B------:R-:W-:Y:S01]  /*2ea0*/  MUFU.TANH R94, R94 ;  /* 0x0000005e005e7308 */ /* 0x000fe20000002400 */
[----:B---3--:R-:W-:Y:S01]  /*2eb0*/  FSEL R20, R20, -INF , P2 ;  /* 0xff80000014147808 */ /* 0x008fe20001000000 */
[C---:B------:R-:W-:Y:S01]  /*2ec0*/  FMUL.FTZ R41, R0.reuse, R41 ;  /* 0x0000002900297220 */ /* 0x040fe20000410000 */
[----:B------:R-:W-:Y:S01]  /*2ed0*/  ISETP.GT.AND P2, PT, R9, 0x29, PT ;  /* 0x000000290900780c */ /* 0x000fe20003f44270 */
[----:B------:R-:W-:Y:S01]  /*2ee0*/  FMUL.FTZ R45, R0, R45 ;  /* 0x0000002d002d7220 */ /* 0x000fe20000410000 */
[----:B----4-:R-:W-:Y:S01]  /*2ef0*/  FSEL R76, R76, -INF , P1 ;  /* 0xff8000004c4c7808 */ /* 0x010fe20000800000 */
[----:B------:R-:W-:Y:S01]  /*2f00*/  FMUL.FTZ R53, R0, R53 ;  /* 0x0000003500357220 */ /* 0x000fe20000410000 */
[----:B------:R-:W-:Y:S01]  /*2f10*/  FMNMX.FTZ R75, R82, R75, !PT ;  /* 0x0000004b524b7209 */ /* 0x000fe20007810000 */
[----:B------:R-:W-:Y:S01]  /*2f20*/  MUFU.TANH R97, R97 ;  /* 0x0000006100617308 */ /* 0x000fe20000002400 */
[C---:B------:R-:W-:Y:S01]  /*2f30*/  FMUL.FTZ R55, R0.reuse, R55 ;  /* 0x0000003700377220 */ /* 0x040fe20000410000 */
[----:B------:R-:W-:Y:S01]  /*2f40*/  FMUL.FTZ R43, R0, R43 ;  /* 0x0000002b002b7220 */ /* 0x000fe20000410000 */
[----:B------:R-:W-:Y:S01]  /*2f50*/  FMNMX.FTZ R75, R76, R75, !PT ;  /* 0x0000004b4c4b7209 */ /* 0x000fe20007810000 */
[C---:B------:R-:W-:Y:S01]  /*2f60*/  FMUL.FTZ R49, R0.reuse, R49 ;  /* 0x0000003100317220 */ /* 0x040fe20000410000 */
[----:B------:R-:W-:-:S03]  /*2f70*/  FMUL.FTZ R47, R0, R47 ;  /* 0x0000002f002f7220 */ /* 0x000fc60000410000 */
[----:B------:R-:W3:Y:S08]  /*2f80*/  MUFU.TANH R100, R100 ;  /* 0x0000006400647308 */ /* 0x000ef00000002400 */
[----:B------:R-:W-:Y:S08]  /*2f90*/  MUFU.TANH R95, R95 ;  /* 0x0000005f005f7308 */ /* 0x000ff00000002400 */
[----:B------:R-:W4:Y:S08]  /*2fa0*/  MUFU.TANH R102, R102 ;  /* 0x0000006600667308 */ /* 0x000f300000002400 */
[----:B------:R2:W-:Y:S01]  /*2fb0*/  MUFU.TANH R128, R40 ;  /* 0x0000002800807308 */ /* 0x0005e20000002400 */
[----:B------:R-:W-:-:S02]  /*2fc0*/  WARPGROUP.DEPBAR.LE gsb0, 0x0 ;  /* 0x00008000000079c5 */ /* 0x000fc40000010000 */
[C---:B------:R-:W-:Y:S01]  /*2fd0*/  FMUL.FTZ R25, R0.reuse, R25 ;  /* 0x0000001900197220 */ /* 0x040fe20000410000 */
[C---:B------:R-:W-:Y:S01]  /*2fe0*/  FMUL.FTZ R27, R0.reuse, R27 ;  /* 0x0000001b001b7220 */ /* 0x040fe20000410000 */
[C---:B------:R-:W-:Y:S01]  /*2ff0*/  FMUL.FTZ R29, R0.reuse, R29 ;  /* 0x0000001d001d7220 */ /* 0x040fe20000410000 */
[C---:B------:R-:W-:Y:S01]  /*3000*/  FMUL.FTZ R33, R0.reuse, R33 ;  /* 0x0000002100217220 */ /* 0x040fe20000410000 */
[C---:B------:R-:W-:Y:S01]  /*3010*/  FMUL.FTZ R37, R0.reuse, R37 ;  /* 0x0000002500257220 */ /* 0x040fe20000410000 */
[----:B------:R5:W-:Y:S01]  /*3020*/  MUFU.TANH R80, R42 ;  /* 0x0000002a00507308 */ /* 0x000be20000002400 */
[----:B--2---:R-:W-:Y:S01]  /*3030*/  FSEL R40, R119, -INF , P3 ;  /* 0xff80000077287808 */ /* 0x004fe20001800000 */
[C---:B------:R-:W-:Y:S01]  /*3040*/  FMUL.FTZ R31, R0.reuse, R31 ;  /* 0x0000001f001f7220 */ /* 0x040fe20000410000 */
[----:B------:R-:W-:Y:S01]  /*3050*/  ISETP.GT.AND P3, PT, R9, 0x30, PT ;  /* 0x000000300900780c */ /* 0x000fe20003f64270 */
[C---:B------:R-:W-:Y:S01]  /*3060*/  FMUL.FTZ R35, R0.reuse, R35 ;  /* 0x0000002300237220 */ /* 0x040fe20000410000 */
[----:B------:R-:W-:-:S02]  /*3070*/  FMUL.FTZ R39, R0, R39 ;  /* 0x0000002700277220 */ /* 0x000fc40000410000 */
[----:B0-----:R-:W-:Y:S01]  /*3080*/  FSEL R96, R96, -INF , P3 ;  /* 0xff80000060607808 */ /* 0x001fe20001800000 */
[----:B------:R-:W0:Y:S01]  /*3090*/  MUFU.TANH R101, R101 ;  /* 0x0000006500657308 */ /* 0x000e220000002400 */
[----:B-----5:R-:W-:Y:S02]  /*30a0*/  FSEL R42, R90, -INF , P4 ;  /* 0xff8000005a2a7808 */ /* 0x020fe40002000000 */
[----:B------:R-:W-:Y:S02]  /*30b0*/  FSEL R90, R93, -INF , P2 ;  /* 0xff8000005d5a7808 */ /* 0x000fe40001000000 */
[----:B------:R-:W-:Y:S02]  /*30c0*/  ISETP.GT.AND P4, PT, R9, 0x31, PT ;  /* 0x000000310900780c */ /* 0x000fe40003f84270 */
[----:B------:R-:W-:Y:S01]  /*30d0*/  FMNMX.FTZ R75, R90, R75, !PT ;  /* 0x0000004b5a4b7209 */ /* 0x000fe20007810000 */
[----:B------:R-:W-:Y:S03]  /*30e0*/  MUFU.TANH R98, R98 ;  /* 0x0000006200627308 */ /* 0x000fe60000002400 */
[----:B------:R-:W-:-:S05]  /*30f0*/  FMNMX.FTZ R75, R96, R75, !PT ;  /* 0x0000004b604b7209 */ /* 0x000fca0007810000 */
[----:B------:R-:W-:Y:S08]  /*3100*/  MUFU.TANH R99, R99 ;  /* 0x0000006300637308 */ /* 0x000ff00000002400 */
[----:B------:R1:W-:Y:S08]  /*3110*/  MUFU.TANH R126, R44 ;  /* 0x0000002c007e7308 */ /* 0x0003f00000002400 */
[----:B------:R2:W-:Y:S01]  /*3120*/  MUFU.TANH R21, R46 ;  /* 0x0000002e00157308 */ /* 0x0005e20000002400 */
[----:B-1----:R-:W-:-:S02]  /*3130*/  FSEL R44, R91, -INF , P5 ;  /* 0xff8000005b2c7808 */ /* 0x002fc40002800000 */
[----:B------:R-:W-:-:S04]  /*3140*/  ISETP.GT.AND P5, PT, R9, 0x38, PT ;  /* 0x000000380900780c */ /* 0x000fc80003fa4270 */
[----:B---3--:R-:W-:Y:S01]  /*3150*/  FSEL R100, R100, -INF , P5 ;  /* 0xff80000064647808 */ /* 0x008fe20002800000 */
[----:B------:R-:W-:Y:S01]  /*3160*/  MUFU.TANH R57, R57 ;  /* 0x0000003900397308 */ /* 0x000fe20000002400 */
[----:B--2---:R-:W-:Y:S02]  /*3170*/  FSEL R46, R94, -INF , P1 ;  /* 0xff8000005e2e7808 */ /* 0x004fe40000800000 */
[----:B------:R-:W-:Y:S02]  /*3180*/  FSEL R94, R97, -INF , P4 ;  /* 0xff800000615e7808 */ /* 0x000fe40002000000 */
[----:B------:R-:W-:Y:S02]  /*3190*/  ISETP.GT.AND P1, PT, R9, 0x39, PT ;  /* 0x000000390900780c */ /* 0x000fe40003f24270 */
[----:B------:R-:W-:Y:S01]  /*31a0*/  FMNMX.FTZ R75, R94, R75, !PT ;  /* 0x0000004b5e4b7209 */ /* 0x000fe20007810000 */
[----:B------:R-:W-:Y:S01]  /*31b0*/  MUFU.TANH R60, R60 ;  /* 0x0000003c003c7308 */ /* 0x000fe20000002400 */
[----:B----4-:R-:W-:-:S02]  /*31c0*/  FSEL R54, R102, -INF , P5 ;  /* 0xff80000066367808 */ /* 0x010fc40002800000 */
[----:B0-----:R-:W-:Y:S02]  /*31d0*/  FSEL R102, R101, -INF , P1 ;  /* 0xff80000065667808 */ /* 0x001fe40000800000 */
[----:B------:R-:W-:Y:S02]  /*31e0*/  FMNMX.FTZ R75, R100, R75, !PT ;  /* 0x0000004b644b7209 */ /* 0x000fe40007810000 */
[----:B------:R-:W-:Y:S01]  /*31f0*/  ISETP.GT.AND P5, PT, R9, 0x49, PT ;  /* 0x000000490900780c */ /* 0x000fe20003fa4270 */
[----:B------:R-:W-:Y:S01]  /*3200*/  MUFU.TANH R103, R103 ;  /* 0x0000006700677308 */ /* 0x000fe20000002400 */
[----:B------:R-:W-:-:S07]  /*3210*/  FMNMX.FTZ R75, R102, R75, !PT ;  /* 0x0000004b664b7209 */ /* 0x000fce0007810000 */
[----:B------:R0:W-:Y:S08]  /*3220*/  MUFU.TANH R132, R48 ;  /* 0x0000003000847308 */ /* 0x0001f00000002400 */
[----:B------:R-:W1:Y:S01]  /*3230*/  MUFU.TANH R61, R61 ;  /* 0x0000003d003d7308 */ /* 0x000e620000002400 */
[----:B0-----:R-:W-:Y:S02]  /*3240*/  FSEL R48, R95, -INF , P2 ;  /* 0xff8000005f307808 */ /* 0x001fe40001000000 */
[----:B------:R-:W-:-:S04]  /*3250*/  ISETP.GT.AND P2, PT, R9, 0x40, PT ;  /* 0x000000400900780c */ /* 0x000fc80003f44270 */
[----:B------:R-:W-:Y:S01]  /*3260*/  FSEL R104, R13, -INF , P2 ;  /* 0xff8000000d687808 */ /* 0x000fe20001000000 */
[----:B------:R-:W0:Y:S01]  /*3270*/  MUFU.TANH R58, R58 ;  /* 0x0000003a003a7308 */ /* 0x000e220000002400 */
[----:B------:R-:W-:Y:S02]  /*3280*/  FMUL.FTZ R13, R0, R24 ;  /* 0x00000018000d7220 */ /* 0x000fe40000410000 */
[----:B------:R-:W-:-:S05]  /*3290*/  FMNMX.FTZ R75, R104, R75, !PT ;  /* 0x0000004b684b7209 */ /* 0x000fca0007810000 */
[----:B------:R2:W-:Y:S01]  /*32a0*/  MUFU.TANH R51, R50 ;  /* 0x0000003200337308 */ /* 0x0005e20000002400 */
[----:B-1----:R-:W-:-:S07]  /*32b0*/  FSEL R112, R61, -INF , P5 ;  /* 0xff8000003d707808 */ /* 0x002fce0002800000 */
[----:B------:R1:W-:Y:S01]  /*32c0*/  MUFU.TANH R118, R68 ;  /* 0x0000004400767308 */ /* 0x0003e20000002400 */
[----:B--2---:R-:W-:Y:S02]  /*32d0*/  FSEL R50, R98, -INF , P3 ;  /* 0xff80000062327808 */ /* 0x004fe40001800000 */
[----:B------:R-:W-:Y:S02]  /*32e0*/  ISETP.GT.AND P3, PT, R9, 0x41, PT ;  /* 0x000000410900780c */ /* 0x000fe40003f64270 */
[----:B0-----:R-:W-:Y:S02]  /*32f0*/  FSEL R58, R58, -INF , P2 ;  /* 0xff8000003a3a7808 */ /* 0x001fe40001000000 */
[----:B------:R-:W-:Y:S01]  /*3300*/  FSEL R110, R57, -INF , P3 ;  /* 0xff800000396e7808 */ /* 0x000fe20001800000 */
[----:B------:R-:W0:Y:S01]  /*3310*/  MUFU.TANH R59, R59 ;  /* 0x0000003b003b7308 */ /* 0x000e220000002400 */
[C---:B-1----:R-:W-:Y:S01]  /*3320*/  FMUL.FTZ R68, R0.reuse, R52 ;  /* 0x0000003400447220 */ /* 0x042fe20000410000 */
[----:B------:R-:W-:Y:S01]  /*3330*/  FSEL R52, R99, -INF , P4 ;  /* 0xff80000063347808 */ /* 0x000fe20002000000 */
[----:B------:R-:W-:Y:S01]  /*3340*/  FMUL.FTZ R57, R0, R26 ;  /* 0x0000001a00397220 */ /* 0x000fe20000410000 */
[----:B------:R-:W-:-:S02]  /*3350*/  ISETP.GT.AND P4, PT, R9, 0x48, PT ;  /* 0x000000480900780c */ /* 0x000fc40003f84270 */
[----:B------:R-:W-:Y:S02]  /*3360*/  FMNMX.FTZ R75, R110, R75, !PT ;  /* 0x0000004b6e4b7209 */ /* 0x000fe40007810000 */
[----:B------:R-:W1:Y:S01]  /*3370*/  MUFU.TANH R65, R65 ;  /* 0x0000004100417308 */ /* 0x000e620000002400 */
[----:B------:R-:W-:Y:S02]  /*3380*/  FSEL R106, R60, -INF , P4 ;  /* 0xff8000003c6a7808 */ /* 0x000fe40002000000 */
[----:B------:R-:W-:Y:S02]  /*3390*/  ISETP.GT.AND P2, PT, R9, 0x51, PT ;  /* 0x000000510900780c */ /* 0x000fe40003f44270 */
[----:B------:R-:W-:-:S03]  /*33a0*/  FMNMX.FTZ R75, R106, R75, !PT ;  /* 0x0000004b6a4b7209 */ /* 0x000fc60007810000 */
[----:B------:R-:W-:Y:S01]  /*33b0*/  MUFU.TANH R67, R67 ;  /* 0x0000004300437308 */ /* 0x000fe20000002400 */
[----:B------:R-:W-:Y:S02]  /*33c0*/  FMNMX.FTZ R75, R112, R75, !PT ;  /* 0x0000004b704b7209 */ /* 0x000fe40007810000 */
[----:B0-----:R-:W-:Y:S02]  /*33d0*/  FSEL R24, R59, -INF , P3 ;  /* 0xff8000003b187808 */ /* 0x001fe40001800000 */
[----:B------:R-:W-:-:S03]  /*33e0*/  ISETP.GT.AND P3, PT, R9, 0x58, PT ;  /* 0x000000580900780c */ /* 0x000fc60003f64270 */
[----:B------:R-:W0:Y:S01]  /*33f0*/  MUFU.TANH R62, R62 ;  /* 0x0000003e003e7308 */ /* 0x000e220000002400 */
[----:B-1----:R-:W-:Y:S02]  /*3400*/  FSEL R120, R65, -INF , P2 ;  /* 0xff80000041787808 */ /* 0x002fe40001000000 */
[----:B------:R-:W-:Y:S02]  /*3410*/  FSEL R118, R118, -INF , P3 ;  /* 0xff80000076767808 */ /* 0x000fe40001800000 */
[----:B------:R-:W-:Y:S02]  /*3420*/  FSEL R72, R72, -INF , P3 ;  /* 0xff80000048487808 */ /* 0x000fe40001800000 */
[----:B------:R-:W-:Y:S01]  /*3430*/  ISETP.GT.AND P3, PT, R9, 0x69, PT ;  /* 0x000000690900780c */ /* 0x000fe20003f64270 */
[----:B------:R-:W-:Y:S08]  /*3440*/  MUFU.TANH R41, R41 ;  /* 0x0000002900297308 */ /* 0x000ff00000002400 */
[----:B------:R-:W1:Y:S01]  /*3450*/  MUFU.TANH R63, R63 ;  /* 0x0000003f003f7308 */ /* 0x000e620000002400 */
[----:B0-----:R-:W-:-:S02]  /*3460*/  FSEL R60, R62, -INF , P4 ;  /* 0xff8000003e3c7808 */ /* 0x001fc40002000000 */
[----:B------:R-:W-:-:S05]  /*3470*/  ISETP.GT.AND P4, PT, R9, 0x59, PT ;  /* 0x000000590900780c */ /* 0x000fca0003f84270 */
[----:B------:R0:W-:Y:S08]  /*3480*/  MUFU.TANH R114, R56 ;  /* 0x0000003800727308 */ /* 0x0001f00000002400 */
[----:B------:R-:W2:Y:S01]  /*3490*/  MUFU.TANH R69, R69 ;  /* 0x0000004500457308 */ /* 0x000ea20000002400 */
[----:B0-----:R-:W-:Y:S02]  /*34a0*/  FSEL R56, R103, -INF , P1 ;  /* 0xff80000067387808 */ /* 0x001fe40000800000 */
[----:B------:R-:W-:-:S02]  /*34b0*/  ISETP.GT.AND P1, PT, R9, 0x50, PT ;  /* 0x000000500900780c */ /* 0x000fc40003f24270 */
[----:B-1----:R-:W-:Y:S02]  /*34c0*/  FSEL R62, R63, -INF , P5 ;  /* 0xff8000003f3e7808 */ /* 0x002fe40002800000 */
[----:B------:R-:W-:Y:S01]  /*34d0*/  FSEL R116, R116, -INF , P1 ;  /* 0xff80000074747808 */ /* 0x000fe20000800000 */
[----:B------:R0:W-:Y:S01]  /*34e0*/  MUFU.TANH R138, R68 ;  /* 0x00000044008a7308 */ /* 0x0001e20000002400 */
[----:B------:R-:W-:Y:S01]  /*34f0*/  FSEL R26, R15, -INF , P1 ;  /* 0xff8000000f1a7808 */ /* 0x000fe20000800000 */
[----:B------:R-:W-:Y:S01]  /*3500*/  FMUL.FTZ R15, R0, R28 ;  /* 0x0000001c000f7220 */ /* 0x000fe20000410000 */
[----:B------:R-:W-:Y:S02]  /*3510*/  ISETP.GT.AND P1, PT, R9, 0x61, PT ;  /* 0x000000610900780c */ /* 0x000fe40003f24270 */
[----:B------:R-:W-:Y:S02]  /*3520*/  FMNMX.FTZ R75, R116, R75, !PT ;  /* 0x0000004b744b7209 */ /* 0x000fe40007810000 */
[----:B------:R-:W-:Y:S01]  /*3530*/  FSEL R122, R41, -INF , P1 ;  /* 0xff800000297a7808 */ /* 0x000fe20000800000 */
[----:B------:R-:W-:Y:S01]  /*3540*/  FMUL.FTZ R41, R0, R30 ;  /* 0x0000001e00297220 */ /* 0x000fe20000410000 */
[----:B0-----:R-:W-:Y:S01]  /*3550*/  FSEL R68, R67, -INF , P2 ;  /* 0xff80000043447808 */ /* 0x001fe20001000000 */
[----:B------:R-:W0:Y:S01]  /*3560*/  MUFU.TANH R71, R71 ;  /* 0x0000004700477308 */ /* 0x000e220000002400 */
[----:B------:R-:W-:-:S02]  /*3570*/  ISETP.GT.AND P2, PT, R9, 0x68, PT ;  /* 0x000000680900780c */ /* 0x000fc40003f44270 */
[----:B------:R-:W-:Y:S02]  /*3580*/  FMNMX.FTZ R75, R120, R75, !PT ;  /* 0x0000004b784b7209 */ /* 0x000fe40007810000 */
[----:B------:R-:W-:Y:S01]  /*3590*/  FSEL R30, R21, -INF , P2 ;  /* 0xff800000151e7808 */ /* 0x000fe20001000000 */
[----:B------:R-:W-:Y:S01]  /*35a0*/  FMUL.FTZ R21, R0, R32 ;  /* 0x0000002000157220 */ /* 0x000fe20000410000 */
[----:B------:R-:W-:Y:S01]  /*35b0*/  ISETP.GT.AND P5, PT, R9, 0x60, PT ;  /* 0x000000600900780c */ /* 0x000fe20003fa4270 */
[----:B------:R-:W1:Y:S01]  /*35c0*/  MUFU.TANH R45, R45 ;  /* 0x0000002d002d7308 */ /* 0x000e620000002400 */
[----:B--2---:R-:W-:Y:S02]  /*35d0*/  FSEL R124, R69, -INF , P4 ;  /* 0xff800000457c7808 */ /* 0x004fe40002000000 */
[----:B------:R-:W-:Y:S02]  /*35e0*/  FMNMX.FTZ R75, R118, R75, !PT ;  /* 0x0000004b764b7209 */ /* 0x000fe40007810000 */
[----:B------:R-:W-:-:S02]  /*35f0*/  FSEL R128, R128, -INF , P5 ;  /* 0xff80000080807808 */ /* 0x000fc40002800000 */
[----:B------:R-:W-:Y:S01]  /*3600*/  FMNMX.FTZ R75, R124, R75, !PT ;  /* 0x0000004b7c4b7209 */ /* 0x000fe20007810000 */
[----:B------:R-:W2:Y:S01]  /*3610*/  MUFU.TANH R53, R53 ;  /* 0x0000003500357308 */ /* 0x000ea20000002400 */
[----:B------:R-:W-:Y:S02]  /*3620*/  FSEL R126, R126, -INF , P2 ;  /* 0xff8000007e7e7808 */ /* 0x000fe40001000000 */
[----:B------:R-:W-:Y:S02]  /*3630*/  FMNMX.FTZ R75, R128, R75, !PT ;  /* 0x0000004b804b7209 */ /* 0x000fe40007810000 */
[----:B------:R-:W-:Y:S02]  /*3640*/  ISETP.GT.AND P2, PT, R9, 0x79, PT ;  /* 0x000000790900780c */ /* 0x000fe40003f44270 */
[----:B------:R-:W-:Y:S01]  /*3650*/  FMNMX.FTZ R75, R122, R75, !PT ;  /* 0x0000004b7a4b7209 */ /* 0x000fe20007810000 */
[----:B------:R-:W3:Y:S01]  /*3660*/  MUFU.TANH R55, R55 ;  /* 0x0000003700377308 */ /* 0x000ee20000002400 */
[----:B0-----:R-:W-:-:S02]  /*3670*/  FSEL R28, R71, -INF , P4 ;  /* 0xff800000471c7808 */ /* 0x001fc40002000000 */
[----:B------:R-:W-:Y:S02]  /*3680*/  ISETP.GT.AND P4, PT, R9, 0x70, PT ;  /* 0x000000700900780c */ /* 0x000fe40003f84270 */
[----:B-1----:R-:W-:Y:S02]  /*3690*/  FSEL R130, R45, -INF , P3 ;  /* 0xff8000002d827808 */ /* 0x002fe40001800000 */
[----:B------:R-:W-:Y:S01]  /*36a0*/  FMNMX.FTZ R75, R126, R75, !PT ;  /* 0x0000004b7e4b7209 */ /* 0x000fe20007810000 */
[----:B------:R-:W0:Y:S01]  /*36b0*/  MUFU.TANH R21, R21 ;  /* 0x0000001500157308 */ /* 0x000e220000002400 */
[----:B--2---:R-:W-:Y:S02]  /*36c0*/  FSEL R140, R53, -INF , P2 ;  /* 0xff800000358c7808 */ /* 0x004fe40001000000 */
[----:B------:R-:W-:Y:S02]  /*36d0*/  FSEL R80, R80, -INF , P5 ;  /* 0xff80000050507808 */ /* 0x000fe40002800000 */
[----:B------:R-:W-:-:S02]  /*36e0*/  ISETP.GT.AND P5, PT, R9, 0x71, PT ;  /* 0x000000710900780c */ /* 0x000fc40003fa4270 */
[----:B------:R-:W-:Y:S01]  /*36f0*/  FSEL R132, R132, -INF , P4 ;  /* 0xff80000084847808 */ /* 0x000fe20002000000 */
[----:B------:R-:W1:Y:S01]  /*3700*/  MUFU.TANH R43, R43 ;  /* 0x0000002b002b7308 */ /* 0x000e620000002400 */
[----:B---3--:R-:W-:Y:S02]  /*3710*/  FSEL R136, R55, -INF , P2 ;  /* 0xff80000037887808 */ /* 0x008fe40001000000 */
[----:B------:R-:W-:Y:S02]  /*3720*/  ISETP.GT.AND P2, PT, R9, 0x90, PT ;  /* 0x000000900900780c */ /* 0x000fe40003f44270 */
[----:B------:R-:W-:Y:S02]  /*3730*/  FMNMX.FTZ R75, R130, R75, !PT ;  /* 0x0000004b824b7209 */ /* 0x000fe40007810000 */
[----:B------:R-:W-:Y:S01]  /*3740*/  FSEL R32, R51, -INF , P4 ;  /* 0xff80000033207808 */ /* 0x000fe20002000000 */
[----:B------:R-:W2:Y:S01]  /*3750*/  MUFU.TANH R49, R49 ;  /* 0x0000003100317308 */ /* 0x000ea20000002400 */
[----:B0-----:R-:W-:-:S02]  /*3760*/  FSEL R156, R21, -INF , P2 ;  /* 0xff800000159c7808 */ /* 0x001fc40001000000 */
[----:B------:R-:W-:Y:S02]  /*3770*/  FMNMX.FTZ R21, R6, R7, !PT ;  /* 0x0000000706157209 */ /* 0x000fe40007810000 */
[----:B------:R-:W-:Y:S02]  /*3780*/  FMNMX.FTZ R75, R132, R75, !PT ;  /* 0x0000004b844b7209 */ /* 0x000fe40007810000 */
[----:B------:R-:W-:Y:S01]  /*3790*/  ISETP.GT.AND P4, PT, R9, 0x81, PT ;  /* 0x000000810900780c */ /* 0x000fe20003f84270 */
[----:B------:R-:W0:Y:S01]  /*37a0*/  MUFU.TANH R25, R25 ;  /* 0x0000001900197308 */ /* 0x000e220000002400 */
[----:B-1----:R-:W-:Y:S01]  /*37b0*/  FSEL R98, R43, -INF , P1 ;  /* 0xff8000002b627808 */ /* 0x002fe20000800000 */
[----:B------:R-:W-:Y:S01]  /*37c0*/  FMUL.FTZ R43, R0, R36 ;  /* 0x00000024002b7220 */ /* 0x000fe20000410000 */
[----:B------:R-:W-:Y:S02]  /*37d0*/  ISETP.GT.AND P1, PT, R9, 0x78, PT ;  /* 0x000000780900780c */ /* 0x000fe40003f24270 */
[----:B------:R-:W-:-:S02]  /*37e0*/  FMNMX.FTZ R21, R8, R21, !PT ;  /* 0x0000001508157209 */ /* 0x000fc40007810000 */
[----:B------:R-:W-:Y:S01]  /*37f0*/  FSEL R138, R138, -INF , P1 ;  /* 0xff8000008a8a7808 */ /* 0x000fe20000800000 */
[----:B------:R-:W1:Y:S01]  /*3800*/  MUFU.TANH R47, R47 ;  /* 0x0000002f002f7308 */ /* 0x000e620000002400 */
[----:B--2---:R-:W-:Y:S02]  /*3810*/  FSEL R134, R49, -INF , P5 ;  /* 0xff80000031867808 */ /* 0x004fe40002800000 */
[----:B------:R-:W-:Y:S02]  /*3820*/  FSEL R114, R114, -INF , P5 ;  /* 0xff80000072727808 */ /* 0x000fe40002800000 */
[----:B------:R-:W-:Y:S02]  /*3830*/  FMNMX.FTZ R75, R134, R75, !PT ;  /* 0x0000004b864b7209 */ /* 0x000fe40007810000 */
[----:B------:R-:W-:Y:S01]  /*3840*/  ISETP.GT.AND P5, PT, R9, 0x88, PT ;  /* 0x000000880900780c */ /* 0x000fe20003fa4270 */
[----:B------:R-:W2:Y:S01]  /*3850*/  MUFU.TANH R13, R13 ;  /* 0x0000000d000d7308 */ /* 0x000ea20000002400 */
[----:B0-----:R-:W-:-:S02]  /*3860*/  FSEL R146, R25, -INF , P4 ;  /* 0xff80000019927808 */ /* 0x001fc40002000000 */
[----:B------:R-:W-:Y:S02]  /*3870*/  FMNMX.FTZ R25, R10, R21, !PT ;  /* 0x000000150a197209 */ /* 0x000fe40007810000 */
[----:B------:R-:W-:Y:S02]  /*3880*/  FMNMX.FTZ R75, R138, R75, !PT ;  /* 0x0000004b8a4b7209 */ /* 0x000fe40007810000 */
[----:B------:R-:W-:Y:S01]  /*3890*/  FMNMX.FTZ R25, R12, R25, !PT ;  /* 0x000000190c197209 */ /* 0x000fe20007810000 */
[----:B------:R-:W0:Y:S01]  /*38a0*/  MUFU.TANH R73, R73 ;  /* 0x0000004900497308 */ /* 0x000e220000002400 */
[----:B-1----:R-:W-:Y:S02]  /*38b0*/  FSEL R108, R47, -INF , P3 ;  /* 0xff8000002f6c7808 */ /* 0x002fe40001800000 */
[----:B------:R-:W-:Y:S02]  /*38c0*/  ISETP.GT.AND P3, PT, R9, 0x80, PT ;  /* 0x000000800900780c */ /* 0x000fe40003f64270 */
[----:B------:R-:W-:-:S02]  /*38d0*/  FMNMX.FTZ R75, R140, R75, !PT ;  /* 0x0000004b8c4b7209 */ /* 0x000fc40007810000 */
[----:B------:R-:W-:Y:S01]  /*38e0*/  FMNMX.FTZ R25, R14, R25, !PT ;  /* 0x000000190e197209 */ /* 0x000fe20007810000 */
[----:B------:R-:W1:Y:S01]  /*38f0*/  MUFU.TANH R15, R15 ;  /* 0x0000000f000f7308 */ /* 0x000e620000002400 */
[----:B--2---:R-:W-:Y:S02]  /*3900*/  FSEL R142, R13, -INF , P3 ;  /* 0xff8000000d8e7808 */ /* 0x004fe40001800000 */
[----:B------:R-:W-:Y:S02]  /*3910*/  FMNMX.FTZ R25, R20, R25, !PT ;  /* 0x0000001914197209 */ /* 0x000fe40007810000 */
[----:B------:R-:W-:-:S03]  /*3920*/  FMNMX.FTZ R75, R142, R75, !PT ;  /* 0x0000004b8e4b7209 */ /* 0x000fc60007810000 */
[----:B------:R-:W2:Y:S01]  /*3930*/  MUFU.TANH R27, R27 ;  /* 0x0000001b001b7308 */ /* 0x000ea20000002400 */
[----:B0-----:R-:W-:Y:S02]  /*3940*/  FSEL R36, R73, -INF , P1 ;  /* 0xff80000049247808 */ /* 0x001fe40000800000 */
[----:B------:R-:W-:Y:S02]  /*3950*/  ISETP.GT.AND P1, PT, R9, 0x89, PT ;  /* 0x000000890900780c */ /* 0x000fe40003f24270 */
[----:B------:R-:W-:-:S03]  /*3960*/  FMNMX.FTZ R75, R146, R75, !PT ;  /* 0x0000004b924b7209 */ /* 0x000fc60007810000 */
[----:B------:R-:W0:Y:S01]  /*3970*/  MUFU.TANH R29, R29 ;  /* 0x0000001d001d7308 */ /* 0x000e220000002400 */
[----:B-1----:R-:W-:Y:S01]  /*3980*/  FSEL R150, R15, -INF , P5 ;  /* 0xff8000000f967808 */ /* 0x002fe20002800000 */
[----:B------:R-:W-:-:S03]  /*3990*/  FMUL.FTZ R15, R0, R38 ;  /* 0x00000026000f7220 */ /* 0x000fc60000410000 */
[----:B------:R-:W-:-:S03]  /*39a0*/  FMNMX.FTZ R75, R150, R75, !PT ;  /* 0x0000004b964b7209 */ /* 0x000fc60007810000 */
[----:B------:R-:W1:Y:S01]  /*39b0*/  MUFU.TANH R57, R57 ;  /* 0x0000003900397308 */ /* 0x000e620000002400 */
[----:B--2---:R-:W-:Y:S02]  /*39c0*/  FSEL R148, R27, -INF , P4 ;  /* 0xff8000001b947808 */ /* 0x004fe40002000000 */
[----:B------:R-:W-:Y:S02]  /*39d0*/  FMNMX.FTZ R27, R40, R25, !PT ;  /* 0x00000019281b7209 */ /* 0x000fe40007810000 */
[----:B------:R-:W-:Y:S02]  /*39e0*/  ISETP.GT.AND P4, PT, R9, 0x98, PT ;  /* 0x000000980900780c */ /* 0x000fe40003f84270 */
[----:B------:R-:W-:Y:S01]  /*39f0*/  FMNMX.FTZ R27, R42, R27, !PT ;  /* 0x0000001b2a1b7209 */ /* 0x000fe20007810000 */
[----:B------:R-:W2:Y:S01]  /*3a00*/  MUFU.TANH R33, R33 ;  /* 0x0000002100217308 */ /* 0x000ea20000002400 */
[----:B0-----:R-:W-:Y:S02]  /*3a10*/  FSEL R154, R29, -INF , P1 ;  /* 0xff8000001d9a7808 */ /* 0x001fe40000800000 */
[----:B------:R-:W-:-:S02]  /*3a20*/  FMNMX.FTZ R27, R44, R27, !PT ;  /* 0x0000001b2c1b7209 */ /* 0x000fc40007810000 */
[----:B------:R-:W-:Y:S02]  /*3a30*/  FMNMX.FTZ R75, R154, R75, !PT ;  /* 0x0000004b9a4b7209 */ /* 0x000fe40007810000 */
[----:B------:R-:W-:Y:S01]  /*3a40*/  FMNMX.FTZ R27, R46, R27, !PT ;  /* 0x0000001b2e1b7209 */ /* 0x000fe20007810000 */
[----:B------:R-:W0:Y:S01]  /*3a50*/  MUFU.TANH R41, R41 ;  /* 0x0000002900297308 */ /* 0x000e220000002400 */
[----:B-1----:R-:W-:Y:S02]  /*3a60*/  FSEL R144, R57, -INF , P3 ;  /* 0xff80000039907808 */ /* 0x002fe40001800000 */
[----:B------:R-:W-:Y:S02]  /*3a70*/  ISETP.GT.AND P3, PT, R9, 0x91, PT ;  /* 0x000000910900780c */ /* 0x000fe40003f64270 */
[----:B------:R-:W-:Y:S02]  /*3a80*/  FMNMX.FTZ R75, R156, R75, !PT ;  /* 0x0000004b9c4b7209 */ /* 0x000fe40007810000 */
[----:B------:R-:W-:Y:S01]  /*3a90*/  FMNMX.FTZ R29, R48, R27, !PT ;  /* 0x0000001b301d7209 */ /* 0x000fe20007810000 */
[----:B------:R-:W1:Y:S01]  /*3aa0*/  MUFU.TANH R43, R43 ;  /* 0x0000002b002b7308 */ /* 0x000e620000002400 */
[----:B--2---:R-:W-:-:S02]  /*3ab0*/  FSEL R158, R33, -INF , P3 ;  /* 0xff800000219e7808 */ /* 0x004fc40001800000 */
[----:B------:R-:W-:Y:S02]  /*3ac0*/  FMNMX.FTZ R29, R50, R29, !PT ;  /* 0x0000001d321d7209 */ /* 0x000fe40007810000 */
[----:B------:R-:W-:Y:S02]  /*3ad0*/  FMNMX.FTZ R75, R158, R75, !PT ;  /* 0x0000004b9e4b7209 */ /* 0x000fe40007810000 */
[----:B------:R-:W-:Y:S01]  /*3ae0*/  FMNMX.FTZ R29, R52, R29, !PT ;  /* 0x0000001d341d7209 */ /* 0x000fe20007810000 */
[----:B------:R-:W2:Y:S01]  /*3af0*/  MUFU.TANH R37, R37 ;  /* 0x0000002500257308 */ /* 0x000ea20000002400 */
[----:B0-----:R-:W-:Y:S02]  /*3b00*/  FSEL R152, R41, -INF , P5 ;  /* 0xff80000029987808 */ /* 0x001fe40002800000 */
[----:B------:R-:W-:Y:S02]  /*3b10*/  ISETP.GT.AND P5, PT, R9, 0x99, PT ;  /* 0x000000990900780c */ /* 0x000fe40003fa4270 */
[----:B------:R-:W-:-:S03]  /*3b20*/  FMNMX.FTZ R29, R54, R29, !PT ;  /* 0x0000001d361d7209 */ /* 0x000fc60007810000 */
[----:B------:R0:W-:Y:S01]  /*3b30*/  MUFU.TANH R41, R31 ;  /* 0x0000001f00297308 */ /* 0x0001e20000002400 */
[----:B-1----:R-:W-:-:S04]  /*3b40*/  FSEL R160, R43, -INF , P4 ;  /* 0xff8000002ba07808 */ /* 0x002fc80002000000 */
[----:B------:R-:W-:-:S03]  /*3b50*/  FMNMX.FTZ R75, R160, R75, !PT ;  /* 0x0000004ba04b7209 */ /* 0x000fc60007810000 */
[----:B------:R1:W3:Y:S01]  /*3b60*/  MUFU.TANH R45, R35 ;  /* 0x00000023002d7308 */ /* 0x0002e20000002400 */
[----:B--2---:R-:W-:Y:S02]  /*3b70*/  FSEL R162, R37, -INF , P5 ;  /* 0xff80000025a27808 */ /* 0x004fe40002800000 */
[----:B0-----:R-:W-:Y:S02]  /*3b80*/  FMNMX.FTZ R31, R56, R29, !PT ;  /* 0x0000001d381f7209 */ /* 0x001fe40007810000 */
[----:B------:R-:W-:Y:S02]  /*3b90*/  FMNMX.FTZ R75, R162, R75, !PT ;  /* 0x0000004ba24b7209 */ /* 0x000fe40007810000 */
[----:B------:R-:W-:Y:S01]  /*3ba0*/  FMNMX.FTZ R31, R58, R31, !PT ;  /* 0x0000001f3a1f7209 */ /* 0x000fe20007810000 */
[----:B------:R0:W-:Y:S02]  /*3bb0*/  MUFU.TANH R49, R39 ;  /* 0x0000002700317308 */ /* 0x0001e40000002400 */
[----:B------:R-:W2:Y:S01]  /*3bc0*/  SHFL.BFLY PT, R88, R75, 0x2, 0x1f ;  /* 0x0c401f004b587f89 */ /* 0x000ea200000e0000 */
[----:B------:R-:W-:-:S04]  /*3bd0*/  FMNMX.FTZ R31, R24, R31, !PT ;  /* 0x0000001f181f7209 */ /* 0x000fc80007810000 */
[----:B------:R-:W-:Y:S01]  /*3be0*/  FMNMX.FTZ R31, R60, R31, !PT ;  /* 0x0000001f3c1f7209 */ /* 0x000fe20007810000 */
[----:B------:R4:W5:Y:S03]  /*3bf0*/  MUFU.TANH R47, R15 ;  /* 0x0000000f002f7308 */ /* 0x0009660000002400 */
[----:B------:R-:W-:-:S04]  /*3c00*/  FMNMX.FTZ R33, R62, R31, !PT ;  /* 0x0000001f3e217209 */ /* 0x000fc80007810000 */
[----:B------:R-:W-:-:S04]  /*3c10*/  FMNMX.FTZ R33, R26, R33, !PT ;  /* 0x000000211a217209 */ /* 0x000fc80007810000 */
[----:B------:R-:W-:-:S04]  /*3c20*/  FMNMX.FTZ R33, R68, R33, !PT ;  /* 0x0000002144217209 */ /* 0x000fc80007810000 */
[----:B------:R-:W-:Y:S02]  /*3c30*/  FMNMX.FTZ R33, R72, R33, !PT ;  /* 0x0000002148217209 */ /* 0x000fe40007810000 */
[----:B--2---:R-:W-:Y:S02]  /*3c40*/  FMNMX.FTZ R9, R75, R88, !PT ;  /* 0x000000584b097209 */ /* 0x004fe40007810000 */
        /* <DEDUP_REMOVED lines=12> */
[----:B0-----:R-:W-:-:S04]  /*3d10*/  FMNMX.FTZ R39, R136, R37, !PT ;  /* 0x0000002588277209 */ /* 0x001fc80007810000 */
[----:B------:R-:W-:Y:S01]  /*3d20*/  FSEL R55, R13, RZ, P6 ;  /* 0x000000ff0d377208 */ /* 0x000fe20003000000 */
[----:B------:R-:W-:Y:S01]  /*3d30*/  FMUL.FTZ R13, R0, R34 ;  /* 0x00000022000d7220 */ /* 0x000fe20000410000 */
[----:B------:R-:W-:Y:S02]  /*3d40*/  FMNMX.FTZ R39, R144, R39, !PT ;  /* 0x0000002790277209 */ /* 0x000fe40007810000 */
[----:B------:R-:W-:Y:S01]  /*3d50*/  LOP3.LUT P6, RZ, R77, 0x7f, RZ, 0xc0, !PT ;  /* 0x0000007f4dff7812 */ /* 0x000fe200078cc0ff */
[----:B------:R-:W0:Y:S01]  /*3d60*/  MUFU.TANH R43, R13 ;  /* 0x0000000d002b7308 */ /* 0x000e220000002400 */
[----:B------:R-:W-:-:S01]  /*3d70*/  FFMA.FTZ R116, R116, R89, -R55 ;  /* 0x0000005974747223 */ /* 0x000fc20000010837 */
[----:B------:R-:W-:Y:S01]  /*3d80*/  FMNMX.FTZ R39, R148, R39, !PT ;  /* 0x0000002794277209 */ /* 0x000fe20007810000 */
[----:B------:R-:W-:-:S01]  /*3d90*/  FFMA.FTZ R51, R118, R89, -R55 ;  /* 0x0000005976337223 */ /* 0x000fc20000010837 */
[-CC-:B----4-:R-:W-:Y:S01]  /*3da0*/  FFMA.FTZ R15, R86, R89.reuse, -R55.reuse ;  /* 0x00000059560f7223 */ /* 0x190fe20000010837 */
[----:B------:R-:W-:-:S01]  /*3db0*/  FFMA.FTZ R86, R120, R89, -R55 ;  /* 0x0000005978567223 */ /* 0x000fc20000010837 */
[----:B------:R-:W-:Y:S01]  /*3dc0*/  FMNMX.FTZ R39, R152, R39, !PT ;  /* 0x0000002798277209 */ /* 0x000fe20007810000 */
[----:B------:R-:W-:-:S01]  /*3dd0*/  FFMA.FTZ R34, R11, R89, -R55 ;  /* 0x000000590b227223 */ /* 0x000fc20000010837 */
[----:B------:R1:W-:Y:S01]  /*3de0*/  MUFU.EX2 R35, R116 ;  /* 0x0000007400237308 */ /* 0x0003e20000000800 */
[----:B------:R-:W-:-:S01]  /*3df0*/  FFMA.FTZ R76, R76, R89, -R55 ;  /* 0x000000594c4c7223 */ /* 0x000fc20000010837 */
[----:B---3--:R-:W-:Y:S01]  /*3e00*/  FSEL R120, R45, -INF , P3 ;  /* 0xff8000002d787808 */ /* 0x008fe20001800000 */
[----:B------:R-:W-:-:S01]  /*3e10*/  FFMA.FTZ R11, R66, R89, -R55 ;  /* 0x00000059420b7223 */ /* 0x000fc20000010837 */
[-CC-:B------:R-:W-:Y:S01]  /*3e20*/  FFMA.FTZ R66, R92, R89.reuse, -R55.reuse ;  /* 0x000000595c427223 */ /* 0x180fe20000010837 */
[----:B------:R-:W-:-:S01]  /*3e30*/  FFMA.FTZ R94, R94, R89, -R55 ;  /* 0x000000595e5e7223 */ /* 0x000fc20000010837 */
[-CC-:B------:R-:W-:Y:S01]  /*3e40*/  FFMA.FTZ R92, R124, R89.reuse, -R55.reuse ;  /* 0x000000597c5c7223 */ /* 0x180fe20000010837 */
[----:B-----5:R-:W-:Y:S01]  /*3e50*/  FSEL R124, R47, -INF , P4 ;  /* 0xff8000002f7c7808 */ /* 0x020fe20002000000 */
[----:B------:R-:W-:Y:S01]  /*3e60*/  MUFU.EX2 R25, R76 ;  /* 0x0000004c00197308 */ /* 0x000fe20000000800 */
[----:B-1----:R-:W-:Y:S01]  /*3e70*/  FSEL R116, R41, -INF , P1 ;  /* 0xff80000029747808 */ /* 0x002fe20000800000 */
[-CC-:B------:R-:W-:Y:S01]  /*3e80*/  FFMA.FTZ R13, R74, R89.reuse, -R55.reuse ;  /* 0x000000594a0d7223 */ /* 0x180fe20000010837 */
[----:B0-----:R-:W-:Y:S01]  /*3e90*/  FSEL R118, R43, -INF , P2 ;  /* 0xff8000002b767808 */ /* 0x001fe20001000000 */
[--C-:B------:R-:W-:Y:S01]  /*3ea0*/  FFMA.FTZ R74, R90, R89, -R55.reuse ;  /* 0x000000595a4a7223 */ /* 0x100fe20000010837 */
[----:B------:R-:W-:Y:S01]  /*3eb0*/  FMNMX.FTZ R41, R116, R39, !PT ;  /* 0x0000002774297209 */ /* 0x000fe20007810000 */
[-CC-:B------:R-:W-:Y:S01]  /*3ec0*/  FFMA.FTZ R9, R64, R89.reuse, -R55.reuse ;  /* 0x0000005940097223 */ /* 0x180fe20000010837 */
[----:B------:R-:W-:-:S01]  /*3ed0*/  FFMA.FTZ R38, R70, R89, -R55 ;  /* 0x0000005946267223 */ /* 0x000fc20000010837 */
[----:B------:R0:W-:Y:S01]  /*3ee0*/  MUFU.EX2 R76, R94 ;  /* 0x0000005e004c7308 */ /* 0x0001e20000000800 */
        /* <DEDUP_REMOVED lines=8> */
[----:B0-----:R-:W-:-:S01]  /*3f70*/  FFMA.FTZ R94, R122, R89, -R55 ;  /* 0x000000597a5e7223 */ /* 0x001fc20000010837 */
[----:B------:R-:W-:Y:S01]  /*3f80*/  FSEL R122, R49, -INF , P5 ;  /* 0xff800000317a7808 */ /* 0x000fe20002800000 */
[----:B------:R-:W-:-:S01]  /*3f90*/  FFMA.FTZ R64, R78, R89, -R55 ;  /* 0x000000594e407223 */ /* 0x000fc20000010837 */
[----:B------:R-:W-:Y:S01]  /*3fa0*/  FMNMX.FTZ R41, R124, R41, !PT ;  /* 0x000000297c297209 */ /* 0x000fe20007810000 */
[----:B------:R-:W-:-:S01]  /*3fb0*/  FFMA.FTZ R70, R82, R89, -R55 ;  /* 0x0000005952467223 */ /* 0x000fc20000010837 */
[-CC-:B------:R-:W-:Y:S01]  /*3fc0*/  FFMA.FTZ R78, R102, R89.reuse, -R55.reuse ;  /* 0x00000059664e7223 */ /* 0x180fe20000010837 */
[----:B------:R-:W-:-:S01]  /*3fd0*/  FFMA.FTZ R82, R110, R89, -R55 ;  /* 0x000000596e527223 */ /* 0x000fc20000010837 */
[----:B------:R-:W-:Y:S01]  /*3fe0*/  FMNMX.FTZ R47, R122, R41, !PT ;  /* 0x000000297a2f7209 */ /* 0x000fe20007810000 */
[----:B------:R-:W-:Y:S01]  /*3ff0*/  MUFU.EX2 R34, R34 ;  /* 0x0000002200227308 */ /* 0x000fe20000000800 */
[----:B------:R-:W-:-:S01]  /*4000*/  FFMA.FTZ R128, R128, R89, -R55 ;  /* 0x0000005980807223 */ /* 0x000fc20000010837 */
[-CC-:B------:R-:W-:Y:S01]  /*4010*/  FFMA.FTZ R126, R126, R89.reuse, -R55.reuse ;  /* 0x000000597e7e7223 */ /* 0x180fe20000010837 */
[----:B------:R-:W-:-:S01]  /*4020*/  FFMA.FTZ R43, R132, R89, -R55 ;  /* 0x00000059842b7223 */ /* 0x000fc20000010837 */
[----:B------:R-:W0:Y:S01]  /*4030*/  SHFL.BFLY PT, R90, R47, 0x2, 0x1f ;  /* 0x0c401f002f5a7f89 */ /* 0x000e2200000e0000 */
[----:B------:R-:W-:-:S01]  /*4040*/  FFMA.FTZ R45, R138, R89, -R55 ;  /* 0x000000598a2d7223 */ /* 0x000fc20000010837 */
[-CC-:B------:R-:W-:Y:S01]  /*4050*/  FFMA.FTZ R102, R140, R89.reuse, -R55.reuse ;  /* 0x000000598c667223 */ /* 0x180fe20000010837 */
[----:B------:R-:W-:-:S01]  /*4060*/  FFMA.FTZ R49, R150, R89, -R55 ;  /* 0x0000005996317223 */ /* 0x000fc20000010837 */
[----:B------:R-:W-:Y:S01]  /*4070*/  MUFU.EX2 R11, R11 ;  /* 0x0000000b000b7308 */ /* 0x000fe20000000800 */
[----:B------:R-:W-:-:S01]  /*4080*/  FFMA.FTZ R110, R158, R89, -R55 ;  /* 0x000000599e6e7223 */ /* 0x000fc20000010837 */
[----:B------:R-:W-:-:S05]  /*4090*/  @!P6 VIADD R5, R5, 0x29840 ;  /* 0x000298400505e836 */ /* 0x000fca0000000000 */
[----:B------:R-:W-:Y:S01]  /*40a0*/  @!P6 PRMT R5, RZ, 0x654, R5 ;  /* 0x00000654ff05e816 */ /* 0x000fe20000000005 */
[----:B------:R1:W-:Y:S03]  /*40b0*/  MUFU.EX2 R21, R84 ;  /* 0x0000005400157308 */ /* 0x0003e60000000800 */
[----:B------:R2:W-:Y:S05]  /*40c0*/  @!P6 SYNCS.ARRIVE.TRANS64.RED.A1T0 RZ, [R5+URZ], RZ ;  /* 0x000000ff05ffe9a7 */ /* 0x0005ea000810043f */
[----:B------:R3:W-:Y:S01]  /*40d0*/  MUFU.EX2 R27, R96 ;  /* 0x00000060001b7308 */ /* 0x0007e20000000800 */
[----:B-1----:R-:W-:-:S01]  /*40e0*/  FFMA.FTZ R84, R112, R89, -R55 ;  /* 0x0000005970547223 */ /* 0x002fc20000010837 */
[-CC-:B------:R-:W-:Y:S01]  /*40f0*/  FFMA.FTZ R112, R162, R89.reuse, -R55.reuse ;  /* 0x00000059a2707223 */ /* 0x180fe20000010837 */
[----:B0-----:R-:W-:Y:S01]  /*4100*/  FMNMX.FTZ R53, R47, R90, !PT ;  /* 0x0000005a2f357209 */ /* 0x001fe20007810000 */
[----:B------:R-:W-:-:S04]  /*4110*/  FFMA.FTZ R47, R142, R89, -R55 ;  /* 0x000000598e2f7223 */ /* 0x000fc80000010837 */
[----:B------:R0:W-:Y:S01]  /*4120*/  MUFU.EX2 R29, R100 ;  /* 0x00000064001d7308 */ /* 0x0001e20000000800 */
[----:B------:R-:W1:Y:S01]  /*4130*/  SHFL.BFLY PT, R90, R53, 0x1, 0x1f ;  /* 0x0c201f00355a7f89 */ /* 0x000e6200000e0000 */
[----:B---3--:R-:W-:-:S06]  /*4140*/  FFMA.FTZ R96, R134, R89, -R55 ;  /* 0x0000005986607223 */ /* 0x008fcc0000010837 */
[----:B------:R3:W-:Y:S01]  /*4150*/  MUFU.EX2 R31, R104 ;  /* 0x00000068001f7308 */ /* 0x0007e20000000800 */
[----:B0-----:R-:W-:-:S07]  /*4160*/  FFMA.FTZ R100, R130, R89, -R55 ;  /* 0x0000005982647223 */ /* 0x001fce0000010837 */
[----:B------:R0:W-:Y:S01]  /*4170*/  MUFU.EX2 R33, R106 ;  /* 0x0000006a00217308 */ /* 0x0001e20000000800 */
[----:B---3--:R-:W-:-:S07]  /*4180*/  FFMA.FTZ R104, R146, R89, -R55 ;  /* 0x0000005992687223 */ /* 0x008fce0000010837 */
[----:B------:R3:W-:Y:S01]  /*4190*/  MUFU.EX2 R37, R51 ;  /* 0x0000003300257308 */ /* 0x0007e20000000800 */
[----:B-1----:R-:W-:Y:S01]  /*41a0*/  FMNMX.FTZ R90, R53, R90, !PT ;  /* 0x0000005a355a7209 */ /* 0x002fe20007810000 */
[-CC-:B0-----:R-:W-:Y:S01]  /*41b0*/  FFMA.FTZ R106, R154, R89.reuse, -R55.reuse ;  /* 0x000000599a6a7223 */ /* 0x181fe20000010837 */
[----:B------:R-:W-:-:S02]  /*41c0*/  FFMA.FTZ R53, R160, R89, -R55 ;  /* 0x00000059a0357223 */ /* 0x000fc40000010837 */
[C---:B------:R-:W-:Y:S01]  /*41d0*/  FSETP.NEU.FTZ.AND P1, PT, R90.reuse, -INF , PT ;  /* 0xff8000005a00780b */ /* 0x040fe20003f3d000 */
[----:B------:R-:W-:-:S02]  /*41e0*/  FFMA.FTZ R57, R90, R89, -8 ;  /* 0xc10000005a397423 */ /* 0x000fc40000010059 */
[----:B------:R-:W-:Y:S01]  /*41f0*/  MUFU.EX2 R38, R38 ;  /* 0x0000002600267308 */ /* 0x000fe20000000800 */
[----:B---3--:R-:W-:-:S02]  /*4200*/  FFMA.FTZ R51, R156, R89, -R55 ;  /* 0x000000599c337223 */ /* 0x008fc40000010837 */
[----:B------:R-:W-:-:S02]  /*4210*/  FSEL R57, R57, RZ, P1 ;  /* 0x000000ff39397208 */ /* 0x000fc40000800000 */
        /* <DEDUP_REMOVED lines=22> */
[----:B------:R-:W0:Y:S01]  /*4380*/  MUFU.EX2 R7, R7 ;  /* 0x0000000700077308 */ /* 0x000e220000000800 */
        /* <DEDUP_REMOVED lines=15> */
[----:B------:R3:W4:Y:S01]  /*4480*/  MUFU.EX2 R55, R10 ;  /* 0x0000000a00377308 */ /* 0x0007220000000800 */
[----:B0-----:R-:W-:-:S01]  /*4490*/  FADD.FTZ R79, R6, R7 ;  /* 0x00000007064f7221 */ /* 0x001fc20000010000 */
[-CC-:B------:R-:W-:Y:S01]  /*44a0*/  FFMA.FTZ R148, R148, R89.reuse, -R57.reuse ;  /* 0x0000005994947223 */ /* 0x180fe20000010839 */
[----:B------:R-:W-:-:S01]  /*44b0*/  FFMA.FTZ R152, R152, R89, -R57 ;  /* 0x0000005998987223 */ /* 0x000fc20000010839 */
[-CC-:B------:R-:W-:Y:S01]  /*44c0*/  FFMA.FTZ R116, R116, R89.reuse, -R57.reuse ;  /* 0x0000005974747223 */ /* 0x180fe20000010839 */
[----:B------:R-:W-:-:S01]  /*44d0*/  FFMA.FTZ R118, R118, R89, -R57 ;  /* 0x0000005976767223 */ /* 0x000fc20000010839 */
[-CC-:B------:R-:W-:Y:S01]  /*44e0*/  FFMA.FTZ R120, R120, R89.reuse, -R57.reuse ;  /* 0x0000005978787223 */ /* 0x180fe20000010839 */
[----:B------:R-:W-:-:S01]  /*44f0*/  FFMA.FTZ R124, R124, R89, -R57 ;  /* 0x000000597c7c7223 */ /* 0x000fc20000010839 */
[----:B------:R-:W0:Y:S01]  /*4500*/  MUFU.EX2 R12, R12 ;  /* 0x0000000c000c7308 */ /* 0x000e220000000800 */
[----:B---3--:R-:W-:-:S01]  /*4510*/  FADD.FTZ R10, R9, R34 ;  /* 0x00000022090a7221 */ /* 0x008fc20000010000 */
[----:B------:R-:W-:-:S03]  /*4520*/  FFMA.FTZ R57, R122, R89, -R57 ;  /* 0x000000597a397223 */ /* 0x000fc60000010839 */
[----:B------:R-:W-:Y:S01]  /*4530*/  FADD.FTZ R81, R11, R10 ;  /* 0x0000000a0b517221 */ /* 0x000fe20000010000 */
[----:B-1----:R-:W-:-:S02]  /*4540*/  FADD.FTZ R10, R8, R79 ;  /* 0x0000004f080a7221 */ /* 0x002fc40000010000 */
[----:B------:R-:W1:Y:S02]  /*4550*/  MUFU.EX2 R64, R64 ;  /* 0x0000004000407308 */ /* 0x000e640000000800 */
[----:B----4-:R-:W-:-:S01]  /*4560*/  FADD.FTZ R79, R55, R10 ;  /* 0x0000000a374f7221 */ /* 0x010fc20000010000 */
[----:B------:R-:W-:-:S04]  /*4570*/  F2FP.SATFINITE.E4M3.F32.PACK_AB_MERGE_C R55, R55, R8, RZ ;  /* 0x000000083737723e */ /* 0x000fc800048070ff */
[----:B------:R-:W-:Y:S01]  /*4580*/  F2FP.SATFINITE.E4M3.F32.PACK_AB_MERGE_C R173, R7, R6, R55 ;  /* 0x0000000607ad723e */ /* 0x000fe20004807037 */
[----:B------:R3:W4:Y:S01]  /*4590*/  MUFU.EX2 R59, R14 ;  /* 0x0000000e003b7308 */ /* 0x0007220000000800 */
[----:B0-----:R-:W-:-:S01]  /*45a0*/  FADD.FTZ R10, R12, R79 ;  /* 0x0000004f0c0a7221 */ /* 0x001fc20000010000 */
[----:B------:R-:W-:-:S06]  /*45b0*/  IMAD.MOV.U32 R55, RZ, RZ, R87 ;  /* 0x000000ffff377224 */ /* 0x000fcc00078e0057 */
[----:B------:R-:W0:Y:S01]  /*45c0*/  MUFU.EX2 R15, R15 ;  /* 0x0000000f000f7308 */ /* 0x000e220000000800 */
[----:B---3--:R-:W-:-:S01]  /*45d0*/  FADD.FTZ R14, R38, R81 ;  /* 0x00000051260e7221 */ /* 0x008fc20000010000 */
[----:B------:R-:W-:-:S03]  /*45e0*/  F2FP.SATFINITE.E4M3.F32.PACK_AB_MERGE_C R38, R38, R11, RZ ;  /* 0x0000000b2626723e */ /* 0x000fc600048070ff */
[----:B------:R-:W-:Y:S01]  /*45f0*/  FADD.FTZ R81, R13, R14 ;  /* 0x0000000e0d517221 */ /* 0x000fe20000010000 */
[----:B------:R-:W-:Y:S01]  /*4600*/  F2FP.SATFINITE.E4M3.F32.PACK_AB_MERGE_C R172, R34, R9, R38 ;  /* 0x0000000922ac723e */ /* 0x000fe20004807026 */
[----:B------:R-:W-:Y:S01]  /*4610*/  IMAD.MOV.U32 R38, RZ, RZ, R87 ;  /* 0x000000ffff267224 */ /* 0x000fe200078e0057 */
[----:B------:R-:W3:Y:S01]  /*4620*/  MUFU.EX2 R20, R20 ;  /* 0x0000001400147308 */ /* 0x000ee20000000800 */
[----:B-1----:R-:W-:-:S01]  /*4630*/  FADD.FTZ R14, R64, R81 ;  /* 0x00000051400e7221 */ /* 0x002fc20000010000 */
[----:B----4-:R-:W-:Y:S01]  /*4640*/  FADD.FTZ R79, R59, R10 ;  /* 0x0000000a3b4f7221 */ /* 0x010fe20000010000 */
[----:B------:R-:W-:-:S05]  /*4650*/  IMAD.MOV.U32 R34, RZ, RZ, R87 ;  /* 0x000000ffff227224 */ /* 0x000fca00078e0057 */
[----:B------:R-:W1:Y:S01]  /*4660*/  MUFU.EX2 R66, R66 ;  /* 0x0000004200427308 */ /* 0x000e620000000800 */
[----:B0-----:R-:W-:-:S07]  /*4670*/  FADD.FTZ R81, R15, R14 ;  /* 0x0000000e0f517221 */ /* 0x001fce0000010000 */
[----:B------:R0:W4:Y:S01]  /*4680*/  MUFU.EX2 R61, R40 ;  /* 0x00000028003d7308 */ /* 0x0001220000000800 */
[----:B---3--:R-:W-:-:S07]  /*4690*/  FADD.FTZ R10, R20, R79 ;  /* 0x0000004f140a7221 */ /* 0x008fce0000010000 */
[----:B------:R-:W3:Y:S01]  /*46a0*/  MUFU.EX2 R42, R42 ;  /* 0x0000002a002a7308 */ /* 0x000ee20000000800 */
[----:B-1----:R-:W-:-:S01]  /*46b0*/  FADD.FTZ R14, R66, R81 ;  /* 0x00000051420e7221 */ /* 0x002fc20000010000 */
[----:B------:R-:W-:Y:S01]  /*46c0*/  F2FP.SATFINITE.E4M3.F32.PACK_AB_MERGE_C R66, R66, R15, RZ ;  /* 0x0000000f4242723e */ /* 0x000fe200048070ff */
[--C-:B0-----:R-:W-:Y:S02]  /*46d0*/  IMAD.MOV.U32 R40, RZ, RZ, R87.reuse ;  /* 0x000000ffff287224 */ /* 0x101fe400078e0057 */
[----:B------:R-:W-:Y:S01]  /*46e0*/  FADD.FTZ R81, R21, R14 ;  /* 0x0000000e15517221 */ /* 0x000fe20000010000 */
[----:B------:R-:W-:Y:S01]  /*46f0*/  F2FP.SATFINITE.E4M3.F32.PACK_AB_MERGE_C R174, R64, R13, R66 ;  /* 0x0000000d40ae723e */ /* 0x000fe20004807042 */
[----:B------:R-:W-:Y:S01]  /*4700*/  IMAD.MOV.U32 R66, RZ, RZ, R87 ;  /* 0x000000ffff427224 */ /* 0x000fe200078e0057 */
[----:B------:R-:W0:Y:S01]  /*4710*/  MUFU.EX2 R70, R70 ;  /* 0x0000004600467308 */ /* 0x000e220000000800 */
[----:B----4-:R-:W-:-:S01]  /*4720*/  FADD.FTZ R79, R61, R10 ;  /* 0x0000000a3d4f7221 */ /* 0x010fc20000010000 */
[----:B------:R-:W-:Y:S01]  /*4730*/  F2FP.SATFINITE.E4M3.F32.PACK_AB_MERGE_C R20, R61, R20, RZ ;  /* 0x000000143d14723e */ /* 0x000fe200048070ff */
[----:B------:R-:W-:-:S02]  /*4740*/  IMAD.MOV.U32 R64, RZ, RZ, R87 ;  /* 0x000000ffff407224 */ /* 0x000fc400078e0057 */
[--C-:B------:R-:W-:Y:S01]  /*4750*/  IMAD.MOV.U32 R61, RZ, RZ, R87.reuse ;  /* 0x000000ffff3d7224 */ /* 0x100fe200078e0057 */
[----:B------:R-:W-:Y:S01]  /*4760*/  F2FP.SATFINITE.E4M3.F32.PACK_AB_MERGE_C R175, R59, R12, R20 ;  /* 0x0000000c3baf723e */ /* 0x000fe20004807014 */
[----:B------:R-:W-:Y:S01]  /*4770*/  IMAD.MOV.U32 R59, RZ, RZ, R87 ;  /* 0x000000ffff3b7224 */ /* 0x000fe200078e0057 */
[----:B------:R1:W4:Y:S01]  /*4780*/  MUFU.EX2 R63, R44 ;  /* 0x0000002c003f7308 */ /* 0x0003220000000800 */
[----:B---3--:R-:W-:-:S07]  /*4790*/  FADD.FTZ R10, R42, R79 ;  /* 0x0000004f2a0a7221 */ /* 0x008fce0000010000 */
[----:B------:R-:W3:Y:S01]  /*47a0*/  MUFU.EX2 R46, R46 ;  /* 0x0000002e002e7308 */ /* 0x000ee20000000800 */
[----:B0-----:R-:W-:-:S01]  /*47b0*/  FADD.FTZ R14, R70, R81 ;  /* 0x00000051460e7221 */ /* 0x001fc20000010000 */
[----:B-1----:R-:W-:-:S03]  /*47c0*/  IMAD.MOV.U32 R44, RZ, RZ, R87 ;  /* 0x000000ffff2c7224 */ /* 0x002fc600078e0057 */
[----:B------:R-:W-:-:S03]  /*47d0*/  FADD.FTZ R83, R25, R14 ;  /* 0x0000000e19537221 */ /* 0x000fc60000010000 */
[----:B------:R-:W0:Y:S01]  /*47e0*/  MUFU.EX2 R74, R74 ;  /* 0x0000004a004a7308 */ /* 0x000e220000000800 */
[----:B----4-:R-:W-:-:S07]  /*47f0*/  FADD.FTZ R81, R63, R10 ;  /* 0x0000000a3f517221 */ /* 0x010fce0000010000 */
[----:B------:R1:W4:Y:S01]  /*4800*/  MUFU.EX2 R65, R48 ;  /* 0x0000003000417308 */ /* 0x0003220000000800 */
[----:B---3--:R-:W-:-:S07]  /*4810*/  FADD.FTZ R10, R46, R81 ;  /* 0x000000512e0a7221 */ /* 0x008fce0000010000 */
[----:B------:R-:W3:Y:S01]  /*4820*/  MUFU.EX2 R50, R50 ;  /* 0x0000003200327308 */ /* 0x000ee20000000800 */
[----:B0-----:R-:W-:-:S01]  /*4830*/  FADD.FTZ R14, R74, R83 ;  /* 0x000000534a0e7221 */ /* 0x001fc20000010000 */
[----:B------:R-:W-:Y:S01]  /*4840*/  F2FP.SATFINITE.E4M3.F32.PACK_AB_MERGE_C R74, R74, R25, RZ ;  /* 0x000000194a4a723e */ /* 0x000fe200048070ff */
[--C-:B-1----:R-:W-:Y:S02]  /*4850*/  IMAD.MOV.U32 R48, RZ, RZ, R87.reuse ;  /* 0x000000ffff307224 */ /* 0x102fe400078e0057 */
[----:B------:R-:W-:Y:S01]  /*4860*/  FADD.FTZ R83, R27, R14 ;  /* 0x0000000e1b537221 */ /* 0x000fe20000010000 */
[----:B------:R-:W-:Y:S01]  /*4870*/  F2FP.SATFINITE.E4M3.F32.PACK_AB_MERGE_C R176, R70, R21, R74 ;  /* 0x0000001546b0723e */ /* 0x000fe2000480704a */
[----:B------:R-:W-:Y:S01]  /*4880*/  IMAD.MOV.U32 R74, RZ, RZ, R87 ;  /* 0x000000ffff4a7224 */ /* 0x000fe200078e0057 */
[----:B------:R0:W1:Y:S01]  /*4890*/  MUFU.EX2 R67, R52 ;  /* 0x0000003400437308 */ /* 0x0000620000000800 */
[----:B----4-:R-:W-:-:S01]  /*48a0*/  FADD.FTZ R81, R65, R10 ;  /* 0x0000000a41517221 */ /* 0x010fc20000010000 */
[----:B------:R-:W-:Y:S01]  /*48b0*/  FADD.FTZ R14, R76, R83 ;  /* 0x000000534c0e7221 */ /* 0x000fe20000010000 */
[----:B------:R-:W-:Y:S01]  /*48c0*/  F2FP.SATFINITE.E4M3.F32.PACK_AB_MERGE_C R46, R65, R46, RZ ;  /* 0x0000002e412e723e */ /* 0x000fe200048070ff */
[----:B------:R-:W-:-:S02]  /*48d0*/  IMAD.MOV.U32 R70, RZ, RZ, R87 ;  /* 0x000000ffff467224 */ /* 0x000fc400078e0057 */
[----:B------:R-:W-:-:S01]  /*48e0*/  FADD.FTZ R85, R29, R14 ;  /* 0x0000000e1d557221 */ /* 0x000fc20000010000 */
[----:B------:R-:W-:Y:S01]  /*48f0*/  F2FP.SATFINITE.E4M3.F32.PACK_AB_MERGE_C R177, R63, R42, R46 ;  /* 0x0000002a3fb1723e */ /* 0x000fe2000480702e */
[----:B------:R-:W4:Y:S01]  /*4900*/  MUFU.EX2 R54, R54 ;  /* 0x0000003600367308 */ /* 0x000f220000000800 */
[----:B---3--:R-:W-:-:S01]  /*4910*/  FADD.FTZ R10, R50, R81 ;  /* 0x00000051320a7221 */ /* 0x008fc20000010000 */
[--C-:B------:R-:W-:Y:S02]  /*4920*/  IMAD.MOV.U32 R65, RZ, RZ, R87.reuse ;  /* 0x000000ffff417224 */ /* 0x100fe400078e0057 */
[--C-:B------:R-:W-:Y:S02]  /*4930*/  IMAD.MOV.U32 R63, RZ, RZ, R87.reuse ;  /* 0x000000ffff3f7224 */ /* 0x100fe400078e0057 */
[----:B0-----:R-:W-:Y:S02]  /*4940*/  IMAD.MOV.U32 R52, RZ, RZ, R87 ;  /* 0x000000ffff347224 */ /* 0x001fe400078e0057 */
[----:B------:R-:W0:Y:S01]  /*4950*/  MUFU.EX2 R78, R78 ;  /* 0x0000004e004e7308 */ /* 0x000e220000000800 */
[----:B-1----:R-:W-:-:S01]  /*4960*/  FADD.FTZ R83, R67, R10 ;  /* 0x0000000a43537221 */ /* 0x002fc20000010000 */
[----:B------:R-:W-:-:S02]  /*4970*/  IMAD.MOV.U32 R46, RZ, RZ, R87 ;  /* 0x000000ffff2e7224 */ /* 0x000fc400078e0057 */
[----:B------:R-:W-:-:S04]  /*4980*/  IMAD.MOV.U32 R42, RZ, RZ, R87 ;  /* 0x000000ffff2a7224 */ /* 0x000fc800078e0057 */
[----:B------:R-:W1:Y:S01]  /*4990*/  MUFU.EX2 R69, R56 ;  /* 0x0000003800457308 */ /* 0x000e620000000800 */
[----:B----4-:R-:W-:-:S01]  /*49a0*/  FADD.FTZ R10, R54, R83 ;  /* 0x00000053360a7221 */ /* 0x010fc20000010000 */
[----:B------:R-:W-:-:S06]  /*49b0*/  IMAD.MOV.U32 R83, RZ, RZ, R87 ;  /* 0x000000ffff537224 */ /* 0x000fcc00078e0057 */
[----:B------:R-:W3:Y:S01]  /*49c0*/  MUFU.EX2 R58, R58 ;  /* 0x0000003a003a7308 */ /* 0x000ee20000000800 */
[----:B0-----:R-:W-:-:S01]  /*49d0*/  FADD.FTZ R14, R78, R85 ;  /* 0x000000554e0e7221 */ /* 0x001fc20000010000 */
[----:B------:R-:W-:Y:S01]  /*49e0*/  F2FP.SATFINITE.E4M3.F32.PACK_AB_MERGE_C R29, R78, R29, RZ ;  /* 0x0000001d4e1d723e */ /* 0x000fe200048070ff */
[----:B------:R-:W-:Y:S02]  /*49f0*/  IMAD.MOV.U32 R85, RZ, RZ, R87 ;  /* 0x000000ffff557224 */ /* 0x000fe400078e0057 */
[----:B------:R-:W-:Y:S01]  /*4a00*/  FADD.FTZ R15, R31, R14 ;  /* 0x0000000e1f0f7221 */ /* 0x000fe20000010000 */
[----:B------:R-:W-:Y:S01]  /*4a10*/  F2FP.SATFINITE.E4M3.F32.PACK_AB_MERGE_C R178, R76, R27, R29 ;  /* 0x0000001b4cb2723e */ /* 0x000fe2000480701d */
[----:B------:R-:W-:Y:S01]  /*4a20*/  IMAD.MOV.U32 R78, RZ, RZ, R87 ;  /* 0x000000ffff4e7224 */ /* 0x000fe200078e0057 */
[----:B------:R-:W0:Y:S01]  /*4a30*/  MUFU.EX2 R82, R82 ;  /* 0x0000005200527308 */ /* 0x000e220000000800 */
[----:B-1----:R-:W-:-:S01]  /*4a40*/  FADD.FTZ R11, R69, R10 ;  /* 0x0000000a450b7221 */ /* 0x002fc20000010000 */
[----:B------:R-:W-:Y:S01]  /*4a50*/  F2FP.SATFINITE.E4M3.F32.PACK_AB_MERGE_C R54, R69, R54, RZ ;  /* 0x000000364536723e */ /* 0x000fe200048070ff */
[----:B------:R-:W-:-:S02]  /*4a60*/  IMAD.MOV.U32 R76, RZ, RZ, R87 ;  /* 0x000000ffff4c7224 */ /* 0x000fc400078e0057 */
[--C-:B------:R-:W-:Y:S01]  /*4a70*/  IMAD.MOV.U32 R69, RZ, RZ, R87.reuse ;  /* 0x000000ffff457224 */ /* 0x100fe200078e0057 */
[----:B------:R-:W-:Y:S01]  /*4a80*/  F2FP.SATFINITE.E4M3.F32.PACK_AB_MERGE_C R179, R67, R50, R54 ;  /* 0x0000003243b3723e */ /* 0x000fe20004807036 */
[----:B------:R-:W-:Y:S01]  /*4a90*/  IMAD.MOV.U32 R67, RZ, RZ, R87 ;  /* 0x000000ffff437224 */ /* 0x000fe200078e0057 */
[----:B------:R1:W4:Y:S01]  /*4aa0*/  MUFU.EX2 R71, R24 ;  /* 0x0000001800477308 */ /* 0x0003220000000800 */
[----:B---3--:R-:W-:-:S01]  /*4ab0*/  FADD.FTZ R8, R58, R11 ;  /* 0x0000000b3a087221 */ /* 0x008fc20000010000 */
[--C-:B------:R-:W-:Y:S02]  /*4ac0*/  IMAD.MOV.U32 R56, RZ, RZ, R87.reuse ;  /* 0x000000ffff387224 */ /* 0x100fe400078e0057 */
[--C-:B------:R-:W-:Y:S02]  /*4ad0*/  IMAD.MOV.U32 R54, RZ, RZ, R87.reuse ;  /* 0x000000ffff367224 */ /* 0x100fe400078e0057 */
[----:B------:R-:W-:Y:S02]  /*4ae0*/  IMAD.MOV.U32 R50, RZ, RZ, R87 ;  /* 0x000000ffff327224 */ /* 0x000fe400078e0057 */
[----:B------:R-:W3:Y:S01]  /*4af0*/  MUFU.EX2 R60, R60 ;  /* 0x0000003c003c7308 */ /* 0x000ee20000000800 */
[----:B0-----:R-:W-:-:S01]  /*4b00*/  FADD.FTZ R10, R82, R15 ;  /* 0x0000000f520a7221 */ /* 0x001fc20000010000 */
[----:B------:R-:W-:-:S02]  /*4b10*/  IMAD.MOV.U32 R29, RZ, RZ, R87 ;  /* 0x000000ffff1d7224 */ /* 0x000fc400078e0057 */
[--C-:B------:R-:W-:Y:S02]  /*4b20*/  IMAD.MOV.U32 R27, RZ, RZ, R87.reuse ;  /* 0x000000ffff1b7224 */ /* 0x100fe400078e0057 */
[----:B------:R-:W-:Y:S01]  /*4b30*/  FADD.FTZ R25, R33, R10 ;  /* 0x0000000a21197221 */ /* 0x000fe20000010000 */
[----:B-1----:R-:W-:Y:S01]  /*4b40*/  IMAD.MOV.U32 R24, RZ, RZ, R87 ;  /* 0x000000ffff187224 */ /* 0x002fe200078e0057 */
[----:B------:R-:W0:Y:S01]  /*4b50*/  MUFU.EX2 R84, R84 ;  /* 0x0000005400547308 */ /* 0x000e220000000800 */
[----:B----4-:R-:W-:-:S07]  /*4b60*/  FADD.FTZ R15, R71, R8 ;  /* 0x00000008470f7221 */ /* 0x010fce0000010000 */
[----:B------:R-:W1:Y:S01]  /*4b70*/  MUFU.EX2 R73, R62 ;  /* 0x0000003e00497308 */ /* 0x000e620000000800 */
[----:B---3--:R-:W-:-:S07]  /*4b80*/  FADD.FTZ R8, R60, R15 ;  /* 0x0000000f3c087221 */ /* 0x008fce0000010000 */
        /* <DEDUP_REMOVED lines=21> */
[----:B-1----:R-:W-:-:S02]  /*4ce0*/  IMAD.MOV.U32 R68, RZ, RZ, R87 ;  /* 0x000000ffff447224 */ /* 0x002fc400078e0057 */
[----:B------:R-:W-:Y:S02]  /*4cf0*/  IMAD.MOV.U32 R31, RZ, RZ, R87 ;  /* 0x000000ffff1f7224 */ /* 0x000fe400078e0057 */
[----:B------:R-:W-:Y:S02]  /*4d00*/  FADD.FTZ R25, R37, R10 ;  /* 0x0000000a25197221 */ /* 0x000fe40000010000 */
[----:B------:R-:W0:Y:S01]  /*4d10*/  MUFU.EX2 R92, R92 ;  /* 0x0000005c005c7308 */ /* 0x000e220000000800 */
[----:B----4-:R-:W-:-:S07]  /*4d20*/  FADD.FTZ R15, R75, R8 ;  /* 0x000000084b0f7221 */ /* 0x010fce0000010000 */
[----:B------:R1:W4:Y:S01]  /*4d30*/  MUFU.EX2 R77, R28 ;  /* 0x0000001c004d7308 */ /* 0x0003220000000800 */
[----:B---3--:R-:W-:-:S07]  /*4d40*/  FADD.FTZ R8, R72, R15 ;  /* 0x0000000f48087221 */ /* 0x008fce0000010000 */
[----:B------:R-:W3:Y:S01]  /*4d50*/  MUFU.EX2 R39, R128 ;  /* 0x0000008000277308 */ /* 0x000ee20000000800 */
[C---:B0-----:R-:W-:Y:S01]  /*4d60*/  F2FP.SATFINITE.E4M3.F32.PACK_AB_MERGE_C R37, R92.reuse, R37, RZ ;  /* 0x000000255c25723e */ /* 0x041fe200048070ff */
[----:B------:R-:W-:Y:S01]  /*4d70*/  FADD.FTZ R92, R92, R25 ;  /* 0x000000195c5c7221 */ /* 0x000fe20000010000 */
[----:B-1----:R-:W-:Y:S02]  /*4d80*/  IMAD.MOV.U32 R28, RZ, RZ, R87 ;  /* 0x000000ffff1c7224 */ /* 0x002fe400078e0057 */
[----:B------:R-:W-:Y:S01]  /*4d90*/  F2FP.SATFINITE.E4M3.F32.PACK_AB_MERGE_C R182, R86, R35, R37 ;  /* 0x0000002356b6723e */ /* 0x000fe20004807025 */
[--C-:B------:R-:W-:Y:S02]  /*4da0*/  IMAD.MOV.U32 R86, RZ, RZ, R87.reuse ;  /* 0x000000ffff567224 */ /* 0x100fe400078e0057 */
[----:B------:R-:W0:Y:S01]  /*4db0*/  MUFU.EX2 R80, R80 ;  /* 0x0000005000507308 */ /* 0x000e220000000800 */
[C---:B----4-:R-:W-:Y:S01]  /*4dc0*/  F2FP.SATFINITE.E4M3.F32.PACK_AB_MERGE_C R72, R77.reuse, R72, RZ ;  /* 0x000000484d48723e */ /* 0x050fe200048070ff */
[----:B------:R-:W-:Y:S01]  /*4dd0*/  FADD.FTZ R77, R77, R8 ;  /* 0x000000084d4d7221 */ /* 0x000fe20000010000 */
[----:B------:R-:W-:-:S02]  /*4de0*/  IMAD.MOV.U32 R37, RZ, RZ, R87 ;  /* 0x000000ffff257224 */ /* 0x000fc400078e0057 */
[----:B------:R-:W-:Y:S01]  /*4df0*/  F2FP.SATFINITE.E4M3.F32.PACK_AB_MERGE_C R183, R75, R26, R72 ;  /* 0x0000001a4bb7723e */ /* 0x000fe20004807048 */
[----:B------:R-:W-:Y:S02]  /*4e00*/  IMAD.MOV.U32 R75, RZ, RZ, R87 ;  /* 0x000000ffff4b7224 */ /* 0x000fe400078e0057 */
[----:B------:R-:W1:Y:S01]  /*4e10*/  MUFU.EX2 R94, R94 ;  /* 0x0000005e005e7308 */ /* 0x000e620000000800 */
[----:B---3--:R-:W-:-:S01]  /*4e20*/  FADD.FTZ R13, R39, R92 ;  /* 0x0000005c270d7221 */ /* 0x008fc20000010000 */
[--C-:B------:R-:W-:Y:S02]  /*4e30*/  IMAD.MOV.U32 R72, RZ, RZ, R87.reuse ;  /* 0x000000ffff487224 */ /* 0x100fe400078e0057 */
[--C-:B------:R-:W-:Y:S02]  /*4e40*/  IMAD.MOV.U32 R35, RZ, RZ, R87.reuse ;  /* 0x000000ffff237224 */ /* 0x100fe400078e0057 */
[----:B------:R-:W-:Y:S02]  /*4e50*/  IMAD.MOV.U32 R26, RZ, RZ, R87 ;  /* 0x000000ffff1a7224 */ /* 0x000fe400078e0057 */
[----:B--2---:R-:W2:Y:S01]  /*4e60*/  MUFU.EX2 R5, R98 ;  /* 0x0000006200057308 */ /* 0x004ea20000000800 */
[----:B0-----:R-:W-:-:S01]  /*4e70*/  FADD.FTZ R6, R80, R77 ;  /* 0x0000004d50067221 */ /* 0x001fc20000010000 */
[----:B------:R-:W-:-:S02]  /*4e80*/  IMAD.MOV.U32 R77, RZ, RZ, R87 ;  /* 0x000000ffff4d7224 */ /* 0x000fc400078e0057 */
[----:B------:R-:W-:-:S04]  /*4e90*/  IMAD.MOV.U32 R25, RZ, RZ, R87 ;  /* 0x000000ffff197224 */ /* 0x000fc800078e0057 */
[----:B------:R-:W0:Y:S01]  /*4ea0*/  MUFU.EX2 R41, R126 ;  /* 0x0000007e00297308 */ /* 0x000e220000000800 */
[----:B-1----:R-:W-:-:S07]  /*4eb0*/  FADD.FTZ R8, R94, R13 ;  /* 0x0000000d5e087221 */ /* 0x002fce0000010000 */
[----:B------:R-:W1:Y:S01]  /*4ec0*/  MUFU.EX2 R30, R30 ;  /* 0x0000001e001e7308 */ /* 0x000e620000000800 */
[----:B--2---:R-:W-:-:S07]  /*4ed0*/  FADD.FTZ R13, R5, R6 ;  /* 0x00000006050d7221 */ /* 0x004fce0000010000 */
[----:B------:R-:W2:Y:S01]  /*4ee0*/  MUFU.EX2 R100, R100 ;  /* 0x0000006400647308 */ /* 0x000ea20000000800 */
[----:B0-----:R-:W-:-:S07]  /*4ef0*/  FADD.FTZ R15, R41, R8 ;  /* 0x00000008290f7221 */ /* 0x001fce0000010000 */
[----:B------:R-:W0:Y:S01]  /*4f00*/  MUFU.EX2 R79, R108 ;  /* 0x0000006c004f7308 */ /* 0x000e220000000800 */
[----:B-1----:R-:W-:-:S07]  /*4f10*/  FADD.FTZ R6, R30, R13 ;  /* 0x0000000d1e067221 */ /* 0x002fce0000010000 */
[----:B------:R-:W1:Y:S01]  /*4f20*/  MUFU.EX2 R43, R43 ;  /* 0x0000002b002b7308 */ /* 0x000e620000000800 */
[C---:B--2---:R-:W-:Y:S01]  /*4f30*/  F2FP.SATFINITE.E4M3.F32.PACK_AB_MERGE_C R41, R100.reuse, R41, RZ ;  /* 0x000000296429723e */ /* 0x044fe200048070ff */
[----:B------:R-:W-:-:S03]  /*4f40*/  FADD.FTZ R100, R100, R15 ;  /* 0x0000000f64647221 */ /* 0x000fc60000010000 */
[----:B------:R-:W-:Y:S01]  /*4f50*/  F2FP.SATFINITE.E4M3.F32.PACK_AB_MERGE_C R184, R94, R39, R41 ;  /* 0x000000275eb8723e */ /* 0x000fe20004807029 */
[--C-:B------:R-:W-:Y:S02]  /*4f60*/  IMAD.MOV.U32 R41, RZ, RZ, R87.reuse ;  /* 0x000000ffff297224 */ /* 0x100fe400078e0057 */
[----:B------:R-:W2:Y:S01]  /*4f70*/  MUFU.EX2 R32, R32 ;  /* 0x0000002000207308 */ /* 0x000ea20000000800 */
[C---:B0-----:R-:W-:Y:S01]  /*4f80*/  F2FP.SATFINITE.E4M3.F32.PACK_AB_MERGE_C R30, R79.reuse, R30, RZ ;  /* 0x0000001e4f1e723e */ /* 0x041fe200048070ff */
[----:B------:R-:W-:Y:S01]  /*4f90*/  FADD.FTZ R79, R79, R6 ;  /* 0x000000064f4f7221 */ /* 0x000fe20000010000 */
[--C-:B------:R-:W-:Y:S02]  /*4fa0*/  IMAD.MOV.U32 R39, RZ, RZ, R87.reuse ;  /* 0x000000ffff277224 */ /* 0x100fe400078e0057 */
[----:B------:R-:W-:Y:S01]  /*4fb0*/  F2FP.SATFINITE.E4M3.F32.PACK_AB_MERGE_C R185, R5, R80, R30 ;  /* 0x0000005005b9723e */ /* 0x000fe2000480701e */
[----:B------:R-:W-:Y:S02]  /*4fc0*/  IMAD.MOV.U32 R80, RZ, RZ, R87 ;  /* 0x000000ffff507224 */ /* 0x000fe400078e0057 */
[----:B------:R-:W0:Y:S01]  /*4fd0*/  MUFU.EX2 R96, R96 ;  /* 0x0000006000607308 */ /* 0x000e220000000800 */
[----:B-1----:R-:W-:-:S01]  /*4fe0*/  FADD.FTZ R13, R43, R100 ;  /* 0x000000642b0d7221 */ /* 0x002fc20000010000 */
[----:B------:R-:W-:-:S06]  /*4ff0*/  IMAD.MOV.U32 R30, RZ, RZ, R87 ;  /* 0x000000ffff1e7224 */ /* 0x000fcc00078e0057 */
[----:B------:R-:W1:Y:S01]  /*5000*/  MUFU.EX2 R81, R114 ;  /* 0x0000007200517308 */ /* 0x000e620000000800 */
[----:B--2---:R-:W-:-:S01]  /*5010*/  FADD.FTZ R6, R32, R79 ;  /* 0x0000004f20067221 */ /* 0x004fc20000010000 */
[----:B------:R-:W-:-:S06]  /*5020*/  IMAD.MOV.U32 R79, RZ, RZ, R87 ;  /* 0x000000ffff4f7224 */ /* 0x000fcc00078e0057 */
[----:B------:R-:W2:Y:S01]  /*5030*/  MUFU.EX2 R45, R45 ;  /* 0x0000002d002d7308 */ /* 0x000ea20000000800 */
[----:B0-----:R-:W-:-:S07]  /*5040*/  FADD.FTZ R8, R96, R13 ;  /* 0x0000000d60087221 */ /* 0x001fce0000010000 */
[----:B------:R-:W0:Y:S01]  /*5050*/  MUFU.EX2 R36, R36 ;  /* 0x0000002400247308 */ /* 0x000e220000000800 */
[----:B-1----:R-:W-:-:S07]  /*5060*/  FADD.FTZ R15, R81, R6 ;  /* 0x00000006510f7221 */ /* 0x002fce0000010000 */
[----:B------:R-:W1:Y:S01]  /*5070*/  MUFU.EX2 R102, R102 ;  /* 0x0000006600667308 */ /* 0x000e620000000800 */
[----:B--2---:R-:W-:-:S07]  /*5080*/  FADD.FTZ R21, R45, R8 ;  /* 0x000000082d157221 */ /* 0x004fce0000010000 */
[----:B------:R-:W2:Y:S01]  /*5090*/  MUFU.EX2 R11, R136 ;  /* 0x00000088000b7308 */ /* 0x000ea20000000800 */
[----:B0-----:R-:W-:-:S07]  /*50a0*/  FADD.FTZ R6, R36, R15 ;  /* 0x0000000f24067221 */ /* 0x001fce0000010000 */
[----:B------:R-:W0:Y:S01]  /*50b0*/  MUFU.EX2 R47, R47 ;  /* 0x0000002f002f7308 */ /* 0x000e220000000800 */
[C---:B-1----:R-:W-:Y:S01]  /*50c0*/  F2FP.SATFINITE.E4M3.F32.PACK_AB_MERGE_C R45, R102.reuse, R45, RZ ;  /* 0x0000002d662d723e */ /* 0x042fe200048070ff */
[----:B------:R-:W-:-:S03]  /*50d0*/  FADD.FTZ R102, R102, R21 ;  /* 0x0000001566667221 */ /* 0x000fc60000010000 */
[----:B------:R-:W-:Y:S01]  /*50e0*/  F2FP.SATFINITE.E4M3.F32.PACK_AB_MERGE_C R186, R96, R43, R45 ;  /* 0x0000002b60ba723e */ /* 0x000fe2000480702d */
[--C-:B------:R-:W-:Y:S02]  /*50f0*/  IMAD.MOV.U32 R45, RZ, RZ, R87.reuse ;  /* 0x000000ffff2d7224 */ /* 0x100fe400078e0057 */
[----:B------:R-:W1:Y:S01]  /*5100*/  MUFU.EX2 R144, R144 ;  /* 0x0000009000907308 */ /* 0x000e620000000800 */
[C---:B--2---:R-:W-:Y:S01]  /*5110*/  F2FP.SATFINITE.E4M3.F32.PACK_AB_MERGE_C R36, R11.reuse, R36, RZ ;  /* 0x000000240b24723e */ /* 0x044fe200048070ff */
[----:B------:R-:W-:Y:S01]  /*5120*/  FADD.FTZ R11, R11, R6 ;  /* 0x000000060b0b7221 */ /* 0x000fe20000010000 */
[--C-:B------:R-:W-:Y:S02]  /*5130*/  IMAD.MOV.U32 R43, RZ, RZ, R87.reuse ;  /* 0x000000ffff2b7224 */ /* 0x100fe400078e0057 */
[----:B------:R-:W-:Y:S01]  /*5140*/  F2FP.SATFINITE.E4M3.F32.PACK_AB_MERGE_C R187, R81, R32, R36 ;  /* 0x0000002051bb723e */ /* 0x000fe20004807024 */
[----:B------:R-:W-:Y:S02]  /*5150*/  IMAD.MOV.U32 R81, RZ, RZ, R87 ;  /* 0x000000ffff517224 */ /* 0x000fe400078e0057 */
[----:B------:R-:W2:Y:S01]  /*5160*/  MUFU.EX2 R104, R104 ;  /* 0x0000006800687308 */ /* 0x000ea20000000800 */
        /* <DEDUP_REMOVED lines=12> */
[----:B--2---:R-:W-:-:S07]  /*5230*/  FADD.FTZ R6, R152, R11 ;  /* 0x0000000b98067221 */ /* 0x004fce0000010000 */
[----:B------:R-:W2:Y:S01]  /*5240*/  MUFU.EX2 R51, R51 ;  /* 0x0000003300337308 */ /* 0x000ea20000000800 */
[C---:B0-----:R-:W-:Y:S01]  /*5250*/  F2FP.SATFINITE.E4M3.F32.PACK_AB_MERGE_C R49, R106.reuse, R49, RZ ;  /* 0x000000316a31723e */ /* 0x041fe200048070ff */
[----:B------:R-:W-:-:S03]  /*5260*/  FADD.FTZ R106, R106, R15 ;  /* 0x0000000f6a6a7221 */ /* 0x000fc60000010000 */
[----:B------:R-:W-:Y:S01]  /*5270*/  F2FP.SATFINITE.E4M3.F32.PACK_AB_MERGE_C R188, R104, R47, R49 ;  /* 0x0000002f68bc723e */ /* 0x000fe20004807031 */
[--C-:B------:R-:W-:Y:S02]  /*5280*/  IMAD.MOV.U32 R49, RZ, RZ, R87.reuse ;  /* 0x000000ffff317224 */ /* 0x100fe400078e0057 */
[----:B------:R-:W0:Y:S01]  /*5290*/  MUFU.EX2 R118, R118 ;  /* 0x0000007600767308 */ /* 0x000e220000000800 */
[C---:B-1----:R-:W-:Y:S01]  /*52a0*/  F2FP.SATFINITE.E4M3.F32.PACK_AB_MERGE_C R152, R7.reuse, R152, RZ ;  /* 0x000000980798723e */ /* 0x042fe200048070ff */
[----:B------:R-:W-:Y:S01]  /*52b0*/  FADD.FTZ R7, R7, R6 ;  /* 0x0000000607077221 */ /* 0x000fe20000010000 */
[----:B------:R-:W-:Y:S02]  /*52c0*/  IMAD.MOV.U32 R47, RZ, RZ, R87 ;  /* 0x000000ffff2f7224 */ /* 0x000fe400078e0057 */
[----:B------:R-:W-:-:S03]  /*52d0*/  F2FP.SATFINITE.E4M3.F32.PACK_AB_MERGE_C R189, R9, R144, R152 ;  /* 0x0000009009bd723e */ /* 0x000fc60004807098 */
        /* <DEDUP_REMOVED lines=12> */
[----:B------:R-:W-:Y:S01]  /*53a0*/  FADD.FTZ R7, R112, R7 ;  /* 0x0000000770077221 */ /* 0x000fe20000010000 */
[----:B------:R-:W-:Y:S02]  /*53b0*/  MOV R53, R87 ;  /* 0x0000005700357202 */ /* 0x000fe40000000f00 */
[----:B------:R-:W-:Y:S01]  /*53c0*/  F2FP.SATFINITE.E4M3.F32.PACK_AB_MERGE_C R190, R110, R51, R9 ;  /* 0x000000336ebe723e */ /* 0x000fe20004807009 */
[----:B------:R-:W-:Y:S02]  /*53d0*/  IMAD.MOV.U32 R51, RZ, RZ, R87 ;  /* 0x000000ffff337224 */ /* 0x000fe400078e0057 */
[----:B--2---:R-:W-:Y:S01]  /*53e0*/  FADD.FTZ R6, R124, R5 ;  /* 0x000000057c067221 */ /* 0x004fe20000010000 */
[----:B0-----:R-:W-:-:S03]  /*53f0*/  F2FP.SATFINITE.E4M3.F32.PACK_AB_MERGE_C R10, R57, R124, RZ ;  /* 0x0000007c390a723e */ /* 0x001fc600048070ff */
[----:B------:R-:W-:Y:S01]  /*5400*/  FADD.FTZ R6, R57, R6 ;  /* 0x0000000639067221 */ /* 0x000fe20000010000 */
[----:B------:R-:W-:Y:S01]  /*5410*/  IMAD.MOV.U32 R57, RZ, RZ, R87 ;  /* 0x000000ffff397224 */ /* 0x000fe200078e0057 */
        /* <DEDUP_REMOVED lines=39> */
.L_x_265:
[----:B------:R-:W-:Y:S01]  /*5690*/  ISETP.NE.AND P2, PT, RZ, UR41, PT ;  /* 0x00000029ff007c0c */ /* 0x000fe2000bf45270 */
[----:B------:R-:W-:-:S04]  /*56a0*/  UISETP.NE.AND UP0, UPT, UR49, 0x1, UPT ;  /* 0x000000013100788c */ /* 0x000fc8000bf05270 */
[----:B------:R-:W-:-:S04]  /*56b0*/  USEL UR42, URZ, 0x1, UP0 ;  /* 0x000000013f2a7887 */ /* 0x000fc80008000000 */
[----:B------:R-:W-:-:S04]  /*56c0*/  ULOP3.LUT UR42, UR51, UR42, URZ, 0x3c, !UPT ;  /* 0x0000002a332a7292 */ /* 0x000fc8000f8e3c3f */
[----:B------:R-:W-:Y:S08]  /*56d0*/  @P2 BRA `(.L_x_256) ;  /* 0x0000000000442947 */ /* 0x000ff00003800000 */
[----:B------:R-:W-:Y:S05]  /*56e0*/  @!P0 BRA `(.L_x_257) ;  /* 0x0000000000048947 */ /* 0x000fea0003800000 */
[----:B------:R-:W-:Y:S01]  /*56f0*/  BPT.TRAP 0x1 ;  /* 0x000000040000795c */ /* 0x000fe20000300000 */
.L_x_257:
[----:B------:R-:W0:Y:S01]  /*5700*/  S2UR UR10, SR_CgaCtaId ;  /* 0x00000000000a79c3 */ /* 0x000e220000008800 */
[----:B------:R-:W-:Y:S01]  /*5710*/  UIADD3 UR6, UR49, 0x1, URZ ;  /* 0x0000000131067890 */ /* 0x000fe2000fffe03f */
[----:B------:R-:W-:Y:S01]  /*5720*/  IMAD.U32 R3, RZ, RZ, UR42 ;  /* 0x0000002aff037e24 */ /* 0x000fe2000f8e00ff */
[----:B------:R-:W-:Y:S02]  /*5730*/  UMOV UR7, 0x400 ;  /* 0x0000040000077882 */ /* 0x000fe40000000000 */
[----:B------:R-:W-:Y:S02]  /*5740*/  UISETP.NE.AND UP0, UPT, UR6, 0x2, UPT ;  /* 0x000000020600788c */ /* 0x000fe4000bf05270 */
[----:B------:R-:W-:Y:S02]  /*5750*/  SHF.L.U32 R3, R3, 0x1f, RZ ;  /* 0x0000001f03037819 */ /* 0x000fe400000006ff */
[----:B------:R-:W-:Y:S02]  /*5760*/  USEL UR6, UR6, URZ, UP0 ;  /* 0x0000003f06067287 */ /* 0x000fe40008000000 */
[----:B0-----:R-:W-:-:S04]  /*5770*/  ULEA UR7, UR10, UR7, 0x18 ;  /* 0x000000070a077291 */ /* 0x001fc8000f8ec03f */
[----:B------:R-:W-:-:S09]  /*5780*/  ULEA UR6, UR6, UR7, 0x3 ;  /* 0x0000000706067291 */ /* 0x000fd2000f8e183f */
[----:B------:R0:W1:Y:S01]  /*5790*/  SYNCS.PHASECHK.TRANS64.TRYWAIT P1, [UR6+0x29830], R3 ;  /* 0x02983003ff0075a7 */ /* 0x0000620008020146 */
[----:B------:R-:W-:Y:S05]  /*57a0*/  @!P0 BRA `(.L_x_258) ;  /* 0x0000000000048947 */ /* 0x000fea0003800000 */
[----:B------:R-:W-:Y:S01]  /*57b0*/  BPT.TRAP 0x1 ;  /* 0x000000040000795c */ /* 0x000fe20000300000 */
.L_x_258:
[----:B-1----:R-:W-:Y:S05]  /*57c0*/  @P1 BRA `(.L_x_256) ;  /* 0x0000000000081947 */ /* 0x002fea0003800000 */
[----:B------:R-:W1:Y:S02]  /*57d0*/  SYNCS.PHASECHK.TRANS64.TRYWAIT P1, [UR6+0x29830], R3 ;  /* 0x02983003ff0075a7 */ /* 0x000e640008020146 */
[----:B-1----:R-:W-:Y:S05]  /*57e0*/  @!P1 BRA `(.L_x_259) ;  /* 0x000000b000909947 */ /* 0x002fea0003800000 */
.L_x_256:
[----:B01----:R-:W-:Y:S01]  /*57f0*/  VIADD R3, R22, 0x8 ;  /* 0x0000000816037836 */ /* 0x003fe20000000000 */
        /* <DEDUP_REMOVED lines=185> */
[----:B0-----:R-:W-:Y:S05]  /*6390*/  @P2 BRA `(.L_x_260) ;  /* 0x0000000000382947 */ /* 0x001fea0003800000 */
[----:B------:R-:W-:Y:S05]  /*63a0*/  @!P0 BRA `(.L_x_261) ;  /* 0x0000000000048947 */ /* 0x000fea0003800000 */
[----:B------:R-:W-:Y:S01]  /*63b0*/  BPT.TRAP 0x1 ;  /* 0x000000040000795c */ /* 0x000fe20000300000 */
.L_x_261:
[----:B------:R-:W0:Y:S01]  /*63c0*/  S2UR UR7, SR_CgaCtaId ;  /* 0x00000000000779c3 */ /* 0x000e220000008800 */
[----:B------:R-:W-:Y:S01]  /*63d0*/  UMOV UR6, 0x400 ;  /* 0x0000040000067882 */ /* 0x000fe20000000000 */
[----:B------:R-:W-:-:S05]  /*63e0*/  IMAD.U32 R3, RZ, RZ, UR51 ;  /* 0x00000033ff037e24 */ /* 0x000fca000f8e00ff */
[----:B------:R-:W-:Y:S01]  /*63f0*/  SHF.L.U32 R3, R3, 0x1f, RZ ;  /* 0x0000001f03037819 */ /* 0x000fe200000006ff */
[----:B0-----:R-:W-:-:S04]  /*6400*/  ULEA UR6, UR7, UR6, 0x18 ;  /* 0x0000000607067291 */ /* 0x001fc8000f8ec03f */
[----:B------:R-:W-:-:S09]  /*6410*/  ULEA UR6, UR49, UR6, 0x3 ;  /* 0x0000000631067291 */ /* 0x000fd2000f8e183f */
[----:B------:R0:W1:Y:S01]  /*6420*/  SYNCS.PHASECHK.TRANS64.TRYWAIT P1, [UR6+0x29850], R3 ;  /* 0x02985003ff0075a7 */ /* 0x0000620008020146 */
[----:B------:R-:W-:Y:S05]  /*6430*/  @!P0 BRA `(.L_x_262) ;  /* 0x0000000000048947 */ /* 0x000fea0003800000 */
[----:B------:R-:W-:Y:S01]  /*6440*/  BPT.TRAP 0x1 ;  /* 0x000000040000795c */ /* 0x000fe20000300000 */
.L_x_262:
[----:B-1----:R-:W-:Y:S05]  /*6450*/  @P1 BRA `(.L_x_260) ;  /* 0x0000000000081947 */ /* 0x002fea0003800000 */
[----:B------:R-:W1:Y:S02]  /*6460*/  SYNCS.PHASECHK.TRANS64.TRYWAIT P1, [UR6+0x29850], R3 ;  /* 0x02985003ff0075a7 */ /* 0x000e640008020146 */
[----:B-1----:R-:W-:Y:S05]  /*6470*/  @!P1 BRA `(.L_x_263) ;  /* 0x000000a400849947 */ /* 0x002fea0003800000 */
.L_x_260:
[C---:B------:R-:W-:Y:S01]  /*6480*/  FMUL.FTZ R10, R0.reuse, R152 ;  /* 0x00000098000a7220 */ /* 0x040fe20000410000 */
[C---:B------:R-:W-:Y:S01]  /*6490*/  FMUL.FTZ R11, R0.reuse, R154 ;  /* 0x0000009a000b7220 */ /* 0x040fe20000410000 */
[C---:B------:R-:W-:Y:S01]  /*64a0*/  FMUL.FTZ R9, R0.reuse, R153 ;  /* 0x0000009900097220 */ /* 0x040fe20000410000 */
[C---:B------:R-:W-:Y:S01]  /*64b0*/  FMUL.FTZ R12, R0.reuse, R155 ;  /* 0x0000009b000c7220 */ /* 0x040fe20000410000 */
[C---:B------:R-:W-:Y:S01]  /*64c0*/  FMUL.FTZ R13, R0.reuse, R156 ;  /* 0x0000009c000d7220 */ /* 0x040fe20000410000 */
[C---:B------:R-:W-:Y:S01]  /*64d0*/  FMUL.FTZ R14, R0.reuse, R157 ;  /* 0x0000009d000e7220 */ /* 0x040fe20000410000 */
        /* <DEDUP_REMOVED lines=8> */
[----:B------:R-:W0:Y:S01]  /*6560*/  MUFU.TANH R11, R11 ;  /* 0x0000000b000b7308 */ /* 0x000e220000002400 */
[C---:B------:R-:W-:Y:S01]  /*6570*/  FMUL.FTZ R141, R0.reuse, R141 ;  /* 0x0000008d008d7220 */ /* 0x040fe20000410000 */
[C---:B------:R-:W-:Y:S01]  /*6580*/  FMUL.FTZ R144, R0.reuse, R144 ;  /* 0x0000009000907220 */ /* 0x040fe20000410000 */
[C---:B------:R-:W-:Y:S01]  /*6590*/  FMUL.FTZ R145, R0.reuse, R145 ;  /* 0x0000009100917220 */ /* 0x040fe20000410000 */
[C---:B------:R-:W-:Y:S01]  /*65a0*/  FMUL.FTZ R148, R0.reuse, R148 ;  /* 0x0000009400947220 */ /* 0x040fe20000410000 */
[C---:B------:R-:W-:Y:S01]  /*65b0*/  FMUL.FTZ R149, R0.reuse, R149 ;  /* 0x0000009500957220 */ /* 0x040fe20000410000 */
[C---:B------:R-:W-:Y:S01]  /*65c0*/  FMUL.FTZ R120, R0.reuse, R120 ;  /* 0x0000007800787220 */ /* 0x040fe20000410000 */
[----:B------:R-:W-:Y:S01]  /*65d0*/  FMUL.FTZ R121, R0, R121 ;  /* 0x0000007900797220 */ /* 0x000fe20000410000 */
[----:B------:R-:W2:Y:S01]  /*65e0*/  MUFU.TANH R9, R9 ;  /* 0x0000000900097308 */ /* 0x000ea20000002400 */
        /* <DEDUP_REMOVED lines=8> */
[----:B0-----:R-:W-:Y:S01]  /*6670*/  FMNMX.FTZ R3, R11, R8, !PT ;  /* 0x000000080b037209 */ /* 0x001fe20007810000 */
[C---:B------:R-:W-:Y:S01]  /*6680*/  FMUL.FTZ R20, R0.reuse, R159 ;  /* 0x0000009f00147220 */ /* 0x040fe20000410000 */
[C---:B------:R-:W-:Y:S01]  /*6690*/  FMUL.FTZ R164, R0.reuse, R133 ;  /* 0x0000008500a47220 */ /* 0x040fe20000410000 */
[C---:B------:R-:W-:Y:S01]  /*66a0*/  FMUL.FTZ R153, R0.reuse, R162 ;  /* 0x000000a200997220 */ /* 0x040fe20000410000 */
[C---:B------:R-:W-:Y:S01]  /*66b0*/  FMUL.FTZ R104, R0.reuse, R104 ;  /* 0x0000006800687220 */ /* 0x040fe20000410000 */
[C---:B------:R-:W-:Y:S01]  /*66c0*/  FMUL.FTZ R154, R0.reuse, R163 ;  /* 0x000000a3009a7220 */ /* 0x040fe20000410000 */
[C---:B------:R-:W-:Y:S01]  /*66d0*/  FMUL.FTZ R192, R0.reuse, R105 ;  /* 0x0000006900c07220 */ /* 0x040fe20000410000 */
[----:B------:R-:W0:Y:S01]  /*66e0*/  MUFU.TANH R13, R13 ;  /* 0x0000000d000d7308 */ /* 0x000e220000002400 */
        /* <DEDUP_REMOVED lines=22> */
[----:B------:R-:W-:Y:S01]  /*6850*/  FMUL.FTZ R216, R0, R92 ;  /* 0x0000005c00d87220 */ /* 0x000fe20000410000 */
[----:B------:R-:W0:Y:S01]  /*6860*/  MUFU.TANH R152, R152 ;  /* 0x0000009800987308 */ /* 0x000e220000002400 */
        /* <DEDUP_REMOVED lines=8> */
[----:B-1----:R-:W-:Y:S01]  /*68f0*/  FMNMX.FTZ R3, R21, R4, !PT ;  /* 0x0000000415037209 */ /* 0x002fe20007810000 */
[C---:B------:R-:W-:Y:S01]  /*6900*/  FMUL.FTZ R126, R0.reuse, R126 ;  /* 0x0000007e007e7220 */ /* 0x040fe20000410000 */
[C---:B------:R-:W-:Y:S01]  /*6910*/  FMUL.FTZ R224, R0.reuse, R100 ;  /* 0x0000006400e07220 */ /* 0x040fe20000410000 */
[C---:B------:R-:W-:Y:S01]  /*6920*/  FMUL.FTZ R127, R0.reuse, R127 ;  /* 0x0000007f007f7220 */ /* 0x040fe20000410000 */
[C---:B------:R-:W-:Y:S01]  /*6930*/  FMUL.FTZ R226, R0.reuse, R101 ;  /* 0x0000006500e27220 */ /* 0x040fe20000410000 */
[----:B------:R-:W1:Y:S01]  /*6940*/  S2UR UR6, SR_CgaCtaId ;  /* 0x00000000000679c3 */ /* 0x000e620000008800 */
[----:B------:R-:W-:Y:S01]  /*6950*/  FMUL.FTZ R210, R0, R91 ;  /* 0x0000005b00d27220 */ /* 0x000fe20000410000 */
[----:B------:R-:W3:Y:S01]  /*6960*/  MUFU.TANH R156, R156 ;  /* 0x0000009c009c7308 */ /* 0x000ee20000002400 */
[----:B0-----:R-:W-:Y:S01]  /*6970*/  FMNMX.FTZ R4, R152, R3, !PT ;  /* 0x0000000398047209 */ /* 0x001fe20007810000 */
[----:B------:R-:W-:Y:S01]  /*6980*/  WARPGROUP.ARRIVE ;  /* 0x00000000000079c5 */ /* 0x000fe20000000000 */
[----:B------:R-:W-:Y:S01]  /*6990*/  UMOV UR7, 0xc0000010 ;  /* 0xc000001000077882 */ /* 0x000fe20000000000 */
        /* <DEDUP_REMOVED lines=21> */
[----:B0-----:R-:W-:Y:S01]  /*6af0*/  FMNMX.FTZ R4, R136, R3, !PT ;  /* 0x0000000388047209 */ /* 0x001fe20007810000 */
[C---:B------:R-:W-:Y:S01]  /*6b00*/  FMUL.FTZ R100, R0.reuse, R102 ;  /* 0x0000006600647220 */ /* 0x040fe20000410000 */
[----:B------:R-:W-:Y:S01]  /*6b10*/  FMUL.FTZ R102, R0, R103 ;  /* 0x0000006700667220 */ /* 0x000fe20000410000 */
[----:B------:R-:W0:Y:S04]  /*6b20*/  S2R R193, SR_TID.X ;  /* 0x0000000000c17919 */ /* 0x000e280000002100 */
[----:B------:R-:W4:Y:S01]  /*6b30*/  MUFU.TANH R141, R141 ;  /* 0x0000008d008d7308 */ /* 0x000f220000002400 */
[----:B--2---:R-:W-:-:S07]  /*6b40*/  FMNMX.FTZ R3, R137, R4, !PT ;  /* 0x0000000489037209 */ /* 0x004fce0007810000 */
[----:B------:R-:W2:Y:S01]  /*6b50*/  MUFU.TANH R144, R144 ;  /* 0x0000009000907308 */ /* 0x000ea20000002400 */
[----:B---3--:R-:W-:-:S07]  /*6b60*/  FMNMX.FTZ R4, R140, R3, !PT ;  /* 0x000000038c047209 */ /* 0x008fce0007810000 */
[----:B------:R-:W3:Y:S01]  /*6b70*/  MUFU.TANH R145, R145 ;  /* 0x0000009100917308 */ /* 0x000ee20000002400 */
[----:B----4-:R-:W-:-:S07]  /*6b80*/  FMNMX.FTZ R3, R141, R4, !PT ;  /* 0x000000048d037209 */ /* 0x010fce0007810000 */
[----:B------:R-:W4:Y:S01]  /*6b90*/  MUFU.TANH R148, R148 ;  /* 0x0000009400947308 */ /* 0x000f220000002400 */
[----:B--2---:R-:W-:Y:S02]  /*6ba0*/  FMNMX.FTZ R4, R144, R3, !PT ;  /* 0x0000000390047209 */ /* 0x004fe40007810000 */
[----:B0-----:R-:W-:-:S05]  /*6bb0*/  LOP3.LUT P1, RZ, R193, 0x7f, RZ, 0xc0, !PT ;  /* 0x0000007fc1ff7812 */ /* 0x001fca000782c0ff */
[----:B------:R-:W0:Y:S01]  /*6bc0*/  MUFU.TANH R149, R149 ;  /* 0x0000009500957308 */ /* 0x000e220000002400 */
[----:B---3--:R-:W-:-:S07]  /*6bd0*/  FMNMX.FTZ R3, R145, R4, !PT ;  /* 0x0000000491037209 */ /* 0x008fce0007810000 */
[----:B------:R-:W2:Y:S01]  /*6be0*/  MUFU.TANH R120, R120 ;  /* 0x0000007800787308 */ /* 0x000ea20000002400 */
[----:B----4-:R-:W-:-:S07]  /*6bf0*/  FMNMX.FTZ R4, R148, R3, !PT ;  /* 0x0000000394047209 */ /* 0x010fce0007810000 */
[----:B------:R-:W3:Y:S01]  /*6c00*/  MUFU.TANH R121, R121 ;  /* 0x0000007900797308 */ /* 0x000ee20000002400 */
[----:B0-----:R-:W-:-:S07]  /*6c10*/  FMNMX.FTZ R3, R149, R4, !PT ;  /* 0x0000000495037209 */ /* 0x001fce0007810000 */
[----:B------:R-:W0:Y:S01]  /*6c20*/  MUFU.TANH R124, R124 ;  /* 0x0000007c007c7308 */ /* 0x000e220000002400 */
[----:B--2---:R-:W-:-:S07]  /*6c30*/  FMNMX.FTZ R4, R120, R3, !PT ;  /* 0x0000000378047209 */ /* 0x004fce0007810000 */
[----:B------:R-:W2:Y:S01]  /*6c40*/  MUFU.TANH R125, R125 ;  /* 0x0000007d007d7308 */ /* 0x000ea20000002400 */
[----:B---3--:R-:W-:-:S07]  /*6c50*/  FMNMX.FTZ R3, R121, R4, !PT ;  /* 0x0000000479037209 */ /* 0x008fce0007810000 */
[----:B------:R-:W3:Y:S01]  /*6c60*/  MUFU.TANH R128, R128 ;  /* 0x0000008000807308 */ /* 0x000ee20000002400 */
[----:B0-----:R-:W-:-:S07]  /*6c70*/  FMNMX.FTZ R4, R124, R3, !PT ;  /* 0x000000037c047209 */ /* 0x001fce0007810000 */
[----:B------:R-:W0:Y:S01]  /*6c80*/  MUFU.TANH R160, R160 ;  /* 0x000000a000a07308 */ /* 0x000e220000002400 */
[----:B--2---:R-:W-:Y:S01]  /*6c90*/  FMNMX.FTZ R3, R125, R4, !PT ;  /* 0x000000047d037209 */ /* 0x004fe20007810000 */
[----:B-1----:R-:W-:-:S06]  /*6ca0*/  IMAD.U32 R4, RZ, RZ, UR6 ;  /* 0x00000006ff047e24 */ /* 0x002fcc000f8e00ff */
[----:B------:R-:W1:Y:S01]  /*6cb0*/  MUFU.TANH R15, R15 ;  /* 0x0000000f000f7308 */ /* 0x000e620000002400 */
[----:B---3--:R-:W-:-:S07]  /*6cc0*/  FMNMX.FTZ R3, R128, R3, !PT ;  /* 0x0000000380037209 */ /* 0x008fce0007810000 */
[----:B------:R-:W2:Y:S01]  /*6cd0*/  MUFU.TANH R132, R132 ;  /* 0x0000008400847308 */ /* 0x000ea20000002400 */
[----:B0-----:R-:W-:-:S07]  /*6ce0*/  FMNMX.FTZ R3, R160, R3, !PT ;  /* 0x00000003a0037209 */ /* 0x001fce0007810000 */
[----:B------:R-:W0:Y:S01]  /*6cf0*/  MUFU.TANH R20, R20 ;  /* 0x0000001400147308 */ /* 0x000e220000002400 */
[----:B-1----:R-:W-:-:S07]  /*6d00*/  FMNMX.FTZ R105, R15, R208, !PT ;  /* 0x000000d00f697209 */ /* 0x002fce0007810000 */
[----:B------:R-:W1:Y:S01]  /*6d10*/  MUFU.TANH R164, R164 ;  /* 0x000000a400a47308 */ /* 0x000e620000002400 */
[----:B--2---:R-:W-:-:S07]  /*6d20*/  FMNMX.FTZ R3, R132, R3, !PT ;  /* 0x0000000384037209 */ /* 0x004fce0007810000 */
[----:B------:R-:W2:Y:S01]  /*6d30*/  MUFU.TANH R153, R153 ;  /* 0x0000009900997308 */ /* 0x000ea20000002400 */
[----:B0-----:R-:W-:-:S07]  /*6d40*/  FMNMX.FTZ R208, R20, R105, !PT ;  /* 0x0000006914d07209 */ /* 0x001fce0007810000 */
[----:B------:R-:W0:Y:S01]  /*6d50*/  MUFU.TANH R104, R104 ;  /* 0x0000006800687308 */ /* 0x000e220000002400 */
[----:B-1----:R-:W-:-:S07]  /*6d60*/  FMNMX.FTZ R3, R164, R3, !PT ;  /* 0x00000003a4037209 */ /* 0x002fce0007810000 */
[----:B------:R-:W1:Y:S01]  /*6d70*/  MUFU.TANH R154, R154 ;  /* 0x0000009a009a7308 */ /* 0x000e620000002400 */
[----:B--2---:R-:W-:Y:S01]  /*6d80*/  FMNMX.FTZ R105, R153, R208, !PT ;  /* 0x000000d099697209 */ /* 0x004fe20007810000 */
[----:B------:R-:W-:-:S06]  /*6d90*/  FMUL.FTZ R208, R0, R90 ;  /* 0x0000005a00d07220 */ /* 0x000fcc0000410000 */
        /* <DEDUP_REMOVED lines=61> */
[----:B0-----:R-:W-:-:S05]  /*7170*/  FMNMX.FTZ R88, R226, R3, !PT ;  /* 0x00000003e2587209 */ /* 0x001fca0007810000 */
[----:B------:R-:W0:Y:S02]  /*7180*/  SHFL.BFLY PT, R3, R88, 0x2, 0x1f ;  /* 0x0c401f0058037f89 */ /* 0x000e2400000e0000 */
[----:B------:R-:W3:Y:S01]  /*7190*/  MUFU.TANH R134, R134 ;  /* 0x0000008600867308 */ /* 0x000ee20000002400 */
[----:B-1----:R-:W-:-:S07]  /*71a0*/  FMNMX.FTZ R89, R130, R89, !PT ;  /* 0x0000005982597209 */ /* 0x002fce0007810000 */
[----:B------:R-:W1:Y:S01]  /*71b0*/  MUFU.TANH R166, R166 ;  /* 0x000000a600a67308 */ /* 0x000e620000002400 */
[----:B--2---:R-:W-:-:S07]  /*71c0*/  FMNMX.FTZ R89, R162, R89, !PT ;  /* 0x00000059a2597209 */ /* 0x004fce0007810000 */
[----:B------:R-:W2:Y:S01]  /*71d0*/  MUFU.TANH R106, R106 ;  /* 0x0000006a006a7308 */ /* 0x000ea20000002400 */
[----:B---3--:R-:W-:Y:S02]  /*71e0*/  FMNMX.FTZ R89, R134, R89, !PT ;  /* 0x0000005986597209 */ /* 0x008fe40007810000 */
[----:B0-----:R-:W-:Y:S02]  /*71f0*/  FMNMX.FTZ R91, R88, R3, !PT ;  /* 0x00000003585b7209 */ /* 0x001fe40007810000 */
[----:B------:R-:W-:-:S03]  /*7200*/  MOV R3, 0x400 ;  /* 0x0000040000037802 */ /* 0x000fc60000000f00 */
[----:B------:R-:W0:Y:S01]  /*7210*/  MUFU.TANH R194, R194 ;  /* 0x000000c200c27308 */ /* 0x000e220000002400 */
[----:B-1----:R-:W-:Y:S01]  /*7220*/  FMNMX.FTZ R89, R166, R89, !PT ;  /* 0x00000059a6597209 */ /* 0x002fe20007810000 */
[----:B------:R-:W1:Y:S01]  /*7230*/  SHFL.BFLY PT, R228, R91, 0x1, 0x1f ;  /* 0x0c201f005be47f89 */ /* 0x000e6200000e0000 */
[----:B------:R-:W-:-:S04]  /*7240*/  LEA R3, R4, R3, 0x18 ;  /* 0x0000000304037211 */ /* 0x000fc800078ec0ff */
[----:B------:R-:W-:Y:S01]  /*7250*/  R2UR UR6, R3 ;  /* 0x00000000030672ca */ /* 0x000fe200000e0000 */
[----:B------:R-:W3:Y:S01]  /*7260*/  MUFU.TANH R110, R110 ;  /* 0x0000006e006e7308 */ /* 0x000ee20000002400 */
[----:B--2---:R-:W-:-:S07]  /*7270*/  FMNMX.FTZ R89, R106, R89, !PT ;  /* 0x000000596a597209 */ /* 0x004fce0007810000 */
[----:B------:R-:W2:Y:S01]  /*7280*/  MUFU.TANH R198, R198 ;  /* 0x000000c600c67308 */ /* 0x000ea20000002400 */
[----:B0-----:R-:W-:-:S03]  /*7290*/  FMNMX.FTZ R89, R194, R89, !PT ;  /* 0x00000059c2597209 */ /* 0x001fc60007810000 */
[----:B------:R-:W-:-:S04]  /*72a0*/  UIADD3 UR6, UR6, 0x400, URZ ;  /* 0x0000040006067890 */ /* 0x000fc8000fffe03f */
[----:B------:R-:W-:Y:S01]  /*72b0*/  USHF.R.U32.HI UR6, URZ, 0x4, UR6 ;  /* 0x000000043f067899 */ /* 0x000fe20008011606 */
[----:B------:R-:W0:Y:S01]  /*72c0*/  MUFU.TANH R114, R114 ;  /* 0x0000007200727308 */ /* 0x000e220000002400 */
[----:B---3--:R-:W-:Y:S02]  /*72d0*/  FMNMX.FTZ R89, R110, R89, !PT ;  /* 0x000000596e597209 */ /* 0x008fe40007810000 */
[----:B------:R-:W-:Y:S01]  /*72e0*/  ULOP3.LUT UR6, UR6, 0x3fff, URZ, 0xc0, !UPT ;  /* 0x00003fff06067892 */ /* 0x000fe2000f8ec03f */
[----:B-1----:R-:W-:-:S03]  /*72f0*/  FMNMX.FTZ R88, R91, R228, !PT ;  /* 0x000000e45b587209 */ /* 0x002fc60007810000 */
[----:B------:R-:W-:Y:S01]  /*7300*/  ULOP3.LUT UR6, UR6, 0x10000, URZ, 0xfc, !UPT ;  /* 0x0001000006067892 */ /* 0x000fe2000f8efc3f */
[----:B------:R-:W1:Y:S01]  /*7310*/  MUFU.TANH R202, R202 ;  /* 0x000000ca00ca7308 */ /* 0x000e620000002400 */
[----:B--2---:R-:W-:Y:S01]  /*7320*/  FMNMX.FTZ R89, R198, R89, !PT ;  /* 0x00000059c6597209 */ /* 0x004fe20007810000 */
[----:B------:R-:W-:-:S01]  /*7330*/  FADD.FTZ R228, -R88, R5 ;  /* 0x0000000558e47221 */ /* 0x000fc20000010100 */
[----:B------:R-:W-:-:S05]  /*7340*/  UIMAD UR10, UR49, 0x500, UR6 ;  /* 0x00000500310a78a4 */ /* 0x000fca000f8e0206 */
[----:B------:R-:W2:Y:S01]  /*7350*/  MUFU.TANH R118, R118 ;  /* 0x0000007600767308 */ /* 0x000ea20000002400 */
[----:B0-----:R-:W-:Y:S01]  /*7360*/  FMNMX.FTZ R89, R114, R89, !PT ;  /* 0x0000005972597209 */ /* 0x001fe20007810000 */
[----:B------:R-:W-:Y:S02]  /*7370*/  UMOV UR6, UR10 ;  /* 0x0000000a00067c82 */ /* 0x000fe40008000000 */
[----:B------:R-:W-:Y:S01]  /*7380*/  QGMMA.64x128x32.F32.E4M3.E4M3 R24, R172, gdesc[UR4], R24, gsb0 ;  /* 0x01e00004ac187df3 */ /* 0x000fe20008000818 */
[----:B------:R-:W-:Y:S01]  /*7390*/  UIADD3 UR6, UR10, 0x100, URZ ;  /* 0x000001000a067890 */ /* 0x000fe2000fffe03f */
[----:B------:R-:W-:Y:S02]  /*73a0*/  UMOV UR7, 0xc0000010 ;  /* 0xc000001000077882 */ /* 0x000fe40000000000 */
        /* <DEDUP_REMOVED lines=17> */
[----:B0-----:R-:W-:-:S04]  /*74c0*/  FMNMX.FTZ R89, R98, R89, !PT ;  /* 0x0000005962597209 */ /* 0x001fc80007810000 */
[----:B-1----:R-:W-:-:S04]  /*74d0*/  FMNMX.FTZ R89, R100, R89, !PT ;  /* 0x0000005964597209 */ /* 0x002fc80007810000 */
[----:B--2---:R-:W-:-:S05]  /*74e0*/  FMNMX.FTZ R90, R102, R89, !PT ;  /* 0x00000059665a7209 */ /* 0x004fca0007810000 */
[----:B------:R-:W0:Y:S02]  /*74f0*/  SHFL.BFLY PT, R89, R90, 0x2, 0x1f ;  /* 0x0c401f005a597f89 */ /* 0x000e2400000e0000 */
[----:B0-----:R-:W-:Y:S02]  /*7500*/  FMNMX.FTZ R93, R90, R89, !PT ;  /* 0x000000595a5d7209 */ /* 0x001fe40007810000 */
[----:B------:R-:W0:Y:S03]  /*7510*/  LDC R89, c[0x0][0x988] ;  /* 0x00026200ff597b82 */ /* 0x000e260000000800 */
[----:B------:R-:W1:Y:S01]  /*7520*/  SHFL.BFLY PT, R230, R93, 0x1, 0x1f ;  /* 0x0c201f005de67f89 */ /* 0x000e6200000e0000 */
[----:B0-----:R-:W-:-:S01]  /*7530*/  FFMA.FTZ R105, R88, R89, -8 ;  /* 0xc100000058697423 */ /* 0x001fc20000010059 */
[----:B------:R-:W-:Y:S01]  /*7540*/  FMUL.FTZ R228, R228, R89 ;  /* 0x00000059e4e47220 */ /* 0x000fe20000410000 */
[----:B------:R-:W-:-:S02]  /*7550*/  WARPGROUP.DEPBAR.LE gsb0, 0x0 ;  /* 0x00008000000079c5 */ /* 0x000fc40000010000 */
[----:B------:R-:W-:Y:S01]  /*7560*/  WARPGROUP.ARRIVE ;  /* 0x00000000000079c5 */ /* 0x000fe20000000000 */
[----:B-1----:R-:W-:Y:S01]  /*7570*/  FMNMX.FTZ R90, R93, R230, !PT ;  /* 0x000000e65d5a7209 */ /* 0x002fe20007810000 */
[-CC-:B------:R-:W-:Y:S01]  /*7580*/  FFMA.FTZ R91, R10, R89.reuse, -R105.reuse ;  /* 0x000000590a5b7223 */ /* 0x180fe20000010869 */
[----:B------:R-:W-:-:S01]  /*7590*/  FFMA.FTZ R10, R9, R89, -R105 ;  /* 0x00000059090a7223 */ /* 0x000fc20000010869 */
[-CC-:B------:R-:W-:Y:S01]  /*75a0*/  FFMA.FTZ R9, R13, R89.reuse, -R105.reuse ;  /* 0x000000590d097223 */ /* 0x180fe20000010869 */
[----:B------:R-:W-:-:S01]  /*75b0*/  FFMA.FTZ R101, R120, R89, -R105 ;  /* 0x0000005978657223 */ /* 0x000fc20000010869 */
[----:B------:R-:W-:Y:S01]  /*75c0*/  QGMMA.64x128x32.F32.E4M3.E4M3 R24, R176, gdesc[UR4], R24, gsb0 ;  /* 0x01e00004b0187df3 */ /* 0x000fe20008000818 */
[----:B------:R-:W-:Y:S01]  /*75d0*/  UIADD3 UR6, UR10, 0x200, URZ ;  /* 0x000002000a067890 */ /* 0x000fe2000fffe03f */
[-CC-:B------:R-:W-:Y:S01]  /*75e0*/  FFMA.FTZ R103, R124, R89.reuse, -R105.reuse ;  /* 0x000000597c677223 */ /* 0x180fe20000010869 */
[----:B------:R-:W-:Y:S01]  /*75f0*/  UMOV UR7, 0xc0000010 ;  /* 0xc000001000077882 */ /* 0x000fe20000000000 */
        /* <DEDUP_REMOVED lines=34> */
[----:B------:R-:W-:Y:S01]  /*7820*/  FFMA.FTZ R174, R226, R89, -R105 ;  /* 0x00000059e2ae7223 */ /* 0x000fe20000010869 */
[----:B------:R-:W-:-:S01]  /*7830*/  FADD.FTZ R230, -R90, R8 ;  /* 0x000000085ae67221 */ /* 0x000fc20000010100 */
[-C--:B------:R-:W-:Y:S01]  /*7840*/  FFMA.FTZ R105, R90, R89.reuse, -8 ;  /* 0xc10000005a697423 */ /* 0x080fe20000010059 */
[----:B------:R-:W-:Y:S02]  /*7850*/  MUFU.EX2 R8, R228 ;  /* 0x000000e400087308 */ /* 0x000fe40000000800 */
[-C--:B------:R-:W-:Y:S01]  /*7860*/  FMUL.FTZ R5, R230, R89.reuse ;  /* 0x00000059e6057220 */ /* 0x080fe20000410000 */
[-CC-:B------:R-:W-:Y:S01]  /*7870*/  FFMA.FTZ R131, R154, R89.reuse, -R105.reuse ;  /* 0x000000599a837223 */ /* 0x180fe20000010869 */
[----:B------:R-:W-:-:S01]  /*7880*/  FFMA.FTZ R133, R157, R89, -R105 ;  /* 0x000000599d857223 */ /* 0x000fc20000010869 */
[-CC-:B------:R-:W-:Y:S01]  /*7890*/  FFMA.FTZ R154, R158, R89.reuse, -R105.reuse ;  /* 0x000000599e9a7223 */ /* 0x180fe20000010869 */
[----:B------:R-:W-:-:S01]  /*78a0*/  FFMA.FTZ R135, R138, R89, -R105 ;  /* 0x000000598a877223 */ /* 0x000fc20000010869 */
[-CC-:B------:R-:W-:Y:S01]  /*78b0*/  FFMA.FTZ R138, R139, R89.reuse, -R105.reuse ;  /* 0x000000598b8a7223 */ /* 0x180fe20000010869 */
        /* <DEDUP_REMOVED lines=17> */
[----:B0-----:R-:W-:-:S01]  /*79d0*/  FFMA.FTZ R7, R8, R7, R91 ;  /* 0x0000000708077223 */ /* 0x001fc2000001005b */
        /* <DEDUP_REMOVED lines=11> */
[----:B------:R-:W-:-:S03]  /*7a90*/  FFMA.FTZ R102, R102, R89, -R105 ;  /* 0x0000005966667223 */ /* 0x000fc60000010869 */
[----:B------:R-:W2:Y:S01]  /*7aa0*/  MUFU.EX2 R14, R14 ;  /* 0x0000000e000e7308 */ /* 0x000ea20000000800 */
[----:B-1----:R-:W-:-:S07]  /*7ab0*/  FADD.FTZ R158, R10, R7 ;  /* 0x000000070a9e7221 */ /* 0x002fce0000010000 */
[----:B------:R-:W1:Y:S01]  /*7ac0*/  MUFU.EX2 R13, R13 ;  /* 0x0000000d000d7308 */ /* 0x000e620000000800 */
[----:B0-----:R-:W-:-:S07]  /*7ad0*/  FADD.FTZ R147, R9, R158 ;  /* 0x0000009e09937221 */ /* 0x001fce0000010000 */
[----:B------:R-:W0:Y:S01]  /*7ae0*/  MUFU.EX2 R152, R152 ;  /* 0x0000009800987308 */ /* 0x000e220000000800 */
[----:B--2---:R-:W-:-:S07]  /*7af0*/  FADD.FTZ R158, R14, R147 ;  /* 0x000000930e9e7221 */ /* 0x004fce0000010000 */
[----:B------:R-:W-:Y:S01]  /*7b00*/  MUFU.EX2 R131, R131 ;  /* 0x0000008300837308 */ /* 0x000fe20000000800 */
[----:B-1----:R-:W-:-:S07]  /*7b10*/  FADD.FTZ R147, R13, R158 ;  /* 0x0000009e0d937221 */ /* 0x002fce0000010000 */
[----:B------:R-:W-:Y:S01]  /*7b20*/  MUFU.EX2 R21, R21 ;  /* 0x0000001500157308 */ /* 0x000fe20000000800 */
[----:B0-----:R-:W-:-:S01]  /*7b30*/  FADD.FTZ R158, R152, R147 ;  /* 0x00000093989e7221 */ /* 0x001fc20000010000 */
[----:B------:R-:W-:-:S06]  /*7b40*/  FFMA.FTZ R147, R194, R89, -R105 ;  /* 0x00000059c2937223 */ /* 0x000fcc0000010869 */
[----:B------:R-:W-:Y:S08]  /*7b50*/  MUFU.EX2 R133, R133 ;  /* 0x0000008500857308 */ /* 0x000ff00000000800 */
[----:B------:R-:W-:Y:S08]  /*7b60*/  MUFU.EX2 R156, R156 ;  /* 0x0000009c009c7308 */ /* 0x000ff00000000800 */
[----:B------:R-:W-:Y:S01]  /*7b70*/  MUFU.EX2 R154, R154 ;  /* 0x0000009a009a7308 */ /* 0x000fe20000000800 */
[----:B------:R-:W-:-:S02]  /*7b80*/  WARPGROUP.DEPBAR.LE gsb0, 0x0 ;  /* 0x00008000000079c5 */ /* 0x000fc40000010000 */
[----:B------:R-:W-:Y:S01]  /*7b90*/  WARPGROUP.ARRIVE ;  /* 0x00000000000079c5 */ /* 0x000fe20000000000 */
[----:B------:R-:W-:-:S01]  /*7ba0*/  FFMA.FTZ R176, R11, R89, -R105 ;  /* 0x000000590bb07223 */ /* 0x000fc20000010869 */
[-CC-:B------:R-:W-:Y:S01]  /*7bb0*/  FFMA.FTZ R11, R12, R89.reuse, -R105.reuse ;  /* 0x000000590c0b7223 */ /* 0x180fe20000010869 */
[----:B------:R-:W-:-:S01]  /*7bc0*/  FFMA.FTZ R12, R15, R89, -R105 ;  /* 0x000000590f0c7223 */ /* 0x000fc20000010869 */
[-CC-:B------:R-:W-:Y:S01]  /*7bd0*/  FFMA.FTZ R15, R20, R89.reuse, -R105.reuse ;  /* 0x00000059140f7223 */ /* 0x180fe20000010869 */
[----:B------:R-:W-:-:S01]  /*7be0*/  FFMA.FTZ R20, R153, R89, -R105 ;  /* 0x0000005999147223 */ /* 0x000fc20000010869 */
[----:B------:R-:W-:Y:S01]  /*7bf0*/  QGMMA.64x128x32.F32.E4M3.E4M3 R24, R180, gdesc[UR4], R24, gsb0 ;  /* 0x01e00004b4187df3 */ /* 0x000fe20008000818 */
[----:B------:R-:W-:Y:S01]  /*7c00*/  UIADD3 UR6, UR10, 0x300, URZ ;  /* 0x000003000a067890 */ /* 0x000fe2000fffe03f */
[----:B------:R-:W0:Y:S01]  /*7c10*/  MUFU.EX2 R176, R176 ;  /* 0x000000b000b07308 */ /* 0x000e220000000800 */
[----:B------:R-:W-:-:S07]  /*7c20*/  UMOV UR7, 0xc0000010 ;  /* 0xc000001000077882 */ /* 0x000fce0000000000 */
[----:B------:R-:W1:Y:S08]  /*7c30*/  MUFU.EX2 R11, R11 ;  /* 0x0000000b000b7308 */ /* 0x000e700000000800 */
[----:B------:R-:W2:Y:S01]  /*7c40*/  MUFU.EX2 R12, R12 ;  /* 0x0000000c000c7308 */ /* 0x000ea20000000800 */
[----:B0-----:R-:W-:-:S07]  /*7c50*/  FFMA.FTZ R6, R5, R6, R176 ;  /* 0x0000000605067223 */ /* 0x001fce00000100b0 */
[----:B------:R-:W0:Y:S01]  /*7c60*/  MUFU.EX2 R15, R15 ;  /* 0x0000000f000f7308 */ /* 0x000e220000000800 */
[----:B-1----:R-:W-:-:S07]  /*7c70*/  FADD.FTZ R7, R11, R6 ;  /* 0x000000060b077221 */ /* 0x002fce0000010000 */
[----:B------:R-:W1:Y:S01]  /*7c80*/  MUFU.EX2 R20, R20 ;  /* 0x0000001400147308 */ /* 0x000e620000000800 */
[----:B--2---:R-:W-:-:S07]  /*7c90*/  FADD.FTZ R6, R12, R7 ;  /* 0x000000070c067221 */ /* 0x004fce0000010000 */
[----:B------:R-:W2:Y:S01]  /*7ca0*/  MUFU.EX2 R93, R93 ;  /* 0x0000005d005d7308 */ /* 0x000ea20000000800 */
[----:B0-----:R-:W-:-:S07]  /*7cb0*/  FADD.FTZ R7, R15, R6 ;  /* 0x000000060f077221 */ /* 0x001fce0000010000 */
[----:B------:R-:W0:Y:S01]  /*7cc0*/  MUFU.EX2 R135, R135 ;  /* 0x0000008700877308 */ /* 0x000e220000000800 */
[----:B-1----:R-:W-:-:S01]  /*7cd0*/  FADD.FTZ R6, R20, R7 ;  /* 0x0000000714067221 */ /* 0x002fc20000010000 */
[----:B------:R-:W-:-:S03]  /*7ce0*/  FADD.FTZ R7, R21, R158 ;  /* 0x0000009e15077221 */ /* 0x000fc60000010000 */
[----:B------:R-:W-:-:S03]  /*7cf0*/  FADD.FTZ R6, R131, R6 ;  /* 0x0000000683067221 */ /* 0x000fc60000010000 */
[----:B------:R-:W1:Y:S01]  /*7d00*/  MUFU.EX2 R136, R136 ;  /* 0x0000008800887308 */ /* 0x000e620000000800 */
[----:B------:R-:W-:-:S01]  /*7d10*/  FADD.FTZ R149, R133, R6 ;  /* 0x0000000685957221 */ /* 0x000fc20000010000 */
[----:B------:R-:W-:-:S03]  /*7d20*/  FADD.FTZ R6, R156, R7 ;  /* 0x000000079c067221 */ /* 0x000fc60000010000 */
[----:B------:R-:W-:Y:S01]  /*7d30*/  FADD.FTZ R158, R154, R149 ;  /* 0x000000959a9e7221 */ /* 0x000fe20000010000 */
[----:B--2---:R-:W-:-:S02]  /*7d40*/  FADD.FTZ R7, R93, R6 ;  /* 0x000000065d077221 */ /* 0x004fc40000010000 */
[----:B------:R-:W2:Y:S01]  /*7d50*/  MUFU.EX2 R138, R138 ;  /* 0x0000008a008a7308 */ /* 0x000ea20000000800 */
[----:B0-----:R-:W-:-:S07]  /*7d60*/  FADD.FTZ R149, R135, R158 ;  /* 0x0000009e87957221 */ /* 0x001fce0000010000 */
[----:B------:R-:W0:Y:S01]  /*7d70*/  MUFU.EX2 R95, R95 ;  /* 0x0000005f005f7308 */ /* 0x000e220000000800 */
[----:B-1----:R-:W-:-:S07]  /*7d80*/  FADD.FTZ R6, R136, R7 ;  /* 0x0000000788067221 */ /* 0x002fce0000010000 */
[----:B------:R-:W1:Y:S01]  /*7d90*/  MUFU.EX2 R137, R137 ;  /* 0x0000008900897308 */ /* 0x000e620000000800 */
[----:B--2---:R-:W-:-:S01]  /*7da0*/  FADD.FTZ R158, R138, R149 ;  /* 0x000000958a9e7221 */ /* 0x004fc20000010000 */
[----:B------:R-:W-:-:S06]  /*7db0*/  FFMA.FTZ R149, R198, R89, -R105 ;  /* 0x00000059c6957223 */ /* 0x000fcc0000010869 */
        /* <DEDUP_REMOVED lines=13> */
[----:B0-----:R-:W-:-:S01]  /*7e90*/  FADD.FTZ R6, R144, R7 ;  /* 0x0000000790067221 */ /* 0x001fc20000010000 */
[----:B------:R-:W-:Y:S02]  /*7ea0*/  WARPGROUP.DEPBAR.LE gsb0, 0x0 ;  /* 0x00008000000079c5 */ /* 0x000fe40000010000 */
[----:B------:R-:W-:-:S04]  /*7eb0*/  WARPGROUP.ARRIVE ;  /* 0x00000000000079c5 */ /* 0x000fc80000000000 */
[----:B------:R-:W0:Y:S01]  /*7ec0*/  MUFU.EX2 R141, R141 ;  /* 0x0000008d008d7308 */ /* 0x000e220000000800 */
[----:B-1----:R-:W-:-:S01]  /*7ed0*/  FADD.FTZ R158, R146, R151 ;  /* 0x00000097929e7221 */ /* 0x002fc20000010000 */
[----:B------:R-:W-:Y:S01]  /*7ee0*/  FFMA.FTZ R151, R202, R89, -R105 ;  /* 0x00000059ca977223 */ /* 0x000fe20000010869 */
[----:B------:R-:W-:Y:S01]  /*7ef0*/  QGMMA.64x128x32.F32.E4M3.E4M3 R24, R184, gdesc[UR4], R24, gsb0 ;  /* 0x01e00004b8187df3 */ /* 0x000fe20008000818 */
[----:B------:R-:W-:Y:S01]  /*7f00*/  UIADD3 UR6, UR10, 0x400, URZ ;  /* 0x000004000a067890 */ /* 0x000fe2000fffe03f */
[----:B------:R-:W-:-:S03]  /*7f10*/  UMOV UR7, 0xc0000010 ;  /* 0xc000001000077882 */ /* 0x000fc60000000000 */
        /* <DEDUP_REMOVED lines=22> */
[----:B------:R-:W-:-:S06]  /*8080*/  FFMA.FTZ R153, R208, R89, -R105 ;  /* 0x00000059d0997223 */ /* 0x000fcc0000010869 */
        /* <DEDUP_REMOVED lines=15> */
[----:B------:R-:W-:Y:S02]  /*8180*/  WARPGROUP.DEPBAR.LE gsb0, 0x0 ;  /* 0x00008000000079c5 */ /* 0x000fe40000010000 */
[----:B------:R-:W-:-:S04]  /*8190*/  WARPGROUP.ARRIVE ;  /* 0x00000000000079c5 */ /* 0x000fc80000000000 */
[----:B------:R-:W1:Y:S01]  /*81a0*/  MUFU.EX2 R104, R104 ;  /* 0x0000006800687308 */ /* 0x000e620000000800 */
[----:B--2---:R-:W-:-:S01]  /*81b0*/  FADD.FTZ R157, R132, R157 ;  /* 0x0000009d849d7221 */ /* 0x004fc20000010000 */
[----:B------:R-:W-:Y:S06]  /*81c0*/  QGMMA.64x128x32.F32.E4M3.E4M3 R24, R188, gdesc[UR4], R24, gsb0 ;  /* 0x01e00004bc187df3 */ /* 0x000fec0008000818 */
        /* <DEDUP_REMOVED lines=16> */
[----:B------:R-:W-:-:S06]  /*82d0*/  IADD3 R6, -R22, 0xb, RZ ;  /* 0x0000000b16067810 */ /* 0x000fcc0007ffe1ff */
[----:B------:R-:W1:Y:S01]  /*82e0*/  MUFU.EX2 R114, R114 ;  /* 0x0000007200727308 */ /* 0x000e620000000800 */
[----:B--2---:R-:W-:-:S07]  /*82f0*/  FADD.FTZ R157, R149, R162 ;  /* 0x000000a2959d7221 */ /* 0x004fce0000010000 */
[----:B------:R-:W2:Y:S01]  /*8300*/  MUFU.EX2 R115, R115 ;  /* 0x0000007300737308 */ /* 0x000ea20000000800 */
[----:B0-----:R-:W-:-:S07]  /*8310*/  FADD.FTZ R162, R112, R7 ;  /* 0x0000000770a27221 */ /* 0x001fce0000010000 */
[----:B------:R-:W0:Y:S01]  /*8320*/  MUFU.EX2 R151, R151 ;  /* 0x0000009700977308 */ /* 0x000e220000000800 */
[----:B-1----:R-:W-:-:S07]  /*8330*/  FADD.FTZ R166, R114, R157 ;  /* 0x0000009d72a67221 */ /* 0x002fce0000010000 */
[----:B------:R-:W-:Y:S01]  /*8340*/  MUFU.EX2 R116, R116 ;  /* 0x0000007400747308 */ /* 0x000fe20000000800 */
[----:B--2---:R-:W-:-:S07]  /*8350*/  FADD.FTZ R7, R115, R162 ;  /* 0x000000a273077221 */ /* 0x004fce0000010000 */
[----:B------:R-:W1:Y:S01]  /*8360*/  MUFU.EX2 R118, R118 ;  /* 0x0000007600767308 */ /* 0x000e620000000800 */
[----:B0-----:R-:W-:-:S01]  /*8370*/  FADD.FTZ R157, R151, R166 ;  /* 0x000000a6979d7221 */ /* 0x001fc20000010000 */
[----:B------:R-:W-:-:S06]  /*8380*/  IMAD.U32 R166, RZ, RZ, UR50 ;  /* 0x00000032ffa67e24 */ /* 0x000fcc000f8e00ff */
[----:B------:R-:W-:Y:S08]  /*8390*/  MUFU.EX2 R117, R117 ;  /* 0x0000007500757308 */ /* 0x000ff00000000800 */
[----:B------:R-:W0:Y:S01]  /*83a0*/  MUFU.EX2 R155, R155 ;  /* 0x0000009b009b7308 */ /* 0x000e220000000800 */
[----:B-1----:R-:W-:-:S07]  /*83b0*/  FADD.FTZ R162, R118, R157 ;  /* 0x0000009d76a27221 */ /* 0x002fce0000010000 */
[----:B------:R-:W-:Y:S08]  /*83c0*/  MUFU.EX2 R119, R119 ;  /* 0x0000007700777308 */ /* 0x000ff00000000800 */
[----:B------:R-:W1:Y:S01]  /*83d0*/  MUFU.EX2 R153, R153 ;  /* 0x0000009900997308 */ /* 0x000e620000000800 */
[----:B0-----:R-:W-:-:S07]  /*83e0*/  FADD.FTZ R162, R155, R162 ;  /* 0x000000a29ba27221 */ /* 0x001fce0000010000 */
[----:B------:R-:W-:Y:S01]  /*83f0*/  MUFU.EX2 R160, R160 ;  /* 0x000000a000a07308 */ /* 0x000fe20000000800 */
[----:B------:R-:W-:-:S07]  /*8400*/  WARPGROUP.DEPBAR.LE gsb0, 0x0 ;  /* 0x00008000000079c5 */ /* 0x000fce0000010000 */
[----:B------:R-:W0:Y:S01]  /*8410*/  MUFU.EX2 R158, R158 ;  /* 0x0000009e009e7308 */ /* 0x000e220000000800 */
[----:B-1----:R-:W-:-:S07]  /*8420*/  FADD.FTZ R157, R153, R162 ;  /* 0x000000a2999d7221 */ /* 0x002fce0000010000 */
[----:B------:R-:W-:Y:S08]  /*8430*/  MUFU.EX2 R121, R121 ;  /* 0x0000007900797308 */ /* 0x000ff00000000800 */
[----:B------:R-:W1:Y:S01]  /*8440*/  MUFU.EX2 R178, R92 ;  /* 0x0000005c00b27308 */ /* 0x000e620000000800 */
[----:B0-----:R-:W-:-:S07]  /*8450*/  FADD.FTZ R157, R158, R157 ;  /* 0x0000009d9e9d7221 */ /* 0x001fce0000010000 */
[----:B------:R0:W2:Y:S08]  /*8460*/  MUFU.EX2 R159, R94 ;  /* 0x0000005e009f7308 */ /* 0x0000b00000000800 */
[----:B------:R-:W-:Y:S01]  /*8470*/  MUFU.EX2 R164, R164 ;  /* 0x000000a400a47308 */ /* 0x000fe20000000800 */
[----:B0-----:R-:W-:-:S01]  /*8480*/  FADD.FTZ R94, R116, R7 ;  /* 0x00000007745e7221 */ /* 0x001fc20000010000 */
[----:B-1----:R-:W-:-:S03]  /*8490*/  FADD.FTZ R157, R178, R157 ;  /* 0x0000009db29d7221 */ /* 0x002fc60000010000 */
[----:B------:R-:W-:-:S03]  /*84a0*/  FADD.FTZ R94, R117, R94 ;  /* 0x0000005e755e7221 */ /* 0x000fc60000010000 */
[----:B------:R0:W1:Y:S01]  /*84b0*/  MUFU.EX2 R92, R96 ;  /* 0x00000060005c7308 */ /* 0x0000620000000800 */
[----:B------:R-:W-:-:S01]  /*84c0*/  FADD.FTZ R7, R119, R94 ;  /* 0x0000005e77077221 */ /* 0x000fc20000010000 */
[----:B--2---:R-:W-:-:S03]  /*84d0*/  FADD.FTZ R157, R159, R157 ;  /* 0x0000009d9f9d7221 */ /* 0x004fc60000010000 */
[----:B------:R-:W-:-:S03]  /*84e0*/  FADD.FTZ R94, R160, R7 ;  /* 0x00000007a05e7221 */ /* 0x000fc60000010000 */
[----:B------:R-:W2:Y:S01]  /*84f0*/  MUFU.EX2 R125, R125 ;  /* 0x0000007d007d7308 */ /* 0x000ea20000000800 */
[----:B0-----:R-:W-:Y:S01]  /*8500*/  @!P1 IMAD R96, R166, 0x8, R3 ;  /* 0x00000008a6609824 */ /* 0x001fe200078e0203 */
[----:B------:R0:W-:Y:S06]  /*8510*/  BAR.ARV R6, 0x100 ;  /* 0x000400060000751d */ /* 0x0001ec0000002000 */
[----:B------:R-:W-:Y:S01]  /*8520*/  MUFU.EX2 R172, R172 ;  /* 0x000000ac00ac7308 */ /* 0x000fe20000000800 */
[----:B------:R-:W-:-:S01]  /*8530*/  FADD.FTZ R7, R121, R94 ;  /* 0x0000005e79077221 */ /* 0x000fc20000010000 */
[----:B0-----:R-:W-:-:S02]  /*8540*/  @!P1 VIADD R6, R96, 0x29840 ;  /* 0x0002984060069836 */ /* 0x001fc40000000000 */
[----:B-1----:R-:W-:-:S03]  /*8550*/  FADD.FTZ R157, R92, R157 ;  /* 0x0000009d5c9d7221 */ /* 0x002fc60000010000 */
[----:B------:R-:W-:Y:S01]  /*8560*/  @!P1 PRMT R6, RZ, 0x654, R6 ;  /* 0x00000654ff069816 */ /* 0x000fe20000000006 */
[----:B------:R-:W0:Y:S03]  /*8570*/  MUFU.EX2 R98, R98 ;  /* 0x0000006200627308 */ /* 0x000e260000000800 */
[----:B------:R1:W-:Y:S05]  /*8580*/  @!P1 SYNCS.ARRIVE.TRANS64.RED.A1T0 RZ, [R6+URZ], RZ ;  /* 0x000000ff06ff99a7 */ /* 0x0003ea000810043f */
[----:B------:R-:W3:Y:S01]  /*8590*/  MUFU.EX2 R129, R129 ;  /* 0x0000008100817308 */ /* 0x000ee20000000800 */
[----:B-1----:R-:W-:-:S04]  /*85a0*/  FADD.FTZ R6, R164, R7 ;  /* 0x00000007a4067221 */ /* 0x002fc80000010000 */
[----:B--2---:R-:W-:-:S03]  /*85b0*/  FADD.FTZ R7, R125, R6 ;  /* 0x000000067d077221 */ /* 0x004fc60000010000 */
[----:B------:R-:W1:Y:S01]  /*85c0*/  MUFU.EX2 R100, R100 ;  /* 0x0000006400647308 */ /* 0x000e620000000800 */
[----:B0-----:R-:W-:-:S01]  /*85d0*/  FADD.FTZ R157, R98, R157 ;  /* 0x0000009d629d7221 */ /* 0x001fc20000010000 */
[----:B------:R-:W-:-:S06]  /*85e0*/  FADD.FTZ R6, R172, R7 ;  /* 0x00000007ac067221 */ /* 0x000fcc0000010000 */
[----:B------:R-:W0:Y:S01]  /*85f0*/  MUFU.EX2 R174, R174 ;  /* 0x000000ae00ae7308 */ /* 0x000e220000000800 */
[----:B---3--:R-:W-:-:S07]  /*8600*/  FADD.FTZ R7, R129, R6 ;  /* 0x0000000681077221 */ /* 0x008fce0000010000 */
[----:B------:R-:W2:Y:S01]  /*8610*/  MUFU.EX2 R102, R102 ;  /* 0x0000006600667308 */ /* 0x000ea20000000800 */
[----:B-1----:R-:W-:-:S01]  /*8620*/  FADD.FTZ R157, R100, R157 ;  /* 0x0000009d649d7221 */ /* 0x002fc20000010000 */
[----:B0-----:R-:W-:-:S03]  /*8630*/  FADD.FTZ R7, R174, R7 ;  /* 0x00000007ae077221 */ /* 0x001fc60000010000 */
[----:B--2---:R-:W-:Y:S01]  /*8640*/  FADD.FTZ R6, R102, R157 ;  /* 0x0000009d66067221 */ /* 0x004fe20000010000 */
[----:B------:R-:W-:Y:S06]  /*8650*/  @!P0 BRA `(.L_x_264) ;  /* 0x0000000000048947 */ /* 0x000fec0003800000 */
[----:B------:R-:W-:Y:S01]  /*8660*/  BPT.TRAP 0x1 ;  /* 0x000000040000795c */ /* 0x000fe20000300000 */
.L_x_264:
[----:B------:R-:W-:Y:S01]  /*8670*/  F2FP.SATFINITE.E4M3.F32.PACK_AB_MERGE_C R12, R15, R12, RZ ;  /* 0x0000000c0f0c723e */ /* 0x000fe200048070ff */
[----:B------:R-:W-:Y:S01]  /*8680*/  UIADD3 UR6, UR48, -0x1, URZ ;  /* 0xffffffff30067890 */ /* 0x000fe2000fffe03f */
[----:B------:R-:W-:Y:S01]  /*8690*/  F2FP.SATFINITE.E4M3.F32.PACK_AB_MERGE_C R9, R14, R9, RZ ;  /* 0x000000090e09723e */ /* 0x000fe200048070ff */
[----:B------:R-:W-:Y:S01]  /*86a0*/  UMOV UR51, UR42 ;  /* 0x0000002a00337c82 */ /* 0x000fe20008000000 */
[----:B------:R-:W-:Y:S01]  /*86b0*/  F2FP.SATFINITE.E4M3.F32.PACK_AB_MERGE_C R173, R11, R176, R12 ;  /* 0x000000b00bad723e */ /* 0x000fe2000480700c */
[----:B------:R-:W-:Y:S01]  /*86c0*/  IMAD.U32 R12, RZ, RZ, UR49 ;  /* 0x00000031ff0c7e24 */ /* 0x000fe2000f8e00ff */
[----:B------:R-:W-:Y:S01]  /*86d0*/  F2FP.SATFINITE.E4M3.F32.PACK_AB_MERGE_C R10, R10, R91, R9 ;  /* 0x0000005b0a0a723e */ /* 0x000fe20004807009 */
[----:B------:R-:W-:Y:S01]  /*86e0*/  UMOV UR49, UR50 ;  /* 0x0000003200317c82 */ /* 0x000fe20008000000 */
[----:B------:R-:W-:Y:S01]  /*86f0*/  ISETP.LT.AND P1, PT, RZ, UR48, PT ;  /* 0x00000030ff007c0c */ /* 0x000fe2000bf21270 */
[----:B------:R-:W-:Y:S01]  /*8700*/  IMAD R9, R12, 0x8, R3 ;  /* 0x000000080c097824 */ /* 0x000fe200078e0203 */
[----:B------:R-:W-:Y:S01]  /*8710*/  F2FP.SATFINITE.E4M3.F32.PACK_AB_MERGE_C R129, R174, R129, RZ ;  /* 0x00000081ae81723e */ /* 0x000fe200048070ff */
[----:B------:R-:W-:Y:S01]  /*8720*/  UMOV UR48, UR6 ;  /* 0x0000000600307c82 */ /* 0x000fe20008000000 */
[----:B------:R-:W-:Y:S01]  /*8730*/  F2FP.SATFINITE.E4M3.F32.PACK_AB_MERGE_C R21, R156, R21, RZ ;  /* 0x000000159c15723e */ /* 0x000fe200048070ff */
[----:B------:R-:W-:Y:S01]  /*8740*/  VIADD R9, R9, 0x29860 ;  /* 0x0002986009097836 */ /* 0x000fe20000000000 */
[----:B------:R-:W-:Y:S01]  /*8750*/  F2FP.SATFINITE.E4M3.F32.PACK_AB_MERGE_C R133, R154, R133, RZ ;  /* 0x000000859a85723e */ /* 0x000fe200048070ff */
[-C--:B------:R-:W-:Y:S01]  /*8760*/  FMUL.FTZ R24, R24, R8.reuse ;  /* 0x0000000818187220 */ /* 0x080fe20000410000 */
[----:B------:R-:W-:Y:S01]  /*8770*/  F2FP.SATFINITE.E4M3.F32.PACK_AB_MERGE_C R95, R140, R95, RZ ;  /* 0x0000005f8c5f723e */ /* 0x000fe200048070ff */
[-C--:B------:R-:W-:Y:S01]  /*8780*/  FMUL.FTZ R25, R25, R8.reuse ;  /* 0x0000000819197220 */ /* 0x080fe20000410000 */
[----:B------:R-:W-:Y:S01]  /*8790*/  PRMT R9, R4, 0x654, R9 ;  /* 0x0000065404097816 */ /* 0x000fe20000000009 */
[-C--:B------:R-:W-:Y:S01]  /*87a0*/  FMUL.FTZ R28, R28, R8.reuse ;  /* 0x000000081c1c7220 */ /* 0x080fe20000410000 */
[----:B------:R-:W-:Y:S01]  /*87b0*/  F2FP.SATFINITE.E4M3.F32.PACK_AB_MERGE_C R137, R142, R137, RZ ;  /* 0x000000898e89723e */ /* 0x000fe200048070ff */
[-C--:B------:R-:W-:Y:S01]  /*87c0*/  FMUL.FTZ R29, R29, R8.reuse ;  /* 0x000000081d1d7220 */ /* 0x080fe20000410000 */
[----:B------:R-:W-:Y:S01]  /*87d0*/  F2FP.SATFINITE.E4M3.F32.PACK_AB_MERGE_C R99, R148, R99, RZ ;  /* 0x000000639463723e */ /* 0x000fe200048070ff */
[----:B------:R0:W-:Y:S01]  /*87e0*/  SYNCS.ARRIVE.TRANS64.RED.A1T0 RZ, [R9+URZ], RZ ;  /* 0x000000ff09ff79a7 */ /* 0x0001e2000810043f */
        /* <DEDUP_REMOVED lines=93> */
[----:B0-----:R-:W-:Y:S06]  /*8dc0*/  @P1 BRA `(.L_x_265) ;  /* 0xffffffc800301947 */ /* 0x001fec000383ffff */
.L_x_255:
[----:B------:R-:W-:Y:S06]  /*8dd0*/  BAR.ARV 0x8, 0x120 ;  /* 0x0204800000007b1d */ /* 0x000fec0000002000 */
[----:B------:R-:W-:Y:S05]  /*8de0*/  @!P0 BRA `(.L_x_266) ;  /* 0x0000000000048947 */ /* 0x000fea0003800000 */
[----:B------:R-:W-:Y:S01]  /*8df0*/  BPT.TRAP 0x1 ;  /* 0x000000040000795c */ /* 0x000fe20000300000 */
.L_x_266:
[----:B------:R-:W-:Y:S01]  /*8e00*/  IMAD.U32 R0, RZ, RZ, UR50 ;  /* 0x00000032ff007e24 */ /* 0x000fe2000f8e00ff */
[----:B------:R-:W-:-:S03]  /*8e10*/  MOV R5, UR42 ;  /* 0x0000002a00057c02 */ /* 0x000fc60008000f00 */
[----:B------:R-:W-:Y:S01]  /*8e20*/  IMAD R15, R0, 0x8, R3 ;  /* 0x00000008000f7824 */ /* 0x000fe200078e0203 */
[----:B------:R-:W-:-:S04]  /*8e30*/  SHF.L.U32 R0, R5, 0x1f, RZ ;  /* 0x0000001f05007819 */ /* 0x000fc800000006ff */
[----:B------:R0:W1:Y:S01]  /*8e40*/  SYNCS.PHASECHK.TRANS64.TRYWAIT P1, [R15+URZ+0x29850], R0 ;  /* 0x029850000f0075a7 */ /* 0x000062000802017f */
[----:B------:R-:W-:Y:S05]  /*8e50*/  @!P0 BRA `(.L_x_267) ;  /* 0x0000000000048947 */ /* 0x000fea0003800000 */
[----:B------:R-:W-:Y:S01]  /*8e60*/  BPT.TRAP 0x1 ;  /* 0x000000040000795c */ /* 0x000fe20000300000 */
.L_x_267:
[----:B------:R-:W-:Y:S02]  /*8e70*/  VIADD R3, R3, 0x400 ;  /* 0x0000040003037836 */ /* 0x000fe40000000000 */
[----:B------:R-:W-:-:S03]  /*8e80*/  IMAD.U32 R8, RZ, RZ, UR50 ;  /* 0x00000032ff087e24 */ /* 0x000fc6000f8e00ff */
[----:B------:R-:W-:-:S04]  /*8e90*/  SHF.R.U32.HI R3, RZ, 0x4, R3 ;  /* 0x00000004ff037819 */ /* 0x000fc80000011603 */
[----:B------:R-:W-:-:S04]  /*8ea0*/  LOP3.LUT R3, R3, 0x3fff, RZ, 0xc0, !PT ;  /* 0x00003fff03037812 */ /* 0x000fc800078ec0ff */
[----:B------:R-:W-:Y:S01]  /*8eb0*/  LOP3.LUT R3, R3, 0x10000, RZ, 0xfc, !PT ;  /* 0x0001000003037812 */ /* 0x000fe200078efcff */
[----:B-1----:R-:W-:Y:S06]  /*8ec0*/  @P1 BRA `(.L_x_268) ;  /* 0x0000000000081947 */ /* 0x002fec0003800000 */
[----:B------:R-:W1:Y:S02]  /*8ed0*/  SYNCS.PHASECHK.TRANS64.TRYWAIT P1, [R15+URZ+0x29850], R0 ;  /* 0x029850000f0075a7 */ /* 0x000e64000802017f */
[----:B-1----:R-:W-:Y:S05]  /*8ee0*/  @!P1 BRA `(.L_x_269) ;  /* 0x0000007c00009947 */ /* 0x002fea0003800000 */
.L_x_268:
[----:B------:R-:W-:Y:S01]  /*8ef0*/  IMAD R8, R8, 0x500, R3 ;  /* 0x0000050008087824 */ /* 0x000fe200078e0203 */
[----:B------:R-:W-:Y:S05]  /*8f00*/  WARPSYNC.ALL ;  /* 0x0000000000007948 */ /* 0x000fea0003800000 */
[----:B------:R-:W-:Y:S01]  /*8f10*/  IMAD.MOV.U32 R9, RZ, RZ, -0x3ffffff0 ;  /* 0xc0000010ff097424 */ /* 0x000fe200078e00ff */
[C---:B------:R-:W-:Y:S01]  /*8f20*/  R2UR UR6, R8.reuse ;  /* 0x00000000080672ca */ /* 0x040fe200000e0000 */
[----:B------:R-:W-:Y:S01]  /*8f30*/  WARPGROUP.ARRIVE ;  /* 0x00000000000079c5 */ /* 0x000fe20000000000 */
[----:B------:R-:W-:Y:S01]  /*8f40*/  VIADD R10, R8, 0x100 ;  /* 0x00000100080a7836 */ /* 0x000fe20000000000 */
[----:B------:R-:W-:Y:S01]  /*8f50*/  ULDC.64 UR8, c[0x0][0x9a0] ;  /* 0x0002680000087ab9 */ /* 0x000fe20000000a00 */
[----:B------:R-:W-:Y:S01]  /*8f60*/  R2UR UR7, R9 ;  /* 0x00000000090772ca */ /* 0x000fe200000e0000 */
[----:B------:R-:W-:Y:S01]  /*8f70*/  IMAD.MOV.U32 R11, RZ, RZ, -0x3ffffff0 ;  /* 0xc0000010ff0b7424 */ /* 0x000fe200078e00ff */
[----:B------:R-:W-:Y:S01]  /*8f80*/  UISETP.NE.U32.AND UP0, UPT, UR8, URZ, UPT ;  /* 0x0000003f0800728c */ /* 0x000fe2000bf05070 */
[----:B------:R-:W-:-:S03]  /*8f90*/  IMAD.MOV.U32 R5, RZ, RZ, 0x3f800000 ;  /* 0x3f800000ff057424 */ /* 0x000fc600078e00ff */
[----:B------:R-:W-:-:S06]  /*8fa0*/  UISETP.NE.AND.EX UP0, UPT, UR9, URZ, UPT, UP0 ;  /* 0x0000003f0900728c */ /* 0x000fcc000bf05300 */
[----:B------:R-:W-:Y:S01]  /*8fb0*/  PLOP3.LUT P1, PT, PT, PT, UP0, 0x80, 0x0 ;  /* 0x000000000000781c */ /* 0x000fe20003f2f008 */
[----:B------:R-:W-:Y:S01]  /*8fc0*/  QGMMA.64x128x32.F32.E4M3.E4M3 R24, R172, gdesc[UR4], R24, gsb0 ;  /* 0x01e00004ac187df3 */ /* 0x000fe20008000818 */
[----:B------:R-:W-:Y:S01]  /*8fd0*/  R2UR UR6, R10 ;  /* 0x000000000a0672ca */ /* 0x000fe200000e0000 */
[----:B------:R-:W-:Y:S01]  /*8fe0*/  VIADD R10, R8, 0x200 ;  /* 0x00000200080a7836 */ /* 0x000fe20000000000 */
[----:B------:R-:W-:Y:S01]  /*8ff0*/  R2UR UR7, R11 ;  /* 0x000000000b0772ca */ /* 0x000fe200000e0000 */
[----:B------:R-:W-:Y:S01]  /*9000*/  @UP0 ULDC.64 UR10, c[0x0][0x9c8] ;  /* 0x00027200000a0ab9 */ /* 0x000fe20000000a00 */
[----:B------:R-:W-:Y:S01]  /*9010*/  IMAD.MOV.U32 R11, RZ, RZ, -0x3ffffff0 ;  /* 0xc0000010ff0b7424 */ /* 0x000fe200078e00ff */
[----:B------:R-:W-:Y:S01]  /*9020*/  @UP0 UIMAD.WIDE.U32 UR4, UR36, UR10, URZ ;  /* 0x0000000a240402a5 */ /* 0x000fe2000f8e003f */
[----:B------:R-:W-:Y:S02]  /*9030*/  WARPGROUP.DEPBAR.LE gsb0, 0x0 ;  /* 0x00008000000079c5 */ /* 0x000fe40000010000 */
[----:B------:R-:W-:-:S07]  /*9040*/  WARPGROUP.ARRIVE ;  /* 0x00000000000079c5 */ /* 0x000fce0000000000 */
[----:B------:R-:W-:Y:S01]  /*9050*/  QGMMA.64x128x32.F32.E4M3.E4M3 R24, R176, gdesc[UR4], R24, gsb0 ;  /* 0x01e00004b0187df3 */ /* 0x000fe20008000818 */
[----:B------:R-:W-:Y:S02]  /*9060*/  @UP0 UIMAD UR6, UR37, UR10, URZ ;  /* 0x0000000a250602a4 */ /* 0x000fe4000f8e023f */
[----:B------:R-:W-:Y:S02]  /*9070*/  @UP0 USHF.R.S32.HI UR7, URZ, 0x1f, UR38 ;  /* 0x0000001f3f070899 */ /* 0x000fe40008011426 */
[----:B------:R-:W-:-:S03]  /*9080*/  @UP0 UIMAD UR6, UR36, UR11, UR6 ;  /* 0x0000000b240602a4 */ /* 0x000fc6000f8e0206 */
[----:B------:R-:W-:Y:S01]  /*9090*/  @UP0 ULDC.64 UR10, c[0x0][0x9d0] ;  /* 0x00027400000a0ab9 */ /* 0x000fe20000000a00 */
[----:B------:R-:W-:Y:S02]  /*90a0*/  @UP0 UIADD3 UR5, UR5, UR6, URZ ;  /* 0x0000000605050290 */ /* 0x000fe4000fffe03f */
[----:B------:R-:W-:Y:S02]  /*90b0*/  @UP0 UIMAD UR6, UR7, UR10, URZ ;  /* 0x0000000a070602a4 */ /* 0x000fe4000f8e023f */
[----:B------:R-:W-:Y:S02]  /*90c0*/  @UP0 UIMAD.WIDE.U32 UR4, UR38, UR10, UR4 ;  /* 0x0000000a260402a5 */ /* 0x000fe4000f8e0004 */
[----:B------:R-:W-:-:S04]  /*90d0*/  @UP0 UIMAD UR6, UR38, UR11, UR6 ;  /* 0x0000000b260602a4 */ /* 0x000fc8000f8e0206 */
[----:B------:R-:W-:Y:S02]  /*90e0*/  @UP0 UIADD3 UR5, UR5, UR6, URZ ;  /* 0x0000000605050290 */ /* 0x000fe4000fffe03f */
[----:B------:R-:W-:Y:S01]  /*90f0*/  @UP0 ULEA UR6, UP1, UR4, UR8, 0x2 ;  /* 0x0000000804060291 */ /* 0x000fe2000f82103f */
[----:B------:R-:W-:-:S03]  /*9100*/  R2UR UR7, R11 ;  /* 0x000000000b0772ca */ /* 0x000fc600000e0000 */
[----:B------:R-:W-:-:S03]  /*9110*/  @UP0 ULEA.HI.X UR5, UR4, UR9, UR5, 0x2, UP1 ;  /* 0x0000000904050291 */ /* 0x000fc600088f1405 */
[----:B------:R-:W-:Y:S01]  /*9120*/  @UP0 UMOV UR4, UR6 ;  /* 0x0000000600040c82 */ /* 0x000fe20008000000 */
[----:B------:R-:W-:Y:S01]  /*9130*/  R2UR UR6, R10 ;  /* 0x000000000a0672ca */ /* 0x000fe200000e0000 */
[----:B------:R-:W-:Y:S02]  /*9140*/  IMAD.U32 R12, RZ, RZ, UR4 ;  /* 0x00000004ff0c7e24 */ /* 0x000fe4000f8e00ff */
[----:B------:R-:W-:-:S05]  /*9150*/  IMAD.U32 R13, RZ, RZ, UR5 ;  /* 0x00000005ff0d7e24 */ /* 0x000fca000f8e00ff */
[----:B------:R2:W3:Y:S01]  /*9160*/  @P1 LDG.E R5, desc[UR46][R12.64] ;  /* 0x0000002e0c051981 */ /* 0x0004e2000c1e1900 */
[----:B------:R-:W-:Y:S02]  /*9170*/  VIADD R10, R8, 0x300 ;  /* 0x00000300080a7836 */ /* 0x000fe40000000000 */
[----:B------:R-:W-:Y:S01]  /*9180*/  IMAD.MOV.U32 R11, RZ, RZ, -0x3ffffff0 ;  /* 0xc0000010ff0b7424 */ /* 0x000fe200078e00ff */
[----:B------:R-:W-:Y:S02]  /*9190*/  WARPGROUP.DEPBAR.LE gsb0, 0x0 ;  /* 0x00008000000079c5 */ /* 0x000fe40000010000 */
[----:B------:R-:W-:-:S06]  /*91a0*/  WARPGROUP.ARRIVE ;  /* 0x00000000000079c5 */ /* 0x000fcc0000000000 */
[----:B------:R-:W-:Y:S01]  /*91b0*/  QGMMA.64x128x32.F32.E4M3.E4M3 R24, R180, gdesc[UR4], R24, gsb0 ;  /* 0x01e00004b4187df3 */ /* 0x000fe20008000818 */
[----:B------:R-:W-:Y:S02]  /*91c0*/  R2UR UR6, R10 ;  /* 0x000000000a0672ca */ /* 0x000fe400000e0000 */
[----:B------:R-:W-:Y:S01]  /*91d0*/  R2UR UR7, R11 ;  /* 0x000000000b0772ca */ /* 0x000fe200000e0000 */
[----:B------:R-:W-:Y:S02]  /*91e0*/  VIADD R8, R8, 0x400 ;  /* 0x0000040008087836 */ /* 0x000fe40000000000 */
[----:B------:R-:W-:Y:S01]  /*91f0*/  IMAD.MOV.U32 R9, RZ, RZ, -0x3ffffff0 ;  /* 0xc0000010ff097424 */ /* 0x000fe200078e00ff */
[----:B01----:R-:W0:Y:S01]  /*9200*/  SHFL.BFLY PT, R0, R7, 0x2, 0x1f ;  /* 0x0c401f0007007f89 */ /* 0x003e2200000e0000 */
[----:B------:R-:W-:Y:S02]  /*9210*/  WARPGROUP.DEPBAR.LE gsb0, 0x0 ;  /* 0x00008000000079c5 */ /* 0x000fe40000010000 */
[----:B------:R-:W-:-:S06]  /*9220*/  WARPGROUP.ARRIVE ;  /* 0x00000000000079c5 */ /* 0x000fcc0000000000 */
[----:B------:R-:W-:Y:S01]  /*9230*/  QGMMA.64x128x32.F32.E4M3.E4M3 R24, R184, gdesc[UR4], R24, gsb0 ;  /* 0x01e00004b8187df3 */ /* 0x000fe20008000818 */
[----:B------:R-:W-:Y:S02]  /*9240*/  R2UR UR6, R8 ;  /* 0x00000000080672ca */ /* 0x000fe400000e0000 */
[----:B------:R-:W-:Y:S02]  /*9250*/  R2UR UR7, R9 ;  /* 0x00000000090772ca */ /* 0x000fe400000e0000 */
[----:B------:R-:W1:Y:S01]  /*9260*/  SHFL.BFLY PT, R9, R6, 0x2, 0x1f ;  /* 0x0c401f0006097f89 */ /* 0x000e6200000e0000 */
[----:B0-----:R-:W-:-:S05]  /*9270*/  FADD.FTZ R0, R0, R7 ;  /* 0x0000000700007221 */ /* 0x001fca0000010000 */
[----:B------:R-:W0:Y:S01]  /*9280*/  SHFL.BFLY PT, R3, R0, 0x1, 0x1f ;  /* 0x0c201f0000037f89 */ /* 0x000e2200000e0000 */
[----:B-1----:R-:W-:-:S05]  /*9290*/  FADD.FTZ R9, R9, R6 ;  /* 0x0000000609097221 */ /* 0x002fca0000010000 */
[----:B------:R-:W1:Y:S01]  /*92a0*/  SHFL.BFLY PT, R8, R9, 0x1, 0x1f ;  /* 0x0c201f0009087f89 */ /* 0x000e6200000e0000 */
[----:B0-----:R-:W-:-:S05]  /*92b0*/  FADD.FTZ R11, R0, R3 ;  /* 0x00000003000b7221 */ /* 0x001fca0000010000 */
[C---:B------:R-:W-:Y:S01]  /*92c0*/  FSETP.NE.FTZ.AND P1, PT, R11.reuse, RZ, PT ;  /* 0x000000ff0b00720b */ /* 0x040fe20003f35000 */
[----:B--2---:R-:W-:Y:S01]  /*92d0*/  FMUL.FTZ R13, R11, 0.00390625 ;  /* 0x3b8000000b0d7820 */ /* 0x004fe20000410000 */
[----:B------:R-:W-:-:S04]  /*92e0*/  IMAD.MOV.U32 R6, RZ, RZ, RZ ;  /* 0x000000ffff067224 */ /* 0x000fc800078e00ff */
[----:B------:R-:W-:Y:S01]  /*92f0*/  FSETP.NE.FTZ.AND P2, PT, R13, RZ, PT ;  /* 0x000000ff0d00720b */ /* 0x000fe20003f55000 */
[----:B-1----:R-:W-:-:S04]  /*9300*/  FADD.FTZ R12, R9, R8 ;  /* 0x00000008090c7221 */ /* 0x002fc80000010000 */
[----:B------:R-:W-:Y:S02]  /*9310*/  FMUL.FTZ R14, R12, 0.00390625 ;  /* 0x3b8000000c0e7820 */ /* 0x000fe40000410000 */
[----:B------:R-:W-:Y:S03]  /*9320*/  @P1 MUFU.RCP R6, R11 ;  /* 0x0000000b00061308 */ /* 0x000fe60000001000 */
[----:B------:R-:W-:Y:S01]  /*9330*/  FSETP.NE.FTZ.AND P3, PT, R14, RZ, PT ;  /* 0x000000ff0e00720b */ /* 0x000fe20003f75000 */
[----:B------:R-:W-:Y:S02]  /*9340*/  WARPGROUP.DEPBAR.LE gsb0, 0x0 ;  /* 0x00008000000079c5 */ /* 0x000fe40000010000 */
[----:B------:R-:W-:-:S06]  /*9350*/  WARPGROUP.ARRIVE ;  /* 0x00000000000079c5 */ /* 0x000fcc0000000000 */
[----:B------:R-:W-:Y:S01]  /*9360*/  QGMMA.64x128x32.F32.E4M3.E4M3 R24, R188, gdesc[UR4], R24, gsb0 ;  /* 0x01e00004bc187df3 */ /* 0x000fe20008000818 */
[----:B------:R-:W-:Y:S01]  /*9370*/  FSETP.NE.FTZ.AND P1, PT, R12, RZ, PT ;  /* 0x000000ff0c00720b */ /* 0x000fe20003f35000 */
[----:B------:R-:W-:Y:S01]  /*9380*/  IMAD.MOV.U32 R10, RZ, RZ, RZ ;  /* 0x000000ffff0a7224 */ /* 0x000fe200078e00ff */
[----:B------:R-:W0:Y:S08]  /*9390*/  @P2 MUFU.LG2 R8, R13 ;  /* 0x0000000d00082308 */ /* 0x000e300000000c00 */
[----:B------:R-:W1:Y:S08]  /*93a0*/  @P3 MUFU.LG2 R9, R14 ;  /* 0x0000000e00093308 */ /* 0x000e700000000c00 */
[----:B------:R-:W2:Y:S01]  /*93b0*/  @P1 MUFU.RCP R10, R12 ;  /* 0x0000000c000a1308 */ /* 0x000ea20000001000 */
[C---:B------:R-:W-:Y:S01]  /*93c0*/  @P2 FMUL.FTZ R7, R89.reuse, 0.69314718246459960938 ;  /* 0x3f31721859072820 */ /* 0x040fe20000410000 */
[----:B0-----:R-:W-:Y:S01]  /*93d0*/  @P2 FMUL.FTZ R8, R8, 0.69314718246459960938 ;  /* 0x3f31721808082820 */ /* 0x001fe20000410000 */
[----:B------:R-:W-:Y:S01]  /*93e0*/  @P3 FMUL.FTZ R20, R89, 0.69314718246459960938 ;  /* 0x3f31721859143820 */ /* 0x000fe20000410000 */
[----:B------:R-:W-:-:S02]  /*93f0*/  IMAD.MOV.U32 R3, RZ, RZ, -0x800000 ;  /* 0xff800000ff037424 */ /* 0x000fc400078e00ff */
[----:B---3--:R-:W-:Y:S01]  /*9400*/  FMUL.FTZ R6, R6, R5 ;  /* 0x0000000506067220 */ /* 0x008fe20000410000 */
[----:B------:R-:W-:Y:S02]  /*9410*/  IMAD.MOV.U32 R0, RZ, RZ, -0x800000 ;  /* 0xff800000ff007424 */ /* 0x000fe400078e00ff */
[----:B-1----:R-:W-:Y:S01]  /*9420*/  @P3 FMUL.FTZ R9, R9, 0.69314718246459960938 ;  /* 0x3f31721809093820 */ /* 0x002fe20000410000 */
[----:B------:R-:W-:-:S03]  /*9430*/  @P2 FFMA.FTZ R3, R7, R88, R8 ;  /* 0x0000005807032223 */ /* 0x000fc60000010008 */
[----:B------:R-:W-:Y:S01]  /*9440*/  @P3 FFMA.FTZ R0, R20, R90, R9 ;  /* 0x0000005a14003223 */ /* 0x000fe20000010009 */
[----:B--2---:R-:W-:Y:S01]  /*9450*/  FMUL.FTZ R7, R10, R5 ;  /* 0x000000050a077220 */ /* 0x004fe20000410000 */
[----:B------:R-:W-:Y:S02]  /*9460*/  WARPGROUP.DEPBAR.LE gsb0, 0x0 ;  /* 0x00008000000079c5 */ /* 0x000fe40000010000 */
[----:B------:R-:W-:Y:S05]  /*9470*/  @!P0 BRA `(.L_x_270) ;  /* 0x0000000000048947 */ /* 0x000fea0003800000 */
[----:B------:R-:W-:Y:S01]  /*9480*/  BPT.TRAP 0x1 ;  /* 0x000000040000795c */ /* 0x000fe20000300000 */
.L_x_270:
[----:B------:R-:W-:Y:S01]  /*9490*/  VIADD R5, R15, 0x29860 ;  /* 0x000298600f057836 */ /* 0x000fe20000000000 */
[----:B------:R-:W-:Y:S01]  /*94a0*/  UIADD3 UR50, UR50, 0x1, URZ ;  /* 0x0000000132327890 */ /* 0x000fe2000fffe03f */
[-C--:B------:R-:W-:Y:S01]  /*94b0*/  FMUL.FTZ R100, R28, R6.reuse ;  /* 0x000000061c647220 */ /* 0x080fe20000410000 */
[-C--:B------:R-:W-:Y:S01]  /*94c0*/  FMUL.FTZ R98, R29, R6.reuse ;  /* 0x000000061d627220 */ /* 0x080fe20000410000 */
[-C--:B------:R-:W-:Y:S01]  /*94d0*/  FMUL.FTZ R99, R32, R6.reuse ;  /* 0x0000000620637220 */ /* 0x080fe20000410000 */
[----:B------:R-:W-:Y:S01]  /*94e0*/  PRMT R5, R4, 0x654, R5 ;  /* 0x0000065404057816 */ /* 0x000fe20000000005 */
[----:B------:R-:W-:Y:S01]  /*94f0*/  UISETP.NE.AND UP0, UPT, UR50, 0x2, UPT ;  /* 0x000000023200788c */ /* 0x000fe2000bf05270 */
        /* <DEDUP_REMOVED lines=19> */
[----:B------:R0:W-:Y:S01]  /*9630*/  SYNCS.ARRIVE.TRANS64.RED.A1T0 RZ, [R5+URZ], RZ ;  /* 0x000000ff05ff79a7 */ /* 0x0001e2000810043f */
        /* <DEDUP_REMOVED lines=9> */
[-C--:B0-----:R-:W-:Y:S01]  /*96d0*/  FMUL.FTZ R5, R38, R7.reuse ;  /* 0x0000000726057220 */ /* 0x081fe20000410000 */
[-C--:B------:R-:W-:Y:S01]  /*96e0*/  FMUL.FTZ R61, R39, R7.reuse ;  /* 0x00000007273d7220 */ /* 0x080fe20000410000 */
[-C--:B------:R-:W-:Y:S01]  /*96f0*/  FMUL.FTZ R64, R42, R7.reuse ;  /* 0x000000072a407220 */ /* 0x080fe20000410000 */
[-C--:B------:R-:W-:Y:S01]  /*9700*/  FMUL.FTZ R60, R43, R7.reuse ;  /* 0x000000072b3c7220 */ /* 0x080fe20000410000 */
[-C--:B------:R-:W-:Y:S01]  /*9710*/  FMUL.FTZ R57, R46, R7.reuse ;  /* 0x000000072e397220 */ /* 0x080fe20000410000 */
[-C--:B------:R-:W-:Y:S01]  /*9720*/  FMUL.FTZ R53, R47, R7.reuse ;  /* 0x000000072f357220 */ /* 0x080fe20000410000 */
[----:B------:R-:W-:Y:S01]  /*9730*/  USEL UR4, URZ, 0x1, UP0 ;  /* 0x000000013f047887 */ /* 0x000fe20008000000 */
        /* <DEDUP_REMOVED lines=22> */
[----:B------:R-:W-:Y:S01]  /*98a0*/  PLOP3.LUT P0, PT, PT, PT, PT, 0x8, 0x0 ;  /* 0x000000000000781c */ /* 0x000fe20003f0e170 */
[-C--:B------:R-:W-:Y:S01]  /*98b0*/  FMUL.FTZ R15, R79, R7.reuse ;  /* 0x000000074f0f7220 */ /* 0x080fe20000410000 */
[-C--:B------:R-:W-:Y:S01]  /*98c0*/  FMUL.FTZ R12, R82, R7.reuse ;  /* 0x00000007520c7220 */ /* 0x080fe20000410000 */
[-C--:B------:R-:W-:Y:S01]  /*98d0*/  FMUL.FTZ R8, R83, R7.reuse ;  /* 0x0000000753087220 */ /* 0x080fe20000410000 */
[-C--:B------:R-:W-:Y:S01]  /*98e0*/  FMUL.FTZ R11, R86, R7.reuse ;  /* 0x00000007560b7220 */ /* 0x080fe20000410000 */
[----:B------:R-:W-:Y:S01]  /*98f0*/  FMUL.FTZ R87, R87, R7 ;  /* 0x0000000757577220 */ /* 0x000fe20000410000 */
[----:B------:R-:W-:-:S02]  /*9900*/  UIADD3 UR43, UR43, 0x1, URZ ;  /* 0x000000012b2b7890 */ /* 0x000fc4000fffe03f */
[----:B------:R-:W-:Y:S02]  /*9910*/  USEL UR50, UR50, URZ, UP0 ;  /* 0x0000003f32327287 */ /* 0x000fe40008000000 */
[----:B------:R-:W-:-:S12]  /*9920*/  ULOP3.LUT UR42, UR42, UR4, URZ, 0x3c, !UPT ;  /* 0x000000042a2a7292 */ /* 0x000fd8000f8e3c3f */
.L_x_248:
[----:B------:R-:W0:Y:S01]  /*9930*/  S2R R7, SR_CgaCtaId ;  /* 0x0000000000077919 */ /* 0x000e220000008800 */
[----:B------:R-:W-:Y:S01]  /*9940*/  MOV R4, 0x400 ;  /* 0x0000040000047802 */ /* 0x000fe20000000f00 */
[----:B------:R-:W-:Y:S01]  /*9950*/  BSSY B0, `(.L_x_271) ;  /* 0x0000252000007945 */ /* 0x000fe20003800000 */
[----:B------:R-:W-:Y:S02]  /*9960*/  BAR.SYNC.DEFER_BLOCKING 0x5, 0x180 ;  /* 0x0146000000007b1d */ /* 0x000fe40000010000 */
[----:B0-----:R-:W-:-:S05]  /*9970*/  LEA R4, R7, R4, 0x18 ;  /* 0x0000000407047211 */ /* 0x001fca00078ec0ff */
[----:B------:R-:W0:Y:S02]  /*9980*/  LDS.128 R48, [R4+0x298d0] ;  /* 0x0298d00004307984 */ /* 0x000e240000000c00 */
[----:B0-----:R-:W-:Y:S01]  /*9990*/  R2UR UR5, R50 ;  /* 0x00000000320572ca */ /* 0x001fe200000e0000 */
[----:B------:R-:W-:Y:S06]  /*99a0*/  BAR.ARV 0x4, 0x180 ;  /* 0x0106000000007b1d */ /* 0x000fec0000002000 */
[----:B------:R-:W-:Y:S08]  /*99b0*/  @P0 BRA `(.L_x_272) ;  /* 0x0000001800900947 */ /* 0x000ff00003800000 */
[----:B------:R-:W0:Y:S01]  /*99c0*/  S2R R54, SR_TID.X ;  /* 0x0000000000367919 */ /* 0x000e220000002100 */
[----:B------:R-:W-:Y:S01]  /*99d0*/  ULDC.64 UR6, c[0x4][0x40] ;  /* 0x0100100000067ab9 */ /* 0x000fe20000000a00 */
[----:B0-----:R-:W-:-:S05]  /*99e0*/  IMAD.SHL.U32 R6, R54, 0x4, RZ ;  /* 0x0000000436067824 */ /* 0x001fca00078e00ff */
[----:B------:R-:W-:-:S04]  /*99f0*/  LOP3.LUT R6, R6, 0xc, RZ, 0xc0, !PT ;  /* 0x0000000c06067812 */ /* 0x000fc800078ec0ff */
[----:B------:R-:W-:-:S05]  /*9a00*/  IADD3 R6, P0, R6, UR6, RZ ;  /* 0x0000000606067c10 */ /* 0x000fca000ff1e0ff */
[----:B------:R-:W-:Y:S01]  /*9a10*/  IMAD.X R7, RZ, RZ, UR7, P0 ;  /* 0x00000007ff077e24 */ /* 0x000fe200080e06ff */
[----:B------:R-:W-:Y:S01]  /*9a20*/  F2FP.BF16.F32.PACK_AB R30, R27, R30 ;  /* 0x0000001e1b1e723e */ /* 0x000fe200000010ff */
[----:B------:R-:W-:-:S03]  /*9a30*/  ULDC.64 UR6, c[0x0][0xbd8] ;  /* 0x0002f60000067ab9 */ /* 0x000fc60000000a00 */
[----:B------:R0:W2:Y:S01]  /*9a40*/  LDG.E.CONSTANT R48, desc[UR46][R6.64] ;  /* 0x0000002e06307981 */ /* 0x0000a2000c1e9900 */
[----:B------:R-:W-:Y:S01]  /*9a50*/  F2FP.BF16.F32.PACK_AB R11, R11, R12 ;  /* 0x0000000c0b0b723e */ /* 0x000fe200000010ff */
[----:B------:R-:W-:Y:S01]  /*9a60*/  UISETP.NE.U32.AND UP0, UPT, UR6, URZ, UPT ;  /* 0x0000003f0600728c */ /* 0x000fe2000bf05070 */
[----:B------:R-:W-:Y:S01]  /*9a70*/  F2FP.BF16.F32.PACK_AB R5, R5, R72 ;  /* 0x000000480505723e */ /* 0x000fe200000010ff */
[----:B------:R-:W1:Y:S01]  /*9a80*/  S2R R27, SR_SWINHI ;  /* 0x00000000001b7919 */ /* 0x000e620000002f00 */
[----:B------:R-:W-:Y:S01]  /*9a90*/  F2FP.BF16.F32.PACK_AB R68, R61, R68 ;  /* 0x000000443d44723e */ /* 0x000fe200000010ff */
[----:B------:R-:W-:Y:S01]  /*9aa0*/  UISETP.NE.AND.EX UP0, UPT, UR7, URZ, UPT, UP0 ;  /* 0x0000003f0700728c */ /* 0x000fe2000bf05300 */
[----:B------:R-:W-:Y:S01]  /*9ab0*/  F2FP.BF16.F32.PACK_AB R10, R9, R10 ;  /* 0x0000000a090a723e */ /* 0x000fe200000010ff */
[----:B------:R-:W-:Y:S01]  /*9ac0*/  ULEA UR4, UP1, UR36, UR6, 0x2 ;  /* 0x0000000624047291 */ /* 0x000fe2000f82103f */
[----:B------:R-:W-:Y:S02]  /*9ad0*/  F2FP.BF16.F32.PACK_AB R12, R87, R8 ;  /* 0x00000008570c723e */ /* 0x000fe400000010ff */
[----:B0-----:R-:W-:Y:S01]  /*9ae0*/  LOP3.LUT P0, R6, R54, 0x3, RZ, 0xc0, !PT ;  /* 0x0000000336067812 */ /* 0x001fe2000780c0ff */
[----:B------:R-:W-:Y:S01]  /*9af0*/  ULEA.HI.X UR6, UR36, UR7, UR37, 0x2, UP1 ;  /* 0x0000000724067291 */ /* 0x000fe200088f1425 */
[----:B------:R-:W-:-:S02]  /*9b00*/  F2FP.BF16.F32.PACK_AB R57, R57, R64 ;  /* 0x000000403939723e */ /* 0x000fc400000010ff */
[----:B------:R-:W-:Y:S02]  /*9b10*/  ISETP.EQ.OR P0, PT, R6, 0x3, !P0 ;  /* 0x000000030600780c */ /* 0x000fe40004702670 */
[----:B------:R-:W-:Y:S02]  /*9b20*/  F2FP.BF16.F32.PACK_AB R60, R53, R60 ;  /* 0x0000003c353c723e */ /* 0x000fe400000010ff */
[----:B------:R-:W-:Y:S02]  /*9b30*/  SEL R61, R5, R68, P0 ;  /* 0x00000044053d7207 */ /* 0x000fe40000000000 */
[----:B------:R-:W-:Y:S02]  /*9b40*/  F2FP.BF16.F32.PACK_AB R76, R65, R76 ;  /* 0x0000004c414c723e */ /* 0x000fe400000010ff */
[----:B------:R-:W-:Y:S02]  /*9b50*/  F2FP.BF16.F32.PACK_AB R47, R47, R56 ;  /* 0x000000382f2f723e */ /* 0x000fe400000010ff */
[----:B------:R-:W-:-:S02]  /*9b60*/  F2FP.BF16.F32.PACK_AB R46, R43, R46 ;  /* 0x0000002e2b2e723e */ /* 0x000fc400000010ff */
[----:B------:R-:W-:Y:S02]  /*9b70*/  SEL R68, R68, R5, P0 ;  /* 0x0000000544447207 */ /* 0x000fe40000000000 */
[----:B------:R-:W-:Y:S02]  /*9b80*/  F2FP.BF16.F32.PACK_AB R39, R39, R42 ;  /* 0x0000002a2727723e */ /* 0x000fe400000010ff */
[----:B------:R-:W-:Y:S02]  /*9b90*/  F2FP.BF16.F32.PACK_AB R38, R35, R38 ;  /* 0x000000262326723e */ /* 0x000fe400000010ff */
[----:B------:R-:W-:Y:S02]  /*9ba0*/  F2FP.BF16.F32.PACK_AB R13, R13, R14 ;  /* 0x0000000e0d0d723e */ /* 0x000fe400000010ff */
[----:B------:R-:W-:Y:S02]  /*9bb0*/  SEL R65, R11, R12, P0 ;  /* 0x0000000c0b417207 */ /* 0x000fe40000000000 */
[----:B------:R-:W-:-:S02]  /*9bc0*/  MOV R6, R4 ;  /* 0x0000000400067202 */ /* 0x000fc40000000f00 */
[----:B-1----:R-:W-:Y:S02]  /*9bd0*/  MOV R7, R27 ;  /* 0x0000001b00077202 */ /* 0x002fe40000000f00 */
[----:B------:R-:W-:Y:S02]  /*9be0*/  SEL R54, R12, R11, P0 ;  /* 0x0000000b0c367207 */ /* 0x000fe40000000000 */
[----:B------:R-:W-:Y:S01]  /*9bf0*/  F2FP.BF16.F32.PACK_AB R69, R69, R80 ;  /* 0x000000504545723e */ /* 0x000fe200000010ff */
[----:B------:R-:W-:Y:S01]  /*9c00*/  IMAD.WIDE R8, R170, 0x2, R6 ;  /* 0x00000002aa087825 */ /* 0x000fe200078e0206 */
[----:B------:R-:W-:Y:S02]  /*9c10*/  SEL R63, R57, R60, P0 ;  /* 0x0000003c393f7207 */ /* 0x000fe40000000000 */
[----:B------:R-:W-:Y:S02]  /*9c20*/  F2FP.BF16.F32.PACK_AB R41, R40, R41 ;  /* 0x000000292829723e */ /* 0x000fe400000010ff */
[----:B------:R-:W-:-:S02]  /*9c30*/  LOP3.LUT R5, R8, 0x380, RZ, 0xc0, !PT ;  /* 0x0000038008057812 */ /* 0x000fc400078ec0ff */
[----:B------:R-:W-:Y:S02]  /*9c40*/  IADD3 R12, P6, R8, 0x20, RZ ;  /* 0x00000020080c7810 */ /* 0x000fe40007fde0ff */
[----:B------:R-:W-:Y:S02]  /*9c50*/  F2FP.BF16.F32.PACK_AB R31, R31, R34 ;  /* 0x000000221f1f723e */ /* 0x000fe400000010ff */
[----:B------:R-:W-:Y:S02]  /*9c60*/  SEL R60, R60, R57, P0 ;  /* 0x000000393c3c7207 */ /* 0x000fe40000000000 */
[----:B------:R-:W-:Y:S02]  /*9c70*/  SEL R57, R47, R46, P0 ;  /* 0x0000002e2f397207 */ /* 0x000fe40000000000 */
[----:B------:R-:W-:Y:S02]  /*9c80*/  SEL R40, R46, R47, P0 ;  /* 0x0000002f2e287207 */ /* 0x000fe40000000000 */
[----:B------:R-:W-:-:S02]  /*9c90*/  F2FP.BF16.F32.PACK_AB R44, R44, R45 ;  /* 0x0000002d2c2c723e */ /* 0x000fc400000010ff */
[----:B------:R-:W-:Y:S02]  /*9ca0*/  SEL R55, R13, R10, P0 ;  /* 0x0000000a0d377207 */ /* 0x000fe40000000000 */
[----:B------:R-:W-:Y:S02]  /*9cb0*/  SEL R34, R10, R13, P0 ;  /* 0x0000000d0a227207 */ /* 0x000fe40000000000 */
[----:B------:R-:W-:Y:S02]  /*9cc0*/  SEL R47, R39, R38, P0 ;  /* 0x00000026272f7207 */ /* 0x000fe40000000000 */
[----:B------:R-:W-:Y:S02]  /*9cd0*/  SHF.R.U64 R5, R5, 0x3, RZ ;  /* 0x0000000305057819 */ /* 0x000fe400000012ff */
[----:B------:R-:W-:Y:S01]  /*9ce0*/  F2FP.BF16.F32.PACK_AB R28, R28, R29 ;  /* 0x0000001d1c1c723e */ /* 0x000fe200000010ff */
[----:B------:R-:W-:Y:S01]  /*9cf0*/  IMAD.X R29, RZ, RZ, R9, P6 ;  /* 0x000000ffff1d7224 */ /* 0x000fe200030e0609 */
[----:B------:R-:W-:-:S02]  /*9d00*/  SEL R59, R69, R76, P0 ;  /* 0x0000004c453b7207 */ /* 0x000fc40000000000 */
[----:B------:R-:W-:Y:S02]  /*9d10*/  SEL R38, R38, R39, P0 ;  /* 0x0000002726267207 */ /* 0x000fe40000000000 */
[----:B------:R-:W-:Y:S02]  /*9d20*/  LOP3.LUT R10, R12, 0x380, RZ, 0xc0, !PT ;  /* 0x000003800c0a7812 */ /* 0x000fe400078ec0ff */
[----:B------:R-:W-:Y:S02]  /*9d30*/  F2FP.BF16.F32.PACK_AB R36, R36, R37 ;  /* 0x000000252424723e */ /* 0x000fe400000010ff */
[----:B------:R-:W-:Y:S02]  /*9d40*/  F2FP.BF16.F32.PACK_AB R33, R32, R33 ;  /* 0x000000212021723e */ /* 0x000fe400000010ff */
[----:B------:R-:W-:Y:S02]  /*9d50*/  SEL R76, R76, R69, P0 ;  /* 0x000000454c4c7207 */ /* 0x000fe40000000000 */
[----:B------:R-:W-:-:S02]  /*9d60*/  SEL R39, R31, R30, P0 ;  /* 0x0000001e1f277207 */ /* 0x000fc40000000000 */
[----:B------:R-:W-:Y:S02]  /*9d70*/  SEL R42, R30, R31, P0 ;  /* 0x0000001f1e2a7207 */ /* 0x000fe40000000000 */
[C---:B------:R-:W-:Y:S02]  /*9d80*/  IADD3 R67, P1, R8.reuse, 0x40, RZ ;  /* 0x0000004008437810 */ /* 0x040fe40007f3e0ff */
[C---:B------:R-:W-:Y:S02]  /*9d90*/  IADD3 R69, P2, R8.reuse, 0x60, RZ ;  /* 0x0000006008457810 */ /* 0x040fe40007f5e0ff */
[C---:B------:R-:W-:Y:S01]  /*9da0*/  IADD3 R30, P3, R8.reuse, 0x4000, RZ ;  /* 0x00004000081e7810 */ /* 0x040fe20007f7e0ff */
[----:B------:R-:W-:Y:S01]  /*9db0*/  IMAD.X R27, RZ, RZ, R9, P1 ;  /* 0x000000ffff1b7224 */ /* 0x000fe200008e0609 */
[C---:B------:R-:W-:Y:S02]  /*9dc0*/  IADD3 R71, P4, R8.reuse, 0x4020, RZ ;  /* 0x0000402008477810 */ /* 0x040fe40007f9e0ff */
[----:B------:R-:W-:-:S02]  /*9dd0*/  IADD3 R73, P5, R8, 0x4040, RZ ;  /* 0x0000404008497810 */ /* 0x000fc40007fbe0ff */
[----:B------:R-:W-:Y:S02]  /*9de0*/  IADD3 R75, P6, R8, 0x4060, RZ ;  /* 0x00004060084b7810 */ /* 0x000fe40007fde0ff */
[----:B------:R-:W-:Y:S01]  /*9df0*/  F2FP.BF16.F32.PACK_AB R21, R21, R24 ;  /* 0x000000181515723e */ /* 0x000fe200000010ff */
[--C-:B------:R-:W-:Y:S01]  /*9e00*/  IMAD.X R13, RZ, RZ, R9.reuse, P5 ;  /* 0x000000ffff0d7224 */ /* 0x100fe200028e0609 */
[----:B------:R-:W-:Y:S01]  /*9e10*/  SEL R53, R44, R41, P0 ;  /* 0x000000292c357207 */ /* 0x000fe20000000000 */
[----:B------:R-:W-:Y:S01]  /*9e20*/  IMAD.X R11, RZ, RZ, R9, P6 ;  /* 0x000000ffff0b7224 */ /* 0x000fe200030e0609 */
[----:B------:R-:W-:Y:S02]  /*9e30*/  LOP3.LUT R8, R5, R8, RZ, 0x3c, !PT ;  /* 0x0000000805087212 */ /* 0x000fe400078e3cff */
[----:B------:R-:W-:Y:S02]  /*9e40*/  SEL R44, R41, R44, P0 ;  /* 0x0000002c292c7207 */ /* 0x000fe40000000000 */
[----:B------:R-:W-:-:S02]  /*9e50*/  SHF.R.U64 R5, R10, 0x3, RZ ;  /* 0x000000030a057819 */ /* 0x000fc400000012ff */
[----:B------:R-:W-:Y:S02]  /*9e60*/  SEL R41, R36, R33, P0 ;  /* 0x0000002124297207 */ /* 0x000fe40000000000 */
[----:B------:R-:W-:Y:S02]  /*9e70*/  SEL R36, R33, R36, P0 ;  /* 0x0000002421247207 */ /* 0x000fe40000000000 */
[----:B------:R-:W-:Y:S02]  /*9e80*/  F2FP.BF16.F32.PACK_AB R25, R25, R26 ;  /* 0x0000001a1919723e */ /* 0x000fe400000010ff */
[----:B------:R-:W-:Y:S01]  /*9e90*/  F2FP.BF16.F32.PACK_AB R20, R15, R20 ;  /* 0x000000140f14723e */ /* 0x000fe200000010ff */
[--C-:B------:R-:W-:Y:S01]  /*9ea0*/  IMAD.X R15, RZ, RZ, R9.reuse, P4 ;  /* 0x000000ffff0f7224 */ /* 0x100fe200020e0609 */
[----:B------:R-:W-:Y:S02]  /*9eb0*/  SEL R33, R28, R21, P0 ;  /* 0x000000151c217207 */ /* 0x000fe40000000000 */
[----:B------:R-:W-:Y:S01]  /*9ec0*/  SEL R32, R21, R28, P0 ;  /* 0x0000001c15207207 */ /* 0x000fe20000000000 */
[----:B------:R-:W-:Y:S01]  /*9ed0*/  IMAD.X R21, RZ, RZ, R9, P3 ;  /* 0x000000ffff157224 */ /* 0x000fe200018e0609 */
[----:B------:R-:W-:-:S02]  /*9ee0*/  LOP3.LUT R28, R5, R12, RZ, 0x3c, !PT ;  /* 0x0000000c051c7212 */ /* 0x000fc400078e3cff */
[----:B------:R-:W-:Y:S02]  /*9ef0*/  LOP3.LUT R5, R30, 0x380, RZ, 0xc0, !PT ;  /* 0x000003801e057812 */ /* 0x000fe400078ec0ff */
[----:B------:R-:W-:Y:S02]  /*9f00*/  F2FP.BF16.F32.PACK_AB R89, R52, R89 ;  /* 0x000000593459723e */ /* 0x000fe400000010ff */
[----:B------:R-:W-:Y:S02]  /*9f10*/  LOP3.LUT R14, R67, 0x380, RZ, 0xc0, !PT ;  /* 0x00000380430e7812 */ /* 0x000fe400078ec0ff */
[----:B------:R-:W-:Y:S02]  /*9f20*/  SEL R31, R25, R20, P0 ;  /* 0x00000014191f7207 */ /* 0x000fe40000000000 */
[----:B------:R-:W-:Y:S01]  /*9f30*/  SEL R52, R20, R25, P0 ;  /* 0x0000001914347207 */ /* 0x000fe20000000000 */
[----:B------:R-:W-:Y:S01]  /*9f40*/  IMAD.X R25, RZ, RZ, R9, P2 ;  /* 0x000000ffff197224 */ /* 0x000fe200010e0609 */
[----:B------:R-:W-:-:S02]  /*9f50*/  F2FP.BF16.F32.PACK_AB R100, R100, R103 ;  /* 0x000000676464723e */ /* 0x000fc400000010ff */
[----:B------:R-:W-:Y:S02]  /*9f60*/  F2FP.BF16.F32.PACK_AB R101, R98, R101 ;  /* 0x000000656265723e */ /* 0x000fe400000010ff */
[----:B------:R-:W-:Y:S02]  /*9f70*/  LOP3.LUT R20, R69, 0x380, RZ, 0xc0, !PT ;  /* 0x0000038045147812 */ /* 0x000fe400078ec0ff */
[----:B------:R-:W-:Y:S02]  /*9f80*/  F2FP.BF16.F32.PACK_AB R96, R96, R99 ;  /* 0x000000636060723e */ /* 0x000fe400000010ff */
[----:B------:R-:W-:Y:S02]  /*9f90*/  F2FP.BF16.F32.PACK_AB R97, R94, R97 ;  /* 0x000000615e61723e */ /* 0x000fe400000010ff */
[----:B------:R-:W-:Y:S02]  /*9fa0*/  SHF.R.U64 R5, R5, 0x3, RZ ;  /* 0x0000000305057819 */ /* 0x000fe400000012ff */
[----:B------:R-:W-:-:S02]  /*9fb0*/  F2FP.BF16.F32.PACK_AB R92, R92, R95 ;  /* 0x0000005f5c5c723e */ /* 0x000fc400000010ff */
[----:B------:R-:W-:Y:S02]  /*9fc0*/  F2FP.BF16.F32.PACK_AB R93, R90, R93 ;  /* 0x0000005d5a5d723e */ /* 0x000fe400000010ff */
[----:B------:R-:W-:Y:S02]  /*9fd0*/  SHF.R.U64 R10, R14, 0x3, RZ ;  /* 0x000000030e0a7819 */ /* 0x000fe400000012ff */
[----:B------:R-:W-:Y:S02]  /*9fe0*/  F2FP.BF16.F32.PACK_AB R88, R88, R91 ;  /* 0x0000005b5858723e */ /* 0x000fe400000010ff */
[----:B------:R-:W-:Y:S02]  /*9ff0*/  SEL R35, R100, R101, P0 ;  /* 0x0000006564237207 */ /* 0x000fe40000000000 */
[----:B------:R-:W-:Y:S02]  /*a000*/  SHF.R.U64 R14, R20, 0x3, RZ ;  /* 0x00000003140e7819 */ /* 0x000fe400000012ff */
[----:B------:R-:W-:-:S02]  /*a010*/  SEL R100, R101, R100, P0 ;  /* 0x0000006465647207 */ /* 0x000fc40000000000 */
[----:B------:R-:W-:Y:S02]  /*a020*/  SEL R37, R96, R97, P0 ;  /* 0x0000006160257207 */ /* 0x000fe40000000000 */
[----:B------:R-:W-:Y:S02]  /*a030*/  LOP3.LUT R20, R5, R30, RZ, 0x3c, !PT ;  /* 0x0000001e05147212 */ /* 0x000fe400078e3cff */
[----:B------:R-:W-:Y:S02]  /*a040*/  SEL R96, R97, R96, P0 ;  /* 0x0000006061607207 */ /* 0x000fe40000000000 */
[----:B------:R-:W-:Y:S02]  /*a050*/  SEL R43, R92, R93, P0 ;  /* 0x0000005d5c2b7207 */ /* 0x000fe40000000000 */
[----:B------:R-:W-:Y:S02]  /*a060*/  LOP3.LUT R26, R10, R67, RZ, 0x3c, !PT ;  /* 0x000000430a1a7212 */ /* 0x000fe400078e3cff */
[----:B------:R-:W-:-:S02]  /*a070*/  SEL R92, R93, R92, P0 ;  /* 0x0000005c5d5c7207 */ /* 0x000fc40000000000 */
[----:B------:R-:W-:Y:S02]  /*a080*/  SEL R45, R88, R89, P0 ;  /* 0x00000059582d7207 */ /* 0x000fe40000000000 */
[----:B------:R-:W-:Y:S02]  /*a090*/  LOP3.LUT R10, R71, 0x380, RZ, 0xc0, !PT ;  /* 0x00000380470a7812 */ /* 0x000fe400078ec0ff */
[----:B------:R-:W-:Y:S02]  /*a0a0*/  LOP3.LUT R46, R75, 0x380, RZ, 0xc0, !PT ;  /* 0x000003804b2e7812 */ /* 0x000fe400078ec0ff */
[----:B------:R-:W-:Y:S02]  /*a0b0*/  SEL R88, R89, R88, P0 ;  /* 0x0000005859587207 */ /* 0x000fe40000000000 */
[----:B------:R-:W-:Y:S02]  /*a0c0*/  SHF.R.U64 R10, R10, 0x3, RZ ;  /* 0x000000030a0a7819 */ /* 0x000fe400000012ff */
[----:B------:R-:W-:-:S02]  /*a0d0*/  SHF.R.U64 R46, R46, 0x3, RZ ;  /* 0x000000032e2e7819 */ /* 0x000fc400000012ff */
[----:B------:R-:W-:Y:S02]  /*a0e0*/  MOV R64, R20 ;  /* 0x0000001400407202 */ /* 0x000fe40000000f00 */
[----:B------:R-:W-:Y:S02]  /*a0f0*/  LOP3.LUT R24, R14, R69, RZ, 0x3c, !PT ;  /* 0x000000450e187212 */ /* 0x000fe400078e3cff */
[----:B------:R-:W-:Y:S02]  /*a100*/  LOP3.LUT R14, R10, R71, RZ, 0x3c, !PT ;  /* 0x000000470a0e7212 */ /* 0x000fe400078e3cff */
[----:B------:R-:W-:Y:S02]  /*a110*/  LOP3.LUT R10, R46, R75, RZ, 0x3c, !PT ;  /* 0x0000004b2e0a7212 */ /* 0x000fe400078e3cff */
[----:B------:R-:W-:Y:S02]  /*a120*/  LOP3.LUT R12, R73, 0x380, RZ, 0xc0, !PT ;  /* 0x00000380490c7812 */ /* 0x000fe400078ec0ff */
[----:B------:R-:W-:-:S02]  /*a130*/  MOV R70, R8 ;  /* 0x0000000800467202 */ /* 0x000fc40000000f00 */
[----:B------:R-:W-:Y:S02]  /*a140*/  SHF.R.U64 R12, R12, 0x3, RZ ;  /* 0x000000030c0c7819 */ /* 0x000fe400000012ff */
[----:B------:R-:W-:Y:S02]  /*a150*/  MOV R56, R10 ;  /* 0x0000000a00387202 */ /* 0x000fe40000000f00 */
[----:B------:R-:W-:Y:S02]  /*a160*/  LOP3.LUT R12, R12, R73, RZ, 0x3c, !PT ;  /* 0x000000490c0c7212 */ /* 0x000fe400078e3cff */
[----:B------:R-:W-:Y:S02]  /*a170*/  MOV R69, R28 ;  /* 0x0000001c00457202 */ /* 0x000fe40000000f00 */
[----:B------:R-:W-:Y:S02]  /*a180*/  MOV R62, R14 ;  /* 0x0000000e003e7202 */ /* 0x000fe40000000f00 */
[----:B------:R-:W-:-:S02]  /*a190*/  MOV R58, R12 ;  /* 0x0000000c003a7202 */ /* 0x000fc40000000f00 */
[----:B------:R-:W-:Y:S02]  /*a1a0*/  MOV R67, R26 ;  /* 0x0000001a00437202 */ /* 0x000fe40000000f00 */
[----:B------:R-:W-:Y:S02]  /*a1b0*/  MOV R66, R24 ;  /* 0x0000001800427202 */ /* 0x000fe40000000f00 */
[----:B------:R-:W-:Y:S02]  /*a1c0*/  PLOP3.LUT P2, PT, PT, PT, UP0, 0x80, 0x0 ;  /* 0x000000000000781c */ /* 0x000fe40003f4f008 */
[----:B--2---:R-:W-:Y:S01]  /*a1d0*/  LOP3.LUT R5, R48, 0x2, RZ, 0x3c, !PT ;  /* 0x0000000230057812 */ /* 0x004fe200078e3cff */
[----:B------:R-:W-:Y:S04]  /*a1e0*/  SHFL.IDX PT, R35, R35, R48, 0x1c1f ;  /* 0x001c1f3023237589 */ /* 0x000fe800000e0000 */
[----:B------:R-:W0:Y:S04]  /*a1f0*/  SHFL.IDX PT, R100, R100, R5, 0x1c1f ;  /* 0x001c1f0564647589 */ /* 0x000e2800000e0000 */
[----:B------:R-:W-:Y:S04]  /*a200*/  SHFL.IDX PT, R59, R59, R48, 0x1c1f ;  /* 0x001c1f303b3b7589 */ /* 0x000fe800000e0000 */
[----:B------:R-:W1:Y:S04]  /*a210*/  SHFL.IDX PT, R76, R76, R5, 0x1c1f ;  /* 0x001c1f054c4c7589 */ /* 0x000e6800000e0000 */
[----:B------:R-:W-:Y:S04]  /*a220*/  SHFL.IDX PT, R37, R37, R48, 0x1c1f ;  /* 0x001c1f3025257589 */ /* 0x000fe800000e0000 */
[----:B------:R-:W-:Y:S04]  /*a230*/  SHFL.IDX PT, R61, R61, R48, 0x1c1f ;  /* 0x001c1f303d3d7589 */ /* 0x000fe800000e0000 */
[----:B------:R-:W-:Y:S04]  /*a240*/  SHFL.IDX PT, R57, R57, R48, 0x1c1f ;  /* 0x001c1f3039397589 */ /* 0x000fe800000e0000 */
[----:B------:R-:W2:Y:S01]  /*a250*/  SHFL.IDX PT, R96, R96, R5, 0x1c1f ;  /* 0x001c1f0560607589 */ /* 0x000ea200000e0000 */
[----:B0-----:R-:W-:-:S02]  /*a260*/  SEL R8, R35, R100, P0 ;  /* 0x0000006423087207 */ /* 0x001fc40000000000 */
[----:B------:R-:W-:Y:S01]  /*a270*/  SEL R10, R100, R35, P0 ;  /* 0x00000023640a7207 */ /* 0x000fe20000000000 */
[----:B------:R-:W0:Y:S04]  /*a280*/  SHFL.IDX PT, R68, R68, R5, 0x1c1f ;  /* 0x001c1f0544447589 */ /* 0x000e2800000e0000 */
[----:B------:R-:W3:Y:S01]  /*a290*/  SHFL.IDX PT, R40, R40, R5, 0x1c1f ;  /* 0x001c1f0528287589 */ /* 0x000ee200000e0000 */
[----:B-1----:R-:W-:Y:S02]  /*a2a0*/  SEL R9, R59, R76, P0 ;  /* 0x0000004c3b097207 */ /* 0x002fe40000000000 */
[----:B------:R-:W-:Y:S01]  /*a2b0*/  SEL R11, R76, R59, P0 ;  /* 0x0000003b4c0b7207 */ /* 0x000fe20000000000 */
[----:B------:R-:W-:Y:S04]  /*a2c0*/  SHFL.IDX PT, R43, R43, R48, 0x1c1f ;  /* 0x001c1f302b2b7589 */ /* 0x000fe800000e0000 */
[----:B------:R-:W-:Y:S04]  /*a2d0*/  SHFL.IDX PT, R41, R41, R48, 0x1c1f ;  /* 0x001c1f3029297589 */ /* 0x000fe800000e0000 */
[----:B------:R-:W-:Y:S04]  /*a2e0*/  SHFL.IDX PT, R63, R63, R48, 0x1c1f ;  /* 0x001c1f303f3f7589 */ /* 0x000fe800000e0000 */
[----:B------:R-:W1:Y:S01]  /*a2f0*/  SHFL.IDX PT, R92, R92, R5, 0x1c1f ;  /* 0x001c1f055c5c7589 */ /* 0x000e6200000e0000 */
[----:B--2---:R-:W-:-:S02]  /*a300*/  SEL R12, R37, R96, P0 ;  /* 0x00000060250c7207 */ /* 0x004fc40000000000 */
[----:B------:R-:W-:Y:S01]  /*a310*/  SEL R14, R96, R37, P0 ;  /* 0x00000025600e7207 */ /* 0x000fe20000000000 */
[----:B------:R-:W2:Y:S01]  /*a320*/  SHFL.IDX PT, R60, R60, R5, 0x1c1f ;  /* 0x001c1f053c3c7589 */ /* 0x000ea200000e0000 */
[----:B0-----:R-:W-:Y:S02]  /*a330*/  SEL R13, R61, R68, P0 ;  /* 0x000000443d0d7207 */ /* 0x001fe40000000000 */
[----:B------:R-:W-:Y:S01]  /*a340*/  SEL R15, R68, R61, P0 ;  /* 0x0000003d440f7207 */ /* 0x000fe20000000000 */
[----:B------:R-:W0:Y:S01]  /*a350*/  SHFL.IDX PT, R36, R36, R5, 0x1c1f ;  /* 0x001c1f0524247589 */ /* 0x000e2200000e0000 */
[----:B---3--:R-:W-:-:S03]  /*a360*/  SEL R29, R57, R40, P0 ;  /* 0x00000028391d7207 */ /* 0x008fc60000000000 */
[----:B------:R-:W-:Y:S04]  /*a370*/  SHFL.IDX PT, R45, R45, R48, 0x1c1f ;  /* 0x001c1f302d2d7589 */ /* 0x000fe800000e0000 */
[----:B------:R-:W-:Y:S04]  /*a380*/  SHFL.IDX PT, R53, R53, R48, 0x1c1f ;  /* 0x001c1f3035357589 */ /* 0x000fe800000e0000 */
[----:B------:R-:W-:Y:S04]  /*a390*/  SHFL.IDX PT, R33, R33, R48, 0x1c1f ;  /* 0x001c1f3021217589 */ /* 0x000fe800000e0000 */
[----:B------:R-:W-:Y:S01]  /*a3a0*/  SHFL.IDX PT, R55, R55, R48, 0x1c1f ;  /* 0x001c1f3037377589 */ /* 0x000fe200000e0000 */
[----:B-1----:R-:W-:-:S02]  /*a3b0*/  SEL R24, R43, R92, P0 ;  /* 0x0000005c2b187207 */ /* 0x002fc40000000000 */
[----:B------:R-:W-:Y:S01]  /*a3c0*/  SEL R26, R92, R43, P0 ;  /* 0x0000002b5c1a7207 */ /* 0x000fe20000000000 */
[----:B------:R-:W-:Y:S01]  /*a3d0*/  SHFL.IDX PT, R47, R47, R48, 0x1c1f ;  /* 0x001c1f302f2f7589 */ /* 0x000fe200000e0000 */
[----:B--2---:R-:W-:Y:S02]  /*a3e0*/  SEL R25, R63, R60, P0 ;  /* 0x0000003c3f197207 */ /* 0x004fe40000000000 */
[----:B------:R-:W-:Y:S01]  /*a3f0*/  SEL R27, R60, R63, P0 ;  /* 0x0000003f3c1b7207 */ /* 0x000fe20000000000 */
[----:B------:R-:W-:Y:S04]  /*a400*/  SHFL.IDX PT, R39, R39, R48, 0x1c1f ;  /* 0x001c1f3027277589 */ /* 0x000fe800000e0000 */
[----:B------:R-:W1:Y:S04]  /*a410*/  SHFL.IDX PT, R88, R88, R5, 0x1c1f ;  /* 0x001c1f0558587589 */ /* 0x000e6800000e0000 */
[----:B------:R2:W-:Y:S04]  /*a420*/  SHFL.IDX PT, R21, R31, R48, 0x1c1f ;  /* 0x001c1f301f157589 */ /* 0x0005e800000e0000 */
[----:B------:R-:W-:Y:S04]  /*a430*/  SHFL.IDX PT, R65, R65, R48, 0x1c1f ;  /* 0x001c1f3041417589 */ /* 0x000fe800000e0000 */
[----:B------:R-:W3:Y:S01]  /*a440*/  SHFL.IDX PT, R20, R32, R5, 0x1c1f ;  /* 0x001c1f0520147589 */ /* 0x000ee200000e0000 */
[----:B--2---:R-:W-:-:S03]  /*a450*/  SEL R31, R40, R57, P0 ;  /* 0x00000039281f7207 */ /* 0x004fc60000000000 */
[----:B------:R-:W2:Y:S01]  /*a460*/  SHFL.IDX PT, R44, R44, R5, 0x1c1f ;  /* 0x001c1f052c2c7589 */ /* 0x000ea200000e0000 */
[----:B0-----:R-:W-:-:S03]  /*a470*/  SEL R40, R41, R36, P0 ;  /* 0x0000002429287207 */ /* 0x001fc60000000000 */
[----:B------:R-:W0:Y:S04]  /*a480*/  SHFL.IDX PT, R48, R38, R5, 0x1c1f ;  /* 0x001c1f0526307589 */ /* 0x000e2800000e0000 */
[----:B------:R4:W0:Y:S01]  /*a490*/  SHFL.IDX PT, R50, R42, R5, 0x1c1f ;  /* 0x001c1f052a327589 */ /* 0x00082200000e0000 */
[----:B-1----:R-:W-:Y:S02]  /*a4a0*/  SEL R28, R45, R88, P0 ;  /* 0x000000582d1c7207 */ /* 0x002fe40000000000 */
[----:B------:R-:W-:Y:S01]  /*a4b0*/  SEL R30, R88, R45, P0 ;  /* 0x0000002d581e7207 */ /* 0x000fe20000000000 */
[----:B------:R-:W-:Y:S01]  /*a4c0*/  BAR.SYNC.DEFER_BLOCKING 0x1, 0x100 ;  /* 0x0044000000007b1d */ /* 0x000fe20000010000 */
[----:B----4-:R-:W-:-:S05]  /*a4d0*/  SEL R42, R36, R41, P0 ;  /* 0x00000029242a7207 */ /* 0x010fca0000000000 */
[----:B------:R1:W4:Y:S01]  /*a4e0*/  SHFL.IDX PT, R46, R34, R5, 0x1c1f ;  /* 0x001c1f05222e7589 */ /* 0x00032200000e0000 */
[----:B---3--:R-:W-:Y:S02]  /*a4f0*/  SEL R36, R33, R20, P0 ;  /* 0x0000001421247207 */ /* 0x008fe40000000000 */
[----:B------:R-:W-:Y:S01]  /*a500*/  SEL R38, R20, R33, P0 ;  /* 0x0000002114267207 */ /* 0x000fe20000000000 */
[----:B------:R-:W3:Y:S01]  /*a510*/  SHFL.IDX PT, R52, R52, R5, 0x1c1f ;  /* 0x001c1f0534347589 */ /* 0x000ee200000e0000 */
[----:B--2---:R-:W-:-:S03]  /*a520*/  SEL R32, R53, R44, P0 ;  /* 0x0000002c35207207 */ /* 0x004fc60000000000 */
[----:B------:R-:W2:Y:S01]  /*a530*/  SHFL.IDX PT, R54, R54, R5, 0x1c1f ;  /* 0x001c1f0536367589 */ /* 0x000ea200000e0000 */
[----:B0-----:R-:W-:Y:S02]  /*a540*/  SEL R33, R47, R48, P0 ;  /* 0x000000302f217207 */ /* 0x001fe40000000000 */
[----:B-1----:R-:W-:Y:S02]  /*a550*/  SEL R34, R44, R53, P0 ;  /* 0x000000352c227207 */ /* 0x002fe40000000000 */
[----:B------:R-:W-:Y:S02]  /*a560*/  SEL R35, R48, R47, P0 ;  /* 0x0000002f30237207 */ /* 0x000fe40000000000 */
[----:B------:R-:W-:Y:S01]  /*a570*/  SEL R41, R39, R50, P0 ;  /* 0x0000003227297207 */ /* 0x000fe20000000000 */
[----:B------:R0:W-:Y:S01]  /*a580*/  STSM.16.M88.4 [R70], R8 ;  /* 0x0000000846007844 */ /* 0x0001e20000000200 */
[----:B------:R-:W-:-:S03]  /*a590*/  SEL R43, R50, R39, P0 ;  /* 0x00000027322b7207 */ /* 0x000fc60000000000 */
[----:B------:R-:W-:Y:S01]  /*a5a0*/  STSM.16.M88.4 [R69], R12 ;  /* 0x0000000c45007844 */ /* 0x000fe20000000200 */
[----:B----4-:R-:W-:-:S03]  /*a5b0*/  SEL R44, R55, R46, P0 ;  /* 0x0000002e372c7207 */ /* 0x010fc60000000000 */
[----:B------:R-:W-:Y:S01]  /*a5c0*/  STSM.16.M88.4 [R67], R24 ;  /* 0x0000001843007844 */ /* 0x000fe20000000200 */
[----:B------:R-:W-:Y:S02]  /*a5d0*/  SEL R46, R46, R55, P0 ;  /* 0x000000372e2e7207 */ /* 0x000fe40000000000 */
[----:B---3--:R-:W-:Y:S01]  /*a5e0*/  SEL R37, R21, R52, P0 ;  /* 0x0000003415257207 */ /* 0x008fe20000000000 */
[----:B------:R-:W-:Y:S01]  /*a5f0*/  STSM.16.M88.4 [R66], R28 ;  /* 0x0000001c42007844 */ /* 0x000fe20000000200 */
[----:B------:R-:W-:Y:S02]  /*a600*/  SEL R39, R52, R21, P0 ;  /* 0x0000001534277207 */ /* 0x000fe40000000000 */
[----:B--2---:R-:W-:Y:S01]  /*a610*/  SEL R45, R65, R54, P0 ;  /* 0x00000036412d7207 */ /* 0x004fe20000000000 */
[----:B------:R1:W-:Y:S01]  /*a620*/  STSM.16.M88.4 [R64], R32 ;  /* 0x0000002040007844 */ /* 0x0003e20000000200 */
[----:B------:R-:W-:Y:S01]  /*a630*/  SEL R47, R54, R65, P0 ;  /* 0x00000041362f7207 */ /* 0x000fe20000000000 */
[----:B0-----:R-:W-:-:S02]  /*a640*/  IMAD.U32 R8, RZ, RZ, UR4 ;  /* 0x00000004ff087e24 */ /* 0x001fc4000f8e00ff */
[----:B------:R0:W-:Y:S01]  /*a650*/  STSM.16.M88.4 [R62], R40 ;  /* 0x000000283e007844 */ /* 0x0001e20000000200 */
[----:B------:R-:W-:Y:S01]  /*a660*/  IMAD.U32 R9, RZ, RZ, UR6 ;  /* 0x00000006ff097e24 */ /* 0x000fe2000f8e00ff */
[----:B------:R-:W-:Y:S02]  /*a670*/  ULDC.64 UR6, c[0x0][0xbe0] ;  /* 0x0002f80000067ab9 */ /* 0x000fe40000000a00 */
[----:B------:R0:W-:Y:S04]  /*a680*/  STSM.16.M88.4 [R58], R36 ;  /* 0x000000243a007844 */ /* 0x0001e80000000200 */
[----:B------:R0:W-:Y:S01]  /*a690*/  STSM.16.M88.4 [R56], R44 ;  /* 0x0000002c38007844 */ /* 0x0001e20000000200 */
[----:B------:R-:W-:Y:S06]  /*a6a0*/  BAR.SYNC.DEFER_BLOCKING 0x1, 0x100 ;  /* 0x0044000000007b1d */ /* 0x000fec0000010000 */
[----:B------:R-:W2:Y:S01]  /*a6b0*/  @P2 LDG.E R10, desc[UR46][R8.64] ;  /* 0x0000002e080a2981 */ /* 0x000ea2000c1e1900 */
[----:B------:R-:W-:Y:S01]  /*a6c0*/  UISETP.NE.U32.AND UP1, UPT, UR6, URZ, UPT ;  /* 0x0000003f0600728c */ /* 0x000fe2000bf25070 */
[----:B------:R-:W3:Y:S01]  /*a6d0*/  LDC R5, c[0x0][0xa88] ;  /* 0x0002a200ff057b82 */ /* 0x000ee20000000800 */
[----:B------:R-:W-:Y:S01]  /*a6e0*/  IMAD R11, R16, 0x40, R2 ;  /* 0x00000040100b7824 */ /* 0x000fe200078e0202 */
[----:B------:R-:W-:Y:S01]  /*a6f0*/  UMOV UR4, URZ ;  /* 0x0000003f00047c82 */ /* 0x000fe20008000000 */
[----:B------:R-:W-:-:S02]  /*a700*/  UISETP.NE.AND.EX UP1, UPT, UR7, URZ, UPT, UP1 ;  /* 0x0000003f0700728c */ /* 0x000fc4000bf25310 */
[----:B------:R-:W-:-:S04]  /*a710*/  IMAD.WIDE R6, R11, 0x2, R6 ;  /* 0x000000020b067825 */ /* 0x000fc800078e0206 */
[----:B------:R-:W-:Y:S02]  /*a720*/  PLOP3.LUT P0, PT, PT, PT, UP1, 0x80, 0x0 ;  /* 0x000000000000781c */ /* 0x000fe40003f0f018 */
[----:B-1----:R-:W-:-:S03]  /*a730*/  IADD3 R33, P1, R6, 0x1000, RZ ;  /* 0x0000100006217810 */ /* 0x002fc60007f3e0ff */
[----:B------:R-:W-:Y:S02]  /*a740*/  @UP1 ULDC.64 UR6, c[0x0][0xbe0] ;  /* 0x0002f80000061ab9 */ /* 0x000fe40000000a00 */
[----:B------:R-:W-:-:S06]  /*a750*/  @UP1 UIMAD.WIDE UR6, UR36, 0x4, UR6 ;  /* 0x00000004240618a5 */ /* 0x000fcc000f8e0206 */
[----:B------:R-:W-:Y:S01]  /*a760*/  IMAD.U32 R11, RZ, RZ, UR7 ;  /* 0x00000007ff0b7e24 */ /* 0x000fe2000f8e00ff */
[----:B--2---:R-:W-:Y:S01]  /*a770*/  @P2 R2UR UR4, R10 ;  /* 0x000000000a0422ca */ /* 0x004fe200000e0000 */
[----:B------:R-:W-:-:S05]  /*a780*/  IMAD.U32 R10, RZ, RZ, UR6 ;  /* 0x00000006ff0a7e24 */ /* 0x000fca000f8e00ff */
[----:B---3--:R0:W5:Y:S01]  /*a790*/  @P0 LDG.E R5, desc[UR46][R10.64] ;  /* 0x0000002e0a050981 */ /* 0x008162000c1e1900 */
[----:B------:R-:W-:Y:S08]  /*a7a0*/  @P0 BRA `(.L_x_273) ;  /* 0x0000000000100947 */ /* 0x000ff00003800000 */
[----:B------:R-:W-:Y:S05]  /*a7b0*/  @!P2 BRA `(.L_x_273) ;  /* 0x00000000000ca947 */ /* 0x000fea0003800000 */
[----:B0-----:R-:W2:Y:S04]  /*a7c0*/  LDG.E R10, desc[UR46][R8.64] ;  /* 0x0000002e080a7981 */ /* 0x001ea8000c1e1900 */
[----:B-----5:R-:W2:Y:S02]  /*a7d0*/  LDG.E R5, desc[UR46][R8.64+0x4] ;  /* 0x0000042e08057981 */ /* 0x020ea4000c1e1900 */
[----:B--2---:R-:W-:-:S07]  /*a7e0*/  IMAD.IADD R5, R5, 0x1, -R10 ;  /* 0x0000000105057824 */ /* 0x004fce00078e0a0a */
.L_x_273:
[----:B------:R-:W-:Y:S01]  /*a7f0*/  USHF.R.S32.HI UR11, URZ, 0x1f, UR39 ;  /* 0x0000001f3f0b7899 */ /* 0x000fe20008011427 */
[----:B------:R-:W-:Y:S01]  /*a800*/  IMAD R12, R18, 0x80, R169 ;  /* 0x00000080120c7824 */ /* 0x000fe200078e02a9 */
[----:B------:R-:W-:Y:S01]  /*a810*/  ULDC.64 UR12, c[0x0][0xb70] ;  /* 0x0002dc00000c7ab9 */ /* 0x000fe20000000a00 */
[----:B------:R-:W-:Y:S01]  /*a820*/  USHF.R.S32.HI UR9, URZ, 0x1f, UR4 ;  /* 0x0000001f3f097899 */ /* 0x000fe20008011404 */
[----:B------:R-:W-:Y:S01]  /*a830*/  LOP3.LUT R32, R33, 0x380, RZ, 0xc0, !PT ;  /* 0x0000038021207812 */ /* 0x000fe200078ec0ff */
[----:B------:R-:W-:Y:S01]  /*a840*/  UIMAD UR10, UR11, UR12, URZ ;  /* 0x0000000c0b0a72a4 */ /* 0x000fe2000f8e023f */
[----:B------:R-:W-:Y:S01]  /*a850*/  SHF.R.S32.HI R9, RZ, 0x1f, R12 ;  /* 0x0000001fff097819 */ /* 0x000fe2000001140c */
[----:B------:R-:W-:Y:S01]  /*a860*/  UMOV UR8, UR4 ;  /* 0x0000000400087c82 */ /* 0x000fe20008000000 */
[----:B------:R-:W-:Y:S01]  /*a870*/  USEL UR37, UR37, URZ, !UP0 ;  /* 0x0000003f25257287 */ /* 0x000fe2000c000000 */
[C---:B------:R-:W-:Y:S01]  /*a880*/  IADD3 R25, P2, R6.reuse, 0x2000, RZ ;  /* 0x0000200006197810 */ /* 0x040fe20007f5e0ff */
[----:B------:R-:W-:Y:S01]  /*a890*/  UIMAD.WIDE.U32 UR6, UR39, UR12, UR8 ;  /* 0x0000000c270672a5 */ /* 0x000fe2000f8e0008 */
[----:B0-----:R-:W-:Y:S01]  /*a8a0*/  IADD3 R11, P6, R6, 0x3000, RZ ;  /* 0x00003000060b7810 */ /* 0x001fe20007fde0ff */
[----:B------:R-:W-:Y:S01]  /*a8b0*/  UIMAD UR10, UR39, UR13, UR10 ;  /* 0x0000000d270a72a4 */ /* 0x000fe2000f8e020a */
[----:B------:R-:W-:Y:S01]  /*a8c0*/  SHF.R.U64 R32, R32, 0x3, RZ ;  /* 0x0000000320207819 */ /* 0x000fe200000012ff */
[----:B------:R-:W-:Y:S01]  /*a8d0*/  USEL UR36, UR36, URZ, !UP0 ;  /* 0x0000003f24247287 */ /* 0x000fe2000c000000 */
[----:B------:R-:W-:Y:S01]  /*a8e0*/  LOP3.LUT R24, R25, 0x380, RZ, 0xc0, !PT ;  /* 0x0000038019187812 */ /* 0x000fe200078ec0ff */
[----:B------:R-:W-:Y:S01]  /*a8f0*/  ULDC.64 UR12, c[0x0][0xb78] ;  /* 0x0002de00000c7ab9 */ /* 0x000fe20000000a00 */
[----:B------:R-:W-:Y:S01]  /*a900*/  UIADD3 UR7, UR7, UR10, URZ ;  /* 0x0000000a07077290 */ /* 0x000fe2000fffe03f */
[----:B------:R-:W-:Y:S01]  /*a910*/  LOP3.LUT R8, R11, 0x380, RZ, 0xc0, !PT ;  /* 0x000003800b087812 */ /* 0x000fe200078ec0ff */
[----:B------:R-:W-:Y:S01]  /*a920*/  UIMAD UR8, UR37, UR12, URZ ;  /* 0x0000000c250872a4 */ /* 0x000fe2000f8e023f */
[----:B------:R-:W-:Y:S01]  /*a930*/  LOP3.LUT R32, R32, R33, RZ, 0x3c, !PT ;  /* 0x0000002120207212 */ /* 0x000fe200078e3cff */
[----:B------:R-:W-:Y:S01]  /*a940*/  UIMAD.WIDE.U32 UR6, UR36, UR12, UR6 ;  /* 0x0000000c240672a5 */ /* 0x000fe2000f8e0006 */
[----:B------:R-:W-:Y:S01]  /*a950*/  SHF.R.U64 R24, R24, 0x3, RZ ;  /* 0x0000000318187819 */ /* 0x000fe200000012ff */
[----:B------:R-:W-:Y:S01]  /*a960*/  UIMAD UR8, UR36, UR13, UR8 ;  /* 0x0000000d240872a4 */ /* 0x000fe2000f8e0208 */
[----:B------:R-:W-:Y:S01]  /*a970*/  IMAD.X R33, RZ, RZ, R7, P1 ;  /* 0x000000ffff217224 */ /* 0x000fe200008e0607 */
[----:B------:R-:W-:Y:S01]  /*a980*/  SHF.R.U64 R8, R8, 0x3, RZ ;  /* 0x0000000308087819 */ /* 0x000fe200000012ff */
[----:B------:R-:W-:Y:S01]  /*a990*/  ULDC.64 UR12, c[0x0][0xaa0] ;  /* 0x0002a800000c7ab9 */ /* 0x000fe20000000a00 */
[----:B------:R-:W-:-:S02]  /*a9a0*/  IADD3 R10, P0, R12, UR6, RZ ;  /* 0x000000060c0a7c10 */ /* 0x000fc4000ff1e0ff */
[----:B------:R-:W-:Y:S01]  /*a9b0*/  IMAD.U32 R14, RZ, RZ, UR8 ;  /* 0x00000008ff0e7e24 */ /* 0x000fe2000f8e00ff */
[C---:B------:R-:W-:Y:S02]  /*a9c0*/  IADD3 R41, P5, R6.reuse, 0x4000, RZ ;  /* 0x0000400006297810 */ /* 0x040fe40007fbe0ff */
[C---:B------:R-:W-:Y:S02]  /*a9d0*/  IADD3 R45, P4, R6.reuse, 0x5000, RZ ;  /* 0x00005000062d7810 */ /* 0x040fe40007f9e0ff */
[----:B------:R-:W-:Y:S01]  /*a9e0*/  IADD3.X R9, R9, UR7, R14, P0, !PT ;  /* 0x0000000709097c10 */ /* 0x000fe200087fe40e */
[----:B------:R-:W-:Y:S01]  /*a9f0*/  ULDC.64 UR6, c[0x0][0xb40] ;  /* 0x0002d00000067ab9 */ /* 0x000fe20000000a00 */
[----:B------:R-:W-:Y:S02]  /*aa00*/  IADD3 R29, P3, R6, 0x6000, RZ ;  /* 0x00006000061d7810 */ /* 0x000fe40007f7e0ff */
[----:B------:R-:W-:Y:S02]  /*aa10*/  LEA R20, P0, R10, UR6, 0x2 ;  /* 0x000000060a147c11 */ /* 0x000fe4000f8010ff */
[----:B------:R-:W-:-:S02]  /*aa20*/  LOP3.LUT R13, R6, 0x380, RZ, 0xc0, !PT ;  /* 0x00000380060d7812 */ /* 0x000fc400078ec0ff */
[----:B------:R-:W-:Y:S01]  /*aa30*/  LEA.HI.X R21, R10, UR7, R9, 0x2, P0 ;  /* 0x000000070a157c11 */ /* 0x000fe200080f1409 */
[----:B------:R-:W-:Y:S01]  /*aa40*/  VIADD R10, R12, 0x8 ;  /* 0x000000080c0a7836 */ /* 0x000fe20000000000 */
[----:B------:R-:W-:Y:S02]  /*aa50*/  LOP3.LUT P0, RZ, R19, 0x3, RZ, 0xc0, !PT ;  /* 0x0000000313ff7812 */ /* 0x000fe4000780c0ff */
[----:B------:R-:W-:Y:S01]  /*aa60*/  LOP3.LUT R24, R24, R25, RZ, 0x3c, !PT ;  /* 0x0000001918187212 */ /* 0x000fe200078e3cff */
[----:B------:R-:W-:Y:S01]  /*aa70*/  IMAD.X R25, RZ, RZ, R7, P2 ;  /* 0x000000ffff197224 */ /* 0x000fe200010e0607 */
[----:B-----5:R-:W-:Y:S02]  /*aa80*/  ISETP.GE.OR P1, PT, R12, R5, P0 ;  /* 0x000000050c00720c */ /* 0x020fe40000726670 */
[----:B------:R-:W-:Y:S02]  /*aa90*/  LOP3.LUT R8, R8, R11, RZ, 0x3c, !PT ;  /* 0x0000000b08087212 */ /* 0x000fe400078e3cff */
[----:B------:R-:W-:-:S02]  /*aaa0*/  LOP3.LUT R40, R41, 0x380, RZ, 0xc0, !PT ;  /* 0x0000038029287812 */ /* 0x000fc400078ec0ff */
[----:B------:R-:W-:Y:S02]  /*aab0*/  LOP3.LUT R44, R45, 0x380, RZ, 0xc0, !PT ;  /* 0x000003802d2c7812 */ /* 0x000fe400078ec0ff */
[----:B------:R-:W-:Y:S01]  /*aac0*/  LOP3.LUT R28, R29, 0x380, RZ, 0xc0, !PT ;  /* 0x000003801d1c7812 */ /* 0x000fe200078ec0ff */
[----:B------:R-:W-:Y:S01]  /*aad0*/  UIMAD UR6, UR9, UR12, URZ ;  /* 0x0000000c090672a4 */ /* 0x000fe2000f8e023f */
[----:B------:R-:W-:Y:S01]  /*aae0*/  ISETP.GE.OR P0, PT, R10, R5, P0 ;  /* 0x000000050a00720c */ /* 0x000fe20000706670 */
[----:B------:R-:W-:Y:S01]  /*aaf0*/  IMAD.X R9, RZ, RZ, R7, P6 ;  /* 0x000000ffff097224 */ /* 0x000fe200030e0607 */
[----:B------:R-:W-:Y:S01]  /*ab00*/  IADD3 R11, P2, R6, 0x7000, RZ ;  /* 0x00007000060b7810 */ /* 0x000fe20007f5e0ff */
[----:B------:R0:W-:Y:S01]  /*ab10*/  @!P1 STG.E desc[UR46][R20.64], R3 ;  /* 0x0000000314009986 */ /* 0x0001e2000c10192e */
[----:B------:R-:W-:Y:S02]  /*ab20*/  SHF.R.U64 R13, R13, 0x3, RZ ;  /* 0x000000030d0d7819 */ /* 0x000fe400000012ff */
[----:B------:R-:W-:-:S02]  /*ab30*/  LOP3.LUT R10, R11, 0x380, RZ, 0xc0, !PT ;  /* 0x000003800b0a7812 */ /* 0x000fc400078ec0ff */
[----:B------:R-:W-:Y:S02]  /*ab40*/  SHF.R.U64 R40, R40, 0x3, RZ ;  /* 0x0000000328287819 */ /* 0x000fe400000012ff */
[----:B------:R-:W-:Y:S02]  /*ab50*/  SHF.R.U64 R44, R44, 0x3, RZ ;  /* 0x000000032c2c7819 */ /* 0x000fe400000012ff */
[----:B------:R-:W-:Y:S01]  /*ab60*/  SHF.R.U64 R28, R28, 0x3, RZ ;  /* 0x000000031c1c7819 */ /* 0x000fe200000012ff */
[----:B------:R1:W-:Y:S01]  /*ab70*/  @!P0 STG.E desc[UR46][R20.64+0x20], R0 ;  /* 0x0000200014008986 */ /* 0x0003e2000c10192e */
[----:B------:R-:W-:Y:S02]  /*ab80*/  LOP3.LUT R6, R13, R6, RZ, 0x3c, !PT ;  /* 0x000000060d067212 */ /* 0x000fe400078e3cff */
[----:B------:R-:W-:Y:S01]  /*ab90*/  SHF.R.U64 R10, R10, 0x3, RZ ;  /* 0x000000030a0a7819 */ /* 0x000fe200000012ff */
[----:B------:R-:W-:Y:S01]  /*aba0*/  UIMAD UR6, UR4, UR13, UR6 ;  /* 0x0000000d040672a4 */ /* 0x000fe2000f8e0206 */
[----:B------:R-:W-:Y:S01]  /*abb0*/  LOP3.LUT R40, R40, R41, RZ, 0x3c, !PT ;  /* 0x0000002928287212 */ /* 0x000fe200078e3cff */
[--C-:B------:R-:W-:Y:S01]  /*abc0*/  IMAD.X R41, RZ, RZ, R7.reuse, P5 ;  /* 0x000000ffff297224 */ /* 0x100fe200028e0607 */
[----:B------:R-:W-:Y:S01]  /*abd0*/  LOP3.LUT R44, R44, R45, RZ, 0x3c, !PT ;  /* 0x0000002d2c2c7212 */ /* 0x000fe200078e3cff */
[--C-:B------:R-:W-:Y:S01]  /*abe0*/  IMAD.X R45, RZ, RZ, R7.reuse, P4 ;  /* 0x000000ffff2d7224 */ /* 0x100fe200020e0607 */
[----:B------:R-:W-:Y:S01]  /*abf0*/  LOP3.LUT R28, R28, R29, RZ, 0x3c, !PT ;  /* 0x0000001d1c1c7212 */ /* 0x000fe200078e3cff */
[----:B------:R-:W-:Y:S01]  /*ac00*/  IMAD.X R29, RZ, RZ, R7, P3 ;  /* 0x000000ffff1d7224 */ /* 0x000fe200018e0607 */
[----:B------:R-:W-:Y:S01]  /*ac10*/  IADD3.X R13, RZ, R7, RZ, P2, !PT ;  /* 0x00000007ff0d7210 */ /* 0x000fe200017fe4ff */
[----:B------:R2:W5:Y:S01]  /*ac20*/  LD.E.128 R36, desc[UR46][R6.64] ;  /* 0x0000002e06247980 */ /* 0x000562000c101d00 */
[----:B0-----:R-:W-:-:S02]  /*ac30*/  SHF.R.S32.HI R3, RZ, 0x1f, R2 ;  /* 0x0000001fff037819 */ /* 0x001fc40000011402 */
[----:B------:R-:W-:Y:S01]  /*ac40*/  LOP3.LUT R12, R10, R11, RZ, 0x3c, !PT ;  /* 0x0000000b0a0c7212 */ /* 0x000fe200078e3cff */
[----:B------:R-:W5:Y:S04]  /*ac50*/  LD.E.128 R32, desc[UR46][R32.64] ;  /* 0x0000002e20207980 */ /* 0x000f68000c101d00 */
[----:B------:R-:W5:Y:S01]  /*ac60*/  LD.E.128 R24, desc[UR46][R24.64] ;  /* 0x0000002e18187980 */ /* 0x000f62000c101d00 */
[----:B--2---:R-:W-:-:S03]  /*ac70*/  IMAD.U32 R7, RZ, RZ, UR12 ;  /* 0x0000000cff077e24 */ /* 0x004fc6000f8e00ff */
[----:B------:R-:W5:Y:S01]  /*ac80*/  LD.E.128 R8, desc[UR46][R8.64] ;  /* 0x0000002e08087980 */ /* 0x000f62000c101d00 */
[----:B------:R-:W-:-:S03]  /*ac90*/  IMAD.WIDE.U32 R6, R7, UR4, R2 ;  /* 0x0000000407067c25 */ /* 0x000fc6000f8e0002 */
[----:B------:R-:W5:Y:S01]  /*aca0*/  LD.E.128 R40, desc[UR46][R40.64] ;  /* 0x0000002e28287980 */ /* 0x000f62000c101d00 */
[----:B------:R-:W-:Y:S01]  /*acb0*/  VIADD R7, R7, UR6 ;  /* 0x0000000607077c36 */ /* 0x000fe20008000000 */
[----:B------:R-:W-:Y:S02]  /*acc0*/  ULDC.64 UR6, c[0x0][0xae0] ;  /* 0x0002b80000067ab9 */ /* 0x000fe40000000a00 */
[----:B------:R-:W5:Y:S04]  /*acd0*/  LD.E.128 R44, desc[UR46][R44.64] ;  /* 0x0000002e2c2c7980 */ /* 0x000f68000c101d00 */
[----:B------:R-:W5:Y:S04]  /*ace0*/  LD.E.128 R28, desc[UR46][R28.64] ;  /* 0x0000002e1c1c7980 */ /* 0x000f68000c101d00 */
[----:B------:R-:W5:Y:S01]  /*acf0*/  LD.E.128 R12, desc[UR46][R12.64] ;  /* 0x0000002e0c0c7980 */ /* 0x000f62000c101d00 */
[----:B------:R-:W-:Y:S01]  /*ad00*/  UIMAD UR4, UR11, UR6, URZ ;  /* 0x000000060b0472a4 */ /* 0x000fe2000f8e023f */
[----:B------:R-:W-:Y:S01]  /*ad10*/  @!PT LDS RZ, [RZ] ;  /* 0x00000000fffff984 */ /* 0x000fe20000000800 */
[----:B------:R-:W-:Y:S01]  /*ad20*/  @!PT LDS RZ, [RZ] ;  /* 0x00000000fffff984 */ /* 0x000fe20000000800 */
[----:B------:R-:W-:Y:S01]  /*ad30*/  @!PT LDS RZ, [RZ] ;  /* 0x00000000fffff984 */ /* 0x000fe20000000800 */
[----:B------:R-:W-:Y:S01]  /*ad40*/  @!PT LDS RZ, [RZ] ;  /* 0x00000000fffff984 */ /* 0x000fe20000000800 */
[----:B------:R0:W-:Y:S06]  /*ad50*/  MEMBAR.ALL.CTA ;  /* 0x0000000000007992 */ /* 0x0001ec0000008000 */
[----:B0-----:R-:W0:Y:S01]  /*ad60*/  FENCE.VIEW.ASYNC.S ;  /* 0x00000000000073c6 */ /* 0x001e220000000000 */
[----:B------:R-:W-:Y:S01]  /*ad70*/  IMAD.U32 R17, RZ, RZ, UR6 ;  /* 0x00000006ff117e24 */ /* 0x000fe2000f8e00ff */
[----:B------:R-:W-:Y:S01]  /*ad80*/  UIMAD UR4, UR39, UR7, UR4 ;  /* 0x00000007270472a4 */ /* 0x000fe2000f8e0204 */
[----:B------:R-:W-:-:S02]  /*ad90*/  IMAD R5, R18, -0x80, R5 ;  /* 0xffffff8012057824 */ /* 0x000fc400078e0205 */
[----:B------:R-:W-:Y:S01]  /*ada0*/  IMAD.WIDE.U32 R6, R17, UR39, R6 ;  /* 0x0000002711067c25 */ /* 0x000fe2000f8e0006 */
[----:B------:R-:W-:Y:S02]  /*adb0*/  ULDC.64 UR6, c[0x0][0xae8] ;  /* 0x0002ba0000067ab9 */ /* 0x000fe40000000a00 */
[----:B------:R-:W-:Y:S01]  /*adc0*/  ISETP.GE.AND P2, PT, R16, R5, PT ;  /* 0x000000051000720c */ /* 0x000fe20003f46270 */
[----:B------:R-:W-:Y:S01]  /*add0*/  VIADD R7, R7, UR4 ;  /* 0x0000000407077c36 */ /* 0x000fe20008000000 */
[----:B------:R-:W-:Y:S01]  /*ade0*/  UIMAD UR4, UR37, UR6, URZ ;  /* 0x00000006250472a4 */ /* 0x000fe2000f8e023f */
[----:B------:R-:W-:Y:S02]  /*adf0*/  VIADD R4, R4, 0x29820 ;  /* 0x0002982004047836 */ /* 0x000fe40000000000 */
[----:B-1----:R-:W-:Y:S02]  /*ae00*/  VIADD R0, R16, 0x20 ;  /* 0x0000002010007836 */ /* 0x002fe40000000000 */
[----:B------:R-:W-:Y:S01]  /*ae10*/  IMAD.U32 R21, RZ, RZ, UR6 ;  /* 0x00000006ff157e24 */ /* 0x000fe2000f8e00ff */
[----:B------:R-:W-:Y:S01]  /*ae20*/  UIMAD UR4, UR36, UR7, UR4 ;  /* 0x00000007240472a4 */ /* 0x000fe2000f8e0204 */
[----:B------:R-:W-:-:S02]  /*ae30*/  PRMT R4, RZ, 0x654, R4 ;  /* 0x00000654ff047816 */ /* 0x000fc40000000004 */
[----:B------:R-:W-:Y:S01]  /*ae40*/  IMAD.WIDE.U32 R20, R21, UR36, R6 ;  /* 0x0000002415147c25 */ /* 0x000fe2000f8e0006 */
[-C--:B------:R-:W-:Y:S02]  /*ae50*/  ISETP.GE.AND P4, PT, R0, R5.reuse, PT ;  /* 0x000000050000720c */ /* 0x080fe40003f86270 */
[--C-:B------:R-:W-:Y:S01]  /*ae60*/  SHF.R.S32.HI R17, RZ, 0x1f, R16.reuse ;  /* 0x0000001fff117819 */ /* 0x100fe20000011410 */
[C---:B------:R-:W-:Y:S01]  /*ae70*/  VIADD R0, R16.reuse, 0x40 ;  /* 0x0000004010007836 */ /* 0x040fe20000000000 */
[----:B0-----:R0:W-:Y:S01]  /*ae80*/  SYNCS.ARRIVE.TRANS64.RED.A1T0 RZ, [R4+URZ], RZ ;  /* 0x000000ff04ff79a7 */ /* 0x0011e2000810043f */
[----:B------:R-:W-:Y:S01]  /*ae90*/  VIADD R3, R16, 0x60 ;  /* 0x0000006010037836 */ /* 0x000fe20000000000 */
[----:B------:R-:W-:Y:S01]  /*aea0*/  BSSY B1, `(.L_x_274) ;  /* 0x0000016000017945 */ /* 0x000fe20003800000 */
[----:B------:R-:W-:Y:S01]  /*aeb0*/  VIADD R55, R21, UR4 ;  /* 0x0000000415377c36 */ /* 0x000fe20008000000 */
[-C--:B------:R-:W-:Y:S01]  /*aec0*/  ISETP.GE.AND P0, PT, R0, R5.reuse, PT ;  /* 0x000000050000720c */ /* 0x080fe20003f06270 */
[----:B------:R-:W-:Y:S01]  /*aed0*/  IMAD.WIDE R6, R18, 0x80, R16 ;  /* 0x0000008012067825 */ /* 0x000fe200078e0210 */
[----:B------:R-:W-:Y:S01]  /*aee0*/  ISETP.GE.AND P1, PT, R3, R5, PT ;  /* 0x000000050300720c */ /* 0x000fe20003f26270 */
[----:B------:R-:W-:-:S12]  /*aef0*/  @P2 BRA `(.L_x_275) ;  /* 0x0000000000402947 */ /* 0x000fd80003800000 */
[----:B------:R-:W-:Y:S01]  /*af00*/  ULDC.64 UR6, c[0x0][0xad8] ;  /* 0x0002b60000067ab9 */ /* 0x000fe20000000a00 */
[C---:B------:R-:W-:Y:S01]  /*af10*/  VIADD R0, R2.reuse, 0x40 ;  /* 0x0000004002007836 */ /* 0x040fe20000000000 */
[----:B------:R-:W-:Y:S01]  /*af20*/  ULDC UR4, c[0x0][0xa8c] ;  /* 0x0002a30000047ab9 */ /* 0x000fe20000000800 */
[----:B------:R-:W-:Y:S01]  /*af30*/  IMAD R3, R7, UR6, RZ ;  /* 0x0000000607037c24 */ /* 0x000fe2000f8e02ff */
[----:B------:R-:W-:Y:S01]  /*af40*/  ISETP.GE.AND P2, PT, R2, UR4, PT ;  /* 0x0000000402007c0c */ /* 0x000fe2000bf46270 */
[----:B0-----:R-:W-:Y:S01]  /*af50*/  IMAD.MOV.U32 R4, RZ, RZ, R20 ;  /* 0x000000ffff047224 */ /* 0x001fe200078e0014 */
[----:B------:R-:W-:Y:S01]  /*af60*/  ISETP.GE.AND P3, PT, R0, UR4, PT ;  /* 0x0000000400007c0c */ /* 0x000fe2000bf66270 */
[----:B------:R-:W-:Y:S02]  /*af70*/  IMAD.MOV.U32 R5, RZ, RZ, R55 ;  /* 0x000000ffff057224 */ /* 0x000fe400078e0037 */
[C---:B------:R-:W-:Y:S02]  /*af80*/  IMAD R3, R6.reuse, UR7, R3 ;  /* 0x0000000706037c24 */ /* 0x040fe4000f8e0203 */
[----:B------:R-:W-:Y:S01]  /*af90*/  IMAD.WIDE.U32 R4, R6, UR6, R4 ;  /* 0x0000000606047c25 */ /* 0x000fe2000f8e0004 */
[----:B------:R-:W-:-:S03]  /*afa0*/  ULDC.64 UR6, c[0x0][0xa80] ;  /* 0x0002a00000067ab9 */ /* 0x000fc60000000a00 */
[----:B------:R-:W-:Y:S01]  /*afb0*/  IMAD.IADD R3, R5, 0x1, R3 ;  /* 0x0000000105037824 */ /* 0x000fe200078e0203 */
[----:B------:R-:W-:-:S04]  /*afc0*/  LEA R52, P5, R4, UR6, 0x1 ;  /* 0x0000000604347c11 */ /* 0x000fc8000f8a08ff */
[----:B------:R-:W-:-:S05]  /*afd0*/  LEA.HI.X R53, R4, UR7, R3, 0x1, P5 ;  /* 0x0000000704357c11 */ /* 0x000fca000a8f0c03 */
[----:B-----5:R1:W-:Y:S04]  /*afe0*/  @!P2 STG.E.128 desc[UR46][R52.64], R36 ;  /* 0x000000243400a986 */ /* 0x0203e8000c101d2e */
[----:B------:R1:W-:Y:S02]  /*aff0*/  @!P3 STG.E.128 desc[UR46][R52.64+0x80], R40 ;  /* 0x000080283400b986 */ /* 0x0003e4000c101d2e */
.L_x_275:
[----:B------:R-:W-:Y:S05]  /*b000*/  BSYNC B1 ;  /* 0x0000000000017941 */ /* 0x000fea0003800000 */
.L_x_274:
[----:B------:R-:W-:Y:S04]  /*b010*/  BSSY B1, `(.L_x_276) ;  /* 0x0000014000017945 */ /* 0x000fe80003800000 */
[----:B------:R-:W-:Y:S05]  /*b020*/  @P4 BRA `(.L_x_277) ;  /* 0x0000000000484947 */ /* 0x000fea0003800000 */
[----:B------:R-:W-:Y:S01]  /*b030*/  IADD3 R3, P2, R6, 0x20, RZ ;  /* 0x0000002006037810 */ /* 0x000fe20007f5e0ff */
[----:B------:R-:W-:Y:S01]  /*b040*/  ULDC.64 UR6, c[0x0][0xad8] ;  /* 0x0002b60000067ab9 */ /* 0x000fe20000000a00 */
[----:B0-----:R-:W-:Y:S01]  /*b050*/  IMAD.MOV.U32 R4, RZ, RZ, R20 ;  /* 0x000000ffff047224 */ /* 0x001fe200078e0014 */
[----:B------:R-:W-:Y:S01]  /*b060*/  ULDC UR4, c[0x0][0xa8c] ;  /* 0x0002a30000047ab9 */ /* 0x000fe20000000800 */
[----:B------:R-:W-:Y:S01]  /*b070*/  IMAD.MOV.U32 R5, RZ, RZ, R55 ;  /* 0x000000ffff057224 */ /* 0x000fe200078e0037 */
[C---:B------:R-:W-:Y:S01]  /*b080*/  ISETP.GE.AND P3, PT, R2.reuse, UR4, PT ;  /* 0x0000000402007c0c */ /* 0x040fe2000bf66270 */
[----:B------:R-:W-:Y:S02]  /*b090*/  IMAD.X R0, RZ, RZ, R7, P2 ;  /* 0x000000ffff007224 */ /* 0x000fe400010e0607 */
[----:B------:R-:W-:Y:S02]  /*b0a0*/  VIADD R18, R2, 0x40 ;  /* 0x0000004002127836 */ /* 0x000fe40000000000 */
[----:B------:R-:W-:-:S02]  /*b0b0*/  IMAD R0, R0, UR6, RZ ;  /* 0x0000000600007c24 */ /* 0x000fc4000f8e02ff */
[----:B------:R-:W-:Y:S01]  /*b0c0*/  IMAD.WIDE.U32 R4, R3, UR6, R4 ;  /* 0x0000000603047c25 */ /* 0x000fe2000f8e0004 */
[----:B------:R-:W-:-:S03]  /*b0d0*/  ISETP.GE.AND P4, PT, R18, UR4, PT ;  /* 0x0000000412007c0c */ /* 0x000fc6000bf86270 */
[----:B------:R-:W-:Y:S01]  /*b0e0*/  IMAD R3, R3, UR7, R0 ;  /* 0x0000000703037c24 */ /* 0x000fe2000f8e0200 */
[----:B------:R-:W-:Y:S02]  /*b0f0*/  ULDC.64 UR6, c[0x0][0xa80] ;  /* 0x0002a00000067ab9 */ /* 0x000fe40000000a00 */
[----:B-1---5:R-:W-:Y:S01]  /*b100*/  LEA R36, P2, R4, UR6, 0x1 ;  /* 0x0000000604247c11 */ /* 0x022fe2000f8408ff */
[----:B------:R-:W-:-:S05]  /*b110*/  IMAD.IADD R3, R5, 0x1, R3 ;  /* 0x0000000105037824 */ /* 0x000fca00078e0203 */
[----:B------:R-:W-:-:S05]  /*b120*/  LEA.HI.X R37, R4, UR7, R3, 0x1, P2 ;  /* 0x0000000704257c11 */ /* 0x000fca00090f0c03 */
[----:B------:R2:W-:Y:S04]  /*b130*/  @!P3 STG.E.128 desc[UR46][R36.64], R32 ;  /* 0x000000202400b986 */ /* 0x0005e8000c101d2e */
[----:B------:R2:W-:Y:S02]  /*b140*/  @!P4 STG.E.128 desc[UR46][R36.64+0x80], R44 ;  /* 0x0000802c2400c986 */ /* 0x0005e4000c101d2e */
.L_x_277:
[----:B------:R-:W-:Y:S05]  /*b150*/  BSYNC B1 ;  /* 0x0000000000017941 */ /* 0x000fea0003800000 */
.L_x_276:
        /* <DEDUP_REMOVED lines=15> */
[----:B--2--5:R-:W-:Y:S01]  /*b250*/  LEA R32, P0, R4, UR6, 0x1 ;  /* 0x0000000604207c11 */ /* 0x024fe2000f8008ff */
[----:B------:R-:W-:-:S05]  /*b260*/  IMAD.IADD R3, R5, 0x1, R3 ;  /* 0x0000000105037824 */ /* 0x000fca00078e0203 */
[----:B------:R-:W-:-:S05]  /*b270*/  LEA.HI.X R33, R4, UR7, R3, 0x1, P0 ;  /* 0x0000000704217c11 */ /* 0x000fca00080f0c03 */
[----:B------:R3:W-:Y:S04]  /*b280*/  @!P2 STG.E.128 desc[UR46][R32.64], R24 ;  /* 0x000000182000a986 */ /* 0x0007e8000c101d2e */
[----:B------:R3:W-:Y:S02]  /*b290*/  @!P3 STG.E.128 desc[UR46][R32.64+0x80], R28 ;  /* 0x0000801c2000b986 */ /* 0x0007e4000c101d2e */
.L_x_279:
[----:B------:R-:W-:Y:S05]  /*b2a0*/  BSYNC B1 ;  /* 0x0000000000017941 */ /* 0x000fea0003800000 */
.L_x_278:
[----:B------:R-:W-:Y:S05]  /*b2b0*/  @P1 BRA `(.L_x_280) ;  /* 0x0000000800ec1947 */ /* 0x000fea0003800000 */
[----:B------:R-:W-:Y:S01]  /*b2c0*/  IADD3 R3, P0, R6, 0x60, RZ ;  /* 0x0000006006037810 */ /* 0x000fe20007f1e0ff */
[----:B------:R-:W-:Y:S01]  /*b2d0*/  ULDC.64 UR6, c[0x0][0xad8] ;  /* 0x0002b60000067ab9 */ /* 0x000fe20000000a00 */
[----:B0-----:R-:W-:Y:S01]  /*b2e0*/  IMAD.MOV.U32 R4, RZ, RZ, R20 ;  /* 0x000000ffff047224 */ /* 0x001fe200078e0014 */
[----:B------:R-:W-:Y:S01]  /*b2f0*/  ULDC UR4, c[0x0][0xa8c] ;  /* 0x0002a30000047ab9 */ /* 0x000fe20000000800 */
[----:B------:R-:W-:Y:S01]  /*b300*/  IMAD.MOV.U32 R5, RZ, RZ, R55 ;  /* 0x000000ffff057224 */ /* 0x000fe200078e0037 */
[----:B------:R-:W-:Y:S01]  /*b310*/  ISETP.GE.AND P1, PT, R2, UR4, PT ;  /* 0x0000000402007c0c */ /* 0x000fe2000bf26270 */
[----:B------:R-:W-:Y:S02]  /*b320*/  IMAD.X R6, RZ, RZ, R7, P0 ;  /* 0x000000ffff067224 */ /* 0x000fe400000e0607 */
[----:B------:R-:W-:-:S04]  /*b330*/  IMAD.WIDE.U32 R4, R3, UR6, R4 ;  /* 0x0000000603047c25 */ /* 0x000fc8000f8e0004 */
[----:B------:R-:W-:Y:S02]  /*b340*/  IMAD R6, R6, UR6, RZ ;  /* 0x0000000606067c24 */ /* 0x000fe4000f8e02ff */
[----:B------:R-:W-:Y:S02]  /*b350*/  VIADD R0, R2, 0x40 ;  /* 0x0000004002007836 */ /* 0x000fe40000000000 */
[----:B------:R-:W-:Y:S01]  /*b360*/  IMAD R3, R3, UR7, R6 ;  /* 0x0000000703037c24 */ /* 0x000fe2000f8e0206 */
[----:B------:R-:W-:Y:S02]  /*b370*/  ULDC.64 UR6, c[0x0][0xa80] ;  /* 0x0002a00000067ab9 */ /* 0x000fe40000000a00 */
[----:B------:R-:W-:Y:S01]  /*b380*/  LEA R6, P0, R4, UR6, 0x1 ;  /* 0x0000000604067c11 */ /* 0x000fe2000f8008ff */
[----:B------:R-:W-:-:S05]  /*b390*/  IMAD.IADD R3, R5, 0x1, R3 ;  /* 0x0000000105037824 */ /* 0x000fca00078e0203 */
[----:B------:R-:W-:Y:S02]  /*b3a0*/  LEA.HI.X R7, R4, UR7, R3, 0x1, P0 ;  /* 0x0000000704077c11 */ /* 0x000fe400080f0c03 */
[----:B------:R-:W-:-:S03]  /*b3b0*/  ISETP.GE.AND P0, PT, R0, UR4, PT ;  /* 0x0000000400007c0c */ /* 0x000fc6000bf06270 */
[----:B-----5:R4:W-:Y:S10]  /*b3c0*/  @!P1 STG.E.128 desc[UR46][R6.64], R8 ;  /* 0x0000000806009986 */ /* 0x0209f4000c101d2e */
[----:B------:R-:W-:Y:S05]  /*b3d0*/  @P0 BRA `(.L_x_280) ;  /* 0x0000000800a40947 */ /* 0x000fea0003800000 */
[----:B------:R0:W-:Y:S01]  /*b3e0*/  STG.E.128 desc[UR46][R6.64+0x80], R12 ;  /* 0x0000800c06007986 */ /* 0x0001e2000c101d2e */
[----:B------:R-:W-:Y:S05]  /*b3f0*/  BRA `(.L_x_280) ;  /* 0x00000008009c7947 */ /* 0x000fea0003800000 */
.L_x_272:
[----:B------:R-:W-:Y:S01]  /*b400*/  ULDC.64 UR6, c[0x0][0xbd8] ;  /* 0x0002f60000067ab9 */ /* 0x000fe20000000a00 */
[----:B------:R-:W-:Y:S01]  /*b410*/  IMAD.MOV.U32 R11, RZ, RZ, RZ ;  /* 0x000000ffff0b7224 */ /* 0x000fe200078e00ff */
[----:B------:R-:W-:Y:S02]  /*b420*/  UISETP.NE.U32.AND UP0, UPT, UR6, URZ, UPT ;  /* 0x0000003f0600728c */ /* 0x000fe4000bf05070 */
[----:B------:R-:W-:Y:S02]  /*b430*/  ULEA UR6, UP1, UR36, UR6, 0x2 ;  /* 0x0000000624067291 */ /* 0x000fe4000f82103f */
[----:B------:R-:W-:Y:S02]  /*b440*/  UISETP.NE.AND.EX UP0, UPT, UR7, URZ, UPT, UP0 ;  /* 0x0000003f0700728c */ /* 0x000fe4000bf05300 */
[----:B------:R-:W-:Y:S02]  /*b450*/  ULEA.HI.X UR7, UR36, UR7, UR37, 0x2, UP1 ;  /* 0x0000000724077291 */ /* 0x000fe400088f1425 */
[----:B------:R-:W-:Y:S01]  /*b460*/  IMAD.U32 R4, RZ, RZ, UR6 ;  /* 0x00000006ff047e24 */ /* 0x000fe2000f8e00ff */
[----:B------:R-:W0:Y:S01]  /*b470*/  LDC R9, c[0x0][0xa88] ;  /* 0x0002a200ff097b82 */ /* 0x000e220000000800 */
[----:B------:R-:W-:-:S02]  /*b480*/  PLOP3.LUT P1, PT, PT, PT, UP0, 0x80, 0x0 ;  /* 0x000000000000781c */ /* 0x000fc40003f2f008 */
[----:B------:R-:W-:Y:S01]  /*b490*/  IMAD.U32 R5, RZ, RZ, UR7 ;  /* 0x00000007ff057e24 */ /* 0x000fe2000f8e00ff */
[----:B------:R-:W-:Y:S02]  /*b4a0*/  ULDC.64 UR6, c[0x0][0xbe0] ;  /* 0x0002f80000067ab9 */ /* 0x000fe40000000a00 */
[----:B------:R-:W-:-:S04]  /*b4b0*/  UISETP.NE.U32.AND UP1, UPT, UR6, URZ, UPT ;  /* 0x0000003f0600728c */ /* 0x000fc8000bf25070 */
[----:B------:R-:W-:-:S04]  /*b4c0*/  UISETP.NE.AND.EX UP1, UPT, UR7, URZ, UPT, UP1 ;  /* 0x0000003f0700728c */ /* 0x000fc8000bf25310 */
[----:B------:R1:W5:Y:S02]  /*b4d0*/  @P1 LDG.E R11, desc[UR46][R4.64] ;  /* 0x0000002e040b1981 */ /* 0x000364000c1e1900 */
[----:B------:R-:W-:-:S05]  /*b4e0*/  PLOP3.LUT P2, PT, PT, PT, UP1, 0x80, 0x0 ;  /* 0x000000000000781c */ /* 0x000fca0003f4f018 */
[----:B------:R-:W-:Y:S02]  /*b4f0*/  @UP1 ULDC.64 UR6, c[0x0][0xbe0] ;  /* 0x0002f80000061ab9 */ /* 0x000fe40000000a00 */
[----:B------:R-:W-:-:S06]  /*b500*/  @UP1 UIMAD.WIDE UR6, UR36, 0x4, UR6 ;  /* 0x00000004240618a5 */ /* 0x000fcc000f8e0206 */
[----:B------:R-:W-:Y:S02]  /*b510*/  IMAD.U32 R6, RZ, RZ, UR6 ;  /* 0x00000006ff067e24 */ /* 0x000fe4000f8e00ff */
[----:B------:R-:W-:-:S05]  /*b520*/  IMAD.U32 R7, RZ, RZ, UR7 ;  /* 0x00000007ff077e24 */ /* 0x000fca000f8e00ff */
[----:B0-----:R1:W5:Y:S01]  /*b530*/  @P2 LDG.E R9, desc[UR46][R6.64] ;  /* 0x0000002e06092981 */ /* 0x001362000c1e1900 */
[----:B------:R-:W-:Y:S01]  /*b540*/  ISETP.GE.AND P0, PT, R171, 0x80, PT ;  /* 0x00000080ab00780c */ /* 0x000fe20003f06270 */
[----:B------:R-:W-:-:S12]  /*b550*/  @P2 BRA `(.L_x_281) ;  /* 0x0000000000102947 */ /* 0x000fd80003800000 */
[----:B------:R-:W-:Y:S05]  /*b560*/  @!P1 BRA `(.L_x_281) ;  /* 0x00000000000c9947 */ /* 0x000fea0003800000 */
[----:B------:R-:W2:Y:S04]  /*b570*/  LDG.E R0, desc[UR46][R4.64] ;  /* 0x0000002e04007981 */ /* 0x000ea8000c1e1900 */
[----:B-----5:R-:W2:Y:S02]  /*b580*/  LDG.E R9, desc[UR46][R4.64+0x4] ;  /* 0x0000042e04097981 */ /* 0x020ea4000c1e1900 */
[----:B--2---:R-:W-:-:S07]  /*b590*/  IMAD.IADD R9, R9, 0x1, -R0 ;  /* 0x0000000109097824 */ /* 0x004fce00078e0a00 */
.L_x_281:
[----:B------:R-:W-:Y:S01]  /*b5a0*/  USHF.R.S32.HI UR7, URZ, 0x1f, UR39 ;  /* 0x0000001f3f077899 */ /* 0x000fe20008011427 */
[----:B------:R-:W-:Y:S01]  /*b5b0*/  BSSY B1, `(.L_x_282) ;  /* 0x000001e000017945 */ /* 0x000fe20003800000 */
[----:B------:R-:W-:Y:S01]  /*b5c0*/  USEL UR36, UR36, URZ, !UP0 ;  /* 0x0000003f24247287 */ /* 0x000fe2000c000000 */
[----:B------:R-:W-:Y:S01]  /*b5d0*/  SHF.R.S32.HI R13, RZ, 0x1f, R2 ;  /* 0x0000001fff0d7819 */ /* 0x000fe20000011402 */
[----:B------:R-:W-:Y:S01]  /*b5e0*/  USEL UR37, UR37, URZ, !UP0 ;  /* 0x0000003f25257287 */ /* 0x000fe2000c000000 */
[----:B-----5:R-:W-:Y:S01]  /*b5f0*/  SHF.R.S32.HI R8, RZ, 0x1f, R11 ;  /* 0x0000001fff087819 */ /* 0x020fe2000001140b */
[----:B------:R-:W-:Y:S10]  /*b600*/  @P0 BRA `(.L_x_283) ;  /* 0x0000000000600947 */ /* 0x000ff40003800000 */
[----:B------:R-:W0:Y:S02]  /*b610*/  S2R R0, SR_TID.X ;  /* 0x0000000000007919 */ /* 0x000e240000002100 */
[----:B0-----:R-:W-:-:S04]  /*b620*/  IMAD R0, R18, 0x80, R0 ;  /* 0x0000008012007824 */ /* 0x001fc800078e0200 */
[----:B------:R-:W-:-:S05]  /*b630*/  VIADD R0, R0, 0xffffff80 ;  /* 0xffffff8000007836 */ /* 0x000fca0000000000 */
[----:B------:R-:W-:-:S13]  /*b640*/  ISETP.GE.AND P0, PT, R0, R9, PT ;  /* 0x000000090000720c */ /* 0x000fda0003f06270 */
[----:B------:R-:W-:Y:S05]  /*b650*/  @P0 BRA `(.L_x_283) ;  /* 0x00000000004c0947 */ /* 0x000fea0003800000 */
[C---:B-1----:R-:W-:Y:S01]  /*b660*/  IADD3 R4, P0, R0.reuse, R11, RZ ;  /* 0x0000000b00047210 */ /* 0x042fe20007f1e0ff */
[----:B------:R-:W-:Y:S02]  /*b670*/  ULDC.64 UR8, c[0x0][0xb70] ;  /* 0x0002dc0000087ab9 */ /* 0x000fe40000000a00 */
[----:B------:R-:W-:Y:S01]  /*b680*/  UIMAD UR4, UR7, UR8, URZ ;  /* 0x00000008070472a4 */ /* 0x000fe2000f8e023f */
[----:B------:R-:W-:Y:S01]  /*b690*/  LEA.HI.X.SX32 R5, R0, R8, 0x1, P0 ;  /* 0x0000000800057211 */ /* 0x000fe200000f0eff */
[----:B------:R-:W-:Y:S02]  /*b6a0*/  IMAD.U32 R3, RZ, RZ, UR8 ;  /* 0x00000008ff037e24 */ /* 0x000fe4000f8e00ff */
[----:B------:R-:W-:Y:S02]  /*b6b0*/  UIMAD UR4, UR39, UR9, UR4 ;  /* 0x00000009270472a4 */ /* 0x000fe4000f8e0204 */
[----:B------:R-:W-:Y:S01]  /*b6c0*/  IMAD.WIDE.U32 R4, R3, UR39, R4 ;  /* 0x0000002703047c25 */ /* 0x000fe2000f8e0004 */
[----:B------:R-:W-:-:S02]  /*b6d0*/  ULDC.64 UR8, c[0x0][0xb78] ;  /* 0x0002de0000087ab9 */ /* 0x000fc40000000a00 */
[----:B------:R-:W-:Y:S01]  /*b6e0*/  UIMAD UR6, UR37, UR8, URZ ;  /* 0x00000008250672a4 */ /* 0x000fe2000f8e023f */
[----:B------:R-:W-:Y:S02]  /*b6f0*/  VIADD R5, R5, UR4 ;  /* 0x0000000405057c36 */ /* 0x000fe40008000000 */
[----:B------:R-:W-:Y:S01]  /*b700*/  IMAD.U32 R3, RZ, RZ, UR8 ;  /* 0x00000008ff037e24 */ /* 0x000fe2000f8e00ff */
[----:B------:R-:W-:-:S03]  /*b710*/  UIMAD UR6, UR36, UR9, UR6 ;  /* 0x00000009240672a4 */ /* 0x000fc6000f8e0206 */
[----:B------:R-:W-:Y:S01]  /*b720*/  IMAD.WIDE.U32 R4, R3, UR36, R4 ;  /* 0x0000002403047c25 */ /* 0x000fe2000f8e0004 */
[----:B------:R-:W-:-:S03]  /*b730*/  ULDC.64 UR8, c[0x0][0xb40] ;  /* 0x0002d00000087ab9 */ /* 0x000fc60000000a00 */
[----:B------:R-:W-:Y:S01]  /*b740*/  VIADD R3, R5, UR6 ;  /* 0x0000000605037c36 */ /* 0x000fe20008000000 */
[----:B------:R-:W-:-:S04]  /*b750*/  LEA R6, P0, R4, UR8, 0x2 ;  /* 0x0000000804067c11 */ /* 0x000fc8000f8010ff */
[----:B------:R-:W-:Y:S01]  /*b760*/  LEA.HI.X R7, R4, UR9, R3, 0x2, P0 ;  /* 0x0000000904077c11 */ /* 0x000fe200080f1403 */
[----:B------:R-:W-:-:S05]  /*b770*/  IMAD.MOV.U32 R3, RZ, RZ, -0x800000 ;  /* 0xff800000ff037424 */ /* 0x000fca00078e00ff */
[----:B------:R0:W-:Y:S03]  /*b780*/  STG.E desc[UR46][R6.64], R3 ;  /* 0x0000000306007986 */ /* 0x0001e6000c10192e */
.L_x_283:
[----:B------:R-:W-:Y:S05]  /*b790*/  BSYNC B1 ;  /* 0x0000000000017941 */ /* 0x000fea0003800000 */
.L_x_282:
[----:B------:R-:W-:Y:S01]  /*b7a0*/  ULDC.64 UR8, c[0x0][0xaa0] ;  /* 0x0002a80000087ab9 */ /* 0x000fe20000000a00 */
[----:B0-----:R-:W-:Y:S01]  /*b7b0*/  IMAD.MOV.U32 R3, RZ, RZ, R13 ;  /* 0x000000ffff037224 */ /* 0x001fe200078e000d */
[----:B------:R-:W-:Y:S01]  /*b7c0*/  BSSY B1, `(.L_x_284) ;  /* 0x000002d000017945 */ /* 0x000fe20003800000 */
[----:B------:R-:W-:Y:S02]  /*b7d0*/  IMAD R0, R8, UR8, RZ ;  /* 0x0000000808007c24 */ /* 0x000fe4000f8e02ff */
[----:B-1----:R-:W-:-:S04]  /*b7e0*/  IMAD.WIDE.U32 R4, R11, UR8, R2 ;  /* 0x000000080b047c25 */ /* 0x002fc8000f8e0002 */
[----:B------:R-:W-:Y:S01]  /*b7f0*/  IMAD R11, R11, UR9, R0 ;  /* 0x000000090b0b7c24 */ /* 0x000fe2000f8e0200 */
[----:B------:R-:W-:Y:S01]  /*b800*/  ULDC.64 UR8, c[0x0][0xae0] ;  /* 0x0002b80000087ab9 */ /* 0x000fe20000000a00 */
[----:B------:R-:W-:Y:S01]  /*b810*/  IMAD R9, R18, -0x80, R9 ;  /* 0xffffff8012097824 */ /* 0x000fe200078e0209 */
[----:B------:R-:W-:Y:S02]  /*b820*/  UIMAD UR4, UR7, UR8, URZ ;  /* 0x00000008070472a4 */ /* 0x000fe4000f8e023f */
[----:B------:R-:W-:Y:S01]  /*b830*/  MOV R3, UR8 ;  /* 0x0000000800037c02 */ /* 0x000fe20008000f00 */
[----:B------:R-:W-:Y:S01]  /*b840*/  IMAD.IADD R5, R5, 0x1, R11 ;  /* 0x0000000105057824 */ /* 0x000fe200078e020b */
[----:B------:R-:W-:Y:S01]  /*b850*/  ULDC.64 UR6, c[0x0][0xae8] ;  /* 0x0002ba0000067ab9 */ /* 0x000fe20000000a00 */
[----:B------:R-:W-:Y:S01]  /*b860*/  UIMAD UR4, UR39, UR9, UR4 ;  /* 0x00000009270472a4 */ /* 0x000fe2000f8e0204 */
[C---:B------:R-:W-:Y:S01]  /*b870*/  VIADD R0, R16.reuse, 0x20 ;  /* 0x0000002010007836 */ /* 0x040fe20000000000 */
[----:B------:R-:W-:Y:S01]  /*b880*/  ISETP.GE.AND P2, PT, R16, R9, PT ;  /* 0x000000091000720c */ /* 0x000fe20003f46270 */
[----:B------:R-:W-:-:S03]  /*b890*/  IMAD.WIDE.U32 R4, R3, UR39, R4 ;  /* 0x0000002703047c25 */ /* 0x000fc6000f8e0004 */
[-C--:B------:R-:W-:Y:S01]  /*b8a0*/  ISETP.GE.AND P3, PT, R0, R9.reuse, PT ;  /* 0x000000090000720c */ /* 0x080fe20003f66270 */
[----:B------:R-:W-:Y:S01]  /*b8b0*/  VIADD R5, R5, UR4 ;  /* 0x0000000405057c36 */ /* 0x000fe20008000000 */
[----:B------:R-:W-:Y:S01]  /*b8c0*/  UIMAD UR4, UR37, UR6, URZ ;  /* 0x00000006250472a4 */ /* 0x000fe2000f8e023f */
[C---:B------:R-:W-:Y:S02]  /*b8d0*/  VIADD R6, R16.reuse, 0x40 ;  /* 0x0000004010067836 */ /* 0x040fe40000000000 */
[----:B------:R-:W-:Y:S01]  /*b8e0*/  VIADD R0, R16, 0x60 ;  /* 0x0000006010007836 */ /* 0x000fe20000000000 */
[----:B------:R-:W-:Y:S01]  /*b8f0*/  UIMAD UR4, UR36, UR7, UR4 ;  /* 0x00000007240472a4 */ /* 0x000fe2000f8e0204 */
[----:B------:R-:W-:Y:S01]  /*b900*/  IMAD.U32 R7, RZ, RZ, UR6 ;  /* 0x00000006ff077e24 */ /* 0x000fe2000f8e00ff */
[-C--:B------:R-:W-:Y:S01]  /*b910*/  ISETP.GE.AND P1, PT, R6, R9.reuse, PT ;  /* 0x000000090600720c */ /* 0x080fe20003f26270 */
[----:B------:R-:W-:Y:S01]  /*b920*/  IMAD.MOV.U32 R8, RZ, RZ, R16 ;  /* 0x000000ffff087224 */ /* 0x000fe200078e0010 */
[----:B------:R-:W-:Y:S01]  /*b930*/  ISETP.GE.AND P0, PT, R0, R9, PT ;  /* 0x000000090000720c */ /* 0x000fe20003f06270 */
[----:B------:R-:W-:Y:S01]  /*b940*/  IMAD.WIDE.U32 R6, R7, UR36, R4 ;  /* 0x0000002407067c25 */ /* 0x000fe2000f8e0004 */
[----:B------:R-:W-:-:S03]  /*b950*/  SHF.R.S32.HI R9, RZ, 0x1f, R16 ;  /* 0x0000001fff097819 */ /* 0x000fc60000011410 */
[----:B------:R-:W-:Y:S02]  /*b960*/  VIADD R11, R7, UR4 ;  /* 0x00000004070b7c36 */ /* 0x000fe40008000000 */
[----:B------:R-:W-:Y:S01]  /*b970*/  IMAD.WIDE R8, R18, 0x80, R8 ;  /* 0x0000008012087825 */ /* 0x000fe200078e0208 */
[----:B------:R-:W-:Y:S06]  /*b980*/  @P2 BRA `(.L_x_285) ;  /* 0x0000000000402947 */ /* 0x000fec0003800000 */
[----:B------:R-:W-:Y:S01]  /*b990*/  ULDC.64 UR6, c[0x0][0xad8] ;  /* 0x0002b60000067ab9 */ /* 0x000fe20000000a00 */
[C---:B------:R-:W-:Y:S01]  /*b9a0*/  VIADD R0, R2.reuse, 0x40 ;  /* 0x0000004002007836 */ /* 0x040fe20000000000 */
[----:B------:R-:W-:Y:S01]  /*b9b0*/  ULDC UR4, c[0x0][0xa8c] ;  /* 0x0002a30000047ab9 */ /* 0x000fe20000000800 */
[----:B------:R-:W-:Y:S01]  /*b9c0*/  IMAD R3, R9, UR6, RZ ;  /* 0x0000000609037c24 */ /* 0x000fe2000f8e02ff */
[----:B------:R-:W-:Y:S01]  /*b9d0*/  ISETP.GE.AND P4, PT, R2, UR4, PT ;  /* 0x0000000402007c0c */ /* 0x000fe2000bf86270 */
[----:B------:R-:W-:Y:S01]  /*b9e0*/  IMAD.MOV.U32 R4, RZ, RZ, R6 ;  /* 0x000000ffff047224 */ /* 0x000fe200078e0006 */
        /* <DEDUP_REMOVED lines=8> */
[----:B------:R0:W-:Y:S04]  /*ba70*/  @!P4 STG.E.128 desc[UR46][R12.64], RZ ;  /* 0x000000ff0c00c986 */ /* 0x0001e8000c101d2e */
[----:B------:R0:W-:Y:S02]  /*ba80*/  @!P5 STG.E.128 desc[UR46][R12.64+0x80], RZ ;  /* 0x000080ff0c00d986 */ /* 0x0001e4000c101d2e */
.L_x_285:
[----:B------:R-:W-:Y:S05]  /*ba90*/  BSYNC B1 ;  /* 0x0000000000017941 */ /* 0x000fea0003800000 */
.L_x_284:
[----:B------:R-:W-:Y:S04]  /*baa0*/  BSSY B1, `(.L_x_286) ;  /* 0x0000014000017945 */ /* 0x000fe80003800000 */
[----:B------:R-:W-:Y:S05]  /*bab0*/  @P3 BRA `(.L_x_287) ;  /* 0x0000000000483947 */ /* 0x000fea0003800000 */
[----:B------:R-:W-:Y:S01]  /*bac0*/  IADD3 R3, P2, R8, 0x20, RZ ;  /* 0x0000002008037810 */ /* 0x000fe20007f5e0ff */
[----:B------:R-:W-:Y:S01]  /*bad0*/  ULDC.64 UR6, c[0x0][0xad8] ;  /* 0x0002b60000067ab9 */ /* 0x000fe20000000a00 */
[----:B------:R-:W-:Y:S01]  /*bae0*/  IMAD.MOV.U32 R4, RZ, RZ, R6 ;  /* 0x000000ffff047224 */ /* 0x000fe200078e0006 */
        /* <DEDUP_REMOVED lines=10> */
[----:B0-----:R-:W-:Y:S01]  /*bb90*/  LEA R12, P2, R4, UR6, 0x1 ;  /* 0x00000006040c7c11 */ /* 0x001fe2000f8408ff */
[----:B------:R-:W-:-:S05]  /*bba0*/  IMAD.IADD R3, R5, 0x1, R3 ;  /* 0x0000000105037824 */ /* 0x000fca00078e0203 */
[----:B------:R-:W-:-:S05]  /*bbb0*/  LEA.HI.X R13, R4, UR7, R3, 0x1, P2 ;  /* 0x00000007040d7c11 */ /* 0x000fca00090f0c03 */
[----:B------:R1:W-:Y:S04]  /*bbc0*/  @!P3 STG.E.128 desc[UR46][R12.64], RZ ;  /* 0x000000ff0c00b986 */ /* 0x0003e8000c101d2e */
[----:B------:R1:W-:Y:S02]  /*bbd0*/  @!P4 STG.E.128 desc[UR46][R12.64+0x80], RZ ;  /* 0x000080ff0c00c986 */ /* 0x0003e4000c101d2e */
.L_x_287:
[----:B------:R-:W-:Y:S05]  /*bbe0*/  BSYNC B1 ;  /* 0x0000000000017941 */ /* 0x000fea0003800000 */
.L_x_286:
        /* <DEDUP_REMOVED lines=15> */
[----:B01----:R-:W-:Y:S01]  /*bce0*/  LEA R12, P1, R4, UR6, 0x1 ;  /* 0x00000006040c7c11 */ /* 0x003fe2000f8208ff */
[----:B------:R-:W-:-:S05]  /*bcf0*/  IMAD.IADD R3, R5, 0x1, R3 ;  /* 0x0000000105037824 */ /* 0x000fca00078e0203 */
[----:B------:R-:W-:-:S05]  /*bd00*/  LEA.HI.X R13, R4, UR7, R3, 0x1, P1 ;  /* 0x00000007040d7c11 */ /* 0x000fca00088f0c03 */
[----:B------:R2:W-:Y:S04]  /*bd10*/  @!P2 STG.E.128 desc[UR46][R12.64], RZ ;  /* 0x000000ff0c00a986 */ /* 0x0005e8000c101d2e */
[----:B------:R2:W-:Y:S02]  /*bd20*/  @!P3 STG.E.128 desc[UR46][R12.64+0x80], RZ ;  /* 0x000080ff0c00b986 */ /* 0x0005e4000c101d2e */
.L_x_289:
[----:B------:R-:W-:Y:S05]  /*bd30*/  BSYNC B1 ;  /* 0x0000000000017941 */ /* 0x000fea0003800000 */
.L_x_288:
        /* <DEDUP_REMOVED lines=14> */
[----:B------:R-:W-:Y:S01]  /*be20*/  LEA R6, P0, R4, UR6, 0x1 ;  /* 0x0000000604067c11 */ /* 0x000fe2000f8008ff */
[----:B------:R-:W-:-:S05]  /*be30*/  IMAD.IADD R3, R5, 0x1, R3 ;  /* 0x0000000105037824 */ /* 0x000fca00078e0203 */
[----:B------:R-:W-:-:S05]  /*be40*/  LEA.HI.X R7, R4, UR7, R3, 0x1, P0 ;  /* 0x0000000704077c11 */ /* 0x000fca00080f0c03 */
[----:B------:R3:W-:Y:S04]  /*be50*/  @!P1 STG.E.128 desc[UR46][R6.64], RZ ;  /* 0x000000ff06009986 */ /* 0x0007e8000c101d2e */
[----:B------:R3:W-:Y:S02]  /*be60*/  @!P2 STG.E.128 desc[UR46][R6.64+0x80], RZ ;  /* 0x000080ff0600a986 */ /* 0x0007e4000c101d2e */
.L_x_280:
[----:B------:R-:W-:Y:S05]  /*be70*/  BSYNC B0 ;  /* 0x0000000000007941 */ /* 0x000fea0003800000 */
.L_x_271:
[----:B------:R-:W-:Y:S02]  /*be80*/  ULDC UR4, c[0x0][0xc14] ;  /* 0x0003050000047ab9 */ /* 0x000fe40000000800 */
[----:B------:R-:W-:-:S13]  /*be90*/  ISETP.GE.AND P0, PT, R51, UR4, PT ;  /* 0x0000000433007c0c */ /* 0x000fda000bf06270 */
[----:B------:R-:W-:Y:S05]  /*bea0*/  @!P0 BRA `(.L_x_290) ;  /* 0xffffff4c00bc8947 */ /* 0x000fea000383ffff */
[----:B------:R-:W-:Y:S05]  /*beb0*/  EXIT ;  /* 0x000000000000794d */ /* 0x000fea0003800000 */
.L_x_245:
[----:B------:R-:W-:-:S08]  /*bec0*/  NOP ;  /* 0x0000000000007918 */ /* 0x000fd00000000000 */
[----:B------:R-:W0:-:S00]  /*bed0*/  USETMAXREG.DEALLOC.CTAPOOL 0x18 ;  /* 0x00000018000079c8 */ /* 0x000e0000080e0500 */
[----:B0-----:R-:W-:-:S06]  /*bee0*/  LOP3.LUT R0, R0, 0x3, RZ, 0xc0, !PT ;  /* 0x0000000300007812 */ /* 0x001fcc00078ec0ff */
[----:B------:R-:W0:Y:S02]  /*bef0*/  SHFL.IDX PT, R0, R0, RZ, 0x1f ;  /* 0x00001fff00007589 */ /* 0x000e2400000e0000 */
[----:B0-----:R-:W-:Y:S01]  /*bf00*/  ISETP.NE.AND P0, PT, R0, RZ, PT ;  /* 0x000000ff0000720c */ /* 0x001fe20003f05270 */
[----:B------:R-:W-:-:S03]  /*bf10*/  IMAD.MOV.U32 R0, RZ, RZ, RZ ;  /* 0x000000ffff007224 */ /* 0x000fc600078e00ff */
[----:B------:R-:W-:-:S05]  /*bf20*/  P2R R2, PR, RZ, 0x1 ;  /* 0x00000001ff027803 */ /* 0x000fca0000000000 */
[----:B------:R0:W-:Y:S04]  /*bf30*/  STL [R1+0x30], R2 ;  /* 0x0000300201007387 */ /* 0x0001e80000100800 */
[----:B------:R-:W-:Y:S05]  /*bf40*/  @!P0 BRA `(.L_x_291) ;  /* 0x00000000002c8947 */ /* 0x000fea0003800000 */
[----:B------:R-:W1:Y:S08]  /*bf50*/  S2UR UR5, SR_CgaCtaId ;  /* 0x00000000000579c3 */ /* 0x000e700000008800 */
[----:B------:R-:W-:Y:S06]  /*bf60*/  BAR.SYNC.DEFER_BLOCKING 0x5, 0x180 ;  /* 0x0146000000007b1d */ /* 0x000fec0000010000 */
[----:B------:R-:W-:-:S02]  /*bf70*/  UMOV UR4, 0x400 ;  /* 0x0000040000047882 */ /* 0x000fc40000000000 */
[----:B-1----:R-:W-:-:S09]  /*bf80*/  ULEA UR4, UR5, UR4, 0x18 ;  /* 0x0000000405047291 */ /* 0x002fd2000f8ec03f */
[----:B------:R-:W1:Y:S04]  /*bf90*/  LDS.128 R4, [UR4+0x298d0] ;  /* 0x0298d004ff047984 */ /* 0x000e680008000c00 */
[----:B-1----:R1:W-:Y:S01]  /*bfa0*/  STL [R1+0x24], R5 ;  /* 0x0000240501007387 */ /* 0x0023e20000100800 */
[----:B------:R-:W-:Y:S02]  /*bfb0*/  R2UR UR52, R7 ;  /* 0x00000000073472ca */ /* 0x000fe400000e0000 */
[----:B------:R-:W-:Y:S01]  /*bfc0*/  R2UR UR38, R6 ;  /* 0x00000000062672ca */ /* 0x000fe200000e0000 */
[----:B------:R1:W-:Y:S01]  /*bfd0*/  STL [R1+0x20], R4 ;  /* 0x0000200401007387 */ /* 0x0003e20000100800 */
[----:B------:R-:W-:Y:S06]  /*bfe0*/  BAR.ARV 0x4, 0x180 ;  /* 0x0106000000007b1d */ /* 0x000fec0000002000 */
[----:B------:R-:W-:Y:S07]  /*bff0*/  BRA `(.L_x_292) ;  /* 0x0000000800247947 */ /* 0x000fee0003800000 */
.L_x_291:
[----:B0-----:R-:W0:Y:S01]  /*c000*/  S2R R2, SR_TID.X ;  /* 0x0000000000027919 */ /* 0x001e220000002100 */
[----:B------:R-:W-:Y:S01]  /*c010*/  ULDC UR4, c[0x0][0xc14] ;  /* 0x0003050000047ab9 */ /* 0x000fe20000000800 */
[----:B------:R-:W1:Y:S01]  /*c020*/  LDC R9, c[0x0][0xc10] ;  /* 0x00030400ff097b82 */ /* 0x000e620000000800 */
[----:B0-----:R-:W-:-:S04]  /*c030*/  LOP3.LUT R5, R2, 0x1f, RZ, 0xc0, !PT ;  /* 0x0000001f02057812 */ /* 0x001fc800078ec0ff */
[----:B------:R-:W-:-:S04]  /*c040*/  ISETP.NE.AND P0, PT, R5, 0x1f, PT ;  /* 0x0000001f0500780c */ /* 0x000fc80003f05270 */
[----:B------:R-:W-:-:S13]  /*c050*/  ISETP.GE.OR P1, PT, R5, UR4, !P0 ;  /* 0x0000000405007c0c */ /* 0x000fda000c726670 */
[----:B------:R-:W0:Y:S02]  /*c060*/  @!P1 LDC.64 R2, c[0x0][0xc58] ;  /* 0x00031600ff029b82 */ /* 0x000e240000000a00 */
[----:B0-----:R-:W-:-:S05]  /*c070*/  @!P1 IMAD.WIDE.U32 R2, R5, 0x4, R2 ;  /* 0x0000000405029825 */ /* 0x001fca00078e0002 */
[----:B------:R-:W2:Y:S01]  /*c080*/  @!P1 LDG.E R0, desc[UR46][R2.64] ;  /* 0x0000002e02009981 */ /* 0x000ea2000c1e1900 */
[C---:B------:R-:W-:Y:S01]  /*c090*/  ISETP.NE.AND P1, PT, R5.reuse, RZ, PT ;  /* 0x000000ff0500720c */ /* 0x040fe20003f25270 */
[----:B------:R-:W-:Y:S01]  /*c0a0*/  UMOV UR52, URZ ;  /* 0x0000003f00347c82 */ /* 0x000fe20008000000 */
[C---:B------:R-:W-:Y:S02]  /*c0b0*/  ISETP.GE.U32.AND P2, PT, R5.reuse, 0x2, PT ;  /* 0x000000020500780c */ /* 0x040fe40003f46070 */
[C---:B------:R-:W-:Y:S02]  /*c0c0*/  ISETP.GE.U32.AND P3, PT, R5.reuse, 0x4, PT ;  /* 0x000000040500780c */ /* 0x040fe40003f66070 */
[C---:B------:R-:W-:Y:S02]  /*c0d0*/  ISETP.GE.U32.AND P4, PT, R5.reuse, 0x8, PT ;  /* 0x000000080500780c */ /* 0x040fe40003f86070 */
[----:B------:R-:W-:Y:S01]  /*c0e0*/  ISETP.GE.U32.AND P5, PT, R5, 0x10, PT ;  /* 0x000000100500780c */ /* 0x000fe20003fa6070 */
[----:B--2---:R-:W0:Y:S02]  /*c0f0*/  SHFL.UP PT, R4, R0, 0x1, RZ ;  /* 0x0420000000047989 */ /* 0x004e2400000e00ff */
[----:B0-----:R-:W-:-:S05]  /*c100*/  SEL R7, R4, RZ, P1 ;  /* 0x000000ff04077207 */ /* 0x001fca0000800000 */
[----:B------:R-:W-:-:S05]  /*c110*/  IMAD.IADD R7, R0, 0x1, R7 ;  /* 0x0000000100077824 */ /* 0x000fca00078e0207 */
[----:B------:R-:W0:Y:S02]  /*c120*/  SHFL.UP PT, R4, R7, 0x2, RZ ;  /* 0x0440000007047989 */ /* 0x000e2400000e00ff */
[----:B0-----:R-:W-:-:S05]  /*c130*/  SEL R4, R4, RZ, P2 ;  /* 0x000000ff04047207 */ /* 0x001fca0001000000 */
[----:B------:R-:W-:-:S05]  /*c140*/  IMAD.IADD R4, R7, 0x1, R4 ;  /* 0x0000000107047824 */ /* 0x000fca00078e0204 */
[----:B------:R-:W0:Y:S02]  /*c150*/  SHFL.UP PT, R6, R4, 0x4, RZ ;  /* 0x0480000004067989 */ /* 0x000e2400000e00ff */
[----:B0-----:R-:W-:-:S05]  /*c160*/  SEL R3, R6, RZ, P3 ;  /* 0x000000ff06037207 */ /* 0x001fca0001800000 */
[----:B------:R-:W-:Y:S02]  /*c170*/  IMAD.IADD R3, R4, 0x1, R3 ;  /* 0x0000000104037824 */ /* 0x000fe400078e0203 */
[----:B------:R-:W0:Y:S03]  /*c180*/  S2R R4, SR_CTAID.X ;  /* 0x0000000000047919 */ /* 0x000e260000002500 */
[----:B------:R-:W2:Y:S02]  /*c190*/  SHFL.UP PT, R2, R3, 0x8, RZ ;  /* 0x0500000003027989 */ /* 0x000ea400000e00ff */
[----:B--2---:R-:W-:-:S05]  /*c1a0*/  SEL R2, R2, RZ, P4 ;  /* 0x000000ff02027207 */ /* 0x004fca0002000000 */
[----:B------:R-:W-:-:S05]  /*c1b0*/  IMAD.IADD R8, R3, 0x1, R2 ;  /* 0x0000000103087824 */ /* 0x000fca00078e0202 */
[----:B------:R-:W2:Y:S02]  /*c1c0*/  SHFL.UP PT, R2, R8, 0x10, RZ ;  /* 0x0600000008027989 */ /* 0x000ea400000e00ff */
[----:B--2---:R-:W-:-:S05]  /*c1d0*/  SEL R7, R2, RZ, P5 ;  /* 0x000000ff02077207 */ /* 0x004fca0002800000 */
[----:B------:R-:W-:-:S05]  /*c1e0*/  IMAD.IADD R2, R8, 0x1, R7 ;  /* 0x0000000108027824 */ /* 0x000fca00078e0207 */
[----:B------:R-:W1:Y:S02]  /*c1f0*/  SHFL.IDX PT, R6, R2, 0x1f, 0x1f ;  /* 0x03e01f0002067f89 */ /* 0x000e6400000e0000 */
[----:B-1----:R-:W-:Y:S02]  /*c200*/  IMAD R7, R6, R9, RZ ;  /* 0x0000000906077224 */ /* 0x002fe400078e02ff */
[----:B------:R-:W-:Y:S02]  /*c210*/  IMAD.MOV.U32 R6, RZ, RZ, RZ ;  /* 0x000000ffff067224 */ /* 0x000fe400078e00ff */
[----:B------:R-:W-:Y:S01]  /*c220*/  IMAD.MOV.U32 R10, RZ, RZ, R7 ;  /* 0x000000ffff0a7224 */ /* 0x000fe200078e0007 */
[----:B0-----:R-:W-:-:S13]  /*c230*/  ISETP.GT.AND P6, PT, R7, R4, PT ;  /* 0x000000040700720c */ /* 0x001fda0003fc4270 */
[----:B------:R-:W-:Y:S05]  /*c240*/  @P6 BRA `(.L_x_293) ;  /* 0x0000000000a46947 */ /* 0x000fea0003800000 */
[----:B------:R-:W-:Y:S01]  /*c250*/  IMAD.MOV.U32 R7, RZ, RZ, R10 ;  /* 0x000000ffff077224 */ /* 0x000fe200078e000a */
[----:B------:R-:W-:Y:S01]  /*c260*/  UMOV UR52, URZ ;  /* 0x0000003f00347c82 */ /* 0x000fe20008000000 */
[----:B------:R-:W-:Y:S01]  /*c270*/  ULDC UR6, c[0x0][0xc14] ;  /* 0x0003050000067ab9 */ /* 0x000fe20000000800 */
[----:B------:R-:W-:-:S05]  /*c280*/  ULDC UR5, c[0x0][0xc14] ;  /* 0x0003050000057ab9 */ /* 0x000fca0000000800 */
.L_x_297:
[----:B------:R-:W-:-:S03]  /*c290*/  UIADD3 UR4, UR52, 0x1f, URZ ;  /* 0x0000001f34047890 */ /* 0x000fc6000fffe03f */
[----:B------:R-:W-:Y:S01]  /*c2a0*/  UMOV UR52, UR5 ;  /* 0x0000000500347c82 */ /* 0x000fe20008000000 */
[----:B------:R-:W-:-:S06]  /*c2b0*/  UISETP.GE.AND UP0, UPT, UR4, UR6, UPT ;  /* 0x000000060400728c */ /* 0x000fcc000bf06270 */
[----:B------:R-:W-:-:S13]  /*c2c0*/  PLOP3.LUT P6, PT, PT, PT, UP0, 0x40, 0x0 ;  /* 0x000000000000781c */ /* 0x000fda0003fce808 */
[----:B------:R-:W-:Y:S05]  /*c2d0*/  @!P6 BRA `(.L_x_294) ;  /* 0x000000040034e947 */ /* 0x000fea0003800000 */
[----:B------:R-:W-:Y:S01]  /*c2e0*/  UMOV UR52, UR4 ;  /* 0x0000000400347c82 */ /* 0x000fe20008000000 */
[----:B------:R-:W-:Y:S01]  /*c2f0*/  BSSY B0, `(.L_x_295) ;  /* 0x0000008000007945 */ /* 0x000fe20003800000 */
[----:B------:R-:W-:Y:S02]  /*c300*/  VIADD R9, R5, UR52 ;  /* 0x0000003405097c36 */ /* 0x000fe40008000000 */
[----:B------:R-:W-:-:S03]  /*c310*/  IMAD.MOV.U32 R0, RZ, RZ, RZ ;  /* 0x000000ffff007224 */ /* 0x000fc600078e00ff */
[----:B------:R-:W-:-:S13]  /*c320*/  ISETP.GE.OR P6, PT, R9, UR6, !P0 ;  /* 0x0000000609007c0c */ /* 0x000fda000c7c6670 */
[----:B------:R-:W-:Y:S05]  /*c330*/  @P6 BRA `(.L_x_296) ;  /* 0x00000000000c6947 */ /* 0x000fea0003800000 */
[----:B------:R-:W0:Y:S02]  /*c340*/  LDC.64 R2, c[0x0][0xc58] ;  /* 0x00031600ff027b82 */ /* 0x000e240000000a00 */
[----:B0-----:R-:W-:-:S05]  /*c350*/  IMAD.WIDE R2, R9, 0x4, R2 ;  /* 0x0000000409027825 */ /* 0x001fca00078e0202 */
[----:B------:R0:W5:Y:S02]  /*c360*/  LDG.E R0, desc[UR46][R2.64] ;  /* 0x0000002e02007981 */ /* 0x000164000c1e1900 */
.L_x_296:
[----:B------:R-:W-:Y:S05]  /*c370*/  BSYNC B0 ;  /* 0x0000000000007941 */ /* 0x000fea0003800000 */
.L_x_295:
[----:B0----5:R-:W0:Y:S02]  /*c380*/  SHFL.UP PT, R2, R0, 0x1, RZ ;  /* 0x0420000000027989 */ /* 0x021e2400000e00ff */
[----:B0-----:R-:W-:-:S05]  /*c390*/  SEL R3, R2, RZ, P1 ;  /* 0x000000ff02037207 */ /* 0x001fca0000800000 */
[----:B------:R-:W-:-:S05]  /*c3a0*/  IMAD.IADD R3, R0, 0x1, R3 ;  /* 0x0000000100037824 */ /* 0x000fca00078e0203 */
[----:B------:R-:W0:Y:S02]  /*c3b0*/  SHFL.UP PT, R2, R3, 0x2, RZ ;  /* 0x0440000003027989 */ /* 0x000e2400000e00ff */
        /* <DEDUP_REMOVED lines=11> */
[----:B------:R-:W0:Y:S03]  /*c470*/  LDC R9, c[0x0][0xc10] ;  /* 0x00030400ff097b82 */ /* 0x000e260000000800 */
[----:B------:R-:W0:Y:S02]  /*c480*/  SHFL.IDX PT, R12, R2, 0x1f, 0x1f ;  /* 0x03e01f00020c7f89 */ /* 0x000e2400000e0000 */
[----:B0-----:R-:W-:-:S04]  /*c490*/  IMAD R12, R12, R9, RZ ;  /* 0x000000090c0c7224 */ /* 0x001fc800078e02ff */
[----:B------:R-:W-:-:S05]  /*c4a0*/  IMAD.IADD R7, R12, 0x1, R7 ;  /* 0x000000010c077824 */ /* 0x000fca00078e0207 */
[----:B------:R-:W-:-:S13]  /*c4b0*/  ISETP.GT.AND P6, PT, R7, R4, PT ;  /* 0x000000040700720c */ /* 0x000fda0003fc4270 */
[----:B------:R-:W-:Y:S05]  /*c4c0*/  @!P6 BRA `(.L_x_297) ;  /* 0xfffffffc0070e947 */ /* 0x000fea000383ffff */
[----:B------:R-:W-:-:S07]  /*c4d0*/  IMAD.MOV.U32 R10, RZ, RZ, R12 ;  /* 0x000000ffff0a7224 */ /* 0x000fce00078e000c */
.L_x_293:
[----:B------:R-:W-:-:S05]  /*c4e0*/  IADD3 R8, -R10, R7, RZ ;  /* 0x000000070a087210 */ /* 0x000fca0007ffe1ff */
[----:B------:R-:W-:-:S05]  /*c4f0*/  IMAD R3, R2, R9, R8 ;  /* 0x0000000902037224 */ /* 0x000fca00078e0208 */
[----:B------:R-:W-:-:S13]  /*c500*/  ISETP.GT.AND P0, PT, R3, R4, PT ;  /* 0x000000040300720c */ /* 0x000fda0003f04270 */
[----:B------:R-:W-:Y:S02]  /*c510*/  VOTEU.ANY UR5, UPT, !P0 ;  /* 0x0000000000057886 */ /* 0x000fe400040e0100 */
[----:B------:R-:W-:Y:S02]  /*c520*/  UPOPC UR4, UR5 ;  /* 0x00000005000472bf */ /* 0x000fe40008000000 */
[----:B------:R-:W-:-:S04]  /*c530*/  ISETP.NE.AND P0, PT, RZ, UR5, PT ;  /* 0x00000005ff007c0c */ /* 0x000fc8000bf05270 */
[----:B------:R-:W-:-:S05]  /*c540*/  IMAD.U32 R11, RZ, RZ, UR4 ;  /* 0x00000004ff0b7e24 */ /* 0x000fca000f8e00ff */
[----:B------:R-:W0:Y:S02]  /*c550*/  SHFL.IDX PT, R0, R0, R11, 0x1f ;  /* 0x00001f0b00007589 */ /* 0x000e2400000e0000 */
[----:B0-----:R-:W-:-:S04]  /*c560*/  IABS R7, R0 ;  /* 0x0000000000077213 */ /* 0x001fc80000000000 */
[----:B------:R-:W0:Y:S08]  /*c570*/  I2F.RP R10, R7 ;  /* 0x00000007000a7306 */ /* 0x000e300000209400 */
[----:B0-----:R-:W0:Y:S02]  /*c580*/  MUFU.RCP R10, R10 ;  /* 0x0000000a000a7308 */ /* 0x001e240000001000 */
[----:B0-----:R-:W-:-:S06]  /*c590*/  VIADD R3, R10, 0xffffffe ;  /* 0x0ffffffe0a037836 */ /* 0x001fcc0000000000 */
[----:B------:R-:W0:Y:S01]  /*c5a0*/  F2I.FTZ.U32.TRUNC.NTZ R3, R3 ;  /* 0x0000000300037305 */ /* 0x000e22000021f000 */
[----:B------:R-:W-:Y:S05]  /*c5b0*/  @!P0 BRA `(.L_x_298) ;  /* 0x00000000000c8947 */ /* 0x000fea0003800000 */
[----:B------:R-:W-:-:S06]  /*c5c0*/  UIADD3 UR5, UR4, -0x1, URZ ;  /* 0xffffffff04057890 */ /* 0x000fcc000fffe03f */
[----:B------:R-:W-:-:S05]  /*c5d0*/  IMAD.U32 R11, RZ, RZ, UR5 ;  /* 0x00000005ff0b7e24 */ /* 0x000fca000f8e00ff */
[----:B------:R1:W2:Y:S02]  /*c5e0*/  SHFL.IDX PT, R6, R2, R11, 0x1f ;  /* 0x00001f0b02067589 */ /* 0x0002a400000e0000 */
.L_x_298:
[--C-:B01----:R-:W-:Y:S01]  /*c5f0*/  IMAD.MOV R2, RZ, RZ, -R3.reuse ;  /* 0x000000ffff027224 */ /* 0x103fe200078e0a03 */
[----:B------:R-:W-:Y:S01]  /*c600*/  UIADD3 UR52, UR4, UR52, URZ ;  /* 0x0000003404347290 */ /* 0x000fe2000fffe03f */
[----:B--2---:R-:W-:Y:S02]  /*c610*/  IMAD R6, R6, R9, R8 ;  /* 0x0000000906067224 */ /* 0x004fe400078e0208 */
[----:B------:R-:W-:Y:S02]  /*c620*/  IMAD R9, R2, R7, RZ ;  /* 0x0000000702097224 */ /* 0x000fe400078e02ff */
[----:B------:R-:W-:Y:S01]  /*c630*/  IMAD.MOV.U32 R2, RZ, RZ, RZ ;  /* 0x000000ffff027224 */ /* 0x000fe200078e00ff */
[----:B------:R1:W-:Y:S03]  /*c640*/  STL [R1+0x20], R6 ;  /* 0x0000200601007387 */ /* 0x0003e60000100800 */
[----:B------:R-:W-:-:S04]  /*c650*/  IMAD.HI.U32 R2, R3, R9, R2 ;  /* 0x0000000903027227 */ /* 0x000fc800078e0002 */
[----:B------:R-:W-:Y:S01]  /*c660*/  IMAD.IADD R9, R4, 0x1, -R6 ;  /* 0x0000000104097824 */ /* 0x000fe200078e0a06 */
[----:B------:R-:W-:-:S04]  /*c670*/  IABS R4, R0 ;  /* 0x0000000000047213 */ /* 0x000fc80000000000 */
[----:B------:R-:W-:Y:S01]  /*c680*/  IABS R3, R9 ;  /* 0x0000000900037213 */ /* 0x000fe20000000000 */
[----:B------:R-:W-:-:S04]  /*c690*/  IMAD.MOV R4, RZ, RZ, -R4 ;  /* 0x000000ffff047224 */ /* 0x000fc800078e0a04 */
[----:B------:R-:W-:-:S04]  /*c6a0*/  IMAD.HI.U32 R2, R2, R3, RZ ;  /* 0x0000000302027227 */ /* 0x000fc800078e00ff */
[----:B------:R-:W-:Y:S01]  /*c6b0*/  IMAD R4, R2, R4, R3 ;  /* 0x0000000402047224 */ /* 0x000fe200078e0203 */
[----:B------:R-:W-:-:S04]  /*c6c0*/  LOP3.LUT R3, R9, R0, RZ, 0x3c, !PT ;  /* 0x0000000009037212 */ /* 0x000fc800078e3cff */
[----:B------:R-:W-:Y:S02]  /*c6d0*/  ISETP.GT.U32.AND P1, PT, R7, R4, PT ;  /* 0x000000040700720c */ /* 0x000fe40003f24070 */
[----:B------:R-:W-:-:S11]  /*c6e0*/  ISETP.GE.AND P2, PT, R3, RZ, PT ;  /* 0x000000ff0300720c */ /* 0x000fd60003f46270 */
[----:B------:R-:W-:Y:S02]  /*c6f0*/  @!P1 IMAD.IADD R4, R4, 0x1, -R7 ;  /* 0x0000000104049824 */ /* 0x000fe400078e0a07 */
[----:B------:R-:W-:Y:S01]  /*c700*/  @!P1 VIADD R2, R2, 0x1 ;  /* 0x0000000102029836 */ /* 0x000fe20000000000 */
[----:B------:R-:W-:Y:S02]  /*c710*/  ISETP.NE.AND P1, PT, R0, RZ, PT ;  /* 0x000000ff0000720c */ /* 0x000fe40003f25270 */
[----:B------:R-:W-:-:S13]  /*c720*/  ISETP.GE.U32.AND P0, PT, R4, R7, PT ;  /* 0x000000070400720c */ /* 0x000fda0003f06070 */
[----:B------:R-:W-:-:S04]  /*c730*/  @P0 VIADD R2, R2, 0x1 ;  /* 0x0000000102020836 */ /* 0x000fc80000000000 */
[----:B------:R-:W-:Y:S01]  /*c740*/  @!P2 IMAD.MOV R2, RZ, RZ, -R2 ;  /* 0x000000ffff02a224 */ /* 0x000fe200078e0a02 */
[----:B------:R-:W-:-:S04]  /*c750*/  @!P1 LOP3.LUT R2, RZ, R0, RZ, 0x33, !PT ;  /* 0x00000000ff029212 */ /* 0x000fc800078e33ff */
[----:B------:R-:W-:Y:S01]  /*c760*/  R2UR UR38, R2 ;  /* 0x00000000022672ca */ /* 0x000fe200000e0000 */
[----:B------:R-:W-:-:S04]  /*c770*/  IMAD.MOV R3, RZ, RZ, -R2 ;  /* 0x000000ffff037224 */ /* 0x000fc800078e0a02 */
[----:B------:R-:W-:-:S05]  /*c780*/  IMAD R0, R0, R3, R9 ;  /* 0x0000000300007224 */ /* 0x000fca00078e0209 */
[----:B------:R1:W-:Y:S01]  /*c790*/  STL [R1+0x24], R0 ;  /* 0x0000240001007387 */ /* 0x0003e20000100800 */
[----:B------:R-:W-:Y:S05]  /*c7a0*/  BRA `(.L_x_299) ;  /* 0x00000000000c7947 */ /* 0x000fea0003800000 */
.L_x_294:
[----:B------:R0:W-:Y:S01]  /*c7b0*/  STL [R1+0x20], R4 ;  /* 0x0000200401007387 */ /* 0x0001e20000100800 */
[----:B------:R-:W-:-:S03]  /*c7c0*/  UMOV UR38, URZ ;  /* 0x0000003f00267c82 */ /* 0x000fc60008000000 */
[----:B------:R0:W-:Y:S02]  /*c7d0*/  STL [R1+0x24], RZ ;  /* 0x000024ff01007387 */ /* 0x0001e40000100800 */
.L_x_299:
[----:B------:R-:W2:Y:S04]  /*c7e0*/  LDL R2, [R1+0x24] ;  /* 0x0000240001027983 */ /* 0x000ea80000100800 */
[----:B0-----:R-:W3:Y:S01]  /*c7f0*/  LDL R4, [R1+0x20] ;  /* 0x0000200001047983 */ /* 0x001ee20000100800 */
[----:B------:R-:W-:-:S13]  /*c800*/  ISETP.NE.AND P0, PT, R5, RZ, PT ;  /* 0x000000ff0500720c */ /* 0x000fda0003f05270 */
[----:B------:R-:W0:Y:S01]  /*c810*/  @!P0 S2R R3, SR_CgaCtaId ;  /* 0x0000000000038919 */ /* 0x000e220000008800 */
[----:B-1----:R-:W-:Y:S01]  /*c820*/  @!P0 MOV R0, 0x400 ;  /* 0x0000040000008802 */ /* 0x002fe20000000f00 */
[----:B------:R-:W-:Y:S02]  /*c830*/  IMAD.U32 R6, RZ, RZ, UR38 ;  /* 0x00000026ff067e24 */ /* 0x000fe4000f8e00ff */
[----:B------:R-:W-:Y:S01]  /*c840*/  IMAD.U32 R7, RZ, RZ, UR52 ;  /* 0x00000034ff077e24 */ /* 0x000fe2000f8e00ff */
[----:B0-----:R-:W-:Y:S01]  /*c850*/  @!P0 LEA R0, R3, R0, 0x18 ;  /* 0x0000000003008211 */ /* 0x001fe200078ec0ff */
[----:B--2---:R-:W-:-:S05]  /*c860*/  IMAD.MOV.U32 R5, RZ, RZ, R2 ;  /* 0x000000ffff057224 */ /* 0x004fca00078e0002 */
[----:B---3--:R2:W-:Y:S01]  /*c870*/  @!P0 STS.128 [R0+0x298d0], R4 ;  /* 0x0298d00400008388 */ /* 0x0085e20000000c00 */
[----:B------:R-:W-:Y:S06]  /*c880*/  BAR.ARV 0x5, 0x180 ;  /* 0x0146000000007b1d */ /* 0x000fec0000002000 */
.L_x_292:
[----:B--2---:R-:W-:Y:S01]  /*c890*/  IMAD.MOV.U32 R0, RZ, RZ, 0x1 ;  /* 0x00000001ff007424 */ /* 0x004fe200078e00ff */
[----:B------:R-:W-:Y:S01]  /*c8a0*/  ULDC UR4, c[0x0][0xc14] ;  /* 0x0003050000047ab9 */ /* 0x000fe20000000800 */
[----:B------:R2:W-:Y:S01]  /*c8b0*/  STL [R1+0x2c], RZ ;  /* 0x00002cff01007387 */ /* 0x0005e20000100800 */
[----:B------:R-:W-:-:S03]  /*c8c0*/  UISETP.GE.AND UP0, UPT, UR52, UR4, UPT ;  /* 0x000000043400728c */ /* 0x000fc6000bf06270 */
[----:B------:R2:W-:Y:S03]  /*c8d0*/  STL [R1+0xc], R0 ;  /* 0x00000c0001007387 */ /* 0x0005e60000100800 */
[----:B------:R-:W-:Y:S01]  /*c8e0*/  PLOP3.LUT P0, PT, PT, PT, UP0, 0x80, 0x0 ;  /* 0x000000000000781c */ /* 0x000fe20003f0f008 */
[----:B------:R2:W-:-:S12]  /*c8f0*/  STL [R1], RZ ;  /* 0x000000ff01007387 */ /* 0x0005d80000100800 */
[----:B--2---:R-:W-:Y:S05]  /*c900*/  @P0 BRA `(.L_x_300) ;  /* 0x0000003c00100947 */ /* 0x004fea0003800000 */
[----:B------:R-:W0:Y:S01]  /*c910*/  S2R R0, SR_TID.X ;  /* 0x0000000000007919 */ /* 0x000e220000002100 */
[----:B------:R-:W-:Y:S01]  /*c920*/  ULDC UR50, c[0x0][0xc] ;  /* 0x0000030000327ab9 */ /* 0x000fe20000000800 */
[----:B------:R-:W-:Y:S01]  /*c930*/  ULOP3.LUT UR42, UR40, 0x1, URZ, 0xfc, !UPT ;  /* 0x00000001282a7892 */ /* 0x000fe2000f8efc3f */
[----:B------:R-:W2:Y:S01]  /*c940*/  S2R R7, SR_TID.X ;  /* 0x0000000000077919 */ /* 0x000ea20000002100 */
[----:B------:R-:W-:Y:S01]  /*c950*/  ULOP3.LUT UR51, UR40, 0x2, URZ, 0xfc, !UPT ;  /* 0x0000000228337892 */ /* 0x000fe2000f8efc3f */
[----:B------:R-:W-:Y:S01]  /*c960*/  ULDC.64 UR54, c[0x0][0x198] ;  /* 0x0000660000367ab9 */ /* 0x000fe20000000a00 */
[----:B0-----:R-:W-:Y:S01]  /*c970*/  LOP3.LUT R2, R0, 0x7f, RZ, 0xc0, !PT ;  /* 0x0000007f00027812 */ /* 0x001fe200078ec0ff */
[----:B--2---:R-:W-:-:S03]  /*c980*/  IMAD.SHL.U32 R0, R7, 0x80, RZ ;  /* 0x0000008007007824 */ /* 0x004fc600078e00ff */
[----:B------:R-:W-:Y:S01]  /*c990*/  SHF.R.U32.HI R3, RZ, 0x5, R2 ;  /* 0x00000005ff037819 */ /* 0x000fe20000011602 */
[C---:B-1----:R-:W-:Y:S01]  /*c9a0*/  IMAD.SHL.U32 R4, R7.reuse, 0x20, RZ ;  /* 0x0000002007047824 */ /* 0x042fe200078e00ff */
[C---:B------:R-:W-:Y:S01]  /*c9b0*/  LOP3.LUT P0, RZ, R7.reuse, 0x4, RZ, 0xc0, !PT ;  /* 0x0000000407ff7812 */ /* 0x040fe2000780c0ff */
[----:B------:R-:W-:Y:S01]  /*c9c0*/  IMAD.SHL.U32 R5, R7, 0x4, RZ ;  /* 0x0000000407057824 */ /* 0x000fe200078e00ff */
[----:B------:R-:W-:Y:S02]  /*c9d0*/  LOP3.LUT R2, R0, 0x380, RZ, 0xc0, !PT ;  /* 0x0000038000027812 */ /* 0x000fe400078ec0ff */
        /* <DEDUP_REMOVED lines=14> */
[----:B0-----:R-:W-:-:S05]  /*cac0*/  IMAD.MOV.U32 R0, RZ, RZ, 0x40 ;  /* 0x00000040ff007424 */ /* 0x001fca00078e00ff */
[----:B------:R-:W-:Y:S01]  /*cad0*/  SEL R2, R0, 0xffffffc0, !P0 ;  /* 0xffffffc000027807 */ /* 0x000fe20004000000 */
[----:B------:R-:W-:-:S05]  /*cae0*/  IMAD.MOV.U32 R0, RZ, RZ, 0x1 ;  /* 0x00000001ff007424 */ /* 0x000fca00078e00ff */
[----:B------:R1:W-:Y:S04]  /*caf0*/  STL [R1+0xc], R0 ;  /* 0x00000c0001007387 */ /* 0x0003e80000100800 */
[----:B------:R1:W-:Y:S02]  /*cb00*/  STL [R1+0x2c], RZ ;  /* 0x00002cff01007387 */ /* 0x0003e40000100800 */
.L_x_360:
[----:B------:R-:W-:Y:S01]  /*cb10*/  ULDC.64 UR4, c[0x0][0xc60] ;  /* 0x0003180000047ab9 */ /* 0x000fe20000000a00 */
[----:B------:R-:W-:Y:S01]  /*cb20*/  ULDC.64 UR6, c[0x0][0xa28] ;  /* 0x00028a0000067ab9 */ /* 0x000fe20000000a00 */
[----:B------:R-:W-:Y:S01]  /*cb30*/  UIMAD.WIDE UR4, UR52, 0x4, UR4 ;  /* 0x00000004340478a5 */ /* 0x000fe2000f8e0204 */
[----:B------:R-:W-:Y:S01]  /*cb40*/  ULDC.64 UR10, c[0x0][0xa20] ;  /* 0x00028800000a7ab9 */ /* 0x000fe20000000a00 */
[----:B------:R-:W-:Y:S01]  /*cb50*/  IMAD.MOV.U32 R17, RZ, RZ, RZ ;  /* 0x000000ffff117224 */ /* 0x000fe200078e00ff */
[----:B------:R-:W-:-:S03]  /*cb60*/  ULDC UR44, c[0x0][0x2e0] ;  /* 0x0000b800002c7ab9 */ /* 0x000fc60000000800 */
[----:B------:R-:W-:Y:S02]  /*cb70*/  IMAD.U32 R2, RZ, RZ, UR4 ;  /* 0x00000004ff027e24 */ /* 0x000fe4000f8e00ff */
[----:B------:R-:W-:Y:S01]  /*cb80*/  IMAD.U32 R3, RZ, RZ, UR5 ;  /* 0x00000005ff037e24 */ /* 0x000fe2000f8e00ff */
[----:B------:R-:W-:-:S04]  /*cb90*/  ULDC.64 UR4, c[0x0][0xa00] ;  /* 0x0002800000047ab9 */ /* 0x000fc80000000a00 */
[----:B------:R-:W2:Y:S01]  /*cba0*/  LDG.E R2, desc[UR46][R2.64] ;  /* 0x0000002e02027981 */ /* 0x000ea2000c1e1900 */
[----:B------:R-:W-:Y:S02]  /*cbb0*/  UISETP.NE.U32.AND UP0, UPT, UR4, URZ, UPT ;  /* 0x0000003f0400728c */ /* 0x000fe4000bf05070 */
[----:B------:R-:W-:Y:S02]  /*cbc0*/  UISETP.NE.U32.AND UP1, UPT, UR6, URZ, UPT ;  /* 0x0000003f0600728c */ /* 0x000fe4000bf25070 */
[----:B------:R-:W-:-:S06]  /*cbd0*/  UISETP.NE.AND.EX UP0, UPT, UR5, URZ, UPT, UP0 ;  /* 0x0000003f0500728c */ /* 0x000fcc000bf05300 */
[----:B------:R-:W-:Y:S01]  /*cbe0*/  PLOP3.LUT P0, PT, PT, PT, UP0, 0x80, 0x0 ;  /* 0x000000000000781c */ /* 0x000fe20003f0f008 */
[----:B01----:R-:W-:Y:S01]  /*cbf0*/  IMAD.MOV.U32 R4, RZ, RZ, RZ ;  /* 0x000000ffff047224 */ /* 0x003fe200078e00ff */
[----:B--2---:R-:W-:-:S13]  /*cc00*/  R2UR UR49, R2 ;  /* 0x00000000023172ca */ /* 0x004fda00000e0000 */
[----:B------:R-:W-:Y:S02]  /*cc10*/  USHF.R.S32.HI UR8, URZ, 0x1f, UR49 ;  /* 0x0000001f3f087899 */ /* 0x000fe40008011431 */
[----:B------:R-:W-:-:S04]  /*cc20*/  @UP0 ULEA UR4, UP2, UR49, UR4, 0x2 ;  /* 0x0000000431040291 */ /* 0x000fc8000f84103f */
[----:B------:R-:W-:Y:S02]  /*cc30*/  @UP0 ULEA.HI.X UR5, UR49, UR5, UR8, 0x2, UP2 ;  /* 0x0000000531050291 */ /* 0x000fe400090f1408 */
[----:B------:R-:W-:Y:S01]  /*cc40*/  UISETP.NE.AND.EX UP0, UPT, UR7, URZ, UPT, UP1 ;  /* 0x0000003f0700728c */ /* 0x000fe2000bf05310 */
[----:B------:R-:W-:Y:S01]  /*cc50*/  IMAD.U32 R2, RZ, RZ, UR4 ;  /* 0x00000004ff027e24 */ /* 0x000fe2000f8e00ff */
[----:B------:R-:W-:Y:S02]  /*cc60*/  UISETP.NE.U32.AND UP2, UPT, UR10, URZ, UPT ;  /* 0x0000003f0a00728c */ /* 0x000fe4000bf45070 */
[----:B------:R-:W-:Y:S01]  /*cc70*/  USHF.L.U32 UR45, UR49, 0x2, URZ ;  /* 0x00000002312d7899 */ /* 0x000fe2000800063f */
[----:B------:R-:W-:Y:S01]  /*cc80*/  IMAD.U32 R3, RZ, RZ, UR5 ;  /* 0x00000005ff037e24 */ /* 0x000fe2000f8e00ff */
[----:B------:R-:W-:Y:S01]  /*cc90*/  UISETP.NE.AND.EX UP2, UPT, UR11, URZ, UPT, UP2 ;  /* 0x0000003f0b00728c */ /* 0x000fe2000bf45320 */
[----:B------:R-:W-:Y:S01]  /*cca0*/  PLOP3.LUT P1, PT, PT, PT, UP0, 0x80, 0x0 ;  /* 0x000000000000781c */ /* 0x000fe20003f2f008 */
[----:B------:R-:W-:-:S02]  /*ccb0*/  USHF.L.U64.HI UR48, UR49, 0x2, UR8 ;  /* 0x0000000231307899 */ /* 0x000fc40008010208 */
[----:B------:R0:W5:Y:S01]  /*ccc0*/  @P0 LDG.E R17, desc[UR46][R2.64] ;  /* 0x0000002e02110981 */ /* 0x000162000c1e1900 */
[----:B------:R-:W-:Y:S01]  /*ccd0*/  @UP0 ULEA UR4, UP1, UR49, UR6, 0x2 ;  /* 0x0000000631040291 */ /* 0x000fe2000f82103f */
[----:B------:R-:W-:-:S03]  /*cce0*/  PLOP3.LUT P2, PT, PT, PT, UP2, 0x80, 0x0 ;  /* 0x000000000000781c */ /* 0x000fc60003f4f028 */
[----:B------:R-:W-:Y:S02]  /*ccf0*/  @UP0 ULEA.HI.X UR5, UR49, UR7, UR8, 0x2, UP1 ;  /* 0x0000000731050291 */ /* 0x000fe400088f1408 */
[----:B------:R-:W-:Y:S01]  /*cd00*/  @UP2 UIADD3 UR6, UP3, UR45, UR10, URZ ;  /* 0x0000000a2d062290 */ /* 0x000fe2000ff7e03f */
[----:B------:R-:W-:Y:S01]  /*cd10*/  ULDC.64 UR8, c[0x0][0xa08] ;  /* 0x0002820000087ab9 */ /* 0x000fe20000000a00 */
[----:B0-----:R-:W-:Y:S02]  /*cd20*/  IMAD.U32 R2, RZ, RZ, UR4 ;  /* 0x00000004ff027e24 */ /* 0x001fe4000f8e00ff */
[----:B------:R-:W-:Y:S01]  /*cd30*/  @UP2 UIADD3.X UR7, UR48, UR11, URZ, UP3, !UPT ;  /* 0x0000000b30072290 */ /* 0x000fe20009ffe43f */
[----:B------:R-:W-:Y:S01]  /*cd40*/  IMAD.U32 R3, RZ, RZ, UR5 ;  /* 0x00000005ff037e24 */ /* 0x000fe2000f8e00ff */
[----:B------:R-:W-:Y:S01]  /*cd50*/  ISETP.NE.U32.AND P0, PT, RZ, UR8, PT ;  /* 0x00000008ff007c0c */ /* 0x000fe2000bf05070 */
[----:B------:R-:W-:-:S03]  /*cd60*/  UIADD3 UR8, UP0, UR45, UR8, URZ ;  /* 0x000000082d087290 */ /* 0x000fc6000ff1e03f */
[----:B-1----:R0:W2:Y:S01]  /*cd70*/  @P1 LDG.E R0, desc[UR46][R2.64] ;  /* 0x0000002e02001981 */ /* 0x0020a2000c1e1900 */
[----:B------:R-:W-:Y:S01]  /*cd80*/  ISETP.NE.AND.EX P0, PT, RZ, UR9, PT, P0 ;  /* 0x00000009ff007c0c */ /* 0x000fe2000bf05300 */
[----:B------:R-:W-:Y:S01]  /*cd90*/  UIADD3.X UR4, UR48, UR9, URZ, UP0, !UPT ;  /* 0x0000000930047290 */ /* 0x000fe200087fe43f */
[----:B0-----:R-:W-:Y:S02]  /*cda0*/  IMAD.U32 R2, RZ, RZ, UR6 ;  /* 0x00000006ff027e24 */ /* 0x001fe4000f8e00ff */
[----:B------:R-:W-:-:S05]  /*cdb0*/  IMAD.U32 R3, RZ, RZ, UR7 ;  /* 0x00000007ff037e24 */ /* 0x000fca000f8e00ff */
[----:B------:R0:W3:Y:S02]  /*cdc0*/  @P2 LDG.E R5, desc[UR46][R2.64] ;  /* 0x0000002e02052981 */ /* 0x0000e4000c1e1900 */
[----:B0-----:R-:W-:Y:S02]  /*cdd0*/  IMAD.U32 R2, RZ, RZ, UR8 ;  /* 0x00000008ff027e24 */ /* 0x001fe4000f8e00ff */
[----:B------:R-:W-:Y:S01]  /*cde0*/  IMAD.U32 R3, RZ, RZ, UR4 ;  /* 0x00000004ff037e24 */ /* 0x000fe2000f8e00ff */
[----:B------:R-:W-:-:S04]  /*cdf0*/  ULDC.64 UR4, c[0x0][0x3f8] ;  /* 0x0000fe0000047ab9 */ /* 0x000fc80000000a00 */
[----:B------:R0:W5:Y:S01]  /*ce00*/  @P0 LDG.E R4, desc[UR46][R2.64] ;  /* 0x0000002e02040981 */ /* 0x000162000c1e1900 */
[----:B------:R-:W-:-:S03]  /*ce10*/  UISETP.NE.U32.AND UP0, UPT, UR4, URZ, UPT ;  /* 0x0000003f0400728c */ /* 0x000fc6000bf05070 */
[----:B------:R-:W-:Y:S01]  /*ce20*/  UMOV UR4, URZ ;  /* 0x0000003f00047c82 */ /* 0x000fe20008000000 */
[----:B------:R-:W-:-:S03]  /*ce30*/  UISETP.NE.AND.EX UP0, UPT, UR5, URZ, UPT, UP0 ;  /* 0x0000003f0500728c */ /* 0x000fc6000bf05300 */
[----:B------:R-:W-:Y:S02]  /*ce40*/  ULDC UR5, c[0x0][0x404] ;  /* 0x0001010000057ab9 */ /* 0x000fe40000000800 */
[----:B------:R-:W-:-:S04]  /*ce50*/  USEL UR5, UR5, 0x1, UP0 ;  /* 0x0000000105057887 */ /* 0x000fc80008000000 */
[----:B------:R-:W-:Y:S01]  /*ce60*/  UIMAD UR44, UR5, UR44, URZ ;  /* 0x0000002c052c72a4 */ /* 0x000fe2000f8e023f */
[----:B--2---:R-:W-:-:S06]  /*ce70*/  @P1 R2UR UR4, R0 ;  /* 0x00000000000412ca */ /* 0x004fcc00000e0000 */
[----:B---3--:R-:W-:Y:S01]  /*ce80*/  @P2 R2UR UR44, R5 ;  /* 0x00000000052c22ca */ /* 0x008fe200000e0000 */
[----:B0-----:R-:W-:-:S14]  /*ce90*/  @P2 BRA `(.L_x_301) ;  /* 0x0000000000182947 */ /* 0x001fdc0003800000 */
[----:B------:R-:W-:Y:S05]  /*cea0*/  @!P0 BRA `(.L_x_301) ;  /* 0x0000000000148947 */ /* 0x000fea0003800000 */
[----:B------:R-:W2:Y:S04]  /*ceb0*/  LDG.E R5, desc[UR46][R2.64] ;  /* 0x0000002e02057981 */ /* 0x000ea8000c1e1900 */
[----:B------:R-:W3:Y:S01]  /*cec0*/  LDG.E R0, desc[UR46][R2.64+0x4] ;  /* 0x0000042e02007981 */ /* 0x000ee2000c1e1900 */
[----:B--2---:R-:W-:Y:S02]  /*ced0*/  R2UR UR5, R5 ;  /* 0x00000000050572ca */ /* 0x004fe400000e0000 */
[----:B---3--:R-:W-:-:S13]  /*cee0*/  R2UR UR44, R0 ;  /* 0x00000000002c72ca */ /* 0x008fda00000e0000 */
[----:B------:R-:W-:-:S12]  /*cef0*/  UIADD3 UR44, -UR5, UR44, URZ ;  /* 0x0000002c052c7290 */ /* 0x000fd8000fffe13f */
.L_x_301:
[----:B-----5:R-:W-:Y:S01]  /*cf00*/  VIADD R0, R4, UR4 ;  /* 0x0000000404007c36 */ /* 0x020fe20008000000 */
[----:B------:R-:W-:Y:S01]  /*cf10*/  UIADD3 UR44, -UR4, UR44, URZ ;  /* 0x0000002c042c7290 */ /* 0x000fe2000fffe13f */
[----:B------:R-:W-:Y:S03]  /*cf20*/  BSSY B6, `(.L_x_302) ;  /* 0x00002c0000067945 */ /* 0x000fe60003800000 */
[----:B------:R0:W-:Y:S01]  /*cf30*/  STL [R1+0x18], R0 ;  /* 0x0000180001007387 */ /* 0x0001e20000100800 */
[----:B------:R-:W-:Y:S02]  /*cf40*/  UIADD3 UR6, UR44, 0x9f, URZ ;  /* 0x0000009f2c067890 */ /* 0x000fe4000fffe03f */
[----:B------:R-:W-:Y:S02]  /*cf50*/  ISETP.LT.AND P0, PT, RZ, UR44, PT ;  /* 0x0000002cff007c0c */ /* 0x000fe4000bf01270 */
[----:B------:R-:W-:-:S04]  /*cf60*/  UIMAD.WIDE UR6, UR6, 0x66666667, URZ ;  /* 0x66666667060678a5 */ /* 0x000fc8000f8e023f */
[----:B------:R-:W-:-:S04]  /*cf70*/  USHF.R.U32.HI UR43, URZ, 0x1f, UR7 ;  /* 0x0000001f3f2b7899 */ /* 0x000fc80008011607 */
[----:B------:R-:W-:-:S03]  /*cf80*/  ULEA.HI.SX32 UR43, UR7, UR43, 0x1a ;  /* 0x0000002b072b7291 */ /* 0x000fc6000f8fd23f */
[----:B0-----:R-:W-:Y:S09]  /*cf90*/  @P0 BRA `(.L_x_303) ;  /* 0x0000000000480947 */ /* 0x001ff20003800000 */
[----:B------:R-:W0:Y:S02]  /*cfa0*/  S2R R0, SR_TID.X ;  /* 0x0000000000007919 */ /* 0x000e240000002100 */
[----:B0-----:R-:W-:-:S04]  /*cfb0*/  LOP3.LUT R0, R0, 0x7f, RZ, 0xc0, !PT ;  /* 0x0000007f00007812 */ /* 0x001fc800078ec0ff */
[----:B------:R-:W-:-:S13]  /*cfc0*/  ISETP.NE.AND P0, PT, R0, RZ, PT ;  /* 0x000000ff0000720c */ /* 0x000fda0003f05270 */
[----:B------:R-:W-:Y:S05]  /*cfd0*/  @P0 BRA `(.L_x_304) ;  /* 0x0000002800d00947 */ /* 0x000fea0003800000 */
[----:B------:R-:W0:Y:S01]  /*cfe0*/  S2R R5, SR_LANEID ;  /* 0x0000000000057919 */ /* 0x000e220000000000 */
[----:B------:R-:W-:Y:S01]  /*cff0*/  VOTEU.ANY UR4, UPT, PT ;  /* 0x0000000000047886 */ /* 0x000fe200038e0100 */
[----:B------:R-:W1:Y:S01]  /*d000*/  LDC.64 R2, c[0x0][0xc38] ;  /* 0x00030e00ff027b82 */ /* 0x000e620000000a00 */
[----:B------:R-:W0:Y:S02]  /*d010*/  FLO.U32 R0, UR4 ;  /* 0x0000000400007d00 */ /* 0x000e2400080e0000 */
[----:B0-----:R-:W-:-:S06]  /*d020*/  ISETP.EQ.U32.AND P0, PT, R0, R5, PT ;  /* 0x000000050000720c */ /* 0x001fcc0003f02070 */
[----:B------:R-:W1:Y:S07]  /*d030*/  POPC R5, UR4 ;  /* 0x0000000400057d09 */ /* 0x000e6e0008000000 */
[----:B-1----:R-:W2:Y:S01]  /*d040*/  @P0 ATOMG.E.ADD.STRONG.GPU PT, R3, desc[UR46][R2.64], R5 ;  /* 0x00000005020309a8 */ /* 0x002ea200081ee1ee */
[----:B------:R-:W0:Y:S02]  /*d050*/  S2R R4, SR_LTMASK ;  /* 0x0000000000047919 */ /* 0x000e240000003900 */
[----:B0-----:R-:W-:-:S04]  /*d060*/  LOP3.LUT R4, R4, UR4, RZ, 0xc0, !PT ;  /* 0x0000000404047c12 */ /* 0x001fc8000f8ec0ff */
[----:B------:R-:W0:Y:S01]  /*d070*/  POPC R7, R4 ;  /* 0x0000000400077309 */ /* 0x000e220000000000 */
[----:B--2---:R-:W0:Y:S02]  /*d080*/  SHFL.IDX PT, R0, R3, R0, 0x1f ;  /* 0x00001f0003007589 */ /* 0x004e2400000e0000 */
[----:B0-----:R-:W-:-:S05]  /*d090*/  IADD3 R0, R0, UR50, R7 ;  /* 0x0000003200007c10 */ /* 0x001fca000fffe007 */
[----:B------:R1:W-:Y:S01]  /*d0a0*/  STL [R1+0x20], R0 ;  /* 0x0000200001007387 */ /* 0x0003e20000100800 */
[----:B------:R-:W-:Y:S05]  /*d0b0*/  BRA `(.L_x_304) ;  /* 0x0000002800987947 */ /* 0x000fea0003800000 */
.L_x_303:
[----:B------:R-:W0:Y:S01]  /*d0c0*/  S2UR UR4, SR_CgaCtaId ;  /* 0x00000000000479c3 */ /* 0x000e220000008800 */
[----:B------:R-:W-:Y:S02]  /*d0d0*/  UMOV UR41, 0x400 ;  /* 0x0000040000297882 */ /* 0x000fe40000000000 */
[----:B0-----:R-:W-:-:S04]  /*d0e0*/  ULEA UR41, UR4, UR41, 0x18 ;  /* 0x0000002904297291 */ /* 0x001fc8000f8ec03f */
        /* <DEDUP_REMOVED lines=9> */
[----:B------:R-:W-:Y:S01]  /*d180*/  MOV R12, 0x1 ;  /* 0x00000001000c7802 */ /* 0x000fe20000000f00 */
[----:B------:R-:W0:Y:S01]  /*d190*/  LDC.64 R2, c[0x4][R2] ;  /* 0x0100000002027b82 */ /* 0x000e220000000a00 */
[----:B------:R-:W-:Y:S02]  /*d1a0*/  IMAD.U32 R5, RZ, RZ, UR7 ;  /* 0x00000007ff057e24 */ /* 0x000fe4000f8e00ff */
[----:B------:R-:W-:Y:S02]  /*d1b0*/  IMAD.U32 R6, RZ, RZ, UR8 ;  /* 0x00000008ff067e24 */ /* 0x000fe4000f8e00ff */
[----:B------:R-:W-:-:S02]  /*d1c0*/  IMAD.U32 R7, RZ, RZ, UR9 ;  /* 0x00000009ff077e24 */ /* 0x000fc4000f8e00ff */
[----:B------:R-:W-:Y:S02]  /*d1d0*/  IMAD.U32 R10, RZ, RZ, UR4 ;  /* 0x00000004ff0a7e24 */ /* 0x000fe4000f8e00ff */
[----:B------:R-:W-:Y:S02]  /*d1e0*/  IMAD.U32 R11, RZ, RZ, UR5 ;  /* 0x00000005ff0b7e24 */ /* 0x000fe4000f8e00ff */
[----:B------:R-:W-:Y:S02]  /*d1f0*/  IMAD.MOV.U32 R8, RZ, RZ, 0x70 ;  /* 0x00000070ff087424 */ /* 0x000fe400078e00ff */
[----:B------:R-:W-:-:S07]  /*d200*/  IMAD.MOV.U32 R13, RZ, RZ, RZ ;  /* 0x000000ffff0d7224 */ /* 0x000fce00078e00ff */
[----:B------:R-:W-:-:S07]  /*d210*/  LEPC R20, `(.L_x_305) ;  /* 0x000000001014794e */ /* 0x000fce0000000000 */
[----:B0-----:R-:W-:Y:S05]  /*d220*/  CALL.ABS.NOINC R2 ;  /* 0x0000000002007343 */ /* 0x001fea0003c00000 */
.L_x_305:
        /* <DEDUP_REMOVED lines=9> */
[----:B------:R-:W0:Y:S01]  /*d2c0*/  LDC.64 R2, c[0x4][R2] ;  /* 0x0100000002027b82 */ /* 0x000e220000000a00 */
        /* <DEDUP_REMOVED lines=9> */
[----:B0-----:R-:W-:Y:S05]  /*d360*/  CALL.ABS.NOINC R2 ;  /* 0x0000000002007343 */ /* 0x001fea0003c00000 */
.L_x_306:
        /* <DEDUP_REMOVED lines=20> */
.L_x_307:
        /* <DEDUP_REMOVED lines=18> */
.L_x_308:
[----:B------:R-:W0:Y:S01]  /*d5d0*/  LDC R0, c[0x0][0x428] ;  /* 0x00010a00ff007b82 */ /* 0x000e220000000800 */
[----:B------:R-:W-:Y:S01]  /*d5e0*/  ULDC.64 UR4, c[0x0][0x9f8] ;  /* 0x00027e0000047ab9 */ /* 0x000fe20000000a00 */
[----:B------:R-:W-:Y:S01]  /*d5f0*/  IMAD.U32 R2, RZ, RZ, UR38 ;  /* 0x00000026ff027e24 */ /* 0x000fe2000f8e00ff */
[----:B------:R-:W2:Y:S01]  /*d600*/  LDL.LU R18, [R1+0x24] ;  /* 0x0000240001127983 */ /* 0x000ea20000300800 */
[----:B------:R-:W-:Y:S01]  /*d610*/  UISETP.NE.U32.AND UP0, UPT, UR4, URZ, UPT ;  /* 0x0000003f0400728c */ /* 0x000fe2000bf05070 */
[----:B------:R-:W-:Y:S01]  /*d620*/  IMAD.U32 R10, RZ, RZ, UR49 ;  /* 0x00000031ff0a7e24 */ /* 0x000fe2000f8e00ff */
[----:B------:R-:W-:Y:S01]  /*d630*/  ULDC.64 UR14, c[0x0][0xa08] ;  /* 0x00028200000e7ab9 */ /* 0x000fe20000000a00 */
[----:B------:R-:W1:Y:S01]  /*d640*/  S2R R19, SR_TID.X ;  /* 0x0000000000137919 */ /* 0x000e620000002100 */
[----:B------:R-:W-:-:S06]  /*d650*/  UISETP.NE.AND.EX UP0, UPT, UR5, URZ, UPT, UP0 ;  /* 0x0000003f0500728c */ /* 0x000fcc000bf05300 */
[----:B------:R-:W-:-:S05]  /*d660*/  PLOP3.LUT P1, PT, PT, PT, UP0, 0x80, 0x0 ;  /* 0x000000000000781c */ /* 0x000fca0003f2f008 */
[----:B------:R-:W-:-:S04]  /*d670*/  @UP0 UIADD3 UR4, UP1, UR45, UR4, URZ ;  /* 0x000000042d040290 */ /* 0x000fc8000ff3e03f */
[----:B------:R-:W-:Y:S01]  /*d680*/  @UP0 UIADD3.X UR5, UR48, UR5, URZ, UP1, !UPT ;  /* 0x0000000530050290 */ /* 0x000fe20008ffe43f */
[----:B0-----:R-:W-:-:S13]  /*d690*/  ISETP.NE.AND P0, PT, R0, 0x1, PT ;  /* 0x000000010000780c */ /* 0x001fda0003f05270 */
[----:B------:R-:W0:Y:S01]  /*d6a0*/  @P0 LDC R0, c[0x0][0x42c] ;  /* 0x00010b00ff000b82 */ /* 0x000e220000000800 */
[----:B-1----:R-:W-:-:S07]  /*d6b0*/  LOP3.LUT R16, R19, 0x7f, RZ, 0xc0, !PT ;  /* 0x0000007f13107812 */ /* 0x002fce00078ec0ff */
[----:B------:R-:W1:Y:S01]  /*d6c0*/  @P0 LDC R3, c[0x0][0x430] ;  /* 0x00010c00ff030b82 */ /* 0x000e620000000800 */
[----:B0-----:R-:W-:-:S05]  /*d6d0*/  @P0 IMAD.HI.U32 R0, R0, UR38, RZ ;  /* 0x0000002600000c27 */ /* 0x001fca000f8e00ff */
[----:B-1----:R-:W-:Y:S01]  /*d6e0*/  @P0 SHF.R.U32.HI R2, RZ, R3, R0 ;  /* 0x00000003ff020219 */ /* 0x002fe20000011600 */
[----:B------:R-:W-:-:S04]  /*d6f0*/  IMAD.U32 R3, RZ, RZ, UR5 ;  /* 0x00000005ff037e24 */ /* 0x000fc8000f8e00ff */
[----:B------:R0:W-:Y:S02]  /*d700*/  STL [R1+0x8], R2 ;  /* 0x0000080201007387 */ /* 0x0001e40000100800 */
[----:B0-----:R-:W-:Y:S01]  /*d710*/  IMAD.U32 R2, RZ, RZ, UR4 ;  /* 0x00000004ff027e24 */ /* 0x001fe2000f8e00ff */
[----:B------:R-:W-:-:S04]  /*d720*/  ULDC.64 UR4, c[0x0][0xa00] ;  /* 0x0002800000047ab9 */ /* 0x000fc80000000a00 */
[----:B------:R0:W3:Y:S01]  /*d730*/  @P1 LDG.E R10, desc[UR46][R2.64] ;  /* 0x0000002e020a1981 */ /* 0x0000e2000c1e1900 */
[----:B------:R-:W-:Y:S01]  /*d740*/  ISETP.NE.AND P1, PT, R16, RZ, PT ;  /* 0x000000ff1000720c */ /* 0x000fe20003f25270 */
[----:B------:R-:W-:Y:S01]  /*d750*/  UMOV UR36, URZ ;  /* 0x0000003f00247c82 */ /* 0x000fe20008000000 */
[----:B------:R-:W-:Y:S01]  /*d760*/  ISETP.NE.U32.AND P0, PT, RZ, UR4, PT ;  /* 0x00000004ff007c0c */ /* 0x000fe2000bf05070 */
[----:B------:R-:W-:Y:S01]  /*d770*/  UMOV UR4, 0x40 ;  /* 0x0000004000047882 */ /* 0x000fe20000000000 */
[----:B------:R-:W-:Y:S01]  /*d780*/  UMOV UR6, UR38 ;  /* 0x0000002600067c82 */ /* 0x000fe20008000000 */
[----:B------:R-:W-:Y:S01]  /*d790*/  UMOV UR8, 0x80 ;  /* 0x0000008000087882 */ /* 0x000fe20000000000 */
[----:B------:R-:W-:Y:S01]  /*d7a0*/  ISETP.NE.AND.EX P0, PT, RZ, UR5, PT, P0 ;  /* 0x00000005ff007c0c */ /* 0x000fe2000bf05300 */
[----:B------:R-:W-:Y:S01]  /*d7b0*/  UMOV UR10, UR38 ;  /* 0x00000026000a7c82 */ /* 0x000fe20008000000 */
[----:B------:R-:W-:Y:S01]  /*d7c0*/  SHF.R.U32.HI R4, RZ, 0x5, R19 ;  /* 0x00000005ff047819 */ /* 0x000fe20000011613 */
[----:B0-----:R-:W0:Y:S01]  /*d7d0*/  LDC.64 R2, c[0x0][0x3f8] ;  /* 0x0000fe00ff027b82 */ /* 0x001e220000000a00 */
[----:B------:R-:W-:-:S02]  /*d7e0*/  SEL R7, RZ, UR49, P0 ;  /* 0x00000031ff077c07 */ /* 0x000fc40008000000 */
[----:B------:R-:W-:Y:S01]  /*d7f0*/  LOP3.LUT R4, R4, 0x3, RZ, 0xc0, !PT ;  /* 0x0000000304047812 */ /* 0x000fe200078ec0ff */
[----:B------:R-:W-:Y:S01]  /*d800*/  VOTEU.ALL UP1, P1 ;  /* 0x00000000003f7886 */ /* 0x000fe20000820000 */
[----:B------:R-:W-:-:S04]  /*d810*/  R2UR UR39, R7 ;  /* 0x00000000072772ca */ /* 0x000fc800000e0000 */
[----:B------:R-:W-:-:S04]  /*d820*/  @!UP1 UIADD3 UR12, UP0, UR54, 0x270, URZ ;  /* 0x00000270360c9890 */ /* 0x000fc8000ff1e03f */
[----:B------:R-:W-:-:S05]  /*d830*/  @!UP1 UIADD3.X UR13, URZ, UR55, URZ, UP0, !UPT ;  /* 0x000000373f0d9290 */ /* 0x000fca00087fe43f */
[----:B------:R-:W-:Y:S01]  /*d840*/  UMOV UR7, UR39 ;  /* 0x0000002700077c82 */ /* 0x000fe20008000000 */
[----:B------:R-:W-:Y:S01]  /*d850*/  UMOV UR11, UR39 ;  /* 0x00000027000b7c82 */ /* 0x000fe20008000000 */
[----:B0-----:R-:W-:Y:S01]  /*d860*/  LOP3.LUT P0, RZ, R2, UR14, RZ, 0xfc, !PT ;  /* 0x0000000e02ff7c12 */ /* 0x001fe2000f80fcff */
[----:B------:R-:W-:-:S03]  /*d870*/  UMOV UR14, 0xffffffff ;  /* 0xffffffff000e7882 */ /* 0x000fc60000000000 */
[----:B------:R-:W-:Y:S01]  /*d880*/  LOP3.LUT P0, RZ, R3, UR15, RZ, 0xfc, P0 ;  /* 0x0000000f03ff7c12 */ /* 0x000fe2000800fcff */
[----:B--2---:R-:W-:-:S05]  /*d890*/  IMAD R6, R18, 0x80, R17 ;  /* 0x0000008012067824 */ /* 0x004fca00078e0211 */
[----:B------:R-:W-:-:S13]  /*d8a0*/  R2UR UR37, R6 ;  /* 0x00000000062572ca */ /* 0x000fda00000e0000 */
[----:B------:R-:W-:Y:S01]  /*d8b0*/  UMOV UR5, UR37 ;  /* 0x0000002500057c82 */ /* 0x000fe20008000000 */
[----:B------:R-:W-:Y:S01]  /*d8c0*/  UMOV UR9, UR37 ;  /* 0x0000002500097c82 */ /* 0x000fe20008000000 */
[----:B------:R0:W-:Y:S01]  /*d8d0*/  @!UP1 UTMAPF.L2.4D [UR36], [UR12] ;  /* 0x000000240c0095b8 */ /* 0x0001e20008018000 */
[----:B------:R0:W-:Y:S01]  /*d8e0*/  @!UP1 UTMAPF.L2.4D [UR4], [UR12] ;  /* 0x000000040c0095b8 */ /* 0x0001e20008018000 */
[----:B------:R0:W-:Y:S01]  /*d8f0*/  @!UP1 UTMAPF.L2.4D [UR8], [UR12] ;  /* 0x000000080c0095b8 */ /* 0x0001e20008018000 */
[----:B---3--:R-:W-:Y:S01]  /*d900*/  SHF.R.S32.HI R18, RZ, 0x1f, R10 ;  /* 0x0000001fff127819 */ /* 0x008fe2000001140a */
[----:B------:R0:W-:Y:S01]  /*d910*/  STL [R1+0x10], R10 ;  /* 0x0000100a01007387 */ /* 0x0001e20000100800 */
[----:B------:R-:W-:-:S03]  /*d920*/  SEL R0, R10, RZ, !P0 ;  /* 0x000000ff0a007207 */ /* 0x000fc60004000000 */
[----:B------:R0:W-:Y:S01]  /*d930*/  STL [R1+0x14], R18 ;  /* 0x0000141201007387 */ /* 0x0001e20000100800 */
[----:B------:R-:W-:Y:S05]  /*d940*/  BRA.DIV UR14, `(.L_x_309) ;  /* 0x000000320e7c7947 */ /* 0x000fea000b800000 */
[----:B------:R1:W2:Y:S02]  /*d950*/  SHFL.IDX PT, R14, R4, RZ, 0x1f ;  /* 0x00001fff040e7589 */ /* 0x0002a400000e0000 */
.L_x_379:
[----:B--2---:R-:W-:Y:S02]  /*d960*/  ISETP.NE.AND P0, PT, R14, RZ, PT ;  /* 0x000000ff0e00720c */ /* 0x004fe40003f05270 */
[----:B------:R-:W-:-:S11]  /*d970*/  PLOP3.LUT P6, PT, PT, PT, PT, 0x8, 0x0 ;  /* 0x000000000000781c */ /* 0x000fd60003fce170 */
[----:B------:R-:W-:Y:S05]  /*d980*/  @P0 BRA `(.L_x_310) ;  /* 0x0000000800000947 */ /* 0x000fea0003800000 */
[----:B0-----:R-:W-:-:S06]  /*d990*/  UIADD3 UR4, UR43, -0x1, URZ ;  /* 0xffffffff2b047890 */ /* 0x001fcc000fffe03f */
[----:B------:R-:W-:Y:S01]  /*d9a0*/  IMAD.U32 R8, RZ, RZ, UR4 ;  /* 0x00000004ff087e24 */ /* 0x000fe2000f8e00ff */
[----:B------:R-:W-:-:S03]  /*d9b0*/  UMOV UR4, 0xffffffff ;  /* 0xffffffff00047882 */ /* 0x000fc60000000000 */
[----:B------:R-:W-:Y:S05]  /*d9c0*/  BRA.DIV UR4, `(.L_x_311) ;  /* 0x00000032047c7947 */ /* 0x000fea000b800000 */
[----:B------:R-:W-:-:S13]  /*d9d0*/  ELECT P6, URZ, PT ;  /* 0x00000000003f782f */ /* 0x000fda00038c0000 */
.L_x_382:
[----:B------:R-:W-:Y:S05]  /*d9e0*/  @!P6 BRA `(.L_x_312) ;  /* 0x00000004006ce947 */ /* 0x000fea0003800000 */
[----:B------:R-:W-:-:S04]  /*d9f0*/  ISETP.NE.U32.AND P0, PT, R2, RZ, PT ;  /* 0x000000ff0200720c */ /* 0x000fc80003f05070 */
[----:B------:R-:W-:-:S13]  /*da00*/  ISETP.NE.AND.EX P0, PT, R3, RZ, PT, P0 ;  /* 0x000000ff0300720c */ /* 0x000fda0003f05300 */
[----:B------:R-:W-:Y:S05]  /*da10*/  @!P0 BRA `(.L_x_313) ;  /* 0x0000000000448947 */ /* 0x000fea0003800000 */
[----:B------:R-:W0:Y:S01]  /*da20*/  LDC R9, c[0x0][0x41c] ;  /* 0x00010700ff097b82 */ /* 0x000e220000000800 */
[----:B------:R-:W-:Y:S01]  /*da30*/  ULDC.64 UR4, c[0x0][0x408] ;  /* 0x0001020000047ab9 */ /* 0x000fe20000000a00 */
[----:B0-----:R-:W-:-:S13]  /*da40*/  ISETP.NE.AND P0, PT, R9, 0x1, PT ;  /* 0x000000010900780c */ /* 0x001fda0003f05270 */
[----:B-1----:R-:W0:Y:S02]  /*da50*/  @P0 LDC.64 R4, c[0x0][0x420] ;  /* 0x00010800ff040b82 */ /* 0x002e240000000a00 */
[----:B0-----:R-:W-:-:S04]  /*da60*/  @P0 IMAD.HI.U32 R0, R8, R4, RZ ;  /* 0x0000000408000227 */ /* 0x001fc800078e00ff */
        /* <DEDUP_REMOVED lines=11> */
[----:B------:R0:W5:Y:S02]  /*db20*/  LDG.E R0, desc[UR46][R2.64] ;  /* 0x0000002e02007981 */ /* 0x000164000c1e1900 */
.L_x_313:
[----:B0-----:R-:W2:Y:S04]  /*db30*/  LDL R2, [R1] ;  /* 0x0000000001027983 */ /* 0x001ea80000100800 */
[----:B------:R-:W3:Y:S01]  /*db40*/  LDL R3, [R1+0xc] ;  /* 0x00000c0001037983 */ /* 0x000ee20000100800 */
[----:B------:R-:W-:Y:S02]  /*db50*/  ISETP.NE.AND P0, PT, R16, RZ, PT ;  /* 0x000000ff1000720c */ /* 0x000fe40003f05270 */
[----:B--2---:R-:W-:Y:S02]  /*db60*/  LEA R2, R2, UR41, 0x3 ;  /* 0x0000002902027c11 */ /* 0x004fe4000f8e18ff */
[----:B---3--:R-:W-:-:S04]  /*db70*/  SHF.L.U32 R3, R3, 0x1f, RZ ;  /* 0x0000001f03037819 */ /* 0x008fc800000006ff */
[----:B------:R-:W0:Y:S02]  /*db80*/  SYNCS.PHASECHK.TRANS64.TRYWAIT P2, [R2+URZ+0x29880], R3 ;  /* 0x02988003020075a7 */ /* 0x000e24000804017f */
[----:B0-----:R-:W-:Y:S05]  /*db90*/  @!P2 BRA `(.L_x_314) ;  /* 0x000000300028a947 */ /* 0x001fea0003800000 */
.L_x_383:
[----:B------:R-:W-:Y:S05]  /*dba0*/  @P0 BRA `(.L_x_315) ;  /* 0x00000000001c0947 */ /* 0x000fea0003800000 */
[----:B-1----:R-:W1:Y:S01]  /*dbb0*/  S2R R4, SR_TID.X ;  /* 0x0000000000047919 */ /* 0x002e620000002100 */
[----:B------:R-:W-:-:S04]  /*dbc0*/  IMAD.MOV.U32 R5, RZ, RZ, 0x5000 ;  /* 0x00005000ff057424 */ /* 0x000fc800078e00ff */
[----:B------:R2:W-:Y:S01]  /*dbd0*/  SYNCS.ARRIVE.TRANS64 RZ, [R2+URZ+0x29870], R5 ;  /* 0x0298700502ff79a7 */ /* 0x0005e2000800003f */
[----:B-1----:R-:W-:-:S04]  /*dbe0*/  LOP3.LUT R4, R4, 0x1f, RZ, 0xc0, !PT ;  /* 0x0000001f04047812 */ /* 0x002fc800078ec0ff */
[----:B------:R-:W-:-:S13]  /*dbf0*/  ISETP.NE.AND P2, PT, R4, RZ, PT ;  /* 0x000000ff0400720c */ /* 0x000fda0003f45270 */
[----:B--2---:R-:W-:Y:S05]  /*dc00*/  @!P2 BRA `(.L_x_315) ;  /* 0x000000000004a947 */ /* 0x004fea0003800000 */
[----:B------:R-:W-:Y:S01]  /*dc10*/  BPT.TRAP 0x1 ;  /* 0x000000040000795c */ /* 0x000fe20000300000 */
.L_x_315:
[----:B------:R-:W2:Y:S04]  /*dc20*/  LDL R9, [R1] ;  /* 0x0000000001097983 */ /* 0x000ea80000100800 */
[----:B------:R-:W3:Y:S04]  /*dc30*/  LDL R5, [R1+0x18] ;  /* 0x0000180001057983 */ /* 0x000ee80000100800 */
[----:B-1----:R-:W4:Y:S01]  /*dc40*/  LDL R4, [R1+0x8] ;  /* 0x0000080001047983 */ /* 0x002f220000100800 */
[----:B------:R-:W-:Y:S01]  /*dc50*/  R2UR UR9, R2 ;  /* 0x00000000020972ca */ /* 0x000fe200000e0000 */
[----:B------:R-:W-:Y:S01]  /*dc60*/  UIADD3 UR4, UP0, UR54, 0x470, URZ ;  /* 0x0000047036047890 */ /* 0x000fe2000ff1e03f */
[----:B-----5:R-:W-:Y:S01]  /*dc70*/  R2UR UR13, R0 ;  /* 0x00000000000d72ca */ /* 0x020fe200000e0000 */
[----:B------:R-:W-:Y:S01]  /*dc80*/  UMOV UR6, 0x0 ;  /* 0x0000000000067882 */ /* 0x000fe20000000000 */
[----:B------:R-:W-:Y:S01]  /*dc90*/  UMOV UR7, 0x14f00000 ;  /* 0x14f0000000077882 */ /* 0x000fe20000000000 */
[----:B------:R-:W-:Y:S01]  /*dca0*/  UIADD3.X UR5, URZ, UR55, URZ, UP0, !UPT ;  /* 0x000000373f057290 */ /* 0x000fe200087fe43f */
[----:B------:R-:W-:-:S07]  /*dcb0*/  UMOV UR10, URZ ;  /* 0x0000003f000a7c82 */ /* 0x000fce0008000000 */
[----:B------:R-:W-:Y:S01]  /*dcc0*/  UIADD3 UR9, UR9, 0x29870, URZ ;  /* 0x0002987009097890 */ /* 0x000fe2000fffe03f */
[----:B--2---:R-:W-:Y:S01]  /*dcd0*/  R2UR UR8, R9 ;  /* 0x00000000090872ca */ /* 0x004fe200000e0000 */
[----:B---3--:R-:W-:Y:S01]  /*dce0*/  IMAD R8, R8, 0xa0, R5 ;  /* 0x000000a008087824 */ /* 0x008fe200078e0205 */
[----:B----4-:R-:W-:-:S04]  /*dcf0*/  R2UR UR12, R4 ;  /* 0x00000000040c72ca */ /* 0x010fc800000e0000 */
[----:B------:R-:W-:-:S07]  /*dd00*/  R2UR UR11, R8 ;  /* 0x00000000080b72ca */ /* 0x000fce00000e0000 */
[----:B------:R-:W-:-:S04]  /*dd10*/  UIMAD UR8, UR8, 0x5000, UR41 ;  /* 0x00005000080878a4 */ /* 0x000fc8000f8e0229 */
[----:B------:R-:W-:-:S09]  /*dd20*/  UIADD3 UR8, UR8, 0xa400, URZ ;  /* 0x0000a40008087890 */ /* 0x000fd2000fffe03f */
[----:B------:R1:W-:Y:S01]  /*dd30*/  UTMALDG.4D [UR8], [UR4], desc[UR6] ;  /* 0x00000608040075b4 */ /* 0x0003e20008019000 */
[----:B------:R-:W2:Y:S02]  /*dd40*/  SYNCS.PHASECHK.TRANS64.TRYWAIT P2, [R2+URZ+0x29840], R3 ;  /* 0x02984003020075a7 */ /* 0x000ea4000804017f */
[----:B-12---:R-:W-:Y:S05]  /*dd50*/  @!P2 BRA `(.L_x_316) ;  /* 0x0000002c00cca947 */ /* 0x006fea0003800000 */
.L_x_384:
[----:B------:R-:W-:Y:S05]  /*dd60*/  @P0 BRA `(.L_x_317) ;  /* 0x00000000001c0947 */ /* 0x000fea0003800000 */
[----:B------:R-:W2:Y:S01]  /*dd70*/  S2R R4, SR_TID.X ;  /* 0x0000000000047919 */ /* 0x000ea20000002100 */
[----:B01----:R-:W-:-:S04]  /*dd80*/  IMAD.MOV.U32 R3, RZ, RZ, 0x7800 ;  /* 0x00007800ff037424 */ /* 0x003fc800078e00ff */
[----:B------:R3:W-:Y:S01]  /*dd90*/  SYNCS.ARRIVE.TRANS64 RZ, [R2+URZ+0x29830], R3 ;  /* 0x0298300302ff79a7 */ /* 0x0007e2000800003f */
[----:B--2---:R-:W-:-:S04]  /*dda0*/  LOP3.LUT R4, R4, 0x1f, RZ, 0xc0, !PT ;  /* 0x0000001f04047812 */ /* 0x004fc800078ec0ff */
[----:B------:R-:W-:-:S13]  /*ddb0*/  ISETP.NE.AND P0, PT, R4, RZ, PT ;  /* 0x000000ff0400720c */ /* 0x000fda0003f05270 */
[----:B---3--:R-:W-:Y:S05]  /*ddc0*/  @!P0 BRA `(.L_x_317) ;  /* 0x0000000000048947 */ /* 0x008fea0003800000 */
[----:B------:R-:W-:Y:S01]  /*ddd0*/  BPT.TRAP 0x1 ;  /* 0x000000040000795c */ /* 0x000fe20000300000 */
.L_x_317:
[----:B------:R-:W2:Y:S04]  /*dde0*/  LDL R4, [R1] ;  /* 0x0000000001047983 */ /* 0x000ea80000100800 */
[----:B01----:R-:W3:Y:S01]  /*ddf0*/  LDL R3, [R1+0x8] ;  /* 0x0000080001037983 */ /* 0x003ee20000100800 */
        /* <DEDUP_REMOVED lines=10> */
[----:B--2---:R-:W-:Y:S02]  /*dea0*/  R2UR UR8, R4 ;  /* 0x00000000040872ca */ /* 0x004fe400000e0000 */
[----:B---3--:R-:W-:-:S11]  /*deb0*/  R2UR UR12, R3 ;  /* 0x00000000030c72ca */ /* 0x008fd600000e0000 */
[----:B------:R-:W-:-:S04]  /*dec0*/  UIMAD UR8, UR8, 0x7800, UR41 ;  /* 0x00007800080878a4 */ /* 0x000fc8000f8e0229 */
[----:B------:R-:W-:Y:S02]  /*ded0*/  UIADD3 UR14, UR8, 0x1a400, URZ ;  /* 0x0001a400080e7890 */ /* 0x000fe4000fffe03f */
[----:B------:R-:W-:Y:S02]  /*dee0*/  UIADD3 UR15, UR8, 0x1cc00, URZ ;  /* 0x0001cc00080f7890 */ /* 0x000fe4000fffe03f */
[----:B------:R-:W-:-:S03]  /*def0*/  UIADD3 UR17, UR8, 0x1f400, URZ ;  /* 0x0001f40008117890 */ /* 0x000fc6000fffe03f */
[----:B------:R-:W-:Y:S01]  /*df00*/  UMOV UR8, UR14 ;  /* 0x0000000e00087c82 */ /* 0x000fe20008000000 */
[----:B------:R-:W-:Y:S01]  /*df10*/  UMOV UR14, 0x80 ;  /* 0x00000080000e7882 */ /* 0x000fe20000000000 */
[----:B------:R0:W-:Y:S02]  /*df20*/  UTMALDG.4D [UR8], [UR4], desc[UR6] ;  /* 0x00000608040075b4 */ /* 0x0001e40008019000 */
[----:B0-----:R-:W-:Y:S01]  /*df30*/  UMOV UR8, UR15 ;  /* 0x0000000f00087c82 */ /* 0x001fe20008000000 */
[----:B------:R-:W-:Y:S02]  /*df40*/  UMOV UR10, UR16 ;  /* 0x00000010000a7c82 */ /* 0x000fe40008000000 */
[----:B------:R0:W-:Y:S02]  /*df50*/  UTMALDG.4D [UR8], [UR4], desc[UR6] ;  /* 0x00000608040075b4 */ /* 0x0001e40008019000 */
[----:B0-----:R-:W-:Y:S01]  /*df60*/  UMOV UR8, UR17 ;  /* 0x0000001100087c82 */ /* 0x001fe20008000000 */
[----:B------:R-:W-:-:S02]  /*df70*/  UMOV UR10, UR14 ;  /* 0x0000000e000a7c82 */ /* 0x000fc40008000000 */
[----:B------:R0:W-:Y:S02]  /*df80*/  UTMALDG.4D [UR8], [UR4], desc[UR6] ;  /* 0x00000608040075b4 */ /* 0x0001e40008019000 */
[----:B0-----:R-:W-:Y:S01]  /*df90*/  NOP ;  /* 0x0000000000007918 */ /* 0x001fe20000000000 */
.L_x_312:
        /* <DEDUP_REMOVED lines=13> */
[C---:B------:R-:W-:Y:S01]  /*e070*/  @P0 R2UR UR27, R6.reuse ;  /* 0x00000000061b02ca */ /* 0x040fe200000e0000 */
[----:B------:R-:W-:Y:S01]  /*e080*/  UMOV UR7, 0x12f00000 ;  /* 0x12f0000000077882 */ /* 0x000fe20000000000 */
[C---:B------:R-:W-:Y:S01]  /*e090*/  @P0 R2UR UR29, R7.reuse ;  /* 0x00000000071d02ca */ /* 0x040fe200000e0000 */
[----:B------:R-:W-:Y:S01]  /*e0a0*/  UMOV UR10, URZ ;  /* 0x0000003f000a7c82 */ /* 0x000fe20008000000 */
[----:B------:R-:W-:Y:S01]  /*e0b0*/  @P0 R2UR UR19, R6 ;  /* 0x00000000061302ca */ /* 0x000fe200000e0000 */
[----:B------:R-:W-:Y:S01]  /*e0c0*/  UMOV UR12, UR38 ;  /* 0x00000026000c7c82 */ /* 0x000fe20008000000 */
[----:B------:R-:W-:Y:S01]  /*e0d0*/  @P0 R2UR UR21, R7 ;  /* 0x00000000071502ca */ /* 0x000fe200000e0000 */
[----:B------:R-:W-:Y:S01]  /*e0e0*/  UMOV UR26, 0x40 ;  /* 0x00000040001a7882 */ /* 0x000fe20000000000 */
[----:B------:R2:W-:Y:S01]  /*e0f0*/  @P0 SYNCS.ARRIVE.TRANS64 RZ, [UR41+0x29800], R2 ;  /* 0x02980002ffff09a7 */ /* 0x0005e20008000029 */
[----:B------:R-:W-:Y:S01]  /*e100*/  UMOV UR28, UR38 ;  /* 0x00000026001c7c82 */ /* 0x000fe20008000000 */
[----:B------:R-:W-:Y:S01]  /*e110*/  UMOV UR25, UR9 ;  /* 0x0000000900197c82 */ /* 0x000fe20008000000 */
[----:B------:R-:W-:Y:S01]  /*e120*/  UMOV UR18, 0x80 ;  /* 0x0000008000127882 */ /* 0x000fe20000000000 */
[----:B------:R-:W-:Y:S01]  /*e130*/  UMOV UR20, UR38 ;  /* 0x0000002600147c82 */ /* 0x000fe20008000000 */
[----:B------:R2:W-:Y:S01]  /*e140*/  UTMALDG.4D [UR8], [UR4], desc[UR6] ;  /* 0x00000608040075b4 */ /* 0x0005e20008019000 */
[----:B------:R-:W-:Y:S01]  /*e150*/  UMOV UR17, UR9 ;  /* 0x0000000900117c82 */ /* 0x000fe20008000000 */
[----:B------:R2:W-:Y:S04]  /*e160*/  UTMALDG.4D [UR24], [UR4], desc[UR6] ;  /* 0x00000618040075b4 */ /* 0x0005e80008019000 */
[----:B------:R2:W-:Y:S02]  /*e170*/  UTMALDG.4D [UR16], [UR4], desc[UR6] ;  /* 0x00000610040075b4 */ /* 0x0005e40008019000 */
[----:B--2---:R-:W-:Y:S01]  /*e180*/  NOP ;  /* 0x0000000000007918 */ /* 0x004fe20000000000 */
.L_x_310:
[----:B------:R-:W2:Y:S01]  /*e190*/  LDL.LU R3, [R1+0x2c] ;  /* 0x00002c0001037983 */ /* 0x000ea20000300800 */
[----:B------:R-:W-:Y:S01]  /*e1a0*/  BSSY B0, `(.L_x_318) ;  /* 0x0000009000007945 */ /* 0x000fe20003800000 */
[----:B--2---:R-:W-:-:S05]  /*e1b0*/  VIADD R3, R3, 0x1 ;  /* 0x0000000103037836 */ /* 0x004fca0000000000 */
[----:B------:R-:W-:Y:S01]  /*e1c0*/  LEA.HI R2, R3, R3, RZ, 0x1 ;  /* 0x0000000303027211 */ /* 0x000fe200078f08ff */
[----:B------:R2:W-:Y:S03]  /*e1d0*/  STL [R1+0x2c], R3 ;  /* 0x00002c0301007387 */ /* 0x0005e60000100800 */
[----:B------:R-:W-:-:S05]  /*e1e0*/  LOP3.LUT R2, R2, 0xfffffffe, RZ, 0xc0, !PT ;  /* 0xfffffffe02027812 */ /* 0x000fca00078ec0ff */
[----:B------:R-:W-:-:S05]  /*e1f0*/  IMAD.IADD R2, R3, 0x1, -R2 ;  /* 0x0000000103027824 */ /* 0x000fca00078e0a02 */
[----:B------:R-:W-:-:S04]  /*e200*/  SHF.L.U32 R2, R2, 0x1f, RZ ;  /* 0x0000001f02027819 */ /* 0x000fc800000006ff */
[----:B------:R-:W3:Y:S02]  /*e210*/  SYNCS.PHASECHK.TRANS64.TRYWAIT P0, [UR41+0x29820], R2 ;  /* 0x02982002ff0075a7 */ /* 0x000ee40008000169 */
[----:B--23--:R-:W-:Y:S05]  /*e220*/  @!P0 BRA `(.L_x_319) ;  /* 0x0000002800ac8947 */ /* 0x00cfea0003800000 */
.L_x_385:
[----:B0-----:R-:W-:Y:S05]  /*e230*/  BSYNC B0 ;  /* 0x0000000000007941 */ /* 0x001fea0003800000 */
.L_x_318:
[----:B------:R-:W-:-:S06]  /*e240*/  UISETP.GE.AND UP0, UPT, UR44, 0xa1, UPT ;  /* 0x000000a12c00788c */ /* 0x000fcc000bf06270 */
[----:B------:R-:W-:-:S13]  /*e250*/  PLOP3.LUT P0, PT, PT, PT, UP0, 0x80, 0x0 ;  /* 0x000000000000781c */ /* 0x000fda0003f0f008 */
[----:B------:R-:W-:Y:S05]  /*e260*/  @!P0 BRA `(.L_x_320) ;  /* 0x00000010001c8947 */ /* 0x000fea0003800000 */
[----:B------:R0:W5:Y:S01]  /*e270*/  LDL.LU R6, [R1+0xc] ;  /* 0x00000c0001067983 */ /* 0x0001620000300800 */
[----:B------:R-:W-:-:S03]  /*e280*/  UIADD3 UR4, UR43, -0x2, URZ ;  /* 0xfffffffe2b047890 */ /* 0x000fc6000fffe03f */
[----:B------:R0:W5:Y:S03]  /*e290*/  LDL.LU R7, [R1] ;  /* 0x0000000001077983 */ /* 0x0001660000300800 */
[----:B------:R-:W-:-:S07]  /*e2a0*/  IMAD.U32 R20, RZ, RZ, UR4 ;  /* 0x00000004ff147e24 */ /* 0x000fce000f8e00ff */
.L_x_342:
[----:B--23-5:R-:W-:Y:S01]  /*e2b0*/  IADD3 R2, R7, 0x1, RZ ;  /* 0x0000000107027810 */ /* 0x02cfe20007ffe0ff */
[----:B------:R-:W-:Y:S05]  /*e2c0*/  YIELD ;  /* 0x0000000000007946 */ /* 0x000fea0003800000 */
[----:B------:R-:W-:Y:S01]  /*e2d0*/  ISETP.NE.AND P0, PT, R2, 0x2, PT ;  /* 0x000000020200780c */ /* 0x000fe20003f05270 */
[----:B------:R-:W-:Y:S03]  /*e2e0*/  BSSY B0, `(.L_x_321) ;  /* 0x0000090000007945 */ /* 0x000fe60003800000 */
[----:B------:R-:W-:-:S02]  /*e2f0*/  SEL R3, RZ, 0x1, P0 ;  /* 0x00000001ff037807 */ /* 0x000fc40000000000 */
[----:B------:R-:W-:Y:S02]  /*e300*/  SEL R10, R2, RZ, P0 ;  /* 0x000000ff020a7207 */ /* 0x000fe40000000000 */
[----:B------:R-:W-:-:S05]  /*e310*/  LOP3.LUT R9, R6, R3, RZ, 0x3c, !PT ;  /* 0x0000000306097212 */ /* 0x000fca00078e3cff */
[----:B------:R2:W-:Y:S04]  /*e320*/  STL [R1+0xc], R9 ;  /* 0x00000c0901007387 */ /* 0x0005e80000100800 */
[----:B------:R2:W-:Y:S01]  /*e330*/  STL [R1], R10 ;  /* 0x0000000a01007387 */ /* 0x0005e20000100800 */
[----:B------:R-:W-:Y:S05]  /*e340*/  @!P6 BRA `(.L_x_322) ;  /* 0x000000080024e947 */ /* 0x000fea0003800000 */
[----:B------:R-:W-:Y:S01]  /*e350*/  ULDC.64 UR4, c[0x0][0x3f8] ;  /* 0x0000fe0000047ab9 */ /* 0x000fe20000000a00 */
[----:B------:R-:W-:Y:S01]  /*e360*/  IMAD.MOV.U32 R8, RZ, RZ, R20 ;  /* 0x000000ffff087224 */ /* 0x000fe200078e0014 */
[----:B------:R-:W-:-:S04]  /*e370*/  ISETP.NE.U32.AND P0, PT, RZ, UR4, PT ;  /* 0x00000004ff007c0c */ /* 0x000fc8000bf05070 */
[----:B------:R-:W-:-:S13]  /*e380*/  ISETP.NE.AND.EX P0, PT, RZ, UR5, PT, P0 ;  /* 0x00000005ff007c0c */ /* 0x000fda000bf05300 */
[----:B------:R-:W-:Y:S05]  /*e390*/  @!P0 BRA `(.L_x_323) ;  /* 0x00000000004c8947 */ /* 0x000fea0003800000 */
[----:B------:R-:W3:Y:S01]  /*e3a0*/  LDL R5, [R1+0x14] ;  /* 0x0000140001057983 */ /* 0x000ee20000100800 */
[----:B------:R-:W4:Y:S01]  /*e3b0*/  LDC R8, c[0x0][0x41c] ;  /* 0x00010700ff087b82 */ /* 0x000f220000000800 */
[----:B------:R-:W-:Y:S02]  /*e3c0*/  ULDC.64 UR6, c[0x0][0x408] ;  /* 0x0001020000067ab9 */ /* 0x000fe40000000a00 */
[----:B-1----:R-:W2:Y:S01]  /*e3d0*/  LDL R4, [R1+0x10] ;  /* 0x0000100001047983 */ /* 0x002ea20000100800 */
[----:B----4-:R-:W-:-:S13]  /*e3e0*/  ISETP.NE.AND P0, PT, R8, 0x1, PT ;  /* 0x000000010800780c */ /* 0x010fda0003f05270 */
[----:B------:R-:W1:Y:S02]  /*e3f0*/  @P0 LDC.64 R2, c[0x0][0x420] ;  /* 0x00010800ff020b82 */ /* 0x000e640000000a00 */
[----:B-1----:R-:W-:-:S04]  /*e400*/  @P0 IMAD.HI.U32 R0, R20, R2, RZ ;  /* 0x0000000214000227 */ /* 0x002fc800078e00ff */
[----:B------:R-:W-:Y:S01]  /*e410*/  IMAD.MOV.U32 R2, RZ, RZ, R20 ;  /* 0x000000ffff027224 */ /* 0x000fe200078e0014 */
[----:B------:R-:W-:-:S05]  /*e420*/  @P0 SHF.R.U32.HI R2, RZ, R3, R0 ;  /* 0x00000003ff020219 */ /* 0x000fca0000011600 */
[----:B------:R-:W-:-:S04]  /*e430*/  IMAD.MOV R3, RZ, RZ, -R2 ;  /* 0x000000ffff037224 */ /* 0x000fc800078e0a02 */
[----:B------:R-:W-:Y:S01]  /*e440*/  IMAD R8, R8, R3, R20 ;  /* 0x0000000308087224 */ /* 0x000fe200078e0214 */
[----:B------:R-:W-:Y:S01]  /*e450*/  SHF.R.S32.HI R3, RZ, 0x1f, R2 ;  /* 0x0000001fff037819 */ /* 0x000fe20000011402 */
[----:B---3--:R-:W-:-:S04]  /*e460*/  IMAD R0, R5, UR6, RZ ;  /* 0x0000000605007c24 */ /* 0x008fc8000f8e02ff */
[C---:B--2---:R-:W-:Y:S02]  /*e470*/  IMAD R0, R4.reuse, UR7, R0 ;  /* 0x0000000704007c24 */ /* 0x044fe4000f8e0200 */
[----:B------:R-:W-:-:S04]  /*e480*/  IMAD.WIDE.U32 R2, R4, UR6, R2 ;  /* 0x0000000604027c25 */ /* 0x000fc8000f8e0002 */
[----:B------:R-:W-:Y:S01]  /*e490*/  IMAD.IADD R0, R0, 0x1, R3 ;  /* 0x0000000100007824 */ /* 0x000fe200078e0203 */
[----:B------:R-:W-:-:S04]  /*e4a0*/  LEA R4, P0, R2, UR4, 0x2 ;  /* 0x0000000402047c11 */ /* 0x000fc8000f8010ff */
[----:B------:R-:W-:-:S05]  /*e4b0*/  LEA.HI.X R5, R2, UR5, R0, 0x2, P0 ;  /* 0x0000000502057c11 */ /* 0x000fca00080f1400 */
[----:B------:R3:W5:Y:S04]  /*e4c0*/  LDG.E R0, desc[UR46][R4.64] ;  /* 0x0000002e04007981 */ /* 0x000768000c1e1900 */
.L_x_323:
[----:B-1-3--:R-:W-:Y:S01]  /*e4d0*/  LEA R4, R10, UR41, 0x3 ;  /* 0x000000290a047c11 */ /* 0x00afe2000f8e18ff */
[----:B------:R-:W1:Y:S01]  /*e4e0*/  S2R R2, SR_TID.X ;  /* 0x0000000000027919 */ /* 0x000e620000002100 */
[----:B------:R-:W-:Y:S01]  /*e4f0*/  SHF.L.U32 R3, R9, 0x1f, RZ ;  /* 0x0000001f09037819 */ /* 0x000fe200000006ff */
[----:B------:R-:W-:Y:S03]  /*e500*/  BSSY B1, `(.L_x_324) ;  /* 0x0000005000017945 */ /* 0x000fe60003800000 */
[----:B------:R-:W3:Y:S01]  /*e510*/  SYNCS.PHASECHK.TRANS64.TRYWAIT P0, [R4+URZ+0x29880], R3 ;  /* 0x02988003040075a7 */ /* 0x000ee2000800017f */
[----:B-1----:R-:W-:-:S04]  /*e520*/  LOP3.LUT R2, R2, 0x7f, RZ, 0xc0, !PT ;  /* 0x0000007f02027812 */ /* 0x002fc800078ec0ff */
[----:B------:R-:W-:Y:S01]  /*e530*/  ISETP.NE.AND P2, PT, R2, RZ, PT ;  /* 0x000000ff0200720c */ /* 0x000fe20003f45270 */
[----:B---3--:R-:W-:-:S12]  /*e540*/  @!P0 BRA `(.L_x_325) ;  /* 0x0000002400fc8947 */ /* 0x008fd80003800000 */
.L_x_386:
[----:B------:R-:W-:Y:S05]  /*e550*/  BSYNC B1 ;  /* 0x0000000000017941 */ /* 0x000fea0003800000 */
.L_x_324:
[----:B------:R-:W-:Y:S04]  /*e560*/  BSSY B1, `(.L_x_326) ;  /* 0x0000009000017945 */ /* 0x000fe80003800000 */
[----:B------:R-:W-:Y:S05]  /*e570*/  @P2 BRA `(.L_x_327) ;  /* 0x00000000001c2947 */ /* 0x000fea0003800000 */
[----:B------:R-:W3:Y:S02]  /*e580*/  S2R R2, SR_TID.X ;  /* 0x0000000000027919 */ /* 0x000ee40000002100 */
[----:B---3--:R-:W-:Y:S01]  /*e590*/  LOP3.LUT R5, R2, 0x1f, RZ, 0xc0, !PT ;  /* 0x0000001f02057812 */ /* 0x008fe200078ec0ff */
[----:B------:R-:W-:-:S03]  /*e5a0*/  IMAD.MOV.U32 R2, RZ, RZ, 0x5000 ;  /* 0x00005000ff027424 */ /* 0x000fc600078e00ff */
[----:B------:R-:W-:Y:S01]  /*e5b0*/  ISETP.NE.AND P0, PT, R5, RZ, PT ;  /* 0x000000ff0500720c */ /* 0x000fe20003f05270 */
[----:B------:R3:W-:-:S12]  /*e5c0*/  SYNCS.ARRIVE.TRANS64 RZ, [R4+URZ+0x29870], R2 ;  /* 0x0298700204ff79a7 */ /* 0x0007d8000800003f */
[----:B---3--:R-:W-:Y:S05]  /*e5d0*/  @!P0 BRA `(.L_x_327) ;  /* 0x0000000000048947 */ /* 0x008fea0003800000 */
[----:B------:R-:W-:Y:S01]  /*e5e0*/  BPT.TRAP 0x1 ;  /* 0x000000040000795c */ /* 0x000fe20000300000 */
.L_x_327:
[----:B------:R-:W-:Y:S05]  /*e5f0*/  BSYNC B1 ;  /* 0x0000000000017941 */ /* 0x000fea0003800000 */
.L_x_326:
[----:B------:R-:W3:Y:S04]  /*e600*/  LDL R11, [R1+0x8] ;  /* 0x00000800010b7983 */ /* 0x000ee80000100800 */
[----:B--2---:R-:W2:Y:S04]  /*e610*/  LDL R9, [R1] ;  /* 0x0000000001097983 */ /* 0x004ea80000100800 */
[----:B------:R-:W4:Y:S01]  /*e620*/  LDL R5, [R1+0x18] ;  /* 0x0000180001057983 */ /* 0x000f220000100800 */
[----:B------:R-:W-:Y:S01]  /*e630*/  IMAD.MOV.U32 R10, RZ, RZ, RZ ;  /* 0x000000ffff0a7224 */ /* 0x000fe200078e00ff */
[----:B------:R-:W-:Y:S01]  /*e640*/  UIADD3 UR4, UP0, UR54, 0x470, URZ ;  /* 0x0000047036047890 */ /* 0x000fe2000ff1e03f */
[----:B------:R-:W-:Y:S01]  /*e650*/  IMAD.U32 R2, RZ, RZ, UR41 ;  /* 0x00000029ff027e24 */ /* 0x000fe2000f8e00ff */
[----:B------:R-:W-:Y:S01]  /*e660*/  PLOP3.LUT P0, PT, PT, PT, PT, 0x80, 0x0 ;  /* 0x000000000000781c */ /* 0x000fe20003f0f070 */
[----:B------:R-:W-:Y:S01]  /*e670*/  UMOV UR6, 0x0 ;  /* 0x0000000000067882 */ /* 0x000fe20000000000 */
[----:B------:R-:W-:Y:S01]  /*e680*/  R2UR UR10, R10 ;  /* 0x000000000a0a72ca */ /* 0x000fe200000e0000 */
[----:B------:R-:W-:Y:S01]  /*e690*/  UIADD3.X UR5, URZ, UR55, URZ, UP0, !UPT ;  /* 0x000000373f057290 */ /* 0x000fe200087fe43f */
[----:B------:R-:W-:Y:S01]  /*e6a0*/  UMOV UR7, 0x14f00000 ;  /* 0x14f0000000077882 */ /* 0x000fe20000000000 */
[----:B---3--:R-:W-:Y:S01]  /*e6b0*/  R2UR UR12, R11 ;  /* 0x000000000b0c72ca */ /* 0x008fe200000e0000 */
[----:B--2---:R-:W-:-:S02]  /*e6c0*/  IMAD R9, R9, 0x5000, R2 ;  /* 0x0000500009097824 */ /* 0x004fc400078e0202 */
[----:B----4-:R-:W-:Y:S02]  /*e6d0*/  IMAD R5, R8, 0xa0, R5 ;  /* 0x000000a008057824 */ /* 0x010fe400078e0205 */
[----:B------:R-:W-:Y:S02]  /*e6e0*/  VIADD R8, R9, 0xa400 ;  /* 0x0000a40009087836 */ /* 0x000fe40000000000 */
[----:B------:R-:W-:-:S08]  /*e6f0*/  VIADD R9, R4, 0x29870 ;  /* 0x0002987004097836 */ /* 0x000fd00000000000 */
.L_x_328:
        /* <DEDUP_REMOVED lines=12> */
.L_x_387:
[----:B------:R-:W-:Y:S05]  /*e7c0*/  BSYNC B1 ;  /* 0x0000000000017941 */ /* 0x000fea0003800000 */
.L_x_329:
[----:B------:R-:W-:Y:S01]  /*e7d0*/  BSSY B1, `(.L_x_331) ;  /* 0x000000b000017945 */ /* 0x000fe20003800000 */
[----:B------:R-:W-:Y:S02]  /*e7e0*/  IMAD.MOV.U32 R8, RZ, RZ, 0x0 ;  /* 0x00000000ff087424 */ /* 0x000fe400078e00ff */
[----:B------:R-:W-:Y:S01]  /*e7f0*/  IMAD.MOV.U32 R9, RZ, RZ, 0x14f00000 ;  /* 0x14f00000ff097424 */ /* 0x000fe200078e00ff */
[----:B------:R-:W-:Y:S06]  /*e800*/  @P2 BRA `(.L_x_332) ;  /* 0x00000000001c2947 */ /* 0x000fec0003800000 */
[----:B------:R-:W3:Y:S01]  /*e810*/  S2R R11, SR_TID.X ;  /* 0x00000000000b7919 */ /* 0x000ee20000002100 */
[----:B-12---:R-:W-:-:S04]  /*e820*/  IMAD.MOV.U32 R3, RZ, RZ, 0x7800 ;  /* 0x00007800ff037424 */ /* 0x006fc800078e00ff */
[----:B------:R4:W-:Y:S01]  /*e830*/  SYNCS.ARRIVE.TRANS64 RZ, [R4+URZ+0x29830], R3 ;  /* 0x0298300304ff79a7 */ /* 0x0009e2000800003f */
[----:B---3--:R-:W-:-:S04]  /*e840*/  LOP3.LUT R11, R11, 0x1f, RZ, 0xc0, !PT ;  /* 0x0000001f0b0b7812 */ /* 0x008fc800078ec0ff */
[----:B------:R-:W-:-:S13]  /*e850*/  ISETP.NE.AND P0, PT, R11, RZ, PT ;  /* 0x000000ff0b00720c */ /* 0x000fda0003f05270 */
[----:B----4-:R-:W-:Y:S05]  /*e860*/  @!P0 BRA `(.L_x_332) ;  /* 0x0000000000048947 */ /* 0x010fea0003800000 */
[----:B------:R-:W-:Y:S01]  /*e870*/  BPT.TRAP 0x1 ;  /* 0x000000040000795c */ /* 0x000fe20000300000 */
.L_x_332:
[----:B------:R-:W-:Y:S05]  /*e880*/  BSYNC B1 ;  /* 0x0000000000017941 */ /* 0x000fea0003800000 */
.L_x_331:
[----:B------:R-:W3:Y:S04]  /*e890*/  LDL R11, [R1+0x8] ;  /* 0x00000800010b7983 */ /* 0x000ee80000100800 */
[----:B-12---:R-:W2:Y:S01]  /*e8a0*/  LDL R3, [R1] ;  /* 0x0000000001037983 */ /* 0x006ea20000100800 */
[----:B------:R-:W-:Y:S01]  /*e8b0*/  R2UR UR10, R10 ;  /* 0x000000000a0a72ca */ /* 0x000fe200000e0000 */
[----:B------:R-:W-:Y:S01]  /*e8c0*/  UIADD3 UR4, UP0, UR54, 0x370, URZ ;  /* 0x0000037036047890 */ /* 0x000fe2000ff1e03f */
[----:B------:R-:W-:Y:S01]  /*e8d0*/  R2UR UR6, R8 ;  /* 0x00000000080672ca */ /* 0x000fe200000e0000 */
[----:B------:R-:W-:Y:S01]  /*e8e0*/  VIADD R4, R4, 0x29830 ;  /* 0x0002983004047836 */ /* 0x000fe20000000000 */
[----:B------:R-:W-:Y:S01]  /*e8f0*/  R2UR UR7, R9 ;  /* 0x00000000090772ca */ /* 0x000fe200000e0000 */
[----:B------:R-:W-:Y:S01]  /*e900*/  UIADD3.X UR5, URZ, UR55, URZ, UP0, !UPT ;  /* 0x000000373f057290 */ /* 0x000fe200087fe43f */
[----:B------:R-:W-:-:S02]  /*e910*/  PLOP3.LUT P0, PT, PT, PT, PT, 0x80, 0x0 ;  /* 0x000000000000781c */ /* 0x000fc40003f0f070 */
[----:B---3--:R-:W-:Y:S01]  /*e920*/  R2UR UR12, R11 ;  /* 0x000000000b0c72ca */ /* 0x008fe200000e0000 */
[----:B--2---:R-:W-:-:S04]  /*e930*/  IMAD R2, R3, 0x7800, R2 ;  /* 0x0000780003027824 */ /* 0x004fc800078e0202 */
[----:B------:R-:W-:-:S10]  /*e940*/  VIADD R3, R2, 0x1a400 ;  /* 0x0001a40002037836 */ /* 0x000fd40000000000 */
.L_x_333:
        /* <DEDUP_REMOVED lines=16> */
.L_x_334:
        /* <DEDUP_REMOVED lines=16> */
.L_x_335:
        /* <DEDUP_REMOVED lines=8> */
[----:B---3--:R-:W-:Y:S05]  /*ebd0*/  @P0 BRA.U.ANY `(.L_x_335) ;  /* 0xfffffffd00dc0947 */ /* 0x008fea000393ffff */
.L_x_322:
[----:B------:R-:W-:Y:S05]  /*ebe0*/  BSYNC B0 ;  /* 0x0000000000007941 */ /* 0x000fea0003800000 */
.L_x_321:
[----:B------:R-:W-:-:S06]  /*ebf0*/  UISETP.NE.AND UP0, UPT, UR42, 0x3, UPT ;  /* 0x000000032a00788c */ /* 0x000fcc000bf05270 */
[----:B------:R-:W-:-:S13]  /*ec00*/  PLOP3.LUT P0, PT, PT, PT, UP0, 0x80, 0x0 ;  /* 0x000000000000781c */ /* 0x000fda0003f0f008 */
[----:B------:R-:W-:Y:S05]  /*ec10*/  @!P0 BRA `(.L_x_336) ;  /* 0x0000000000048947 */ /* 0x000fea0003800000 */
[----:B------:R-:W-:Y:S01]  /*ec20*/  BPT.TRAP 0x1 ;  /* 0x000000040000795c */ /* 0x000fe20000300000 */
.L_x_336:
[----:B------:R-:W-:Y:S01]  /*ec30*/  IMAD.U32 R2, RZ, RZ, UR51 ;  /* 0x00000033ff027e24 */ /* 0x000fe2000f8e00ff */
[----:B------:R-:W-:Y:S01]  /*ec40*/  LEA R3, R7, UR41, 0x3 ;  /* 0x0000002907037c11 */ /* 0x000fe2000f8e18ff */
[----:B------:R-:W-:Y:S03]  /*ec50*/  BSSY B0, `(.L_x_337) ;  /* 0x0000007000007945 */ /* 0x000fe60003800000 */
[----:B------:R-:W-:Y:S01]  /*ec60*/  ISETP.NE.AND P0, PT, R2, 0x3, PT ;  /* 0x000000030200780c */ /* 0x000fe20003f05270 */
[----:B------:R3:W-:Y:S01]  /*ec70*/  STL [R1+0x4], R3 ;  /* 0x0000040301007387 */ /* 0x0007e20000100800 */
[----:B------:R-:W-:-:S04]  /*ec80*/  LOP3.LUT R2, R6, 0x1, RZ, 0x3c, !PT ;  /* 0x0000000106027812 */ /* 0x000fc800078e3cff */
[----:B------:R-:W-:-:S04]  /*ec90*/  SHF.L.U32 R2, R2, 0x1f, RZ ;  /* 0x0000001f02027819 */ /* 0x000fc800000006ff */
[----:B------:R-:W4:Y:S02]  /*eca0*/  SYNCS.PHASECHK.TRANS64.TRYWAIT P2, [R3+URZ+0x29870], R2 ;  /* 0x02987002030075a7 */ /* 0x000f24000804017f */
[----:B---34-:R-:W-:Y:S05]  /*ecb0*/  @!P2 BRA `(.L_x_338) ;  /* 0x000000200048a947 */ /* 0x018fea0003800000 */
.L_x_388:
[----:B------:R-:W-:Y:S05]  /*ecc0*/  BSYNC B0 ;  /* 0x0000000000007941 */ /* 0x000fea0003800000 */
.L_x_337:
[----:B------:R-:W-:Y:S05]  /*ecd0*/  @!P0 BRA `(.L_x_339) ;  /* 0x0000000000048947 */ /* 0x000fea0003800000 */
[----:B------:R-:W-:Y:S01]  /*ece0*/  BPT.TRAP 0x1 ;  /* 0x000000040000795c */ /* 0x000fe20000300000 */
.L_x_339:
[----:B---3--:R-:W3:Y:S01]  /*ecf0*/  LDL R2, [R1+0x4] ;  /* 0x0000040001027983 */ /* 0x008ee20000100800 */
[----:B------:R-:W-:-:S04]  /*ed00*/  SHF.L.U32 R3, R6, 0x1f, RZ ;  /* 0x0000001f06037819 */ /* 0x000fc800000006ff */
[----:B---3--:R3:W4:Y:S02]  /*ed10*/  SYNCS.PHASECHK.TRANS64.TRYWAIT P2, [R2+URZ+0x29860], R3 ;  /* 0x02986003020075a7 */ /* 0x008724000804017f */
[----:B---3--:R-:W-:Y:S01]  /*ed20*/  IMAD R2, R7, 0x5000, RZ ;  /* 0x0000500007027824 */ /* 0x008fe200078e02ff */
[----:B----4-:R-:W-:Y:S06]  /*ed30*/  @!P2 BRA `(.L_x_340) ;  /* 0x000000200040a947 */ /* 0x010fec0003800000 */
.L_x_389:
[----:B-1----:R-:W3:Y:S04]  /*ed40*/  LDL R4, [R1+0x28] ;  /* 0x0000280001047983 */ /* 0x002ee80000100800 */
[----:B------:R-:W4:Y:S01]  /*ed50*/  LDL R12, [R1+0x1c] ;  /* 0x00001c00010c7983 */ /* 0x000f220000100800 */
[----:B------:R-:W-:Y:S05]  /*ed60*/  WARPSYNC.ALL ;  /* 0x0000000000007948 */ /* 0x000fea0003800000 */
[----:B------:R-:W1:Y:S01]  /*ed70*/  S2R R8, SR_TID.X ;  /* 0x0000000000087919 */ /* 0x000e620000002100 */
[----:B--2---:R-:W-:Y:S01]  /*ed80*/  IMAD.MOV.U32 R10, RZ, RZ, 0x40 ;  /* 0x00000040ff0a7424 */ /* 0x004fe200078e00ff */
[----:B-1----:R-:W-:-:S04]  /*ed90*/  LOP3.LUT P2, RZ, R8, 0x4, RZ, 0xc0, !PT ;  /* 0x0000000408ff7812 */ /* 0x002fc8000784c0ff */
[----:B------:R-:W-:Y:S02]  /*eda0*/  SEL R10, R10, 0xffffffc0, !P2 ;  /* 0xffffffc00a0a7807 */ /* 0x000fe40005000000 */
[C---:B---3--:R-:W-:Y:S02]  /*edb0*/  LOP3.LUT R3, R2.reuse, R4, RZ, 0xfc, !PT ;  /* 0x0000000402037212 */ /* 0x048fe400078efcff */
        /* <DEDUP_REMOVED lines=71> */
.L_x_341:
        /* <DEDUP_REMOVED lines=11> */
.L_x_320:
[----:B------:R-:W-:Y:S04]  /*f2e0*/  BSSY B0, `(.L_x_343) ;  /* 0x000000f000007945 */ /* 0x000fe80003800000 */
[----:B------:R-:W-:Y:S05]  /*f2f0*/  @P1 BRA `(.L_x_344) ;  /* 0x0000000000341947 */ /* 0x000fea0003800000 */
[----:B------:R-:W4:Y:S01]  /*f300*/  S2R R5, SR_LANEID ;  /* 0x0000000000057919 */ /* 0x000f220000000000 */
[----:B------:R-:W-:Y:S01]  /*f310*/  VOTEU.ANY UR4, UPT, PT ;  /* 0x0000000000047886 */ /* 0x000fe200038e0100 */
[----:B--23--:R-:W2:Y:S01]  /*f320*/  LDC.64 R2, c[0x0][0xc38] ;  /* 0x00030e00ff027b82 */ /* 0x00cea20000000a00 */
[----:B------:R-:W4:Y:S02]  /*f330*/  FLO.U32 R0, UR4 ;  /* 0x0000000400007d00 */ /* 0x000f2400080e0000 */
[----:B----4-:R-:W-:-:S06]  /*f340*/  ISETP.EQ.U32.AND P0, PT, R0, R5, PT ;  /* 0x000000050000720c */ /* 0x010fcc0003f02070 */
[----:B------:R-:W2:Y:S07]  /*f350*/  POPC R5, UR4 ;  /* 0x0000000400057d09 */ /* 0x000eae0008000000 */
[----:B--2---:R-:W2:Y:S01]  /*f360*/  @P0 ATOMG.E.ADD.STRONG.GPU PT, R3, desc[UR46][R2.64], R5 ;  /* 0x00000005020309a8 */ /* 0x004ea200081ee1ee */
[----:B-1----:R-:W1:Y:S02]  /*f370*/  S2R R4, SR_LTMASK ;  /* 0x0000000000047919 */ /* 0x002e640000003900 */
[----:B-1----:R-:W-:-:S04]  /*f380*/  LOP3.LUT R4, R4, UR4, RZ, 0xc0, !PT ;  /* 0x0000000404047c12 */ /* 0x002fc8000f8ec0ff */
[----:B-----5:R-:W1:Y:S01]  /*f390*/  POPC R7, R4 ;  /* 0x0000000400077309 */ /* 0x020e620000000000 */
[----:B--2---:R-:W1:Y:S02]  /*f3a0*/  SHFL.IDX PT, R0, R3, R0, 0x1f ;  /* 0x00001f0003007589 */ /* 0x004e6400000e0000 */
[----:B-1----:R-:W-:-:S05]  /*f3b0*/  IADD3 R0, R0, UR50, R7 ;  /* 0x0000003200007c10 */ /* 0x002fca000fffe007 */
[----:B------:R4:W-:Y:S02]  /*f3c0*/  STL [R1+0x20], R0 ;  /* 0x0000200001007387 */ /* 0x0009e40000100800 */
.L_x_344:
[----:B------:R-:W-:Y:S05]  /*f3d0*/  BSYNC B0 ;  /* 0x0000000000007941 */ /* 0x000fea0003800000 */
.L_x_343:
[----:B------:R-:W-:-:S06]  /*f3e0*/  UISETP.NE.AND UP0, UPT, UR42, 0x3, UPT ;  /* 0x000000032a00788c */ /* 0x000fcc000bf05270 */
[----:B------:R-:W-:-:S13]  /*f3f0*/  PLOP3.LUT P0, PT, PT, PT, UP0, 0x80, 0x0 ;  /* 0x000000000000781c */ /* 0x000fda0003f0f008 */
[----:B------:R-:W-:Y:S05]  /*f400*/  @!P0 BRA `(.L_x_345) ;  /* 0x0000000000048947 */ /* 0x000fea0003800000 */
[----:B------:R-:W-:Y:S01]  /*f410*/  BPT.TRAP 0x1 ;  /* 0x000000040000795c */ /* 0x000fe20000300000 */
.L_x_345:
[----:B--23--:R-:W2:Y:S04]  /*f420*/  LDL R2, [R1+0xc] ;  /* 0x00000c0001027983 */ /* 0x00cea80000100800 */
[----:B----4-:R-:W3:Y:S01]  /*f430*/  LDL R0, [R1] ;  /* 0x0000000001007983 */ /* 0x010ee20000100800 */
[----:B------:R-:W-:Y:S01]  /*f440*/  BSSY B0, `(.L_x_346) ;  /* 0x0000008000007945 */ /* 0x000fe20003800000 */
[----:B--2---:R-:W-:-:S04]  /*f450*/  LOP3.LUT R3, R2, 0x1, RZ, 0x3c, !PT ;  /* 0x0000000102037812 */ /* 0x004fc800078e3cff */
[----:B------:R-:W-:Y:S02]  /*f460*/  SHF.L.U32 R3, R3, 0x1f, RZ ;  /* 0x0000001f03037819 */ /* 0x000fe400000006ff */
[----:B---3--:R-:W-:-:S04]  /*f470*/  LEA R20, R0, UR41, 0x3 ;  /* 0x0000002900147c11 */ /* 0x008fc8000f8e18ff */
[----:B------:R-:W2:Y:S01]  /*f480*/  SYNCS.PHASECHK.TRANS64.TRYWAIT P0, [R20+URZ+0x29870], R3 ;  /* 0x02987003140075a7 */ /* 0x000ea2000800017f */
[----:B------:R-:W-:-:S05]  /*f490*/  IMAD.U32 R0, RZ, RZ, UR51 ;  /* 0x00000033ff007e24 */ /* 0x000fca000f8e00ff */
[----:B------:R-:W-:Y:S01]  /*f4a0*/  ISETP.NE.AND P2, PT, R0, 0x3, PT ;  /* 0x000000030000780c */ /* 0x000fe20003f45270 */
[----:B--2---:R-:W-:-:S12]  /*f4b0*/  @!P0 BRA `(.L_x_347) ;  /* 0x0000001800788947 */ /* 0x004fd80003800000 */
.L_x_390:
[----:B------:R-:W-:Y:S05]  /*f4c0*/  BSYNC B0 ;  /* 0x0000000000007941 */ /* 0x000fea0003800000 */
.L_x_346:
[----:B------:R-:W-:Y:S05]  /*f4d0*/  @!P2 BRA `(.L_x_348) ;  /* 0x000000000004a947 */ /* 0x000fea0003800000 */
[----:B------:R-:W-:Y:S01]  /*f4e0*/  BPT.TRAP 0x1 ;  /* 0x000000040000795c */ /* 0x000fe20000300000 */
.L_x_348:
[----:B------:R-:W2:Y:S02]  /*f4f0*/  LDL R0, [R1+0xc] ;  /* 0x00000c0001007983 */ /* 0x000ea40000100800 */
[----:B--2---:R-:W-:-:S04]  /*f500*/  SHF.L.U32 R3, R0, 0x1f, RZ ;  /* 0x0000001f00037819 */ /* 0x004fc800000006ff */
[----:B------:R-:W2:Y:S02]  /*f510*/  SYNCS.PHASECHK.TRANS64.TRYWAIT P0, [R20+URZ+0x29860], R3 ;  /* 0x02986003140075a7 */ /* 0x000ea4000800017f */
[----:B--2---:R-:W-:Y:S05]  /*f520*/  @!P0 BRA `(.L_x_349) ;  /* 0x0000001800708947 */ /* 0x004fea0003800000 */
.L_x_391:
[----:B------:R-:W3:Y:S04]  /*f530*/  LDL R0, [R1] ;  /* 0x0000000001007983 */ /* 0x000ee80000100800 */
[----:B------:R-:W4:Y:S04]  /*f540*/  LDL R2, [R1+0x28] ;  /* 0x0000280001027983 */ /* 0x000f280000100800 */
[----:B------:R-:W2:Y:S01]  /*f550*/  LDL R12, [R1+0x1c] ;  /* 0x00001c00010c7983 */ /* 0x000ea20000100800 */
[----:B------:R-:W-:Y:S05]  /*f560*/  WARPSYNC.ALL ;  /* 0x0000000000007948 */ /* 0x000fea0003800000 */
[----:B------:R-:W0:Y:S01]  /*f570*/  S2R R8, SR_TID.X ;  /* 0x0000000000087919 */ /* 0x000e220000002100 */
[----:B------:R-:W-:Y:S01]  /*f580*/  IMAD.MOV.U32 R10, RZ, RZ, 0x40 ;  /* 0x00000040ff0a7424 */ /* 0x000fe200078e00ff */
[----:B0-----:R-:W-:-:S04]  /*f590*/  LOP3.LUT P0, RZ, R8, 0x4, RZ, 0xc0, !PT ;  /* 0x0000000408ff7812 */ /* 0x001fc8000780c0ff */
[----:B------:R-:W-:Y:S01]  /*f5a0*/  SEL R10, R10, 0xffffffc0, !P0 ;  /* 0xffffffc00a0a7807 */ /* 0x000fe20004000000 */
[----:B---3--:R-:W-:-:S05]  /*f5b0*/  IMAD R0, R0, 0x5000, RZ ;  /* 0x0000500000007824 */ /* 0x008fca00078e02ff */
[C---:B----4-:R-:W-:Y:S02]  /*f5c0*/  LOP3.LUT R2, R0.reuse, R2, RZ, 0xfc, !PT ;  /* 0x0000000200027212 */ /* 0x050fe400078efcff */
[----:B--2---:R-:W-:-:S03]  /*f5d0*/  IADD3 R0, R0, UR41, R12 ;  /* 0x0000002900007c10 */ /* 0x004fc6000fffe00c */
[----:B-1---5:R-:W0:Y:S01]  /*f5e0*/  LDSM.16.MT88.4 R4, [R2+UR41+0xa400] ;  /* 0x00a400290204783b */ /* 0x022e220008004200 */
[----:B------:R-:W-:-:S04]  /*f5f0*/  VIADD R3, R2, UR41 ;  /* 0x0000002902037c36 */ /* 0x000fc80008000000 */
[----:B------:R-:W-:Y:S01]  /*f600*/  IMAD.IADD R3, R10, 0x1, R3 ;  /* 0x000000010a037824 */ /* 0x000fe200078e0203 */
[C-C-:B0-----:R-:W-:Y:S02]  /*f610*/  PRMT R8, R4.reuse, 0x6420, R5.reuse ;  /* 0x0000642004087816 */ /* 0x141fe40000000005 */
[----:B------:R-:W-:Y:S02]  /*f620*/  PRMT R9, R4, 0x7531, R5 ;  /* 0x0000753104097816 */ /* 0x000fe40000000005 */
[C-C-:B------:R-:W-:Y:S02]  /*f630*/  PRMT R10, R6.reuse, 0x6420, R7.reuse ;  /* 0x00006420060a7816 */ /* 0x140fe40000000007 */
[----:B------:R-:W-:Y:S02]  /*f640*/  PRMT R11, R6, 0x7531, R7 ;  /* 0x00007531060b7816 */ /* 0x000fe40000000007 */
[----:B------:R-:W0:Y:S04]  /*f650*/  LDSM.16.MT88.4 R4, [R3+0xa400] ;  /* 0x00a400000304783b */ /* 0x000e280000004200 */
[----:B------:R0:W-:Y:S02]  /*f660*/  STSM.16.M88.4 [R0+0x400], R8 ;  /* 0x0004000800007844 */ /* 0x0001e40000000200 */
[----:B0-----:R-:W-:-:S02]  /*f670*/  PRMT R8, R4, 0x6420, R5 ;  /* 0x0000642004087816 */ /* 0x001fc40000000005 */
[----:B------:R-:W-:Y:S02]  /*f680*/  PRMT R9, R4, 0x7531, R5 ;  /* 0x0000753104097816 */ /* 0x000fe40000000005 */
[C-C-:B------:R-:W-:Y:S02]  /*f690*/  PRMT R10, R6.reuse, 0x6420, R7.reuse ;  /* 0x00006420060a7816 */ /* 0x140fe40000000007 */
[----:B------:R-:W-:-:S05]  /*f6a0*/  PRMT R11, R6, 0x7531, R7 ;  /* 0x00007531060b7816 */ /* 0x000fca0000000007 */
[----:B------:R-:W-:Y:S04]  /*f6b0*/  STSM.16.M88.4 [R0+0xc00], R8 ;  /* 0x000c000800007844 */ /* 0x000fe80000000200 */
[----:B------:R-:W0:Y:S02]  /*f6c0*/  LDSM.16.MT88.4 R4, [R2+UR41+0xb400] ;  /* 0x00b400290204783b */ /* 0x000e240008004200 */
[C-C-:B0-----:R-:W-:Y:S02]  /*f6d0*/  PRMT R16, R4.reuse, 0x6420, R5.reuse ;  /* 0x0000642004107816 */ /* 0x141fe40000000005 */
[----:B------:R-:W-:Y:S02]  /*f6e0*/  PRMT R17, R4, 0x7531, R5 ;  /* 0x0000753104117816 */ /* 0x000fe40000000005 */
[----:B------:R-:W-:-:S02]  /*f6f0*/  PRMT R18, R6, 0x6420, R7 ;  /* 0x0000642006127816 */ /* 0x000fc40000000007 */
[----:B------:R-:W-:Y:S02]  /*f700*/  PRMT R19, R6, 0x7531, R7 ;  /* 0x0000753106137816 */ /* 0x000fe40000000007 */
[----:B------:R-:W0:Y:S04]  /*f710*/  LDSM.16.MT88.4 R4, [R3+0xb400] ;  /* 0x00b400000304783b */ /* 0x000e280000004200 */
[----:B------:R-:W-:Y:S01]  /*f720*/  STSM.16.M88.4 [R0+0x1400], R16 ;  /* 0x0014001000007844 */ /* 0x000fe20000000200 */
[C-C-:B0-----:R-:W-:Y:S02]  /*f730*/  PRMT R8, R4.reuse, 0x6420, R5.reuse ;  /* 0x0000642004087816 */ /* 0x141fe40000000005 */
[----:B------:R-:W-:Y:S02]  /*f740*/  PRMT R9, R4, 0x7531, R5 ;  /* 0x0000753104097816 */ /* 0x000fe40000000005 */
[----:B------:R-:W-:-:S02]  /*f750*/  PRMT R10, R6, 0x6420, R7 ;  /* 0x00006420060a7816 */ /* 0x000fc40000000007 */
        /* <DEDUP_REMOVED lines=32> */
[----:B------:R1:W-:Y:S01]  /*f960*/  STSM.16.M88.4 [R0+0x4400], R12 ;  /* 0x0044000c00007844 */ /* 0x0003e20000000200 */
[C-C-:B0-----:R-:W-:Y:S02]  /*f970*/  PRMT R8, R4.reuse, 0x6420, R5.reuse ;  /* 0x0000642004087816 */ /* 0x141fe40000000005 */
        /* <DEDUP_REMOVED lines=9> */
[----:B0-----:R-:W0:Y:S01]  /*fa10*/  FENCE.VIEW.ASYNC.S ;  /* 0x00000000000073c6 */ /* 0x001e220000000000 */
[----:B------:R-:W-:Y:S05]  /*fa20*/  @!P2 BRA `(.L_x_350) ;  /* 0x000000000004a947 */ /* 0x000fea0003800000 */
[----:B------:R-:W-:Y:S01]  /*fa30*/  BPT.TRAP 0x1 ;  /* 0x000000040000795c */ /* 0x000fe20000300000 */
.L_x_350:
[----:B------:R-:W2:Y:S01]  /*fa40*/  LDL.LU R2, [R1] ;  /* 0x0000000001027983 */ /* 0x000ea20000300800 */
[----:B0-----:R-:W-:Y:S03]  /*fa50*/  SYNCS.ARRIVE.TRANS64.A1T0 RZ, [R20+URZ+0x29850], RZ ;  /* 0x029850ff14ff79a7 */ /* 0x001fe6000810003f */
[----:B------:R-:W3:Y:S01]  /*fa60*/  LDL.LU R3, [R1+0xc] ;  /* 0x00000c0001037983 */ /* 0x000ee20000300800 */
[----:B-1----:R-:W-:-:S05]  /*fa70*/  @!P1 VIADD R0, R20, 0x29880 ;  /* 0x0002988014009836 */ /* 0x002fca0000000000 */
[----:B------:R-:W-:Y:S01]  /*fa80*/  @!P1 PRMT R0, RZ, 0x654, R0 ;  /* 0x00000654ff009816 */ /* 0x000fe20000000000 */
[----:B------:R-:W-:Y:S06]  /*fa90*/  BAR.SYNC.DEFER_BLOCKING 0x2, 0x80 ;  /* 0x0082000000007b1d */ /* 0x000fec0000010000 */
[----:B------:R2:W-:Y:S02]  /*faa0*/  @!P1 SYNCS.ARRIVE.TRANS64.RED.A1T0 RZ, [R0+URZ], RZ ;  /* 0x000000ff00ff99a7 */ /* 0x0005e4000810043f */
[----:B--2---:R-:W-:-:S05]  /*fab0*/  VIADD R0, R2, 0x1 ;  /* 0x0000000102007836 */ /* 0x004fca0000000000 */
[----:B------:R-:W-:-:S04]  /*fac0*/  ISETP.NE.AND P0, PT, R0, 0x2, PT ;  /* 0x000000020000780c */ /* 0x000fc80003f05270 */
[----:B------:R-:W-:Y:S02]  /*fad0*/  SEL R2, RZ, 0x1, P0 ;  /* 0x00000001ff027807 */ /* 0x000fe40000000000 */
[----:B------:R-:W-:Y:S02]  /*fae0*/  SEL R0, R0, RZ, P0 ;  /* 0x000000ff00007207 */ /* 0x000fe40000000000 */
[----:B---3--:R-:W-:-:S03]  /*faf0*/  LOP3.LUT R3, R3, R2, RZ, 0x3c, !PT ;  /* 0x0000000203037212 */ /* 0x008fc600078e3cff */
[----:B------:R0:W-:Y:S04]  /*fb00*/  STL [R1], R0 ;  /* 0x0000000001007387 */ /* 0x0001e80000100800 */
[----:B------:R0:W-:Y:S02]  /*fb10*/  STL [R1+0xc], R3 ;  /* 0x00000c0301007387 */ /* 0x0001e40000100800 */
.L_x_304:
[----:B------:R-:W-:Y:S05]  /*fb20*/  BSYNC B6 ;  /* 0x0000000000067941 */ /* 0x000fea0003800000 */
.L_x_302:
[----:B01----:R-:W2:Y:S02]  /*fb30*/  LDL R0, [R1+0x30] ;  /* 0x0000300001007983 */ /* 0x003ea40000100800 */
[----:B--2---:R-:W-:-:S13]  /*fb40*/  ISETP.NE.AND P0, PT, R0, RZ, PT ;  /* 0x000000ff0000720c */ /* 0x004fda0003f05270 */
[----:B------:R-:W-:Y:S05]  /*fb50*/  @!P0 BRA `(.L_x_351) ;  /* 0x0000000000308947 */ /* 0x000fea0003800000 */
[----:B------:R-:W0:Y:S08]  /*fb60*/  S2UR UR5, SR_CgaCtaId ;  /* 0x00000000000579c3 */ /* 0x000e300000008800 */
[----:B------:R-:W-:Y:S06]  /*fb70*/  BAR.SYNC.DEFER_BLOCKING 0x5, 0x180 ;  /* 0x0146000000007b1d */ /* 0x000fec0000010000 */
[----:B------:R-:W-:-:S02]  /*fb80*/  UMOV UR4, 0x400 ;  /* 0x0000040000047882 */ /* 0x000fc40000000000 */
[----:B0-----:R-:W-:-:S09]  /*fb90*/  ULEA UR4, UR5, UR4, 0x18 ;  /* 0x0000000405047291 */ /* 0x001fd2000f8ec03f */
[----:B------:R-:W0:Y:S04]  /*fba0*/  LDS.128 R4, [UR4+0x298d0] ;  /* 0x0298d004ff047984 */ /* 0x000e280008000c00 */
[----:B0-----:R1:W-:Y:S01]  /*fbb0*/  STL.64 [R1+0x20], R4 ;  /* 0x0000200401007387 */ /* 0x0013e20000100a00 */
[----:B------:R-:W-:Y:S02]  /*fbc0*/  IMAD.MOV.U32 R2, RZ, RZ, R7 ;  /* 0x000000ffff027224 */ /* 0x000fe400078e0007 */
[----:B------:R-:W-:-:S03]  /*fbd0*/  IMAD.MOV.U32 R0, RZ, RZ, R6 ;  /* 0x000000ffff007224 */ /* 0x000fc600078e0006 */
[----:B------:R-:W-:Y:S02]  /*fbe0*/  R2UR UR52, R2 ;  /* 0x00000000023472ca */ /* 0x000fe400000e0000 */
[----:B------:R-:W-:Y:S01]  /*fbf0*/  R2UR UR38, R0 ;  /* 0x00000000002672ca */ /* 0x000fe200000e0000 */
[----:B------:R-:W-:Y:S06]  /*fc00*/  BAR.ARV 0x4, 0x180 ;  /* 0x0106000000007b1d */ /* 0x000fec0000002000 */
[----:B------:R-:W-:Y:S08]  /*fc10*/  BRA `(.L_x_352) ;  /* 0x00000008003c7947 */ /* 0x000ff00003800000 */
.L_x_351:
[----:B------:R-:W0:Y:S01]  /*fc20*/  S2R R2, SR_TID.X ;  /* 0x0000000000027919 */ /* 0x000e220000002100 */
[----:B------:R-:W-:Y:S01]  /*fc30*/  ULDC UR4, c[0x0][0xc14] ;  /* 0x0003050000047ab9 */ /* 0x000fe20000000800 */
[----:B------:R-:W2:Y:S01]  /*fc40*/  LDL.LU R0, [R1+0x20] ;  /* 0x0000200001007983 */ /* 0x000ea20000300800 */
[----:B------:R-:W-:Y:S01]  /*fc50*/  IMAD.MOV.U32 R4, RZ, RZ, RZ ;  /* 0x000000ffff047224 */ /* 0x000fe200078e00ff */
[----:B0-----:R-:W-:-:S04]  /*fc60*/  LOP3.LUT R9, R2, 0x1f, RZ, 0xc0, !PT ;  /* 0x0000001f02097812 */ /* 0x001fc800078ec0ff */
[C---:B------:R-:W-:Y:S01]  /*fc70*/  ISETP.NE.AND P0, PT, R9.reuse, 0x1f, PT ;  /* 0x0000001f0900780c */ /* 0x040fe20003f05270 */
[----:B------:R-:W-:-:S05]  /*fc80*/  VIADD R5, R9, UR52 ;  /* 0x0000003409057c36 */ /* 0x000fca0008000000 */
[----:B------:R-:W-:Y:S01]  /*fc90*/  ISETP.GE.OR P1, PT, R5, UR4, !P0 ;  /* 0x0000000405007c0c */ /* 0x000fe2000c726670 */
[----:B------:R-:W-:-:S12]  /*fca0*/  ULDC UR4, c[0x0][0xc14] ;  /* 0x0003050000047ab9 */ /* 0x000fd80000000800 */
[----:B------:R-:W0:Y:S02]  /*fcb0*/  @!P1 LDC.64 R2, c[0x0][0xc58] ;  /* 0x00031600ff029b82 */ /* 0x000e240000000a00 */
[----:B0-----:R-:W-:-:S05]  /*fcc0*/  @!P1 IMAD.WIDE R2, R5, 0x4, R2 ;  /* 0x0000000405029825 */ /* 0x001fca00078e0202 */
[----:B------:R-:W3:Y:S01]  /*fcd0*/  @!P1 LDG.E R4, desc[UR46][R2.64] ;  /* 0x0000002e02049981 */ /* 0x000ee2000c1e1900 */
[C---:B------:R-:W-:Y:S02]  /*fce0*/  ISETP.NE.AND P1, PT, R9.reuse, RZ, PT ;  /* 0x000000ff0900720c */ /* 0x040fe40003f25270 */
[C---:B------:R-:W-:Y:S02]  /*fcf0*/  ISETP.GE.U32.AND P2, PT, R9.reuse, 0x2, PT ;  /* 0x000000020900780c */ /* 0x040fe40003f46070 */
[C---:B------:R-:W-:Y:S02]  /*fd00*/  ISETP.GE.U32.AND P3, PT, R9.reuse, 0x4, PT ;  /* 0x000000040900780c */ /* 0x040fe40003f66070 */
[C---:B------:R-:W-:Y:S02]  /*fd10*/  ISETP.GE.U32.AND P4, PT, R9.reuse, 0x8, PT ;  /* 0x000000080900780c */ /* 0x040fe40003f86070 */
[----:B------:R-:W-:Y:S01]  /*fd20*/  ISETP.GE.U32.AND P5, PT, R9, 0x10, PT ;  /* 0x000000100900780c */ /* 0x000fe20003fa6070 */
[----:B--2---:R-:W-:-:S02]  /*fd30*/  IMAD.MOV.U32 R8, RZ, RZ, R0 ;  /* 0x000000ffff087224 */ /* 0x004fc400078e0000 */
[----:B---3--:R-:W0:Y:S02]  /*fd40*/  SHFL.UP PT, R0, R4, 0x1, RZ ;  /* 0x0420000004007989 */ /* 0x008e2400000e00ff */
        /* <DEDUP_REMOVED lines=11> */
[----:B------:R-:W0:Y:S04]  /*fe00*/  SHFL.UP PT, R2, R7, 0x10, RZ ;  /* 0x0600000007027989 */ /* 0x000e2800000e00ff */
[----:B------:R-:W-:Y:S01]  /*fe10*/  SHFL.IDX PT, R9, R8, 0x1, 0x1f ;  /* 0x00201f0008097f89 */ /* 0x000fe200000e0000 */
[----:B0-----:R-:W-:-:S05]  /*fe20*/  SEL R2, R2, RZ, P5 ;  /* 0x000000ff02027207 */ /* 0x001fca0002800000 */
[----:B------:R-:W-:Y:S02]  /*fe30*/  IMAD.IADD R3, R7, 0x1, R2 ;  /* 0x0000000107037824 */ /* 0x000fe400078e0202 */
[----:B------:R-:W0:Y:S03]  /*fe40*/  LDC R2, c[0x0][0xc10] ;  /* 0x00030400ff027b82 */ /* 0x000e260000000800 */
[----:B------:R-:W0:Y:S04]  /*fe50*/  SHFL.IDX PT, R5, R3, 0x1f, 0x1f ;  /* 0x03e01f0003057f89 */ /* 0x000e2800000e0000 */
[----:B------:R-:W1:Y:S01]  /*fe60*/  SHFL.IDX PT, R0, R8, RZ, 0x1f ;  /* 0x00001fff08007589 */ /* 0x000e6200000e0000 */
[----:B0-----:R-:W-:-:S04]  /*fe70*/  IMAD R6, R5, R2, RZ ;  /* 0x0000000205067224 */ /* 0x001fc800078e02ff */
[----:B------:R-:W-:-:S05]  /*fe80*/  IMAD.IADD R5, R9, 0x1, R6 ;  /* 0x0000000109057824 */ /* 0x000fca00078e0206 */
[----:B-1----:R-:W-:-:S13]  /*fe90*/  ISETP.GT.AND P6, PT, R5, R0, PT ;  /* 0x000000000500720c */ /* 0x002fda0003fc4270 */
[----:B------:R-:W-:Y:S05]  /*fea0*/  @P6 BRA `(.L_x_353) ;  /* 0x0000000000906947 */ /* 0x000fea0003800000 */
.L_x_357:
[----:B------:R-:W-:-:S04]  /*feb0*/  UIADD3 UR52, UR52, 0x1f, URZ ;  /* 0x0000001f34347890 */ /* 0x000fc8000fffe03f */
[----:B------:R-:W-:-:S06]  /*fec0*/  UISETP.GE.AND UP0, UPT, UR52, UR4, UPT ;  /* 0x000000043400728c */ /* 0x000fcc000bf06270 */
[----:B------:R-:W-:-:S13]  /*fed0*/  PLOP3.LUT P6, PT, PT, PT, UP0, 0x40, 0x0 ;  /* 0x000000000000781c */ /* 0x000fda0003fce808 */
[----:B------:R-:W-:Y:S05]  /*fee0*/  @!P6 BRA `(.L_x_354) ;  /* 0x00000004003ce947 */ /* 0x000fea0003800000 */
[----:B------:R-:W0:Y:S01]  /*fef0*/  S2R R2, SR_TID.X ;  /* 0x0000000000027919 */ /* 0x000e220000002100 */
[----:B------:R-:W-:Y:S01]  /*ff00*/  BSSY B0, `(.L_x_355) ;  /* 0x0000009000007945 */ /* 0x000fe20003800000 */
[----:B------:R-:W-:Y:S01]  /*ff10*/  IMAD.MOV.U32 R4, RZ, RZ, RZ ;  /* 0x000000ffff047224 */ /* 0x000fe200078e00ff */
[----:B0-----:R-:W-:-:S05]  /*ff20*/  LOP3.LUT R2, R2, 0x1f, RZ, 0xc0, !PT ;  /* 0x0000001f02027812 */ /* 0x001fca00078ec0ff */
[----:B------:R-:W-:-:S05]  /*ff30*/  VIADD R7, R2, UR52 ;  /* 0x0000003402077c36 */ /* 0x000fca0008000000 */
[----:B------:R-:W-:-:S13]  /*ff40*/  ISETP.GE.OR P6, PT, R7, UR4, !P0 ;  /* 0x0000000407007c0c */ /* 0x000fda000c7c6670 */
[----:B------:R-:W-:Y:S05]  /*ff50*/  @P6 BRA `(.L_x_356) ;  /* 0x00000000000c6947 */ /* 0x000fea0003800000 */
[----:B------:R-:W0:Y:S02]  /*ff60*/  LDC.64 R2, c[0x0][0xc58] ;  /* 0x00031600ff027b82 */ /* 0x000e240000000a00 */
[----:B0-----:R-:W-:-:S05]  /*ff70*/  IMAD.WIDE R2, R7, 0x4, R2 ;  /* 0x0000000407027825 */ /* 0x001fca00078e0202 */
[----:B------:R0:W5:Y:S02]  /*ff80*/  LDG.E R4, desc[UR46][R2.64] ;  /* 0x0000002e02047981 */ /* 0x000164000c1e1900 */
.L_x_356:
[----:B------:R-:W-:Y:S05]  /*ff90*/  BSYNC B0 ;  /* 0x0000000000007941 */ /* 0x000fea0003800000 */
.L_x_355:
        /* <DEDUP_REMOVED lines=10> */
[----:B0-----:R-:W-:-:S04]  /*10040*/  SEL R2, R2, RZ, P4 ;  /* 0x000000ff02027207 */ /* 0x001fc80002000000 */
[----:B------:R-:W-:-:S05]  /*10050*/  IADD3 R8, R7, R2, RZ ;  /* 0x0000000207087210 */ /* 0x000fca0007ffe0ff */
[----:B------:R-:W0:Y:S02]  /*10060*/  SHFL.UP PT, R2, R8, 0x10, RZ ;  /* 0x0600000008027989 */ /* 0x000e2400000e00ff */
[----:B0-----:R-:W-:Y:S02]  /*10070*/  SEL R9, R2, RZ, P5 ;  /* 0x000000ff02097207 */ /* 0x001fe40002800000 */
[----:B------:R-:W0:Y:S03]  /*10080*/  LDC R2, c[0x0][0xc10] ;  /* 0x00030400ff027b82 */ /* 0x000e260000000800 */
[----:B------:R-:W-:-:S05]  /*10090*/  IMAD.IADD R3, R8, 0x1, R9 ;  /* 0x0000000108037824 */ /* 0x000fca00078e0209 */
[----:B------:R-:W0:Y:S02]  /*100a0*/  SHFL.IDX PT, R9, R3, 0x1f, 0x1f ;  /* 0x03e01f0003097f89 */ /* 0x000e2400000e0000 */
[----:B0-----:R-:W-:-:S04]  /*100b0*/  IMAD R6, R9, R2, RZ ;  /* 0x0000000209067224 */ /* 0x001fc800078e02ff */
[----:B------:R-:W-:-:S05]  /*100c0*/  IMAD.IADD R5, R6, 0x1, R5 ;  /* 0x0000000106057824 */ /* 0x000fca00078e0205 */
[----:B------:R-:W-:-:S13]  /*100d0*/  ISETP.GT.AND P6, PT, R5, R0, PT ;  /* 0x000000000500720c */ /* 0x000fda0003fc4270 */
[----:B------:R-:W-:Y:S05]  /*100e0*/  @!P6 BRA `(.L_x_357) ;  /* 0xfffffffc0070e947 */ /* 0x000fea000383ffff */
.L_x_353:
[----:B------:R-:W-:Y:S02]  /*100f0*/  IMAD.IADD R7, R5, 0x1, -R6 ;  /* 0x0000000105077824 */ /* 0x000fe400078e0a06 */
[----:B------:R-:W-:Y:S02]  /*10100*/  IMAD.MOV.U32 R6, RZ, RZ, RZ ;  /* 0x000000ffff067224 */ /* 0x000fe400078e00ff */
        /* <DEDUP_REMOVED lines=14> */
[----:B------:R-:W-:-:S06]  /*101f0*/  IMAD.U32 R6, RZ, RZ, UR5 ;  /* 0x00000005ff067e24 */ /* 0x000fcc000f8e00ff */
[----:B------:R1:W2:Y:S02]  /*10200*/  SHFL.IDX PT, R6, R3, R6, 0x1f ;  /* 0x00001f0603067589 */ /* 0x0002a400000e0000 */
.L_x_358:
[----:B--2---:R-:W-:Y:S01]  /*10210*/  IMAD R7, R6, R2, R7 ;  /* 0x0000000206077224 */ /* 0x004fe200078e0207 */
[----:B------:R-:W-:Y:S01]  /*10220*/  UIADD3 UR52, UR4, UR52, URZ ;  /* 0x0000003404347290 */ /* 0x000fe2000fffe03f */
[--C-:B0-----:R-:W-:Y:S02]  /*10230*/  IMAD.MOV R6, RZ, RZ, -R9.reuse ;  /* 0x000000ffff067224 */ /* 0x101fe400078e0a09 */
[----:B------:R-:W-:Y:S01]  /*10240*/  IMAD.MOV.U32 R2, RZ, RZ, RZ ;  /* 0x000000ffff027224 */ /* 0x000fe200078e00ff */
[----:B------:R2:W-:Y:S01]  /*10250*/  STL [R1+0x20], R7 ;  /* 0x0000200701007387 */ /* 0x0005e20000100800 */
[----:B------:R-:W-:Y:S02]  /*10260*/  IMAD R6, R6, R5, RZ ;  /* 0x0000000506067224 */ /* 0x000fe400078e02ff */
[----:B-1----:R-:W-:Y:S02]  /*10270*/  IMAD.MOV.U32 R3, RZ, RZ, R9 ;  /* 0x000000ffff037224 */ /* 0x002fe400078e0009 */
[----:B------:R-:W-:Y:S01]  /*10280*/  IMAD.HI.U32 R9, R9, R6, R2 ;  /* 0x0000000609097227 */ /* 0x000fe200078e0002 */
[----:B------:R-:W-:-:S03]  /*10290*/  IABS R2, R4 ;  /* 0x0000000400027213 */ /* 0x000fc60000000000 */
[----:B------:R-:W-:Y:S02]  /*102a0*/  IMAD.IADD R3, R0, 0x1, -R7 ;  /* 0x0000000100037824 */ /* 0x000fe400078e0a07 */
[----:B------:R-:W-:-:S03]  /*102b0*/  IMAD.MOV R2, RZ, RZ, -R2 ;  /* 0x000000ffff027224 */ /* 0x000fc600078e0a02 */
[----:B------:R-:W-:-:S05]  /*102c0*/  IABS R0, R3 ;  /* 0x0000000300007213 */ /* 0x000fca0000000000 */
[----:B------:R-:W-:-:S04]  /*102d0*/  IMAD.HI.U32 R9, R9, R0, RZ ;  /* 0x0000000009097227 */ /* 0x000fc800078e00ff */
[----:B------:R-:W-:-:S05]  /*102e0*/  IMAD R0, R9, R2, R0 ;  /* 0x0000000209007224 */ /* 0x000fca00078e0200 */
[----:B------:R-:W-:-:S13]  /*102f0*/  ISETP.GT.U32.AND P1, PT, R5, R0, PT ;  /* 0x000000000500720c */ /* 0x000fda0003f24070 */
[----:B------:R-:W-:Y:S02]  /*10300*/  @!P1 IMAD.IADD R0, R0, 0x1, -R5 ;  /* 0x0000000100009824 */ /* 0x000fe400078e0a05 */
[----:B------:R-:W-:Y:S01]  /*10310*/  @!P1 VIADD R9, R9, 0x1 ;  /* 0x0000000109099836 */ /* 0x000fe20000000000 */
[----:B------:R-:W-:Y:S02]  /*10320*/  ISETP.NE.AND P1, PT, R4, RZ, PT ;  /* 0x000000ff0400720c */ /* 0x000fe40003f25270 */
[----:B------:R-:W-:Y:S02]  /*10330*/  ISETP.GE.U32.AND P0, PT, R0, R5, PT ;  /* 0x000000050000720c */ /* 0x000fe40003f06070 */
[----:B------:R-:W-:-:S04]  /*10340*/  LOP3.LUT R0, R3, R4, RZ, 0x3c, !PT ;  /* 0x0000000403007212 */ /* 0x000fc800078e3cff */
[----:B------:R-:W-:-:S07]  /*10350*/  ISETP.GE.AND P2, PT, R0, RZ, PT ;  /* 0x000000ff0000720c */ /* 0x000fce0003f46270 */
[----:B------:R-:W-:-:S06]  /*10360*/  @P0 VIADD R9, R9, 0x1 ;  /* 0x0000000109090836 */ /* 0x000fcc0000000000 */
[----:B------:R-:W-:Y:S01]  /*10370*/  @!P2 IMAD.MOV R9, RZ, RZ, -R9 ;  /* 0x000000ffff09a224 */ /* 0x000fe200078e0a09 */
[----:B------:R-:W-:-:S04]  /*10380*/  @!P1 LOP3.LUT R9, RZ, R4, RZ, 0x33, !PT ;  /* 0x00000004ff099212 */ /* 0x000fc800078e33ff */
[----:B------:R-:W-:Y:S01]  /*10390*/  R2UR UR38, R9 ;  /* 0x00000000092672ca */ /* 0x000fe200000e0000 */
[----:B------:R-:W-:-:S04]  /*103a0*/  IMAD.MOV R9, RZ, RZ, -R9 ;  /* 0x000000ffff097224 */ /* 0x000fc800078e0a09 */
[----:B------:R-:W-:-:S05]  /*103b0*/  IMAD R0, R4, R9, R3 ;  /* 0x0000000904007224 */ /* 0x000fca00078e0203 */
[----:B------:R2:W-:Y:S01]  /*103c0*/  STL [R1+0x24], R0 ;  /* 0x0000240001007387 */ /* 0x0005e20000100800 */
[----:B------:R-:W-:Y:S05]  /*103d0*/  BRA `(.L_x_359) ;  /* 0x0000000000107947 */ /* 0x000fea0003800000 */
.L_x_354:
[----:B------:R0:W-:Y:S01]  /*103e0*/  STL [R1+0x20], R0 ;  /* 0x0000200001007387 */ /* 0x0001e20000100800 */
[----:B------:R-:W-:Y:S01]  /*103f0*/  ULDC UR52, c[0x0][0xc14] ;  /* 0x0003050000347ab9 */ /* 0x000fe20000000800 */
[----:B------:R-:W-:Y:S02]  /*10400*/  UMOV UR38, URZ ;  /* 0x0000003f00267c82 */ /* 0x000fe40008000000 */
[----:B------:R0:W-:Y:S03]  /*10410*/  STL [R1+0x24], RZ ;  /* 0x000024ff01007387 */ /* 0x0001e60000100800 */
.L_x_359:
[----:B------:R-:W3:Y:S04]  /*10420*/  LDL R3, [R1+0x20] ;  /* 0x0000200001037983 */ /* 0x000ee80000100800 */
[----:B------:R-:W4:Y:S01]  /*10430*/  LDL R2, [R1+0x24] ;  /* 0x0000240001027983 */ /* 0x000f220000100800 */
[----:B------:R-:W-:Y:S02]  /*10440*/  IMAD.U32 R6, RZ, RZ, UR38 ;  /* 0x00000026ff067e24 */ /* 0x000fe4000f8e00ff */
[----:B--2---:R-:W-:Y:S01]  /*10450*/  IMAD.U32 R7, RZ, RZ, UR52 ;  /* 0x00000034ff077e24 */ /* 0x004fe2000f8e00ff */
[----:B0-----:R-:W0:Y:S02]  /*10460*/  S2R R0, SR_TID.X ;  /* 0x0000000000007919 */ /* 0x001e240000002100 */
[----:B0-----:R-:W-:Y:S01]  /*10470*/  LOP3.LUT R0, R0, 0x1f, RZ, 0xc0, !PT ;  /* 0x0000001f00007812 */ /* 0x001fe200078ec0ff */
[----:B------:R-:W-:Y:S03]  /*10480*/  BAR.SYNC.DEFER_BLOCKING 0x4, 0x180 ;  /* 0x0106000000007b1d */ /* 0x000fe60000010000 */
[----:B------:R-:W-:-:S13]  /*10490*/  ISETP.NE.AND P0, PT, R0, RZ, PT ;  /* 0x000000ff0000720c */ /* 0x000fda0003f05270 */
[----:B------:R-:W-:Y:S01]  /*104a0*/  @!P0 MOV R0, 0x400 ;  /* 0x0000040000008802 */ /* 0x000fe20000000f00 */
[----:B---3--:R-:W-:Y:S02]  /*104b0*/  IMAD.MOV.U32 R4, RZ, RZ, R3 ;  /* 0x000000ffff047224 */ /* 0x008fe400078e0003 */
[----:B------:R-:W0:Y:S01]  /*104c0*/  @!P0 S2R R3, SR_CgaCtaId ;  /* 0x0000000000038919 */ /* 0x000e220000008800 */
[----:B----4-:R-:W-:Y:S01]  /*104d0*/  IMAD.MOV.U32 R5, RZ, RZ, R2 ;  /* 0x000000ffff057224 */ /* 0x010fe200078e0002 */
[----:B0-----:R-:W-:-:S05]  /*104e0*/  @!P0 LEA R0, R3, R0, 0x18 ;  /* 0x0000000003008211 */ /* 0x001fca00078ec0ff */
[----:B------:R0:W-:Y:S01]  /*104f0*/  @!P0 STS.128 [R0+0x298d0], R4 ;  /* 0x0298d00400008388 */ /* 0x0001e20000000c00 */
[----:B------:R-:W-:Y:S06]  /*10500*/  BAR.ARV 0x5, 0x180 ;  /* 0x0146000000007b1d */ /* 0x000fec0000002000 */
.L_x_352:
[----:B------:R-:W-:Y:S02]  /*10510*/  ULDC UR4, c[0x0][0xc14] ;  /* 0x0003050000047ab9 */ /* 0x000fe40000000800 */
[----:B------:R-:W-:-:S06]  /*10520*/  UISETP.GE.AND UP0, UPT, UR52, UR4, UPT ;  /* 0x000000043400728c */ /* 0x000fcc000bf06270 */
[----:B------:R-:W-:-:S13]  /*10530*/  PLOP3.LUT P0, PT, PT, PT, UP0, 0x80, 0x0 ;  /* 0x000000000000781c */ /* 0x000fda0003f0f008 */
[----:B------:R-:W-:Y:S05]  /*10540*/  @!P0 BRA `(.L_x_360) ;  /* 0xffffffc400708947 */ /* 0x000fea000383ffff */
.L_x_300:
[----:B0-----:R-:W2:Y:S01]  /*10550*/  LDL.LU R0, [R1+0x2c] ;  /* 0x00002c0001007983 */ /* 0x001ea20000300800 */
[----:B------:R-:W-:Y:S01]  /*10560*/  BSSY B0, `(.L_x_361) ;  /* 0x000000b000007945 */ /* 0x000fe20003800000 */
[----:B-1----:R-:W0:Y:S01]  /*10570*/  S2R R5, SR_CgaCtaId ;  /* 0x0000000000057919 */ /* 0x002e220000008800 */
[----:B--2---:R-:W-:-:S05]  /*10580*/  VIADD R0, R0, 0x1 ;  /* 0x0000000100007836 */ /* 0x004fca0000000000 */
[----:B------:R-:W-:-:S04]  /*10590*/  LEA.HI R2, R0, R0, RZ, 0x1 ;  /* 0x0000000000027211 */ /* 0x000fc800078f08ff */
[----:B------:R-:W-:-:S05]  /*105a0*/  LOP3.LUT R3, R2, 0xfffffffe, RZ, 0xc0, !PT ;  /* 0xfffffffe02037812 */ /* 0x000fca00078ec0ff */
[----:B------:R-:W-:Y:S01]  /*105b0*/  IMAD.IADD R3, R0, 0x1, -R3 ;  /* 0x0000000100037824 */ /* 0x000fe200078e0a03 */
[----:B------:R-:W-:-:S04]  /*105c0*/  MOV R0, 0x400 ;  /* 0x0000040000007802 */ /* 0x000fc80000000f00 */
[----:B0-----:R-:W-:Y:S02]  /*105d0*/  LEA R0, R5, R0, 0x18 ;  /* 0x0000000005007211 */ /* 0x001fe400078ec0ff */
[----:B------:R-:W-:-:S04]  /*105e0*/  SHF.L.U32 R3, R3, 0x1f, RZ ;  /* 0x0000001f03037819 */ /* 0x000fc800000006ff */
[----:B------:R-:W0:Y:S02]  /*105f0*/  SYNCS.PHASECHK.TRANS64.TRYWAIT P0, [R0+URZ+0x29820], R3 ;  /* 0x02982003000075a7 */ /* 0x000e24000800017f */
[----:B0-----:R-:W-:Y:S05]  /*10600*/  @!P0 BRA `(.L_x_362) ;  /* 0x00000008004c8947 */ /* 0x001fea0003800000 */
.L_x_392:
[----:B------:R-:W-:Y:S05]  /*10610*/  BSYNC B0 ;  /* 0x0000000000007941 */ /* 0x000fea0003800000 */
.L_x_361:
[----:B------:R-:W-:-:S03]  /*10620*/  UMOV UR4, 0xffffffff ;  /* 0xffffffff00047882 */ /* 0x000fc60000000000 */
[----:B------:R-:W-:Y:S05]  /*10630*/  BRA.DIV UR4, `(.L_x_363) ;  /* 0x0000000a04547947 */ /* 0x000fea000b800000 */
[----:B------:R-:W1:Y:S02]  /*10640*/  S2R R2, SR_TID.X ;  /* 0x0000000000027919 */ /* 0x000e640000002100 */
[----:B-1----:R-:W-:-:S04]  /*10650*/  SHF.R.U32.HI R2, RZ, 0x5, R2 ;  /* 0x00000005ff027819 */ /* 0x002fc80000011602 */
[----:B------:R-:W-:-:S05]  /*10660*/  LOP3.LUT R2, R2, 0x3, RZ, 0xc0, !PT ;  /* 0x0000000302027812 */ /* 0x000fca00078ec0ff */
[----:B------:R1:W2:Y:S02]  /*10670*/  SHFL.IDX PT, R14, R2, RZ, 0x1f ;  /* 0x00001fff020e7589 */ /* 0x0002a400000e0000 */
.L_x_395:
[----:B--2---:R-:W-:Y:S01]  /*10680*/  ISETP.NE.AND P0, PT, R14, RZ, PT ;  /* 0x000000ff0e00720c */ /* 0x004fe20003f05270 */
[----:B------:R-:W-:-:S12]  /*10690*/  BSSY B0, `(.L_x_364) ;  /* 0x000002e000007945 */ /* 0x000fd80003800000 */
[----:B------:R-:W-:Y:S05]  /*106a0*/  @P0 BRA `(.L_x_365) ;  /* 0x0000000000b00947 */ /* 0x000fea0003800000 */
[----:B------:R-:W-:-:S03]  /*106b0*/  UMOV UR4, 0xffffffff ;  /* 0xffffffff00047882 */ /* 0x000fc60000000000 */
[----:B------:R-:W-:Y:S05]  /*106c0*/  BRA.DIV UR4, `(.L_x_366) ;  /* 0x0000000a04647947 */ /* 0x000fea000b800000 */
[----:B------:R-:W-:-:S13]  /*106d0*/  ELECT P6, URZ, PT ;  /* 0x00000000003f782f */ /* 0x000fda00038c0000 */
.L_x_398:
[----:B------:R-:W-:Y:S05]  /*106e0*/  @!P6 BRA `(.L_x_365) ;  /* 0x0000000000a0e947 */ /* 0x000fea0003800000 */
[----:B------:R-:W-:-:S06]  /*106f0*/  ULOP3.LUT UR4, UR40, 0x2, URZ, 0xfc, !UPT ;  /* 0x0000000228047892 */ /* 0x000fcc000f8efc3f */
[----:B-1----:R-:W-:-:S05]  /*10700*/  IMAD.U32 R2, RZ, RZ, UR4 ;  /* 0x00000004ff027e24 */ /* 0x002fca000f8e00ff */
[----:B------:R-:W-:-:S13]  /*10710*/  ISETP.NE.AND P0, PT, R2, 0x3, PT ;  /* 0x000000030200780c */ /* 0x000fda0003f05270 */
[----:B------:R-:W-:Y:S05]  /*10720*/  @!P0 BRA `(.L_x_367) ;  /* 0x0000000000048947 */ /* 0x000fea0003800000 */
[----:B------:R-:W-:Y:S01]  /*10730*/  BPT.TRAP 0x1 ;  /* 0x000000040000795c */ /* 0x000fe20000300000 */
.L_x_367:
[----:B0-----:R-:W2:Y:S04]  /*10740*/  LDL R3, [R1] ;  /* 0x0000000001037983 */ /* 0x001ea80000100800 */
[----:B------:R-:W3:Y:S01]  /*10750*/  LDL.LU R7, [R1+0xc] ;  /* 0x00000c0001077983 */ /* 0x000ee20000300800 */
[----:B------:R-:W-:-:S04]  /*10760*/  VIADD R2, R0, 0x29840 ;  /* 0x0002984000027836 */ /* 0x000fc80000000000 */
[C---:B--2---:R-:W-:Y:S02]  /*10770*/  IMAD R6, R3.reuse, 0x8, R2 ;  /* 0x0000000803067824 */ /* 0x044fe400078e0202 */
[----:B------:R-:W-:Y:S01]  /*10780*/  VIADD R3, R3, 0x1 ;  /* 0x0000000103037836 */ /* 0x000fe20000000000 */
[----:B---3--:R-:W-:-:S04]  /*10790*/  SHF.L.U32 R5, R7, 0x1f, RZ ;  /* 0x0000001f07057819 */ /* 0x008fc800000006ff */
[C---:B------:R-:W-:Y:S01]  /*107a0*/  ISETP.NE.AND P2, PT, R3.reuse, 0x2, PT ;  /* 0x000000020300780c */ /* 0x040fe20003f45270 */
[----:B------:R-:W0:Y:S03]  /*107b0*/  SYNCS.PHASECHK.TRANS64.TRYWAIT P1, [R6+URZ], R5 ;  /* 0x00000005060075a7 */ /* 0x000e26000802017f */
[----:B------:R-:W-:Y:S02]  /*107c0*/  SEL R4, RZ, 0x1, P2 ;  /* 0x00000001ff047807 */ /* 0x000fe40001000000 */
[----:B------:R-:W-:Y:S02]  /*107d0*/  SEL R3, R3, RZ, P2 ;  /* 0x000000ff03037207 */ /* 0x000fe40001000000 */
[----:B------:R-:W-:-:S03]  /*107e0*/  LOP3.LUT R4, R7, R4, RZ, 0x3c, !PT ;  /* 0x0000000407047212 */ /* 0x000fc600078e3cff */
[----:B------:R-:W-:Y:S01]  /*107f0*/  IMAD R7, R3, 0x8, R2 ;  /* 0x0000000803077824 */ /* 0x000fe200078e0202 */
[----:B------:R-:W-:Y:S01]  /*10800*/  SHF.L.U32 R2, R4, 0x1f, RZ ;  /* 0x0000001f04027819 */ /* 0x000fe200000006ff */
[----:B0-----:R-:W-:Y:S06]  /*10810*/  @!P1 BRA `(.L_x_368) ;  /* 0x0000000800309947 */ /* 0x001fec0003800000 */
.L_x_399:
[----:B------:R-:W1:Y:S02]  /*10820*/  SYNCS.PHASECHK.TRANS64.TRYWAIT P1, [R7+URZ], R2 ;  /* 0x00000002070075a7 */ /* 0x000e64000802017f */
[----:B-1----:R-:W-:Y:S05]  /*10830*/  @!P1 BRA `(.L_x_369) ;  /* 0x00000008003c9947 */ /* 0x002fea0003800000 */
.L_x_400:
[----:B------:R-:W-:Y:S05]  /*10840*/  @!P0 BRA `(.L_x_370) ;  /* 0x0000000000048947 */ /* 0x000fea0003800000 */
[----:B------:R-:W-:Y:S01]  /*10850*/  BPT.TRAP 0x1 ;  /* 0x000000040000795c */ /* 0x000fe20000300000 */
.L_x_370:
[----:B------:R-:W2:Y:S02]  /*10860*/  LDL.LU R4, [R1] ;  /* 0x0000000001047983 */ /* 0x000ea40000300800 */
[----:B--2---:R-:W-:-:S04]  /*10870*/  IMAD R4, R4, 0x8, R0 ;  /* 0x0000000804047824 */ /* 0x004fc800078e0200 */
[----:B------:R-:W2:Y:S02]  /*10880*/  SYNCS.PHASECHK.TRANS64.TRYWAIT P1, [R4+URZ+0x29860], R5 ;  /* 0x02986005040075a7 */ /* 0x000ea4000802017f */
[----:B--2---:R-:W-:Y:S05]  /*10890*/  @!P1 BRA `(.L_x_371) ;  /* 0x0000000800389947 */ /* 0x004fea0003800000 */
.L_x_401:
[----:B------:R-:W-:Y:S05]  /*108a0*/  @!P0 BRA `(.L_x_372) ;  /* 0x0000000000048947 */ /* 0x000fea0003800000 */
[----:B------:R-:W-:Y:S01]  /*108b0*/  BPT.TRAP 0x1 ;  /* 0x000000040000795c */ /* 0x000fe20000300000 */
.L_x_372:
[----:B------:R-:W-:-:S04]  /*108c0*/  IMAD R3, R3, 0x8, R0 ;  /* 0x0000000803037824 */ /* 0x000fc800078e0200 */
[----:B------:R-:W3:Y:S02]  /*108d0*/  SYNCS.PHASECHK.TRANS64.TRYWAIT P1, [R3+URZ+0x29860], R2 ;  /* 0x02986002030075a7 */ /* 0x000ee4000802017f */
[----:B---3--:R-:W-:Y:S05]  /*108e0*/  @!P1 BRA `(.L_x_373) ;  /* 0x0000000800389947 */ /* 0x008fea0003800000 */
.L_x_402:
[----:B------:R-:W-:Y:S05]  /*108f0*/  @!P0 BRA `(.L_x_374) ;  /* 0x0000000000048947 */ /* 0x000fea0003800000 */
[----:B------:R-:W-:Y:S01]  /*10900*/  BPT.TRAP 0x1 ;  /* 0x000000040000795c */ /* 0x000fe20000300000 */
.L_x_374:
[----:B------:R-:W4:Y:S02]  /*10910*/  SYNCS.PHASECHK.TRANS64.TRYWAIT P0, [R4+URZ+0x29880], R5 ;  /* 0x02988005040075a7 */ /* 0x000f24000800017f */
[----:B----4-:R-:W-:Y:S05]  /*10920*/  @!P0 BRA `(.L_x_375) ;  /* 0x00000008003c8947 */ /* 0x010fea0003800000 */
.L_x_376:
[----:B------:R0:W0:Y:S02]  /*10930*/  SYNCS.PHASECHK.TRANS64.TRYWAIT P0, [R3+URZ+0x29880], R2 ;  /* 0x02988002030075a7 */ /* 0x000024000800017f */
[----:B0-----:R-:W-:Y:S05]  /*10940*/  @!P0 NANOSLEEP.SYNCS 0x989680 ;  /* 0x009896800000895d */ /* 0x001fea0003900000 */
[----:B------:R-:W0:Y:S02]  /*10950*/  @!P0 SYNCS.PHASECHK.TRANS64 P0, [R3+URZ+0x29880], R2 ;  /* 0x02988002030085a7 */ /* 0x000e24000800007f */
[----:B0-----:R-:W-:Y:S05]  /*10960*/  @!P0 BRA `(.L_x_376) ;  /* 0xfffffffc00f08947 */ /* 0x001fea000383ffff */
.L_x_365:
[----:B------:R-:W-:Y:S05]  /*10970*/  BSYNC B0 ;  /* 0x0000000000007941 */ /* 0x000fea0003800000 */
.L_x_364:
[----:B------:R-:W-:Y:S05]  /*10980*/  EXIT ;  /* 0x000000000000794d */ /* 0x000fea0003800000 */
.L_x_250:
[----:B0-----:R0:W1:Y:S02]  /*10990*/  SYNCS.PHASECHK.TRANS64.TRYWAIT P1, [R3+URZ+0x29800], R10 ;  /* 0x0298000a030075a7 */ /* 0x001064000802017f */
[----:B-1----:R-:W-:Y:S05]  /*109a0*/  @!P1 NANOSLEEP.SYNCS 0x989680 ;  /* 0x009896800000995d */ /* 0x002fea0003900000 */
[----:B------:R-:W1:Y:S02]  /*109b0*/  @!P1 SYNCS.PHASECHK.TRANS64 P1, [R3+URZ+0x29800], R10 ;  /* 0x0298000a030095a7 */ /* 0x000e64000802007f */
[----:B-1----:R-:W-:Y:S05]  /*109c0*/  @!P1 BRA `(.L_x_250) ;  /* 0xfffffffc00f09947 */ /* 0x002fea000383ffff */
[----:B------:R-:W-:Y:S05]  /*109d0*/  BRA `(.L_x_377) ;  /* 0xffffff0c00f87947 */ /* 0x000fea000383ffff */
.L_x_254:
[----:B--2---:R2:W3:Y:S02]  /*109e0*/  SYNCS.PHASECHK.TRANS64.TRYWAIT P1, [R5+URZ+0x29830], R6 ;  /* 0x02983006050075a7 */ /* 0x0044e4000802017f */
[----:B---3--:R-:W-:Y:S05]  /*109f0*/  @!P1 NANOSLEEP.SYNCS 0x989680 ;  /* 0x009896800000995d */ /* 0x008fea0003900000 */
[----:B------:R-:W3:Y:S02]  /*10a00*/  @!P1 SYNCS.PHASECHK.TRANS64 P1, [R5+URZ+0x29830], R6 ;  /* 0x02983006050095a7 */ /* 0x000ee4000802007f */
[----:B---3--:R-:W-:Y:S05]  /*10a10*/  @!P1 BRA `(.L_x_254) ;  /* 0xfffffffc00f09947 */ /* 0x008fea000383ffff */
[----:B------:R-:W-:Y:S05]  /*10a20*/  BRA `(.L_x_253) ;  /* 0xffffff1000207947 */ /* 0x000fea000383ffff */
.L_x_259:
[----:B-1----:R-:W-:-:S04]  /*10a30*/  IMAD.U32 R4, RZ, RZ, UR6 ;  /* 0x00000006ff047e24 */ /* 0x002fc8000f8e00ff */
[----:B------:R1:W2:Y:S03]  /*10a40*/  SYNCS.PHASECHK.TRANS64.TRYWAIT P1, [R4+URZ+0x29830], R3 ;  /* 0x02983003040075a7 */ /* 0x0002a6000802017f */
[----:B--2---:R-:W-:Y:S05]  /*10a50*/  @!P1 NANOSLEEP.SYNCS 0x989680 ;  /* 0x009896800000995d */ /* 0x004fea0003900000 */
[----:B------:R-:W2:Y:S02]  /*10a60*/  @!P1 SYNCS.PHASECHK.TRANS64 P1, [R4+URZ+0x29830], R3 ;  /* 0x02983003040095a7 */ /* 0x000ea4000802007f */
[----:B--2---:R-:W-:Y:S05]  /*10a70*/  @!P1 BRA `(.L_x_259) ;  /* 0xfffffffc00ec9947 */ /* 0x004fea000383ffff */
[----:B------:R-:W-:Y:S05]  /*10a80*/  BRA `(.L_x_256) ;  /* 0xffffff4c00587947 */ /* 0x000fea000383ffff */
.L_x_263:
[----:B-1----:R-:W-:-:S04]  /*10a90*/  IMAD.U32 R4, RZ, RZ, UR6 ;  /* 0x00000006ff047e24 */ /* 0x002fc8000f8e00ff */
[----:B------:R1:W2:Y:S03]  /*10aa0*/  SYNCS.PHASECHK.TRANS64.TRYWAIT P1, [R4+URZ+0x29850], R3 ;  /* 0x02985003040075a7 */ /* 0x0002a6000802017f */
[----:B--2---:R-:W-:Y:S05]  /*10ab0*/  @!P1 NANOSLEEP.SYNCS 0x989680 ;  /* 0x009896800000995d */ /* 0x004fea0003900000 */
[----:B------:R-:W2:Y:S02]  /*10ac0*/  @!P1 SYNCS.PHASECHK.TRANS64 P1, [R4+URZ+0x29850], R3 ;  /* 0x02985003040095a7 */ /* 0x000ea4000802007f */
[----:B--2---:R-:W-:Y:S05]  /*10ad0*/  @!P1 BRA `(.L_x_263) ;  /* 0xfffffffc00ec9947 */ /* 0x004fea000383ffff */
[----:B------:R-:W-:Y:S05]  /*10ae0*/  BRA `(.L_x_260) ;  /* 0xffffff5800647947 */ /* 0x000fea000383ffff */
.L_x_269:
[----:B-1----:R1:W2:Y:S02]  /*10af0*/  SYNCS.PHASECHK.TRANS64.TRYWAIT P1, [R15+URZ+0x29850], R0 ;  /* 0x029850000f0075a7 */ /* 0x0022a4000802017f */
[----:B--2---:R-:W-:Y:S05]  /*10b00*/  @!P1 NANOSLEEP.SYNCS 0x989680 ;  /* 0x009896800000995d */ /* 0x004fea0003900000 */
[----:B------:R-:W2:Y:S02]  /*10b10*/  @!P1 SYNCS.PHASECHK.TRANS64 P1, [R15+URZ+0x29850], R0 ;  /* 0x029850000f0095a7 */ /* 0x000ea4000802007f */
[----:B--2---:R-:W-:Y:S05]  /*10b20*/  @!P1 BRA `(.L_x_269) ;  /* 0xfffffffc00f09947 */ /* 0x004fea000383ffff */
[----:B------:R-:W-:Y:S05]  /*10b30*/  BRA `(.L_x_268) ;  /* 0xffffff8000ec7947 */ /* 0x000fea000383ffff */
.L_x_309:
[----:B------:R-:W-:Y:S02]  /*10b40*/  IMAD.MOV.U32 R13, RZ, RZ, R4 ;  /* 0x000000ffff0d7224 */ /* 0x000fe400078e0004 */
[----:B------:R-:W-:Y:S02]  /*10b50*/  IMAD.MOV.U32 R12, RZ, RZ, RZ ;  /* 0x000000ffff0c7224 */ /* 0x000fe400078e00ff */
[----:B------:R-:W-:Y:S02]  /*10b60*/  IMAD.MOV.U32 R11, RZ, RZ, 0x1f ;  /* 0x0000001fff0b7424 */ /* 0x000fe400078e00ff */
[----:B------:R-:W-:-:S07]  /*10b70*/  IMAD.MOV.U32 R15, RZ, RZ, -0x1 ;  /* 0xffffffffff0f7424 */ /* 0x000fce00078e00ff */
[----:B0-----:R-:W-:Y:S05]  /*10b80*/  WARPSYNC.COLLECTIVE R15, `(.L_x_378) ;  /* 0x000000000f087348 */ /* 0x001fea0003c00000 */
[----:B------:R1:W2:Y:S02]  /*10b90*/  SHFL.IDX P6, R14, R13, R12, R11 ;  /* 0x0000000c0d0e7389 */ /* 0x0002a400000c000b */
[----:B012---:R-:W-:Y:S01]  /*10ba0*/  ENDCOLLECTIVE ;  /* 0x000000000000791b */ /* 0x007fe20003800000 */
.L_x_378:
[----:B------:R-:W-:Y:S05]  /*10bb0*/  BRA `(.L_x_379) ;  /* 0xffffffcc00687947 */ /* 0x000fea000383ffff */
.L_x_311:
[----:B------:R-:W-:Y:S01]  /*10bc0*/  BSSY B0, `(.L_x_380) ;  /* 0x0000006000007945 */ /* 0x000fe20003800000 */
[----:B------:R-:W-:-:S07]  /*10bd0*/  IMAD.MOV.U32 R15, RZ, RZ, -0x1 ;  /* 0xffffffffff0f7424 */ /* 0x000fce00078e00ff */
[----:B-1----:R-:W-:Y:S05]  /*10be0*/  WARPSYNC.COLLECTIVE R15, `(.L_x_381) ;  /* 0x000000000f0c7348 */ /* 0x002fea0003c00000 */
[----:B------:R-:W-:Y:S02]  /*10bf0*/  ELECT P6, UR62, PT ;  /* 0x00000000003e782f */ /* 0x000fe400038c0000 */
[----:B------:R-:W-:Y:S01]  /*10c00*/  MOV R14, UR62 ;  /* 0x0000003e000e7c02 */ /* 0x000fe20008000f00 */
[----:B-1----:R-:W-:Y:S10]  /*10c10*/  ENDCOLLECTIVE ;  /* 0x000000000000791b */ /* 0x002ff40003800000 */
.L_x_381:
[----:B------:R-:W-:Y:S05]  /*10c20*/  BSYNC B0 ;  /* 0x0000000000007941 */ /* 0x000fea0003800000 */
.L_x_380:
[----:B------:R-:W-:Y:S05]  /*10c30*/  BRA `(.L_x_382) ;  /* 0xffffffcc00687947 */ /* 0x000fea000383ffff */
.L_x_314:
[----:B0-----:R0:W2:Y:S02]  /*10c40*/  SYNCS.PHASECHK.TRANS64.TRYWAIT P2, [R2+URZ+0x29880], R3 ;  /* 0x02988003020075a7 */ /* 0x0010a4000804017f */
[----:B--2---:R-:W-:Y:S05]  /*10c50*/  @!P2 NANOSLEEP.SYNCS 0x989680 ;  /* 0x009896800000a95d */ /* 0x004fea0003900000 */
[----:B------:R-:W2:Y:S02]  /*10c60*/  @!P2 SYNCS.PHASECHK.TRANS64 P2, [R2+URZ+0x29880], R3 ;  /* 0x029880030200a5a7 */ /* 0x000ea4000804007f */
[----:B--2---:R-:W-:Y:S05]  /*10c70*/  @!P2 BRA `(.L_x_314) ;  /* 0xfffffffc00f0a947 */ /* 0x004fea000383ffff */
[----:B------:R-:W-:Y:S05]  /*10c80*/  BRA `(.L_x_383) ;  /* 0xffffffcc00c47947 */ /* 0x000fea000383ffff */
.L_x_316:
[----:B-1----:R1:W2:Y:S02]  /*10c90*/  SYNCS.PHASECHK.TRANS64.TRYWAIT P2, [R2+URZ+0x29840], R3 ;  /* 0x02984003020075a7 */ /* 0x0022a4000804017f */
[----:B--2---:R-:W-:Y:S05]  /*10ca0*/  @!P2 NANOSLEEP.SYNCS 0x989680 ;  /* 0x009896800000a95d */ /* 0x004fea0003900000 */
[----:B------:R-:W2:Y:S02]  /*10cb0*/  @!P2 SYNCS.PHASECHK.TRANS64 P2, [R2+URZ+0x29840], R3 ;  /* 0x029840030200a5a7 */ /* 0x000ea4000804007f */
[----:B--2---:R-:W-:Y:S05]  /*10cc0*/  @!P2 BRA `(.L_x_316) ;  /* 0xfffffffc00f0a947 */ /* 0x004fea000383ffff */
[----:B------:R-:W-:Y:S05]  /*10cd0*/  BRA `(.L_x_384) ;  /* 0xffffffd000207947 */ /* 0x000fea000383ffff */
.L_x_319:
[----:B--2---:R-:W-:-:S04]  /*10ce0*/  IMAD.U32 R3, RZ, RZ, UR41 ;  /* 0x00000029ff037e24 */ /* 0x004fc8000f8e00ff */
[----:B------:R2:W3:Y:S03]  /*10cf0*/  SYNCS.PHASECHK.TRANS64.TRYWAIT P0, [R3+URZ+0x29820], R2 ;  /* 0x02982002030075a7 */ /* 0x0004e6000800017f */
[----:B---3--:R-:W-:Y:S05]  /*10d00*/  @!P0 NANOSLEEP.SYNCS 0x989680 ;  /* 0x009896800000895d */ /* 0x008fea0003900000 */
[----:B------:R-:W3:Y:S02]  /*10d10*/  @!P0 SYNCS.PHASECHK.TRANS64 P0, [R3+URZ+0x29820], R2 ;  /* 0x02982002030085a7 */ /* 0x000ee4000800007f */
[----:B---3--:R-:W-:Y:S05]  /*10d20*/  @!P0 BRA `(.L_x_319) ;  /* 0xfffffffc00ec8947 */ /* 0x008fea000383ffff */
[----:B------:R-:W-:Y:S05]  /*10d30*/  BRA `(.L_x_385) ;  /* 0xffffffd4003c7947 */ /* 0x000fea000383ffff */
.L_x_325:
[----:B-1----:R1:W3:Y:S02]  /*10d40*/  SYNCS.PHASECHK.TRANS64.TRYWAIT P0, [R4+URZ+0x29880], R3 ;  /* 0x02988003040075a7 */ /* 0x0022e4000800017f */
[----:B---3--:R-:W-:Y:S05]  /*10d50*/  @!P0 NANOSLEEP.SYNCS 0x989680 ;  /* 0x009896800000895d */ /* 0x008fea0003900000 */
[----:B------:R-:W3:Y:S02]  /*10d60*/  @!P0 SYNCS.PHASECHK.TRANS64 P0, [R4+URZ+0x29880], R3 ;  /* 0x02988003040085a7 */ /* 0x000ee4000800007f */
[----:B---3--:R-:W-:Y:S05]  /*10d70*/  @!P0 BRA `(.L_x_325) ;  /* 0xfffffffc00f08947 */ /* 0x008fea000383ffff */
[----:B------:R-:W-:Y:S05]  /*10d80*/  BRA `(.L_x_386) ;  /* 0xffffffd400f07947 */ /* 0x000fea000383ffff */
.L_x_330:
[----:B--2---:R2:W3:Y:S02]  /*10d90*/  SYNCS.PHASECHK.TRANS64.TRYWAIT P0, [R4+URZ+0x29840], R3 ;  /* 0x02984003040075a7 */ /* 0x0044e4000800017f */
[----:B---3--:R-:W-:Y:S05]  /*10da0*/  @!P0 NANOSLEEP.SYNCS 0x989680 ;  /* 0x009896800000895d */ /* 0x008fea0003900000 */
[----:B------:R-:W3:Y:S02]  /*10db0*/  @!P0 SYNCS.PHASECHK.TRANS64 P0, [R4+URZ+0x29840], R3 ;  /* 0x02984003040085a7 */ /* 0x000ee4000800007f */
[----:B---3--:R-:W-:Y:S05]  /*10dc0*/  @!P0 BRA `(.L_x_330) ;  /* 0xfffffffc00f08947 */ /* 0x008fea000383ffff */
[----:B------:R-:W-:Y:S05]  /*10dd0*/  BRA `(.L_x_387) ;  /* 0xffffffd800787947 */ /* 0x000fea000383ffff */
.L_x_338:
[----:B---3--:R-:W3:Y:S02]  /*10de0*/  LDL R3, [R1+0x4] ;  /* 0x0000040001037983 */ /* 0x008ee40000100800 */
[----:B---3--:R3:W4:Y:S02]  /*10df0*/  SYNCS.PHASECHK.TRANS64.TRYWAIT P2, [R3+URZ+0x29870], R2 ;  /* 0x02987002030075a7 */ /* 0x008724000804017f */
[----:B----4-:R-:W-:Y:S05]  /*10e00*/  @!P2 NANOSLEEP.SYNCS 0x989680 ;  /* 0x009896800000a95d */ /* 0x010fea0003900000 */
[----:B------:R-:W4:Y:S02]  /*10e10*/  @!P2 SYNCS.PHASECHK.TRANS64 P2, [R3+URZ+0x29870], R2 ;  /* 0x029870020300a5a7 */ /* 0x000f24000804007f */
[----:B----4-:R-:W-:Y:S05]  /*10e20*/  @!P2 BRA `(.L_x_338) ;  /* 0xfffffffc00eca947 */ /* 0x010fea000383ffff */
[----:B------:R-:W-:Y:S05]  /*10e30*/  BRA `(.L_x_388) ;  /* 0xffffffdc00a07947 */ /* 0x000fea000383ffff */
.L_x_340:
[----:B-1----:R-:W3:Y:S02]  /*10e40*/  LDL R4, [R1+0x4] ;  /* 0x0000040001047983 */ /* 0x002ee40000100800 */
[----:B---3--:R1:W3:Y:S02]  /*10e50*/  SYNCS.PHASECHK.TRANS64.TRYWAIT P2, [R4+URZ+0x29860], R3 ;  /* 0x02986003040075a7 */ /* 0x0082e4000804017f */
[----:B---3--:R-:W-:Y:S05]  /*10e60*/  @!P2 NANOSLEEP.SYNCS 0x989680 ;  /* 0x009896800000a95d */ /* 0x008fea0003900000 */
[----:B------:R-:W3:Y:S02]  /*10e70*/  @!P2 SYNCS.PHASECHK.TRANS64 P2, [R4+URZ+0x29860], R3 ;  /* 0x029860030400a5a7 */ /* 0x000ee4000804007f */
[----:B---3--:R-:W-:Y:S05]  /*10e80*/  @!P2 BRA `(.L_x_340) ;  /* 0xfffffffc00eca947 */ /* 0x008fea000383ffff */
[----:B------:R-:W-:Y:S05]  /*10e90*/  BRA `(.L_x_389) ;  /* 0xffffffdc00a87947 */ /* 0x000fea000383ffff */
.L_x_347:
[----:B--2---:R2:W3:Y:S02]  /*10ea0*/  SYNCS.PHASECHK.TRANS64.TRYWAIT P0, [R20+URZ+0x29870], R3 ;  /* 0x02987003140075a7 */ /* 0x0044e4000800017f */
[----:B---3--:R-:W-:Y:S05]  /*10eb0*/  @!P0 NANOSLEEP.SYNCS 0x989680 ;  /* 0x009896800000895d */ /* 0x008fea0003900000 */
[----:B------:R-:W3:Y:S02]  /*10ec0*/  @!P0 SYNCS.PHASECHK.TRANS64 P0, [R20+URZ+0x29870], R3 ;  /* 0x02987003140085a7 */ /* 0x000ee4000800007f */
[----:B---3--:R-:W-:Y:S05]  /*10ed0*/  @!P0 BRA `(.L_x_347) ;  /* 0xfffffffc00f08947 */ /* 0x008fea000383ffff */
[----:B------:R-:W-:Y:S05]  /*10ee0*/  BRA `(.L_x_390) ;  /* 0xffffffe400747947 */ /* 0x000fea000383ffff */
.L_x_349:
[----:B--2---:R2:W3:Y:S02]  /*10ef0*/  SYNCS.PHASECHK.TRANS64.TRYWAIT P0, [R20+URZ+0x29860], R3 ;  /* 0x02986003140075a7 */ /* 0x0044e4000800017f */
[----:B---3--:R-:W-:Y:S05]  /*10f00*/  @!P0 NANOSLEEP.SYNCS 0x989680 ;  /* 0x009896800000895d */ /* 0x008fea0003900000 */
[----:B------:R-:W3:Y:S02]  /*10f10*/  @!P0 SYNCS.PHASECHK.TRANS64 P0, [R20+URZ+0x29860], R3 ;  /* 0x02986003140085a7 */ /* 0x000ee4000800007f */
[----:B---3--:R-:W-:Y:S05]  /*10f20*/  @!P0 BRA `(.L_x_349) ;  /* 0xfffffffc00f08947 */ /* 0x008fea000383ffff */
[----:B------:R-:W-:Y:S05]  /*10f30*/  BRA `(.L_x_391) ;  /* 0xffffffe4007c7947 */ /* 0x000fea000383ffff */
.L_x_362:
[----:B0-----:R0:W1:Y:S02]  /*10f40*/  SYNCS.PHASECHK.TRANS64.TRYWAIT P0, [R0+URZ+0x29820], R3 ;  /* 0x02982003000075a7 */ /* 0x001064000800017f */
[----:B-1----:R-:W-:Y:S05]  /*10f50*/  @!P0 NANOSLEEP.SYNCS 0x989680 ;  /* 0x009896800000895d */ /* 0x002fea0003900000 */
[----:B------:R-:W1:Y:S02]  /*10f60*/  @!P0 SYNCS.PHASECHK.TRANS64 P0, [R0+URZ+0x29820], R3 ;  /* 0x02982003000085a7 */ /* 0x000e64000800007f */
[----:B-1----:R-:W-:Y:S05]  /*10f70*/  @!P0 BRA `(.L_x_362) ;  /* 0xfffffffc00f08947 */ /* 0x002fea000383ffff */
[----:B------:R-:W-:Y:S05]  /*10f80*/  BRA `(.L_x_392) ;  /* 0xfffffff400a07947 */ /* 0x000fea000383ffff */
.L_x_363:
[----:B------:R-:W1:Y:S01]  /*10f90*/  S2R R2, SR_TID.X ;  /* 0x0000000000027919 */ /* 0x000e620000002100 */
[----:B------:R-:W-:Y:S01]  /*10fa0*/  BSSY B0, `(.L_x_393) ;  /* 0x000000a000007945 */ /* 0x000fe20003800000 */
[----:B------:R-:W-:Y:S02]  /*10fb0*/  IMAD.MOV.U32 R12, RZ, RZ, RZ ;  /* 0x000000ffff0c7224 */ /* 0x000fe400078e00ff */
[----:B------:R-:W-:Y:S02]  /*10fc0*/  IMAD.MOV.U32 R11, RZ, RZ, 0x1f ;  /* 0x0000001fff0b7424 */ /* 0x000fe400078e00ff */
[----:B------:R-:W-:Y:S01]  /*10fd0*/  IMAD.MOV.U32 R15, RZ, RZ, -0x1 ;  /* 0xffffffffff0f7424 */ /* 0x000fe200078e00ff */
[----:B-1----:R-:W-:-:S04]  /*10fe0*/  SHF.R.U32.HI R2, RZ, 0x5, R2 ;  /* 0x00000005ff027819 */ /* 0x002fc80000011602 */
[----:B------:R-:W-:-:S05]  /*10ff0*/  LOP3.LUT R2, R2, 0x3, RZ, 0xc0, !PT ;  /* 0x0000000302027812 */ /* 0x000fca00078ec0ff */
[----:B------:R-:W-:-:S07]  /*11000*/  IMAD.MOV.U32 R13, RZ, RZ, R2 ;  /* 0x000000ffff0d7224 */ /* 0x000fce00078e0002 */
[----:B0-----:R-:W-:Y:S05]  /*11010*/  WARPSYNC.COLLECTIVE R15, `(.L_x_394) ;  /* 0x000000000f087348 */ /* 0x001fea0003c00000 */
[----:B------:R1:W2:Y:S02]  /*11020*/  SHFL.IDX P6, R14, R13, R12, R11 ;  /* 0x0000000c0d0e7389 */ /* 0x0002a400000c000b */
[----:B012---:R-:W-:Y:S01]  /*11030*/  ENDCOLLECTIVE ;  /* 0x000000000000791b */ /* 0x007fe20003800000 */
.L_x_394:
[----:B------:R-:W-:Y:S05]  /*11040*/  BSYNC B0 ;  /* 0x0000000000007941 */ /* 0x000fea0003800000 */
.L_x_393:
[----:B------:R-:W-:Y:S05]  /*11050*/  BRA `(.L_x_395) ;  /* 0xfffffff400887947 */ /* 0x000fea000383ffff */
.L_x_366:
[----:B------:R-:W-:Y:S01]  /*11060*/  BSSY B1, `(.L_x_396) ;  /* 0x0000006000017945 */ /* 0x000fe20003800000 */
[----:B------:R-:W-:-:S07]  /*11070*/  IMAD.MOV.U32 R15, RZ, RZ, -0x1 ;  /* 0xffffffffff0f7424 */ /* 0x000fce00078e00ff */
[----:B01----:R-:W-:Y:S05]  /*11080*/  WARPSYNC.COLLECTIVE R15, `(.L_x_397) ;  /* 0x000000000f0c7348 */ /* 0x003fea0003c00000 */
[----:B------:R-:W-:Y:S02]  /*11090*/  ELECT P6, UR62, PT ;  /* 0x00000000003e782f */ /* 0x000fe400038c0000 */
[----:B------:R-:W-:Y:S01]  /*110a0*/  MOV R14, UR62 ;  /* 0x0000003e000e7c02 */ /* 0x000fe20008000f00 */
[----:B01----:R-:W-:Y:S10]  /*110b0*/  ENDCOLLECTIVE ;  /* 0x000000000000791b */ /* 0x003ff40003800000 */
.L_x_397:
[----:B------:R-:W-:Y:S05]  /*110c0*/  BSYNC B1 ;  /* 0x0000000000017941 */ /* 0x000fea0003800000 */
.L_x_396:
[----:B------:R-:W-:Y:S05]  /*110d0*/  BRA `(.L_x_398) ;  /* 0xfffffff400807947 */ /* 0x000fea000383ffff */
.L_x_368:
[----:B0-----:R0:W1:Y:S02]  /*110e0*/  SYNCS.PHASECHK.TRANS64.TRYWAIT P1, [R6+URZ], R5 ;  /* 0x00000005060075a7 */ /* 0x001064000802017f */
[----:B-1----:R-:W-:Y:S05]  /*110f0*/  @!P1 NANOSLEEP.SYNCS 0x989680 ;  /* 0x009896800000995d */ /* 0x002fea0003900000 */
[----:B------:R-:W1:Y:S02]  /*11100*/  @!P1 SYNCS.PHASECHK.TRANS64 P1, [R6+URZ], R5 ;  /* 0x00000005060095a7 */ /* 0x000e64000802007f */
[----:B-1----:R-:W-:Y:S05]  /*11110*/  @!P1 BRA `(.L_x_368) ;  /* 0xfffffffc00f09947 */ /* 0x002fea000383ffff */
[----:B------:R-:W-:Y:S05]  /*11120*/  BRA `(.L_x_399) ;  /* 0xfffffff400bc7947 */ /* 0x000fea000383ffff */
.L_x_369:
[----:B-1----:R1:W2:Y:S02]  /*11130*/  SYNCS.PHASECHK.TRANS64.TRYWAIT P1, [R7+URZ], R2 ;  /* 0x00000002070075a7 */ /* 0x0022a4000802017f */
[----:B--2---:R-:W-:Y:S05]  /*11140*/  @!P1 NANOSLEEP.SYNCS 0x989680 ;  /* 0x009896800000995d */ /* 0x004fea0003900000 */
[----:B------:R-:W2:Y:S02]  /*11150*/  @!P1 SYNCS.PHASECHK.TRANS64 P1, [R7+URZ], R2 ;  /* 0x00000002070095a7 */ /* 0x000ea4000802007f */
[----:B--2---:R-:W-:Y:S05]  /*11160*/  @!P1 BRA `(.L_x_369) ;  /* 0xfffffffc00f09947 */ /* 0x004fea000383ffff */
[----:B------:R-:W-:Y:S05]  /*11170*/  BRA `(.L_x_400) ;  /* 0xfffffff400b07947 */ /* 0x000fea000383ffff */
.L_x_371:
[----:B--2---:R2:W3:Y:S02]  /*11180*/  SYNCS.PHASECHK.TRANS64.TRYWAIT P1, [R4+URZ+0x29860], R5 ;  /* 0x02986005040075a7 */ /* 0x0044e4000802017f */
[----:B---3--:R-:W-:Y:S05]  /*11190*/  @!P1 NANOSLEEP.SYNCS 0x989680 ;  /* 0x009896800000995d */ /* 0x008fea0003900000 */
[----:B------:R-:W3:Y:S02]  /*111a0*/  @!P1 SYNCS.PHASECHK.TRANS64 P1, [R4+URZ+0x29860], R5 ;  /* 0x02986005040095a7 */ /* 0x000ee4000802007f */
[----:B---3--:R-:W-:Y:S05]  /*111b0*/  @!P1 BRA `(.L_x_371) ;  /* 0xfffffffc00f09947 */ /* 0x008fea000383ffff */
[----:B------:R-:W-:Y:S05]  /*111c0*/  BRA `(.L_x_401) ;  /* 0xfffffff400b47947 */ /* 0x000fea000383ffff */
.L_x_373:
[----:B---3--:R3:W4:Y:S02]  /*111d0*/  SYNCS.PHASECHK.TRANS64.TRYWAIT P1, [R3+URZ+0x29860], R2 ;  /* 0x02986002030075a7 */ /* 0x008724000802017f */
[----:B----4-:R-:W-:Y:S05]  /*111e0*/  @!P1 NANOSLEEP.SYNCS 0x989680 ;  /* 0x009896800000995d */ /* 0x010fea0003900000 */
[----:B------:R-:W4:Y:S02]  /*111f0*/  @!P1 SYNCS.PHASECHK.TRANS64 P1, [R3+URZ+0x29860], R2 ;  /* 0x02986002030095a7 */ /* 0x000f24000802007f */
[----:B----4-:R-:W-:Y:S05]  /*11200*/  @!P1 BRA `(.L_x_373) ;  /* 0xfffffffc00f09947 */ /* 0x010fea000383ffff */
[----:B------:R-:W-:Y:S05]  /*11210*/  BRA `(.L_x_402) ;  /* 0xfffffff400b47947 */ /* 0x000fea000383ffff */
.L_x_375:
[----:B----4-:R4:W0:Y:S02]  /*11220*/  SYNCS.PHASECHK.TRANS64.TRYWAIT P0, [R4+URZ+0x29880], R5 ;  /* 0x02988005040075a7 */ /* 0x010824000800017f */
[----:B0-----:R-:W-:Y:S05]  /*11230*/  @!P0 NANOSLEEP.SYNCS 0x989680 ;  /* 0x009896800000895d */ /* 0x001fea0003900000 */
[----:B------:R-:W0:Y:S02]  /*11240*/  @!P0 SYNCS.PHASECHK.TRANS64 P0, [R4+URZ+0x29880], R5 ;  /* 0x02988005040085a7 */ /* 0x000e24000800007f */
[----:B0-----:R-:W-:Y:S05]  /*11250*/  @!P0 BRA `(.L_x_375) ;  /* 0xfffffffc00f08947 */ /* 0x001fea000383ffff */
[----:B------:R-:W-:Y:S05]  /*11260*/  BRA `(.L_x_376) ;  /* 0xfffffff400b07947 */ /* 0x000fea000383ffff */
.L_x_403:
        /* <DEDUP_REMOVED lines=9> */
.L_x_2624:


//--------------------- .text._ZN7cutlass13device_kernelIN5flash11enable_sm90INS1_16FlashAttnFwdSm90INS1_25CollectiveMainloopFwdSm90ILi2EN4cute5tupleIJNS5_1CILi1EEES8_S8_EEENS6_IJNS7_ILi128EEENS7_ILi160EEENS7_ILi192EEEEEELi128ENS_12float_e4m3_tEfNS_4arch4Sm90ELb0ELb0ELb1ELb1ELb0ELb1ELb0ELb1ELb1ELb0ELb0ELb0EEENS1_21CollectiveEpilogueFwdINS6_IJSA_SA_SB_EEES9_NS_10bfloat16_tESG_Li256ELb1ELb0ELb0ELb1EEENS1_36VarlenDynamicPersistentTileSchedulerILi128ELi160ELi256ELi128ELb0ELb0ELb1ELb0ELb1ELb1EEEEEEEEEvNT_6ParamsE --------------------------
	.section	.text._ZN7cutlass13device_kernelIN5flash11enable_sm90INS1_16FlashAttnFwdSm90INS1_25CollectiveMainloopFwdSm90ILi2EN4cute5tupleIJNS5_1CILi1EEES8_S8_EEENS6_IJNS7_ILi128EEENS7_ILi160EEENS7_ILi192EEEEEELi128ENS_12float_e4m3_tEfNS_4arch4Sm90ELb0ELb0ELb1ELb1ELb0ELb1ELb0ELb1ELb1ELb0ELb0ELb0EEENS1_21CollectiveEpilogueFwdINS6_IJSA_SA_SB_EEES9_NS_10bfloat16_tESG_Li256ELb1ELb0ELb0ELb1EEENS1_36VarlenDynamicPersistentTileSchedulerILi128ELi160ELi256ELi128ELb0ELb0ELb1ELb0ELb1ELb1EEEEEEEEEvNT_6ParamsE,"ax",@progbits
	.align	128
.text._ZN7cutlass13device_kernelIN5flash11enable_sm90INS1_16FlashAttnFwdSm90INS1_25CollectiveMainloopFwdSm90ILi2EN4cute5tupleIJNS5_1CILi1EEES8_S8_EEENS6_IJNS7_ILi128EEENS7_ILi160EEENS7_ILi192EEEEEELi128ENS_12float_e4m3_tEfNS_4arch4Sm90ELb0ELb0ELb1ELb1ELb0ELb1ELb0ELb1ELb1ELb0ELb0ELb0EEENS1_21CollectiveEpilogueFwdINS6_IJSA_SA_SB_EEES9_NS_10bfloat16_tESG_Li256ELb1ELb0ELb0ELb1EEENS1_36VarlenDynamicPersistentTileSchedulerILi128ELi160ELi256ELi128ELb0ELb0ELb1ELb0ELb1ELb1EEEEEEEEEvNT_6ParamsE:
        .type           _ZN7cutlass13device_kernelIN5flash11enable_sm90INS1_16FlashAttnFwdSm90INS1_25CollectiveMainloopFwdSm90ILi2EN4cute5tupleIJNS5_1CILi1EEES8_S8_EEENS6_IJNS7_ILi128EEENS7_ILi160EEENS7_ILi192EEEEEELi128ENS_12float_e4m3_tEfNS_4arch4Sm90ELb0ELb0ELb1ELb1ELb0ELb1ELb0ELb1ELb1ELb0ELb0ELb0EEENS1_21CollectiveEpilogueFwdINS6_IJSA_SA_SB_EEES9_NS_10bfloat16_tESG_Li256ELb1ELb0ELb0ELb1EEENS1_36VarlenDynamicPersistentTileSchedulerILi128ELi160ELi256ELi128ELb0ELb0ELb1ELb0ELb1ELb1EEEEEEEEEvNT_6ParamsE,@function
        .size           _ZN7cutlass13device_kernelIN5flash11enable_sm90INS1_16FlashAttnFwdSm90INS1_25CollectiveMainloopFwdSm90ILi2EN4cute5tupleIJNS5_1CILi1EEES8_S8_EEENS6_IJNS7_ILi128EEENS7_ILi160EEENS7_ILi192EEEEEELi128ENS_12float_e4m3_tEfNS_4arch4Sm90ELb0ELb0ELb1ELb1ELb0ELb1ELb0ELb1ELb1ELb0ELb0ELb0EEENS1_21CollectiveEpilogueFwdINS6_IJSA_SA_SB_EEES9_NS_10bfloat16_tESG_Li256ELb1ELb0ELb0ELb1EEENS1_36VarlenDynamicPersistentTileSchedulerILi128ELi160ELi256ELi128ELb0ELb0ELb1ELb0ELb1ELb1EEEEEEEEEvNT_6ParamsE,(.L_x_2625 - _ZN7cutlass13device_kernelIN5flash11enable_sm90INS1_16FlashAttnFwdSm90INS1_25CollectiveMainloopFwdSm90ILi2EN4cute5tupleIJNS5_1CILi1EEES8_S8_EEENS6_IJNS7_ILi128EEENS7_ILi160EEENS7_ILi192EEEEEELi128ENS_12float_e4m3_tEfNS_4arch4Sm90ELb0ELb0ELb1ELb1ELb0ELb1ELb0ELb1ELb1ELb0ELb0ELb0EEENS1_21CollectiveEpilogueFwdINS6_IJSA_SA_SB_EEES9_NS_10bfloat16_tESG_Li256ELb1ELb0ELb0ELb1EEENS1_36VarlenDynamicPersistentTileSchedulerILi128ELi160ELi256ELi128ELb0ELb0ELb1ELb0ELb1ELb1EEEEEEEEEvNT_6ParamsE)
        .other          _ZN7cutlass13device_kernelIN5flash11enable_sm90INS1_16FlashAttnFwdSm90INS1_25CollectiveMainloopFwdSm90ILi2EN4cute5tupleIJNS5_1CILi1EEES8_S8_EEENS6_IJNS7_ILi128EEENS7_ILi160EEENS7_ILi192EEEEEELi128ENS_12float_e4m3_tEfNS_4arch4Sm90ELb0ELb0ELb1ELb1ELb0ELb1ELb0ELb1ELb1ELb0ELb0ELb0EEENS1_21CollectiveEpilogueFwdINS6_IJSA_SA_SB_EEES9_NS_10bfloat16_tESG_Li256ELb1ELb0ELb0ELb1EEENS1_36VarlenDynamicPersistentTileSchedulerILi128ELi160ELi256ELi128ELb0ELb0ELb1ELb0ELb1ELb1EEEEEEEEEvNT_6ParamsE,@"STO_CUDA_ENTRY STV_DEFAULT"
_ZN7cutlass13device_kernelIN5flash11enable_sm90INS1_16FlashAttnFwdSm90INS1_25CollectiveMainloopFwdSm90ILi2EN4cute5tupleIJNS5_1CILi1EEES8_S8_EEENS6_IJNS7_ILi128EEENS7_ILi160EEENS7_ILi192EEEEEELi128ENS_12float_e4m3_tEfNS_4arch4Sm90ELb0ELb0ELb1ELb1ELb0ELb1ELb0ELb1ELb1ELb0ELb0ELb0EEENS1_21CollectiveEpilogueFwdINS6_IJSA_SA_SB_EEES9_NS_10bfloat16_tESG_Li256ELb1ELb0ELb0ELb1EEENS1_36VarlenDynamicPersistentTileSchedulerILi128ELi160ELi256ELi128ELb0ELb0ELb1ELb0ELb1ELb1EEEEEEEEEvNT_6ParamsE:
        /* <DEDUP_REMOVED lines=14> */
[----:B------:R-:W-:Y:S02]  /*00e0*/  UIADD3 UR12, UP3, UR4, 0x570, URZ ;  /* 0x00000570040c7890 */ /* 0x000fe4000ff7e03f */
[----:B------:R-:W-:-:S02]  /*00f0*/  UIADD3 UR4, UP4, UR4, 0x670, URZ ;  /* 0x0000067004047890 */ /* 0x000fc4000ff9e03f */
[----:B------:R-:W-:Y:S02]  /*0100*/  UIADD3.X UR7, URZ, UR5, URZ, UP0, !UPT ;  /* 0x000000053f077290 */ /* 0x000fe400087fe43f */
[----:B------:R-:W-:Y:S02]  /*0110*/  UIADD3.X UR9, URZ, UR5, URZ, UP1, !UPT ;  /* 0x000000053f097290 */ /* 0x000fe40008ffe43f */
[----:B------:R-:W-:Y:S02]  /*0120*/  UIADD3.X UR11, URZ, UR5, URZ, UP2, !UPT ;  /* 0x000000053f0b7290 */ /* 0x000fe400097fe43f */
[----:B------:R-:W-:Y:S02]  /*0130*/  UIADD3.X UR13, URZ, UR5, URZ, UP3, !UPT ;  /* 0x000000053f0d7290 */ /* 0x000fe40009ffe43f */
[----:B------:R-:W-:Y:S01]  /*0140*/  UIADD3.X UR5, URZ, UR5, URZ, UP4, !UPT ;  /* 0x000000053f057290 */ /* 0x000fe2000a7fe43f */
[----:B------:R0:W-:Y:S02]  /*0150*/  UTMACCTL.PF [UR6] ;  /* 0x00000000060079b9 */ /* 0x0001e40008040000 */
[----:B------:R0:W-:Y:S02]  /*0160*/  UTMACCTL.PF [UR8] ;  /* 0x00000000080079b9 */ /* 0x0001e40008040000 */
[----:B------:R0:W-:Y:S02]  /*0170*/  UTMACCTL.PF [UR10] ;  /* 0x000000000a0079b9 */ /* 0x0001e40008040000 */
[----:B------:R0:W-:Y:S02]  /*0180*/  UTMACCTL.PF [UR12] ;  /* 0x000000000c0079b9 */ /* 0x0001e40008040000 */
[----:B------:R0:W-:Y:S02]  /*0190*/  UTMACCTL.PF [UR4] ;  /* 0x00000000040079b9 */ /* 0x0001e40008040000 */
[----:B0-----:R-:W-:Y:S01]  /*01a0*/  NOP ;  /* 0x0000000000007918 */ /* 0x001fe20000000000 */
.L_x_405:
[----:B------:R-:W-:Y:S05]  /*01b0*/  BSYNC B0 ;  /* 0x0000000000007941 */ /* 0x000fea0003800000 */
.L_x_404:
        /* <DEDUP_REMOVED lines=41> */
.L_x_406:
        /* <DEDUP_REMOVED lines=22> */
.L_x_407:
        /* <DEDUP_REMOVED lines=18> */
.L_x_408:
        /* <DEDUP_REMOVED lines=22> */
.L_x_409:
        /* <DEDUP_REMOVED lines=22> */
.L_x_410:
[----:B------:R-:W-:Y:S01]  /*0990*/  PLOP3.LUT P0, PT, PT, PT, UP0, 0x80, 0x0 ;  /* 0x000000000000781c */ /* 0x000fe20003f0f008 */
[----:B------:R-:W-:Y:S01]  /*09a0*/  UMOV UR36, 0x1 ;  /* 0x0000000100247882 */ /* 0x000fe20000000000 */
[----:B------:R-:W-:Y:S01]  /*09b0*/  NOP ;  /* 0x0000000000007918 */ /* 0x000fe20000000000 */
[----:B------:R-:W-:Y:S01]  /*09c0*/  USEL UR36, UR36, 0x2, !UP0 ;  /* 0x0000000224247887 */ /* 0x000fe2000c000000 */
[----:B------:R-:W-:Y:S01]  /*09d0*/  BSSY B8, `(.L_x_411) ;  /* 0x000273f000087945 */ /* 0x000fe20003800000 */
[----:B------:R-:W-:Y:S01]  /*09e0*/  ULDC.64 UR54, c[0x0][0x208] ;  /* 0x0000820000367ab9 */ /* 0x000fe20000000a00 */
[----:B012-4-:R-:W-:Y:S07]  /*09f0*/  BAR.SYNC.DEFER_BLOCKING 0x0 ;  /* 0x0000000000007b1d */ /* 0x017fee0000010000 */
[----:B------:R-:W-:Y:S05]  /*0a00*/  @!P0 BRA `(.L_x_412) ;  /* 0x0000021000008947 */ /* 0x000fea0003800000 */
.L_x_413:
[----:B------:R-:W-:-:S08]  /*0a10*/  NOP ;  /* 0x0000000000007918 */ /* 0x000fd00000000000 */
[----:B------:R-:W0:Y:S02]  /*0a20*/  USETMAXREG.TRY_ALLOC.CTAPOOL UP0, 0xf0 ;  /* 0x000000f0000079c8 */ /* 0x000e240008000600 */
[----:B0-----:R-:W-:-:S13]  /*0a30*/  PLOP3.LUT P0, PT, PT, PT, UP0, 0x80, 0x0 ;  /* 0x000000000000781c */ /* 0x001fda0003f0f008 */
[----:B------:R-:W-:Y:S05]  /*0a40*/  @!P0 BRA `(.L_x_413) ;  /* 0xfffffffc00f08947 */ /* 0x000fea000383ffff */
[----:B------:R-:W2:Y:S01]  /*0a50*/  LDL.LU R0, [R1+0x18] ;  /* 0x0000180001007983 */ /* 0x000ea20000300800 */
[----:B------:R-:W0:Y:S01]  /*0a60*/  S2R R2, SR_TID.X ;  /* 0x0000000000027919 */ /* 0x000e220000002100 */
[----:B------:R-:W1:Y:S01]  /*0a70*/  S2UR UR37, SR_CgaCtaId ;  /* 0x00000000002579c3 */ /* 0x000e620000008800 */
[----:B------:R-:W-:Y:S01]  /*0a80*/  UMOV UR4, 0x400 ;  /* 0x0000040000047882 */ /* 0x000fe20000000000 */
[----:B0-----:R-:W-:-:S06]  /*0a90*/  SHF.R.U32.HI R2, RZ, 0x7, R2 ;  /* 0x00000007ff027819 */ /* 0x001fcc0000011602 */
[----:B------:R-:W-:Y:S06]  /*0aa0*/  BAR.ARV 0x8, 0x120 ;  /* 0x0204800000007b1d */ /* 0x000fec0000002000 */
[----:B------:R-:W-:-:S13]  /*0ab0*/  ISETP.NE.AND P0, PT, R2, 0x1, PT ;  /* 0x000000010200780c */ /* 0x000fda0003f05270 */
[----:B------:R-:W-:Y:S08]  /*0ac0*/  @!P0 BAR.ARV 0x9, 0x100 ;  /* 0x0244000000008b1d */ /* 0x000ff00000002000 */
[----:B------:R-:W-:Y:S01]  /*0ad0*/  BAR.SYNC.DEFER_BLOCKING 0x5, 0x180 ;  /* 0x0146000000007b1d */ /* 0x000fe20000010000 */
[----:B-1----:R-:W-:-:S06]  /*0ae0*/  ULEA UR4, UR37, UR4, 0x18 ;  /* 0x0000000425047291 */ /* 0x002fcc000f8ec03f */
[----:B------:R-:W-:Y:S01]  /*0af0*/  IMAD.U32 R18, RZ, RZ, UR4 ;  /* 0x00000004ff127e24 */ /* 0x000fe2000f8e00ff */
[----:B------:R-:W-:-:S04]  /*0b00*/  ULDC UR4, c[0x0][0xc14] ;  /* 0x0003050000047ab9 */ /* 0x000fc80000000800 */
[----:B------:R-:W0:Y:S01]  /*0b10*/  LDS.128 R144, [R18+0x298d0] ;  /* 0x0298d00012907984 */ /* 0x000e220000000c00 */
[----:B------:R-:W-:Y:S06]  /*0b20*/  BAR.ARV 0x4, 0x180 ;  /* 0x0106000000007b1d */ /* 0x000fec0000002000 */
[----:B--2---:R-:W-:-:S04]  /*0b30*/  LOP3.LUT R0, R0, 0xfffffffb, RZ, 0xc0, !PT ;  /* 0xfffffffb00007812 */ /* 0x004fc800078ec0ff */
[----:B------:R-:W-:-:S05]  /*0b40*/  @P0 LOP3.LUT R0, R0, 0x4, RZ, 0xfc, !PT ;  /* 0x0000000400000812 */ /* 0x000fca00078efcff */
[----:B------:R1:W-:Y:S01]  /*0b50*/  STL [R1+0x18], R0 ;  /* 0x0000180001007387 */ /* 0x0003e20000100800 */
[----:B0-----:R-:W-:-:S13]  /*0b60*/  ISETP.GE.AND P0, PT, R147, UR4, PT ;  /* 0x0000000493007c0c */ /* 0x001fda000bf06270 */
[----:B-1----:R-:W-:Y:S05]  /*0b70*/  @P0 BRA `(.L_x_414) ;  /* 0x0000027000900947 */ /* 0x002fea0003800000 */
[----:B------:R-:W0:Y:S01]  /*0b80*/  S2R R0, SR_TID.X ;  /* 0x0000000000007919 */ /* 0x000e220000002100 */
[----:B------:R-:W-:Y:S01]  /*0b90*/  R2UR UR52, R18 ;  /* 0x00000000123472ca */ /* 0x000fe200000e0000 */
[----:B------:R-:W-:Y:S01]  /*0ba0*/  IMAD.MOV.U32 R223, RZ, RZ, -0x2 ;  /* 0xfffffffeffdf7424 */ /* 0x000fe200078e00ff */
[----:B------:R-:W-:Y:S01]  /*0bb0*/  MOV R19, RZ ;  /* 0x000000ff00137202 */ /* 0x000fe20000000f00 */
[----:B------:R-:W-:Y:S01]  /*0bc0*/  IMAD.MOV.U32 R171, RZ, RZ, RZ ;  /* 0x000000ffffab7224 */ /* 0x000fe200078e00ff */
[----:B------:R-:W-:Y:S01]  /*0bd0*/  ULOP3.LUT UR53, UR36, 0x1, URZ, 0xfc, !UPT ;  /* 0x0000000124357892 */ /* 0x000fe2000f8efc3f */
[----:B------:R-:W-:Y:S01]  /*0be0*/  IMAD.MOV.U32 R175, RZ, RZ, RZ ;  /* 0x000000ffffaf7224 */ /* 0x000fe200078e00ff */
[----:B------:R-:W-:Y:S01]  /*0bf0*/  UMOV UR43, URZ ;  /* 0x0000003f002b7c82 */ /* 0x000fe20008000000 */
[----:B------:R-:W-:-:S06]  /*0c00*/  IMAD.MOV.U32 R148, RZ, RZ, RZ ;  /* 0x000000ffff947224 */ /* 0x000fcc00078e00ff */
[----:B------:R-:W-:Y:S01]  /*0c10*/  UIADD3 UR52, UR52, 0x14400, URZ ;  /* 0x0001440034347890 */ /* 0x000fe2000fffe03f */
[----:B0-----:R-:W-:-:S05]  /*0c20*/  VIADD R235, R0, 0xffffff80 ;  /* 0xffffff8000eb7836 */ /* 0x001fca0000000000 */
[----:B------:R-:W-:-:S04]  /*0c30*/  SHF.R.S32.HI R0, RZ, 0x1f, R235 ;  /* 0x0000001fff007819 */ /* 0x000fc800000114eb */
[CC--:B------:R-:W-:Y:S02]  /*0c40*/  LEA.HI R2, R0.reuse, R235.reuse, RZ, 0x4 ;  /* 0x000000eb00027211 */ /* 0x0c0fe400078f20ff */
[CC--:B------:R-:W-:Y:S02]  /*0c50*/  LEA.HI R3, R0.reuse, R235.reuse, RZ, 0x5 ;  /* 0x000000eb00037211 */ /* 0x0c0fe400078f28ff */
[----:B------:R-:W-:Y:S02]  /*0c60*/  LEA.HI R5, R0, R235, RZ, 0x2 ;  /* 0x000000eb00057211 */ /* 0x000fe400078f10ff */
[----:B------:R-:W-:Y:S02]  /*0c70*/  SHF.R.S32.HI R205, RZ, 0x4, R2 ;  /* 0x00000004ffcd7819 */ /* 0x000fe40000011402 */
[----:B------:R-:W-:Y:S02]  /*0c80*/  LOP3.LUT R4, R2, 0x3fffff0, RZ, 0xc0, !PT ;  /* 0x03fffff002047812 */ /* 0x000fe400078ec0ff */
[----:B------:R-:W-:-:S02]  /*0c90*/  SHF.L.U32 R3, R3, 0x5, RZ ;  /* 0x0000000503037819 */ /* 0x000fc400000006ff */
[--C-:B------:R-:W-:Y:S01]  /*0ca0*/  SHF.R.S32.HI R6, RZ, 0x2, R5.reuse ;  /* 0x00000002ff067819 */ /* 0x100fe20000011405 */
[----:B------:R-:W-:Y:S01]  /*0cb0*/  IMAD.IADD R4, R235, 0x1, -R4 ;  /* 0x00000001eb047824 */ /* 0x000fe200078e0a04 */
[----:B------:R-:W-:Y:S02]  /*0cc0*/  LEA.HI R2, R2, R205, RZ, 0x1 ;  /* 0x000000cd02027211 */ /* 0x000fe400078f08ff */
[----:B------:R-:W-:Y:S02]  /*0cd0*/  SHF.R.S32.HI R5, RZ, 0x1f, R5 ;  /* 0x0000001fff057819 */ /* 0x000fe40000011405 */
[----:B------:R-:W-:Y:S02]  /*0ce0*/  LOP3.LUT R3, R3, 0xfffffc00, RZ, 0xc0, !PT ;  /* 0xfffffc0003037812 */ /* 0x000fe400078ec0ff */
[----:B------:R-:W-:Y:S02]  /*0cf0*/  LOP3.LUT R2, R2, 0x1ffffffe, RZ, 0xc0, !PT ;  /* 0x1ffffffe02027812 */ /* 0x000fe400078ec0ff */
[----:B------:R-:W-:Y:S01]  /*0d00*/  LEA.HI R5, R5, R6, RZ, 0x2 ;  /* 0x0000000605057211 */ /* 0x000fe200078f10ff */
[----:B------:R-:W-:-:S02]  /*0d10*/  IMAD R3, R4, 0x40, R3 ;  /* 0x0000004004037824 */ /* 0x000fc400078e0203 */
[----:B------:R-:W-:Y:S01]  /*0d20*/  IMAD.IADD R2, R205, 0x1, -R2 ;  /* 0x00000001cd027824 */ /* 0x000fe200078e0a02 */
[----:B------:R-:W-:Y:S02]  /*0d30*/  LOP3.LUT R7, R5, 0xfffffffc, RZ, 0xc0, !PT ;  /* 0xfffffffc05077812 */ /* 0x000fe400078ec0ff */
[-C--:B------:R-:W-:Y:S01]  /*0d40*/  LEA.HI R5, R235, R235.reuse, RZ, 0x1 ;  /* 0x000000ebeb057211 */ /* 0x080fe200078f08ff */
[----:B------:R-:W-:Y:S01]  /*0d50*/  IMAD R234, R2, 0x8, R3 ;  /* 0x0000000802ea7824 */ /* 0x000fe200078e0203 */
[----:B------:R-:W-:Y:S02]  /*0d60*/  LEA.HI R2, R0, R235, RZ, 0x7 ;  /* 0x000000eb00027211 */ /* 0x000fe400078f38ff */
[--C-:B------:R-:W-:Y:S02]  /*0d70*/  SHF.R.S32.HI R168, RZ, 0x1, R5.reuse ;  /* 0x00000001ffa87819 */ /* 0x100fe40000011405 */
[----:B------:R-:W-:Y:S02]  /*0d80*/  SHF.R.S32.HI R3, RZ, 0x1f, R5 ;  /* 0x0000001fff037819 */ /* 0x000fe40000011405 */
[----:B------:R-:W-:-:S02]  /*0d90*/  LOP3.LUT R4, R2, 0xffffff80, RZ, 0xc0, !PT ;  /* 0xffffff8002047812 */ /* 0x000fc400078ec0ff */
[----:B------:R-:W-:Y:S02]  /*0da0*/  LEA.HI R3, R3, R168, RZ, 0x3 ;  /* 0x000000a803037211 */ /* 0x000fe400078f18ff */
[C---:B------:R-:W-:Y:S01]  /*0db0*/  IADD3 R211, R168.reuse, 0x80, RZ ;  /* 0x00000080a8d37810 */ /* 0x040fe20007ffe0ff */
[----:B------:R-:W-:Y:S01]  /*0dc0*/  IMAD.IADD R215, R235, 0x1, -R4 ;  /* 0x00000001ebd77824 */ /* 0x000fe200078e0a04 */
[----:B------:R-:W-:Y:S02]  /*0dd0*/  LOP3.LUT R3, R3, 0xfffffff8, RZ, 0xc0, !PT ;  /* 0xfffffff803037812 */ /* 0x000fe400078ec0ff */
[----:B------:R-:W-:Y:S02]  /*0de0*/  SHF.R.S32.HI R4, RZ, 0x1f, R211 ;  /* 0x0000001fff047819 */ /* 0x000fe400000114d3 */
[----:B------:R-:W-:Y:S01]  /*0df0*/  LOP3.LUT R214, R5, 0xfffffffe, RZ, 0xc0, !PT ;  /* 0xfffffffe05d67812 */ /* 0x000fe200078ec0ff */
[----:B------:R-:W-:Y:S01]  /*0e00*/  IMAD.IADD R220, R168, 0x1, -R3 ;  /* 0x00000001a8dc7824 */ /* 0x000fe200078e0a03 */
[----:B------:R-:W-:-:S02]  /*0e10*/  IADD3 R7, R6, -R7, RZ ;  /* 0x8000000706077210 */ /* 0x000fc40007ffe0ff */
[-C--:B------:R-:W-:Y:S01]  /*0e20*/  LEA.HI R11, R211, R211.reuse, RZ, 0x1 ;  /* 0x000000d3d30b7211 */ /* 0x080fe200078f08ff */
[----:B------:R-:W-:Y:S01]  /*0e30*/  IMAD.IADD R214, R235, 0x1, -R214 ;  /* 0x00000001ebd67824 */ /* 0x000fe200078e0ad6 */
[----:B------:R-:W-:Y:S02]  /*0e40*/  LEA.HI R6, R4, R211, RZ, 0x3 ;  /* 0x000000d304067211 */ /* 0x000fe400078f18ff */
[----:B------:R-:W-:Y:S01]  /*0e50*/  SHF.L.U32 R3, R220, 0x7, RZ ;  /* 0x00000007dc037819 */ /* 0x000fe200000006ff */
[----:B------:R-:W-:Y:S01]  /*0e60*/  IMAD.SHL.U32 R22, R214, 0x10, RZ ;  /* 0x00000010d6167824 */ /* 0x000fe200078e00ff */
[----:B------:R-:W-:Y:S01]  /*0e70*/  SHF.R.S32.HI R8, RZ, 0x1f, R215 ;  /* 0x0000001fff087819 */ /* 0x000fe200000114d7 */
[----:B------:R-:W-:Y:S01]  /*0e80*/  IMAD.SHL.U32 R9, R6, 0x40, RZ ;  /* 0x0000004006097824 */ /* 0x000fe200078e00ff */
[----:B------:R-:W-:Y:S01]  /*0e90*/  LOP3.LUT R4, R11, 0x3fffffe, RZ, 0xc0, !PT ;  /* 0x03fffffe0b047812 */ /* 0x000fe200078ec0ff */
[C---:B------:R-:W-:Y:S01]  /*0ea0*/  VIADD R169, R22.reuse, 0x20 ;  /* 0x0000002016a97836 */ /* 0x040fe20000000000 */
[----:B------:R-:W-:Y:S01]  /*0eb0*/  LOP3.LUT R3, R3, 0x380, RZ, 0xc0, !PT ;  /* 0x0000038003037812 */ /* 0x000fe200078ec0ff */
[----:B------:R-:W-:Y:S01]  /*0ec0*/  VIADD R170, R22, 0x40 ;  /* 0x0000004016aa7836 */ /* 0x000fe20000000000 */
[----:B------:R-:W-:Y:S01]  /*0ed0*/  LEA.HI R5, R5, R168, RZ, 0x1 ;  /* 0x000000a805057211 */ /* 0x000fe200078f08ff */
[----:B------:R-:W-:Y:S01]  /*0ee0*/  IMAD.IADD R197, R211, 0x1, -R4 ;  /* 0x00000001d3c57824 */ /* 0x000fe200078e0a04 */
[----:B------:R-:W-:-:S02]  /*0ef0*/  LEA.HI R6, R8, R215, RZ, 0x2 ;  /* 0x000000d708067211 */ /* 0x000fc400078f10ff */
[----:B------:R-:W-:Y:S02]  /*0f00*/  LOP3.LUT R14, R9, 0xfffffe00, RZ, 0xc0, !PT ;  /* 0xfffffe00090e7812 */ /* 0x000fe400078ec0ff */
[----:B------:R-:W-:Y:S02]  /*0f10*/  SHF.R.U32.HI R4, RZ, 0x3, R3 ;  /* 0x00000003ff047819 */ /* 0x000fe40000011603 */
[----:B------:R-:W-:Y:S02]  /*0f20*/  LOP3.LUT R5, R5, 0x3fffffe, RZ, 0xc0, !PT ;  /* 0x03fffffe05057812 */ /* 0x000fe400078ec0ff */
[----:B------:R-:W-:Y:S02]  /*0f30*/  SHF.R.S32.HI R9, RZ, 0x2, R6 ;  /* 0x00000002ff097819 */ /* 0x000fe40000011406 */
[----:B------:R-:W-:Y:S02]  /*0f40*/  LOP3.LUT R3, R3, 0x10, R22, 0xf8, !PT ;  /* 0x0000001003037812 */ /* 0x000fe400078ef816 */
[----:B------:R-:W-:-:S02]  /*0f50*/  SHF.R.S32.HI R10, RZ, 0x1f, R6 ;  /* 0x0000001fff0a7819 */ /* 0x000fc40000011406 */
[----:B------:R-:W-:Y:S02]  /*0f60*/  LOP3.LUT R12, R6, 0x7ffffffc, RZ, 0xc0, !PT ;  /* 0x7ffffffc060c7812 */ /* 0x000fe400078ec0ff */
[----:B------:R-:W-:Y:S01]  /*0f70*/  LOP3.LUT R6, R3, R4, RZ, 0x3c, !PT ;  /* 0x0000000403067212 */ /* 0x000fe200078e3cff */
[----:B------:R-:W-:Y:S01]  /*0f80*/  IMAD.IADD R4, R168, 0x1, -R5 ;  /* 0x00000001a8047824 */ /* 0x000fe200078e0a05 */
[----:B------:R-:W-:Y:S01]  /*0f90*/  LEA.HI R10, R10, R9, RZ, 0x3 ;  /* 0x000000090a0a7211 */ /* 0x000fe200078f18ff */
[----:B------:R-:W-:Y:S01]  /*0fa0*/  IMAD.IADD R12, R215, 0x1, -R12 ;  /* 0x00000001d70c7824 */ /* 0x000fe200078e0a0c */
[----:B------:R-:W-:Y:S01]  /*0fb0*/  SHF.R.S32.HI R219, RZ, 0x7, R2 ;  /* 0x00000007ffdb7819 */ /* 0x000fe20000011402 */
[C---:B------:R-:W-:Y:S01]  /*0fc0*/  IMAD R174, R205.reuse, 0x8, R4 ;  /* 0x00000008cdae7824 */ /* 0x040fe200078e0204 */
[----:B------:R-:W-:Y:S01]  /*0fd0*/  LOP3.LUT R10, R10, 0xfffffff8, RZ, 0xc0, !PT ;  /* 0xfffffff80a0a7812 */ /* 0x000fe200078ec0ff */
[----:B------:R-:W-:Y:S01]  /*0fe0*/  IMAD R205, R205, 0x400, R6 ;  /* 0x00000400cdcd7824 */ /* 0x000fe200078e0206 */
[----:B------:R-:W-:Y:S01]  /*0ff0*/  LEA.HI R2, R2, R219, RZ, 0x1 ;  /* 0x000000db02027211 */ /* 0x000fe200078f08ff */
[----:B------:R-:W-:Y:S01]  /*1000*/  IMAD.SHL.U32 R174, R174, 0x40, RZ ;  /* 0x00000040aeae7824 */ /* 0x000fe200078e00ff */
[----:B------:R-:W-:Y:S01]  /*1010*/  LEA.HI R8, R8, R215, RZ, 0x5 ;  /* 0x000000d708087211 */ /* 0x000fe200078f28ff */
[----:B------:R-:W-:Y:S01]  /*1020*/  IMAD R223, R12, R223, 0xa0 ;  /* 0x000000a00cdf7424 */ /* 0x000fe200078e02df */
[----:B------:R-:W-:-:S02]  /*1030*/  SHF.R.S32.HI R4, RZ, 0x1f, R169 ;  /* 0x0000001fff047819 */ /* 0x000fc400000114a9 */
[----:B------:R-:W-:Y:S02]  /*1040*/  IADD3 R9, R9, -R10, RZ ;  /* 0x8000000a09097210 */ /* 0x000fe40007ffe0ff */
[----:B------:R-:W-:Y:S02]  /*1050*/  LOP3.LUT R2, R2, 0x3fffffe, RZ, 0xc0, !PT ;  /* 0x03fffffe02027812 */ /* 0x000fe400078ec0ff */
[----:B------:R-:W-:Y:S02]  /*1060*/  SHF.R.S32.HI R8, RZ, 0x5, R8 ;  /* 0x00000005ff087819 */ /* 0x000fe40000011408 */
[----:B------:R-:W-:Y:S02]  /*1070*/  SHF.L.U32 R172, R7, 0x7, RZ ;  /* 0x0000000707ac7819 */ /* 0x000fe400000006ff */
[----:B------:R-:W-:Y:S01]  /*1080*/  LEA.HI R3, R4, R169, RZ, 0x4 ;  /* 0x000000a904037211 */ /* 0x000fe200078f20ff */
[----:B------:R-:W-:Y:S01]  /*1090*/  IMAD R9, R8, 0x10, R9 ;  /* 0x0000001008097824 */ /* 0x000fe200078e0209 */
[----:B------:R-:W-:-:S02]  /*10a0*/  SHF.R.S32.HI R5, RZ, 0x1f, R170 ;  /* 0x0000001fff057819 */ /* 0x000fc400000114aa */
[----:B------:R-:W-:Y:S02]  /*10b0*/  LEA.HI R4, R4, R169, RZ, 0x6 ;  /* 0x000000a904047211 */ /* 0x000fe400078f30ff */
[----:B------:R-:W-:Y:S02]  /*10c0*/  IADD3 R2, R219, -R2, RZ ;  /* 0x80000002db027210 */ /* 0x000fe40007ffe0ff */
[----:B------:R-:W-:Y:S02]  /*10d0*/  LOP3.LUT R172, R172, 0x180, RZ, 0xc0, !PT ;  /* 0x00000180acac7812 */ /* 0x000fe400078ec0ff */
[----:B------:R-:W-:Y:S01]  /*10e0*/  LEA.HI R0, R0, R235, RZ, 0x3 ;  /* 0x000000eb00007211 */ /* 0x000fe200078f18ff */
[----:B------:R-:W-:Y:S01]  /*10f0*/  IMAD R224, R2, 0x40, R9 ;  /* 0x0000004002e07824 */ /* 0x000fe200078e0209 */
[CC--:B------:R-:W-:Y:S02]  /*1100*/  LEA.HI R6, R5.reuse, R170.reuse, RZ, 0x6 ;  /* 0x000000aa05067211 */ /* 0x0c0fe400078f30ff */
[----:B------:R-:W-:Y:S01]  /*1110*/  LEA.HI R221, R5, R170, RZ, 0x4 ;  /* 0x000000aa05dd7211 */ /* 0x000fe200078f20ff */
[----:B------:R-:W-:Y:S01]  /*1120*/  IMAD.SHL.U32 R5, R4, 0x80, RZ ;  /* 0x0000008004057824 */ /* 0x000fe200078e00ff */
[----:B------:R-:W-:-:S02]  /*1130*/  LOP3.LUT R4, R172, 0x30, R3, 0xf8, !PT ;  /* 0x00000030ac047812 */ /* 0x000fc400078ef803 */
[----:B------:R-:W-:Y:S02]  /*1140*/  SHF.R.U32.HI R173, RZ, 0x3, R172 ;  /* 0x00000003ffad7819 */ /* 0x000fe400000116ac */
[----:B------:R-:W-:Y:S02]  /*1150*/  LOP3.LUT R2, R0, 0x1ffffff8, RZ, 0xc0, !PT ;  /* 0x1ffffff800027812 */ /* 0x000fe400078ec0ff */
[----:B------:R-:W-:Y:S01]  /*1160*/  LOP3.LUT P0, RZ, R7, 0x2, RZ, 0xc0, !PT ;  /* 0x0000000207ff7812 */ /* 0x000fe2000780c0ff */
[----:B------:R-:W-:Y:S01]  /*1170*/  IMAD.SHL.U32 R7, R6, 0x80, RZ ;  /* 0x0000008006077824 */ /* 0x000fe200078e00ff */
[----:B------:R-:W-:Y:S01]  /*1180*/  LOP3.LUT R5, R5, 0xffffe000, RZ, 0xc0, !PT ;  /* 0xffffe00005057812 */ /* 0x000fe200078ec0ff */
[----:B------:R-:W-:Y:S01]  /*1190*/  IMAD.IADD R2, R235, 0x1, -R2 ;  /* 0x00000001eb027824 */ /* 0x000fe200078e0a02 */
[----:B------:R-:W-:Y:S02]  /*11a0*/  LOP3.LUT R4, R4, R173, RZ, 0x3c, !PT ;  /* 0x000000ad04047212 */ /* 0x000fe400078e3cff */
[----:B------:R-:W-:Y:S01]  /*11b0*/  SHF.R.S32.HI R200, RZ, 0x3, R0 ;  /* 0x00000003ffc87819 */ /* 0x000fe20000011400 */
[----:B------:R-:W-:Y:S01]  /*11c0*/  IMAD.SHL.U32 R199, R2, 0x8, RZ ;  /* 0x0000000802c77824 */ /* 0x000fe200078e00ff */
[----:B------:R-:W-:-:S02]  /*11d0*/  LOP3.LUT R0, R172, 0x10, R22, 0xf8, !PT ;  /* 0x00000010ac007812 */ /* 0x000fc400078ef816 */
[----:B------:R-:W-:Y:S02]  /*11e0*/  LOP3.LUT R6, R172, 0x30, R221, 0xf8, !PT ;  /* 0x00000030ac067812 */ /* 0x000fe400078ef8dd */
[----:B------:R-:W-:Y:S01]  /*11f0*/  IADD3 R5, R4, R174, R5 ;  /* 0x000000ae04057210 */ /* 0x000fe20007ffe005 */
[----:B------:R-:W-:Y:S01]  /*1200*/  IMAD.MOV.U32 R4, RZ, RZ, 0x20 ;  /* 0x00000020ff047424 */ /* 0x000fe200078e00ff */
[----:B------:R-:W-:Y:S02]  /*1210*/  SHF.R.S32.HI R11, RZ, 0x1, R11 ;  /* 0x00000001ff0b7819 */ /* 0x000fe4000001140b */
[-C--:B------:R-:W-:Y:S02]  /*1220*/  LOP3.LUT R203, R0, R173.reuse, RZ, 0x3c, !PT ;  /* 0x000000ad00cb7212 */ /* 0x080fe400078e3cff */
[----:B------:R-:W-:Y:S01]  /*1230*/  LOP3.LUT R7, R7, 0xffffe000, RZ, 0xc0, !PT ;  /* 0xffffe00007077812 */ /* 0x000fe200078ec0ff */
[----:B------:R-:W-:Y:S01]  /*1240*/  IMAD.SHL.U32 R11, R11, 0x80, RZ ;  /* 0x000000800b0b7824 */ /* 0x000fe200078e00ff */
[----:B------:R-:W-:Y:S01]  /*1250*/  LOP3.LUT R6, R6, R173, RZ, 0x3c, !PT ;  /* 0x000000ad06067212 */ /* 0x000fe200078e3cff */
[----:B------:R-:W-:Y:S01]  /*1260*/  IMAD.IADD R203, R174, 0x1, R203 ;  /* 0x00000001aecb7824 */ /* 0x000fe200078e02cb */
[----:B------:R-:W-:-:S02]  /*1270*/  LOP3.LUT R2, R172, 0x30, R22, 0xf8, !PT ;  /* 0x00000030ac027812 */ /* 0x000fc400078ef816 */
[----:B------:R-:W-:Y:S02]  /*1280*/  IADD3 R7, R6, R174, R7 ;  /* 0x000000ae06077210 */ /* 0x000fe40007ffe007 */
[----:B------:R-:W-:Y:S02]  /*1290*/  SHF.R.S32.HI R222, RZ, 0x4, R3 ;  /* 0x00000004ffde7819 */ /* 0x000fe40000011403 */
[----:B------:R-:W-:Y:S01]  /*12a0*/  SEL R0, R4, 0xffffffe0, !P0 ;  /* 0xffffffe004007807 */ /* 0x000fe20004000000 */
[----:B------:R-:W-:Y:S01]  /*12b0*/  IMAD.IADD R216, R18, 0x1, R7 ;  /* 0x0000000112d87824 */ /* 0x000fe200078e0207 */
[----:B------:R-:W-:Y:S02]  /*12c0*/  LOP3.LUT R3, R2, R173, RZ, 0x3c, !PT ;  /* 0x000000ad02037212 */ /* 0x000fe400078e3cff */
[----:B------:R-:W-:Y:S01]  /*12d0*/  LEA R197, R197, R14, 0x6 ;  /* 0x0000000ec5c57211 */ /* 0x000fe200078e30ff */
[----:B------:R-:W-:Y:S01]  /*12e0*/  IMAD.IADD R204, R0, 0x1, R203 ;  /* 0x0000000100cc7824 */ /* 0x000fe200078e02cb */
[----:B------:R-:W-:-:S02]  /*12f0*/  SHF.L.U32 R16, R214, 0x3, RZ ;  /* 0x00000003d6107819 */ /* 0x000fc400000006ff */
[----:B------:R-:W-:Y:S02]  /*1300*/  LOP3.LUT R196, R11, 0x180, RZ, 0xc0, !PT ;  /* 0x000001800bc47812 */ /* 0x000fe400078ec0ff */
[----:B------:R-:W-:Y:S02]  /*1310*/  SHF.R.S32.HI R221, RZ, 0x4, R221 ;  /* 0x00000004ffdd7819 */ /* 0x000fe400000114dd */
[C---:B------:R-:W-:Y:S02]  /*1320*/  IADD3 R218, R18.reuse, R174, R3 ;  /* 0x000000ae12da7210 */ /* 0x040fe40007ffe003 */
[----:B------:R-:W-:Y:S02]  /*1330*/  IADD3 R217, R18, R5, RZ ;  /* 0x0000000512d97210 */ /* 0x000fe40007ffe0ff */
[----:B------:R-:W-:-:S07]  /*1340*/  IADD3 R213, R0, UR52, R203 ;  /* 0x0000003400d57c10 */ /* 0x000fce000fffe0cb */
.L_x_608:
[----:B0-----:R-:W0:Y:S02]  /*1350*/  LDC.64 R206, c[0x0][0xc60] ;  /* 0x00031800ffce7b82 */ /* 0x001e240000000a00 */
[----:B0-----:R-:W-:-:S06]  /*1360*/  IMAD.WIDE R206, R147, 0x4, R206 ;  /* 0x0000000493ce7825 */ /* 0x001fcc00078e02ce */
[----:B--2---:R-:W2:Y:S01]  /*1370*/  LDG.E R206, desc[UR54][R206.64] ;  /* 0x00000036cece7981 */ /* 0x004ea2000c1e1900 */
[----:B------:R-:W-:Y:S05]  /*1380*/  YIELD ;  /* 0x0000000000007946 */ /* 0x000fea0003800000 */
[----:B------:R-:W-:Y:S01]  /*1390*/  ULDC.64 UR4, c[0x0][0xa28] ;  /* 0x00028a0000047ab9 */ /* 0x000fe20000000a00 */
[----:B------:R-:W-:Y:S01]  /*13a0*/  ULDC.64 UR8, c[0x0][0xa18] ;  /* 0x0002860000087ab9 */ /* 0x000fe20000000a00 */
[----:B------:R-:W-:Y:S01]  /*13b0*/  ISETP.NE.U32.AND P1, PT, RZ, UR4, PT ;  /* 0x00000004ff007c0c */ /* 0x000fe2000bf25070 */
[----:B------:R-:W-:Y:S01]  /*13c0*/  ULDC.64 UR6, c[0x0][0xa08] ;  /* 0x0002820000067ab9 */ /* 0x000fe20000000a00 */
[----:B---345:R-:W-:Y:S01]  /*13d0*/  MOV R9, RZ ;  /* 0x000000ff00097202 */ /* 0x038fe20000000f00 */
[----:B------:R-:W-:Y:S01]  /*13e0*/  IMAD.MOV.U32 R27, RZ, RZ, RZ ;  /* 0x000000ffff1b7224 */ /* 0x000fe200078e00ff */
[----:B------:R-:W-:-:S02]  /*13f0*/  ISETP.NE.AND.EX P1, PT, RZ, UR5, PT, P1 ;  /* 0x00000005ff007c0c */ /* 0x000fc4000bf25310 */
[----:B------:R-:W-:-:S04]  /*1400*/  ISETP.NE.U32.AND P0, PT, RZ, UR6, PT ;  /* 0x00000006ff007c0c */ /* 0x000fc8000bf05070 */
[----:B------:R-:W-:Y:S02]  /*1410*/  ISETP.NE.AND.EX P0, PT, RZ, UR7, PT, P0 ;  /* 0x00000007ff007c0c */ /* 0x000fe4000bf05300 */
[----:B--2---:R-:W-:Y:S01]  /*1420*/  SHF.R.S32.HI R210, RZ, 0x1f, R206 ;  /* 0x0000001fffd27819 */ /* 0x004fe200000114ce */
[----:B------:R-:W-:-:S04]  /*1430*/  IMAD.SHL.U32 R208, R206, 0x4, RZ ;  /* 0x00000004ced07824 */ /* 0x000fc800078e00ff */
[C---:B------:R-:W-:Y:S02]  /*1440*/  @P1 LEA R2, P2, R206.reuse, UR4, 0x2 ;  /* 0x00000004ce021c11 */ /* 0x040fe4000f8410ff */
[C-C-:B------:R-:W-:Y:S02]  /*1450*/  SHF.L.U64.HI R209, R206.reuse, 0x2, R210.reuse ;  /* 0x00000002ced17819 */ /* 0x140fe400000102d2 */
[----:B------:R-:W-:Y:S02]  /*1460*/  @P1 LEA.HI.X R3, R206, UR5, R210, 0x2, P2 ;  /* 0x00000005ce031c11 */ /* 0x000fe400090f14d2 */
[----:B------:R-:W-:Y:S01]  /*1470*/  ISETP.NE.U32.AND P2, PT, RZ, UR8, PT ;  /* 0x00000008ff007c0c */ /* 0x000fe2000bf45070 */
[----:B------:R-:W-:Y:S01]  /*1480*/  ULDC UR4, c[0x0][0x288] ;  /* 0x0000a20000047ab9 */ /* 0x000fe20000000800 */
[----:B------:R-:W-:Y:S01]  /*1490*/  IADD3 R6, P3, R208, UR6, RZ ;  /* 0x00000006d0067c10 */ /* 0x000fe2000ff7e0ff */
[----:B------:R0:W5:Y:S01]  /*14a0*/  @P1 LDG.E R9, desc[UR54][R2.64] ;  /* 0x0000003602091981 */ /* 0x000162000c1e1900 */
[----:B------:R-:W-:Y:S01]  /*14b0*/  ISETP.NE.AND.EX P2, PT, RZ, UR9, PT, P2 ;  /* 0x00000009ff007c0c */ /* 0x000fe2000bf45320 */
[----:B------:R-:W-:Y:S01]  /*14c0*/  IMAD.U32 R159, RZ, RZ, UR4 ;  /* 0x00000004ff9f7e24 */ /* 0x000fe2000f8e00ff */
[----:B------:R-:W-:Y:S01]  /*14d0*/  IADD3.X R7, R209, UR7, RZ, P3, !PT ;  /* 0x00000007d1077c10 */ /* 0x000fe20009ffe4ff */
[----:B------:R-:W-:-:S04]  /*14e0*/  ULDC.64 UR4, c[0x0][0x3f8] ;  /* 0x0000fe0000047ab9 */ /* 0x000fc80000000a00 */
[----:B------:R1:W5:Y:S06]  /*14f0*/  @P0 LDG.E R27, desc[UR54][R6.64] ;  /* 0x00000036061b0981 */ /* 0x00036c000c1e1900 */
[----:B------:R-:W-:-:S04]  /*1500*/  @P2 IADD3 R4, P1, R208, UR8, RZ ;  /* 0x00000008d0042c10 */ /* 0x000fc8000ff3e0ff */
[----:B------:R-:W-:-:S05]  /*1510*/  @P2 IADD3.X R5, R209, UR9, RZ, P1, !PT ;  /* 0x00000009d1052c10 */ /* 0x000fca0008ffe4ff */
[----:B------:R1:W5:Y:S01]  /*1520*/  @P2 LDG.E R159, desc[UR54][R4.64] ;  /* 0x00000036049f2981 */ /* 0x000362000c1e1900 */
[----:B------:R-:W-:-:S03]  /*1530*/  UISETP.NE.U32.AND UP0, UPT, UR4, URZ, UPT ;  /* 0x0000003f0400728c */ /* 0x000fc6000bf05070 */
[----:B------:R-:W-:Y:S01]  /*1540*/  ULDC UR4, c[0x0][0x404] ;  /* 0x0001010000047ab9 */ /* 0x000fe20000000800 */
[----:B------:R-:W-:-:S03]  /*1550*/  UISETP.NE.AND.EX UP0, UPT, UR5, URZ, UPT, UP0 ;  /* 0x0000003f0500728c */ /* 0x000fc6000bf05300 */
[----:B------:R-:W-:Y:S01]  /*1560*/  ULDC UR5, c[0x0][0x2e0] ;  /* 0x0000b80000057ab9 */ /* 0x000fe20000000800 */
[----:B------:R-:W-:-:S04]  /*1570*/  USEL UR4, UR4, 0x1, UP0 ;  /* 0x0000000104047887 */ /* 0x000fc80008000000 */
[----:B------:R-:W-:-:S03]  /*1580*/  UIMAD UR4, UR4, UR5, URZ ;  /* 0x00000005040472a4 */ /* 0x000fc6000f8e023f */
[----:B------:R-:W-:Y:S02]  /*1590*/  ULDC UR5, c[0x0][0x338] ;  /* 0x0000ce0000057ab9 */ /* 0x000fe40000000800 */
[----:B0-----:R-:W-:Y:S02]  /*15a0*/  IMAD.U32 R2, RZ, RZ, UR5 ;  /* 0x00000005ff027e24 */ /* 0x001fe4000f8e00ff */
[----:B------:R-:W-:Y:S01]  /*15b0*/  IMAD.U32 R26, RZ, RZ, UR4 ;  /* 0x00000004ff1a7e24 */ /* 0x000fe2000f8e00ff */
[----:B------:R-:W-:Y:S01]  /*15c0*/  MOV R25, R206 ;  /* 0x000000ce00197202 */ /* 0x000fe20000000f00 */
[----:B-1----:R-:W-:Y:S06]  /*15d0*/  @P2 BRA `(.L_x_415) ;  /* 0x0000000000242947 */ /* 0x002fec0003800000 */
[----:B------:R-:W-:Y:S02]  /*15e0*/  ULDC.64 UR4, c[0x0][0xa00] ;  /* 0x0002800000047ab9 */ /* 0x000fe40000000a00 */
[----:B------:R-:W-:-:S04]  /*15f0*/  ISETP.NE.U32.AND P1, PT, RZ, UR4, PT ;  /* 0x00000004ff007c0c */ /* 0x000fc8000bf25070 */
[----:B------:R-:W-:-:S13]  /*1600*/  ISETP.NE.AND.EX P1, PT, RZ, UR5, PT, P1 ;  /* 0x00000005ff007c0c */ /* 0x000fda000bf25310 */
[----:B------:R-:W-:Y:S05]  /*1610*/  @!P1 BRA `(.L_x_415) ;  /* 0x0000000000149947 */ /* 0x000fea0003800000 */
[----:B------:R-:W0:Y:S02]  /*1620*/  LDC.64 R4, c[0x0][0xa00] ;  /* 0x00028000ff047b82 */ /* 0x000e240000000a00 */
[----:B0-----:R-:W-:-:S05]  /*1630*/  IMAD.WIDE R4, R25, 0x4, R4 ;  /* 0x0000000419047825 */ /* 0x001fca00078e0204 */
[----:B-----5:R-:W2:Y:S04]  /*1640*/  LDG.E R159, desc[UR54][R4.64] ;  /* 0x00000036049f7981 */ /* 0x020ea8000c1e1900 */
[----:B------:R-:W2:Y:S02]  /*1650*/  LDG.E R0, desc[UR54][R4.64+0x4] ;  /* 0x0000043604007981 */ /* 0x000ea4000c1e1900 */
[----:B--2---:R-:W-:-:S07]  /*1660*/  IMAD.IADD R159, R0, 0x1, -R159 ;  /* 0x00000001009f7824 */ /* 0x004fce00078e0a9f */
.L_x_415:
[----:B------:R-:W-:Y:S01]  /*1670*/  ULDC.64 UR4, c[0x0][0xa20] ;  /* 0x0002880000047ab9 */ /* 0x000fe20000000a00 */
[----:B------:R-:W-:Y:S01]  /*1680*/  IMAD.MOV.U32 R212, RZ, RZ, R145 ;  /* 0x000000ffffd47224 */ /* 0x000fe200078e0091 */
[----:B------:R-:W-:Y:S02]  /*1690*/  ISETP.NE.U32.AND P1, PT, RZ, UR4, PT ;  /* 0x00000004ff007c0c */ /* 0x000fe4000bf25070 */
[----:B------:R-:W-:Y:S02]  /*16a0*/  MOV R207, R146 ;  /* 0x0000009200cf7202 */ /* 0x000fe40000000f00 */
[----:B------:R-:W-:-:S13]  /*16b0*/  ISETP.NE.AND.EX P1, PT, RZ, UR5, PT, P1 ;  /* 0x00000005ff007c0c */ /* 0x000fda000bf25310 */
[----:B------:R-:W-:Y:S05]  /*16c0*/  @!P1 BRA `(.L_x_416) ;  /* 0x0000000000109947 */ /* 0x000fea0003800000 */
[----:B------:R-:W-:-:S04]  /*16d0*/  IADD3 R4, P0, R208, UR4, RZ ;  /* 0x00000004d0047c10 */ /* 0x000fc8000ff1e0ff */
[----:B------:R-:W-:-:S05]  /*16e0*/  IADD3.X R5, R209, UR5, RZ, P0, !PT ;  /* 0x00000005d1057c10 */ /* 0x000fca00087fe4ff */
[----:B------:R0:W5:Y:S01]  /*16f0*/  LDG.E R26, desc[UR54][R4.64] ;  /* 0x00000036041a7981 */ /* 0x000162000c1e1900 */
[----:B------:R-:W-:Y:S05]  /*1700*/  BRA `(.L_x_417) ;  /* 0x0000000000107947 */ /* 0x000fea0003800000 */
.L_x_416:
[----:B------:R-:W-:Y:S05]  /*1710*/  @!P0 BRA `(.L_x_417) ;  /* 0x00000000000c8947 */ /* 0x000fea0003800000 */
[----:B------:R-:W2:Y:S04]  /*1720*/  LDG.E R3, desc[UR54][R6.64] ;  /* 0x0000003606037981 */ /* 0x000ea8000c1e1900 */
[----:B------:R-:W2:Y:S02]  /*1730*/  LDG.E R26, desc[UR54][R6.64+0x4] ;  /* 0x00000436061a7981 */ /* 0x000ea4000c1e1900 */
[----:B--2---:R-:W-:-:S07]  /*1740*/  IMAD.IADD R26, R26, 0x1, -R3 ;  /* 0x000000011a1a7824 */ /* 0x004fce00078e0a03 */
.L_x_417:
[----:B------:R-:W-:Y:S02]  /*1750*/  ULDC.64 UR4, c[0x0][0xa10] ;  /* 0x0002840000047ab9 */ /* 0x000fe40000000a00 */
[----:B------:R-:W-:-:S04]  /*1760*/  ISETP.NE.U32.AND P0, PT, RZ, UR4, PT ;  /* 0x00000004ff007c0c */ /* 0x000fc8000bf05070 */
[----:B------:R-:W-:Y:S01]  /*1770*/  ISETP.NE.AND.EX P0, PT, RZ, UR5, PT, P0 ;  /* 0x00000005ff007c0c */ /* 0x000fe2000bf05300 */
[----:B-----5:R-:W-:Y:S01]  /*1780*/  IMAD.IADD R9, R26, 0x1, -R9 ;  /* 0x000000011a097824 */ /* 0x020fe200078e0a09 */
[----:B------:R-:W-:-:S11]  /*1790*/  ULDC.64 UR4, c[0x0][0xa30] ;  /* 0x00028c0000047ab9 */ /* 0x000fd60000000a00 */
[----:B0-----:R-:W0:Y:S02]  /*17a0*/  @P0 LDC.64 R4, c[0x0][0xa10] ;  /* 0x00028400ff040b82 */ /* 0x001e240000000a00 */
[----:B0-----:R-:W-:-:S05]  /*17b0*/  @P0 IMAD.WIDE R4, R25, 0x4, R4 ;  /* 0x0000000419040825 */ /* 0x001fca00078e0204 */
[----:B------:R-:W2:Y:S04]  /*17c0*/  @P0 LDG.E R0, desc[UR54][R4.64] ;  /* 0x0000003604000981 */ /* 0x000ea8000c1e1900 */
[----:B------:R0:W2:Y:S01]  /*17d0*/  @P0 LDG.E R3, desc[UR54][R4.64+0x4] ;  /* 0x0000043604030981 */ /* 0x0000a2000c1e1900 */
[----:B------:R-:W-:Y:S01]  /*17e0*/  ISETP.NE.U32.AND P1, PT, RZ, UR4, PT ;  /* 0x00000004ff007c0c */ /* 0x000fe2000bf25070 */
[----:B------:R-:W-:-:S03]  /*17f0*/  IMAD.MOV.U32 R121, RZ, RZ, R26 ;  /* 0x000000ffff797224 */ /* 0x000fc600078e001a */
[----:B------:R-:W-:Y:S01]  /*1800*/  ISETP.NE.AND.EX P1, PT, RZ, UR5, PT, P1 ;  /* 0x00000005ff007c0c */ /* 0x000fe2000bf25310 */
[----:B0-----:R-:W-:-:S05]  /*1810*/  IMAD.MOV R4, RZ, RZ, -R9 ;  /* 0x000000ffff047224 */ /* 0x001fca00078e0a09 */
[----:B------:R-:W-:-:S07]  /*1820*/  VIMNMX R4, RZ, R4, !PT ;  /* 0x00000004ff047248 */ /* 0x000fce0007fe0100 */
[----:B------:R-:W-:-:S04]  /*1830*/  @P1 IADD3 R6, P2, R208, UR4, RZ ;  /* 0x00000004d0061c10 */ /* 0x000fc8000ff5e0ff */
[----:B------:R-:W-:-:S05]  /*1840*/  @P1 IADD3.X R7, R209, UR5, RZ, P2, !PT ;  /* 0x00000005d1071c10 */ /* 0x000fca00097fe4ff */
[----:B------:R0:W5:Y:S01]  /*1850*/  @P1 LDG.E R121, desc[UR54][R6.64] ;  /* 0x0000003606791981 */ /* 0x000162000c1e1900 */
[----:B--2---:R-:W-:-:S05]  /*1860*/  @P0 IADD3 R2, -R0, R3, RZ ;  /* 0x0000000300020210 */ /* 0x004fca0007ffe1ff */
[----:B------:R-:W-:-:S04]  /*1870*/  IMAD.IADD R147, R9, 0x1, R2 ;  /* 0x0000000109937824 */ /* 0x000fc800078e0202 */
[----:B------:R-:W-:-:S04]  /*1880*/  VIADD R0, R147, 0x9f ;  /* 0x0000009f93007836 */ /* 0x000fc80000000000 */
[----:B------:R-:W-:-:S05]  /*1890*/  IMAD.HI R0, R0, 0x66666667, RZ ;  /* 0x6666666700007827 */ /* 0x000fca00078e02ff */
[----:B------:R-:W-:-:S04]  /*18a0*/  SHF.R.U32.HI R161, RZ, 0x1f, R0 ;  /* 0x0000001fffa17819 */ /* 0x000fc80000011600 */
[----:B------:R-:W-:-:S05]  /*18b0*/  LEA.HI.SX32 R161, R0, R161, 0x1a ;  /* 0x000000a100a17211 */ /* 0x000fca00078fd2ff */
[----:B------:R-:W-:-:S05]  /*18c0*/  IMAD R3, R161, 0xa0, -R9 ;  /* 0x000000a0a1037824 */ /* 0x000fca00078e0a09 */
[----:B------:R-:W-:-:S04]  /*18d0*/  VIMNMX R3, R3, R2, PT ;  /* 0x0000000203037248 */ /* 0x000fc80003fe0100 */
[----:B------:R-:W-:Y:S01]  /*18e0*/  ISETP.GT.AND P0, PT, R3, R4, PT ;  /* 0x000000040300720c */ /* 0x000fe20003f04270 */
[----:B------:R-:W-:-:S05]  /*18f0*/  IMAD.WIDE.U32 R4, R4, -0x33333333, RZ ;  /* 0xcccccccd04047825 */ /* 0x000fca00078e00ff */
[----:B------:R-:W-:-:S05]  /*1900*/  SHF.R.U32.HI R120, RZ, 0x7, R5 ;  /* 0x00000007ff787819 */ /* 0x000fca0000011605 */
[----:B------:R-:W-:Y:S02]  /*1910*/  IMAD.MOV.U32 R24, RZ, RZ, R120 ;  /* 0x000000ffff187224 */ /* 0x000fe400078e0078 */
[----:B------:R-:W-:-:S05]  /*1920*/  @P0 IADD3 R0, R3, 0x9f, RZ ;  /* 0x0000009f03000810 */ /* 0x000fca0007ffe0ff */
[----:B------:R-:W-:-:S05]  /*1930*/  @P0 IMAD.HI R0, R0, 0x66666667, RZ ;  /* 0x6666666700000827 */ /* 0x000fca00078e02ff */
[----:B------:R-:W-:-:S04]  /*1940*/  @P0 SHF.R.U32.HI R3, RZ, 0x1f, R0 ;  /* 0x0000001fff030819 */ /* 0x000fc80000011600 */
[----:B------:R-:W-:Y:S02]  /*1950*/  @P0 LEA.HI.SX32 R24, R0, R3, 0x1a ;  /* 0x0000000300180211 */ /* 0x000fe400078fd2ff */
[----:B------:R-:W-:Y:S02]  /*1960*/  PLOP3.LUT P0, PT, PT, PT, PT, 0x80, 0x0 ;  /* 0x000000000000781c */ /* 0x000fe40003f0f070 */
[----:B------:R-:W-:-:S13]  /*1970*/  ISETP.GT.AND P1, PT, R24, R120, PT ;  /* 0x000000781800720c */ /* 0x000fda0003f24270 */
[----:B0-----:R-:W-:Y:S05]  /*1980*/  @!P1 BRA `(.L_x_418) ;  /* 0x000000e0003c9947 */ /* 0x001fea0003800000 */
[----:B------:R-:W-:Y:S01]  /*1990*/  VIADD R0, R18, 0x1a400 ;  /* 0x0001a40012007836 */ /* 0x000fe20000000000 */
[----:B------:R-:W-:Y:S04]  /*19a0*/  BSSY B6, `(.L_x_419) ;  /* 0x0000013000067945 */ /* 0x000fe80003800000 */
[----:B------:R-:W-:-:S13]  /*19b0*/  LOP3.LUT P0, RZ, R0, 0x1bf, RZ, 0xc0, !PT ;  /* 0x000001bf00ff7812 */ /* 0x000fda000780c0ff */
[----:B------:R-:W-:Y:S05]  /*19c0*/  @!P0 BRA `(.L_x_420) ;  /* 0x0000000000408947 */ /* 0x000fea0003800000 */
[----:B------:R-:W-:Y:S01]  /*19d0*/  MOV R0, 0x0 ;  /* 0x0000000000007802 */ /* 0x000fe20000000f00 */
[----:B------:R-:W-:Y:S01]  /*19e0*/  ULDC.64 UR4, c[0x4][0xc8] ;  /* 0x0100320000047ab9 */ /* 0x000fe20000000a00 */
[----:B------:R-:W-:Y:S01]  /*19f0*/  ULDC.64 UR6, c[0x4][0x28] ;  /* 0x01000a0000067ab9 */ /* 0x000fe20000000a00 */
[----:B------:R-:W-:Y:S01]  /*1a00*/  IMAD.U32 R4, RZ, RZ, UR4 ;  /* 0x00000004ff047e24 */ /* 0x000fe2000f8e00ff */
[----:B------:R0:W1:Y:S01]  /*1a10*/  LDC.64 R14, c[0x4][R0] ;  /* 0x01000000000e7b82 */ /* 0x0000620000000a00 */
[----:B------:R-:W-:Y:S01]  /*1a20*/  MOV R5, UR5 ;  /* 0x0000000500057c02 */ /* 0x000fe20008000f00 */
[----:B------:R-:W-:Y:S01]  /*1a30*/  ULDC.64 UR4, c[0x4][0xd0] ;  /* 0x0100340000047ab9 */ /* 0x000fe20000000a00 */
[----:B------:R-:W-:Y:S01]  /*1a40*/  IMAD.U32 R10, RZ, RZ, UR6 ;  /* 0x00000006ff0a7e24 */ /* 0x000fe2000f8e00ff */
[----:B------:R-:W-:Y:S01]  /*1a50*/  MOV R11, UR7 ;  /* 0x00000007000b7c02 */ /* 0x000fe20008000f00 */
[----:B------:R-:W-:Y:S02]  /*1a60*/  IMAD.U32 R6, RZ, RZ, UR4 ;  /* 0x00000004ff067e24 */ /* 0x000fe4000f8e00ff */
[----:B------:R-:W-:-:S02]  /*1a70*/  IMAD.U32 R7, RZ, RZ, UR5 ;  /* 0x00000005ff077e24 */ /* 0x000fc4000f8e00ff */
[----:B------:R-:W-:Y:S02]  /*1a80*/  IMAD.MOV.U32 R8, RZ, RZ, 0x70 ;  /* 0x00000070ff087424 */ /* 0x000fe400078e00ff */
[----:B------:R-:W-:Y:S02]  /*1a90*/  IMAD.MOV.U32 R12, RZ, RZ, 0x1 ;  /* 0x00000001ff0c7424 */ /* 0x000fe400078e00ff */
[----:B0-----:R-:W-:-:S07]  /*1aa0*/  IMAD.MOV.U32 R13, RZ, RZ, RZ ;  /* 0x000000ffff0d7224 */ /* 0x001fce00078e00ff */
[----:B------:R-:W-:-:S07]  /*1ab0*/  LEPC R20, `(.L_x_420) ;  /* 0x000000001014794e */ /* 0x000fce0000000000 */
[----:B-1---5:R-:W-:Y:S05]  /*1ac0*/  CALL.ABS.NOINC R14 ;  /* 0x000000000e007343 */ /* 0x022fea0003c00000 */
.L_x_420:
[----:B------:R-:W-:Y:S05]  /*1ad0*/  BSYNC B6 ;  /* 0x0000000000067941 */ /* 0x000fea0003800000 */
.L_x_419:
[----:B------:R-:W-:Y:S01]  /*1ae0*/  IADD3 R0, R18, 0xa400, RZ ;  /* 0x0000a40012007810 */ /* 0x000fe20007ffe0ff */
[----:B------:R-:W-:Y:S03]  /*1af0*/  BSSY B6, `(.L_x_421) ;  /* 0x0000013000067945 */ /* 0x000fe60003800000 */
[----:B------:R-:W-:-:S13]  /*1b00*/  LOP3.LUT P0, RZ, R0, 0x3ff, RZ, 0xc0, !PT ;  /* 0x000003ff00ff7812 */ /* 0x000fda000780c0ff */
[----:B------:R-:W-:Y:S05]  /*1b10*/  @!P0 BRA `(.L_x_422) ;  /* 0x0000000000408947 */ /* 0x000fea0003800000 */
[----:B------:R-:W-:Y:S01]  /*1b20*/  MOV R0, 0x0 ;  /* 0x0000000000007802 */ /* 0x000fe20000000f00 */
[----:B------:R-:W-:Y:S01]  /*1b30*/  ULDC.64 UR4, c[0x4][0xc8] ;  /* 0x0100320000047ab9 */ /* 0x000fe20000000a00 */
[----:B------:R-:W-:Y:S01]  /*1b40*/  ULDC.64 UR6, c[0x4][0xd0] ;  /* 0x0100340000067ab9 */ /* 0x000fe20000000a00 */
[----:B------:R-:W-:Y:S01]  /*1b50*/  IMAD.U32 R4, RZ, RZ, UR4 ;  /* 0x00000004ff047e24 */ /* 0x000fe2000f8e00ff */
[----:B------:R0:W1:Y:S01]  /*1b60*/  LDC.64 R14, c[0x4][R0] ;  /* 0x01000000000e7b82 */ /* 0x0000620000000a00 */
[----:B------:R-:W-:Y:S01]  /*1b70*/  IMAD.U32 R5, RZ, RZ, UR5 ;  /* 0x00000005ff057e24 */ /* 0x000fe2000f8e00ff */
[----:B------:R-:W-:Y:S01]  /*1b80*/  ULDC.64 UR4, c[0x4][0x20] ;  /* 0x0100080000047ab9 */ /* 0x000fe20000000a00 */
[----:B------:R-:W-:Y:S01]  /*1b90*/  IMAD.U32 R6, RZ, RZ, UR6 ;  /* 0x00000006ff067e24 */ /* 0x000fe2000f8e00ff */
[----:B------:R-:W-:Y:S01]  /*1ba0*/  MOV R7, UR7 ;  /* 0x0000000700077c02 */ /* 0x000fe20008000f00 */
[----:B------:R-:W-:Y:S01]  /*1bb0*/  IMAD.U32 R10, RZ, RZ, UR4 ;  /* 0x00000004ff0a7e24 */ /* 0x000fe2000f8e00ff */
[----:B------:R-:W-:Y:S01]  /*1bc0*/  MOV R12, 0x1 ;  /* 0x00000001000c7802 */ /* 0x000fe20000000f00 */
[----:B------:R-:W-:-:S02]  /*1bd0*/  IMAD.U32 R11, RZ, RZ, UR5 ;  /* 0x00000005ff0b7e24 */ /* 0x000fc4000f8e00ff */
[----:B------:R-:W-:Y:S02]  /*1be0*/  IMAD.MOV.U32 R8, RZ, RZ, 0x70 ;  /* 0x00000070ff087424 */ /* 0x000fe400078e00ff */
[----:B0-----:R-:W-:-:S07]  /*1bf0*/  IMAD.MOV.U32 R13, RZ, RZ, RZ ;  /* 0x000000ffff0d7224 */ /* 0x001fce00078e00ff */
[----:B------:R-:W-:-:S07]  /*1c00*/  LEPC R20, `(.L_x_422) ;  /* 0x000000001014794e */ /* 0x000fce0000000000 */
[----:B-1---5:R-:W-:Y:S05]  /*1c10*/  CALL.ABS.NOINC R14 ;  /* 0x000000000e007343 */ /* 0x022fea0003c00000 */
.L_x_422:
[----:B------:R-:W-:Y:S05]  /*1c20*/  BSYNC B6 ;  /* 0x0000000000067941 */ /* 0x000fea0003800000 */
.L_x_421:
[----:B------:R-:W-:Y:S01]  /*1c30*/  ULDC.64 UR4, c[0x0][0x9f8] ;  /* 0x00027e0000047ab9 */ /* 0x000fe20000000a00 */
[----:B------:R-:W2:Y:S01]  /*1c40*/  LDL.LU R13, [R1+0x18] ;  /* 0x00001800010d7983 */ /* 0x000ea20000300800 */
[----:B------:R-:W-:Y:S01]  /*1c50*/  ISETP.NE.U32.AND P0, PT, RZ, UR4, PT ;  /* 0x00000004ff007c0c */ /* 0x000fe2000bf05070 */
[----:B------:R-:W0:Y:S08]  /*1c60*/  LDC R0, c[0x0][0x428] ;  /* 0x00010a00ff007b82 */ /* 0x000e300000000800 */
[----:B------:R-:W1:Y:S01]  /*1c70*/  LDC.64 R112, c[0x0][0x2f0] ;  /* 0x0000bc00ff707b82 */ /* 0x000e620000000a00 */
[----:B------:R-:W-:Y:S01]  /*1c80*/  ISETP.NE.AND.EX P0, PT, RZ, UR5, PT, P0 ;  /* 0x00000005ff007c0c */ /* 0x000fe2000bf05300 */
[----:B------:R-:W3:Y:S01]  /*1c90*/  S2R R20, SR_TID.X ;  /* 0x0000000000147919 */ /* 0x000ee20000002100 */
[----:B------:R-:W-:Y:S01]  /*1ca0*/  IMAD.IADD R99, R27, 0x1, R26 ;  /* 0x000000011b637824 */ /* 0x000fe200078e021a */
[----:B------:R-:W-:Y:S01]  /*1cb0*/  ULDC.64 UR6, c[0x0][0xa08] ;  /* 0x0002820000067ab9 */ /* 0x000fe20000000a00 */
[----:B------:R-:W-:Y:S01]  /*1cc0*/  IMAD.MOV.U32 R7, RZ, RZ, R146 ;  /* 0x000000ffff077224 */ /* 0x000fe200078e0092 */
[----:B------:R-:W-:-:S02]  /*1cd0*/  SHF.R.S32.HI R137, RZ, 0x1f, R168 ;  /* 0x0000001fff897819 */ /* 0x000fc400000114a8 */
[----:B------:R-:W-:Y:S01]  /*1ce0*/  SHF.R.S32.HI R23, RZ, 0x1f, R22 ;  /* 0x0000001fff177819 */ /* 0x000fe20000011416 */
[----:B------:R-:W4:Y:S05]  /*1cf0*/  LDC.64 R100, c[0x0][0x3e8] ;  /* 0x0000fa00ff647b82 */ /* 0x000f2a0000000a00 */
[----:B------:R-:W-:-:S03]  /*1d00*/  @P0 IADD3 R4, P1, R208, UR4, RZ ;  /* 0x00000004d0040c10 */ /* 0x000fc6000ff3e0ff */
[----:B------:R-:W4:Y:S01]  /*1d10*/  LDC R97, c[0x0][0x3d4] ;  /* 0x0000f500ff617b82 */ /* 0x000f220000000800 */
[----:B------:R-:W-:Y:S01]  /*1d20*/  @P0 IADD3.X R5, R209, UR5, RZ, P1, !PT ;  /* 0x00000005d1050c10 */ /* 0x000fe20008ffe4ff */
[----:B------:R-:W-:-:S04]  /*1d30*/  ULDC.64 UR4, c[0x0][0x2f8] ;  /* 0x0000be0000047ab9 */ /* 0x000fc80000000a00 */
[----:B------:R3:W2:Y:S01]  /*1d40*/  @P0 LDG.E R25, desc[UR54][R4.64] ;  /* 0x0000003604190981 */ /* 0x0006a2000c1e1900 */
[----:B0-----:R-:W-:Y:S01]  /*1d50*/  ISETP.NE.AND P0, PT, R0, 0x1, PT ;  /* 0x000000010000780c */ /* 0x001fe20003f05270 */
[----:B------:R-:W0:Y:S01]  /*1d60*/  LDC.64 R106, c[0x0][0x3d8] ;  /* 0x0000f600ff6a7b82 */ /* 0x000e220000000a00 */
[----:B------:R-:W-:-:S05]  /*1d70*/  SHF.R.S32.HI R14, RZ, 0x1f, R99 ;  /* 0x0000001fff0e7819 */ /* 0x000fca0000011463 */
[-C--:B-1----:R-:W-:Y:S02]  /*1d80*/  IMAD R6, R14, R112.reuse, RZ ;  /* 0x000000700e067224 */ /* 0x082fe400078e02ff */
[----:B---3--:R-:W-:Y:S01]  /*1d90*/  IMAD.WIDE.U32 R4, R99, R112, RZ ;  /* 0x0000007063047225 */ /* 0x008fe200078e00ff */
[----:B------:R-:W-:-:S03]  /*1da0*/  SHF.R.U32.HI R20, RZ, 0x7, R20 ;  /* 0x00000007ff147819 */ /* 0x000fc60000011614 */
[----:B------:R-:W1:Y:S08]  /*1db0*/  @P0 LDC R3, c[0x0][0x42c] ;  /* 0x00010b00ff030b82 */ /* 0x000e700000000800 */
[----:B------:R-:W3:Y:S01]  /*1dc0*/  @P0 LDC R9, c[0x0][0x430] ;  /* 0x00010c00ff090b82 */ /* 0x000ee20000000800 */
[----:B-1----:R-:W-:-:S04]  /*1dd0*/  @P0 IMAD.HI.U32 R0, R146, R3, RZ ;  /* 0x0000000392000227 */ /* 0x002fc800078e00ff */
[----:B------:R-:W-:Y:S01]  /*1de0*/  IMAD R3, R99, R113, R6 ;  /* 0x0000007163037224 */ /* 0x000fe200078e0206 */
[----:B---3--:R-:W-:Y:S02]  /*1df0*/  @P0 SHF.R.U32.HI R7, RZ, R9, R0 ;  /* 0x00000009ff070219 */ /* 0x008fe40000011600 */
[----:B------:R-:W-:Y:S02]  /*1e00*/  ISETP.NE.U32.AND P0, PT, RZ, UR6, PT ;  /* 0x00000006ff007c0c */ /* 0x000fe4000bf05070 */
[----:B------:R-:W-:Y:S02]  /*1e10*/  SHF.R.S32.HI R8, RZ, 0x1f, R7 ;  /* 0x0000001fff087819 */ /* 0x000fe40000011407 */
[----:B------:R-:W-:Y:S02]  /*1e20*/  IADD3 R5, R5, R3, RZ ;  /* 0x0000000305057210 */ /* 0x000fe40007ffe0ff */
[----:B------:R-:W-:Y:S01]  /*1e30*/  ISETP.NE.AND.EX P0, PT, RZ, UR7, PT, P0 ;  /* 0x00000007ff007c0c */ /* 0x000fe2000bf05300 */
[----:B------:R-:W-:Y:S01]  /*1e40*/  IMAD R0, R8, UR4, RZ ;  /* 0x0000000408007c24 */ /* 0x000fe2000f8e02ff */
[----:B------:R-:W-:Y:S01]  /*1e50*/  ISETP.NE.AND P6, PT, R20, 0x1, PT ;  /* 0x000000011400780c */ /* 0x000fe20003fc5270 */
[----:B------:R-:W-:-:S04]  /*1e60*/  IMAD.WIDE.U32 R4, R7, UR4, R4 ;  /* 0x0000000407047c25 */ /* 0x000fc8000f8e0004 */
[----:B------:R-:W-:Y:S01]  /*1e70*/  IMAD R3, R7, UR5, R0 ;  /* 0x0000000507037c24 */ /* 0x000fe2000f8e0200 */
[----:B------:R-:W-:-:S03]  /*1e80*/  ULDC.64 UR4, c[0x0][0x300] ;  /* 0x0000c00000047ab9 */ /* 0x000fc60000000a00 */
[----:B------:R-:W-:Y:S02]  /*1e90*/  IMAD.IADD R5, R5, 0x1, R3 ;  /* 0x0000000105057824 */ /* 0x000fe400078e0203 */
[----:B------:R-:W-:-:S04]  /*1ea0*/  IMAD R6, R137, R112, RZ ;  /* 0x0000007089067224 */ /* 0x000fc800078e02ff */
[C---:B------:R-:W-:Y:S01]  /*1eb0*/  IMAD R9, R168.reuse, R113, R6 ;  /* 0x00000071a8097224 */ /* 0x040fe200078e0206 */
[----:B------:R-:W-:Y:S02]  /*1ec0*/  SHF.R.S32.HI R17, RZ, 0x1f, R16 ;  /* 0x0000001fff117819 */ /* 0x000fe40000011410 */
[-C--:B----4-:R-:W-:Y:S01]  /*1ed0*/  ISETP.GE.AND P3, PT, R169, R97.reuse, PT ;  /* 0x00000061a900720c */ /* 0x090fe20003f66270 */
[----:B------:R-:W-:Y:S01]  /*1ee0*/  IMAD.WIDE.U32 R102, R168, R100, R22 ;  /* 0x00000064a8667225 */ /* 0x000fe200078e0016 */
[----:B------:R-:W-:-:S03]  /*1ef0*/  ISETP.GE.AND P5, PT, R170, R97, PT ;  /* 0x00000061aa00720c */ /* 0x000fc60003fa6270 */
[----:B------:R-:W-:-:S04]  /*1f00*/  IMAD.WIDE.U32 R104, R168, R100, R16 ;  /* 0x00000064a8687225 */ /* 0x000fc800078e0010 */
[-C--:B0-----:R-:W-:Y:S02]  /*1f10*/  IMAD R11, R137, R106.reuse, RZ ;  /* 0x0000006a890b7224 */ /* 0x081fe400078e02ff */
[----:B------:R-:W-:-:S04]  /*1f20*/  IMAD.WIDE.U32 R110, R168, R106, R16 ;  /* 0x0000006aa86e7225 */ /* 0x000fc800078e0010 */
[C---:B------:R-:W-:Y:S02]  /*1f30*/  IMAD R11, R168.reuse, R107, R11 ;  /* 0x0000006ba80b7224 */ /* 0x040fe400078e020b */
[----:B------:R-:W-:-:S03]  /*1f40*/  IMAD.WIDE.U32 R108, R168, R106, R22 ;  /* 0x0000006aa86c7225 */ /* 0x000fc600078e0016 */
[----:B------:R-:W-:Y:S01]  /*1f50*/  IADD3 R111, R111, R11, RZ ;  /* 0x0000000b6f6f7210 */ /* 0x000fe20007ffe0ff */
[----:B------:R-:W-:Y:S01]  /*1f60*/  IMAD.IADD R109, R11, 0x1, R109 ;  /* 0x000000010b6d7824 */ /* 0x000fe200078e026d */
[C---:B------:R-:W-:Y:S01]  /*1f70*/  SHF.L.U64.HI R125, R112.reuse, 0x7, R113 ;  /* 0x00000007707d7819 */ /* 0x040fe20000010271 */
[----:B------:R-:W-:Y:S02]  /*1f80*/  IMAD.SHL.U32 R128, R112, 0x80, RZ ;  /* 0x0000008070807824 */ /* 0x000fe400078e00ff */
[----:B------:R-:W-:Y:S02]  /*1f90*/  IMAD.MOV.U32 R119, RZ, RZ, 0x20 ;  /* 0x00000020ff777424 */ /* 0x000fe400078e00ff */
[----:B-----5:R-:W-:-:S04]  /*1fa0*/  IMAD.WIDE.U32 R110, R121, R106, R110 ;  /* 0x0000006a796e7225 */ /* 0x020fc800078e006e */
[----:B------:R-:W-:-:S04]  /*1fb0*/  IMAD.WIDE.U32 R108, R121, R106, R108 ;  /* 0x0000006a796c7225 */ /* 0x000fc800078e006c */
[----:B------:R-:W-:Y:S02]  /*1fc0*/  IMAD.MOV.U32 R118, RZ, RZ, 0x40 ;  /* 0x00000040ff767424 */ /* 0x000fe400078e00ff */
[----:B------:R-:W-:Y:S02]  /*1fd0*/  VIADD R160, R20, 0x8 ;  /* 0x0000000814a07836 */ /* 0x000fe40000000000 */
[----:B------:R-:W-:Y:S01]  /*1fe0*/  IMAD R123, R107, 0xa0, RZ ;  /* 0x000000a06b7b7824 */ /* 0x000fe200078e02ff */
[----:B------:R-:W-:Y:S02]  /*1ff0*/  SHF.R.S32.HI R144, RZ, 0x1f, R211 ;  /* 0x0000001fff907819 */ /* 0x000fe400000114d3 */
[----:B--2---:R-:W-:Y:S02]  /*2000*/  SHF.R.S32.HI R0, RZ, 0x1f, R25 ;  /* 0x0000001fff007819 */ /* 0x004fe40000011419 */
[----:B------:R-:W-:Y:S02]  /*2010*/  SEL R115, R25, RZ, !P0 ;  /* 0x000000ff19737207 */ /* 0x000fe40004000000 */
[----:B------:R-:W-:-:S05]  /*2020*/  SEL R12, R0, RZ, !P0 ;  /* 0x000000ff000c7207 */ /* 0x000fca0004000000 */
[----:B------:R-:W-:Y:S02]  /*2030*/  IMAD R0, R12, UR4, RZ ;  /* 0x000000040c007c24 */ /* 0x000fe4000f8e02ff */
[----:B------:R-:W-:-:S04]  /*2040*/  IMAD.WIDE.U32 R116, R115, UR4, R4 ;  /* 0x0000000473747c25 */ /* 0x000fc8000f8e0004 */
[----:B------:R-:W-:Y:S02]  /*2050*/  IMAD R3, R115, UR5, R0 ;  /* 0x0000000573037c24 */ /* 0x000fe4000f8e0200 */
[----:B------:R-:W-:Y:S01]  /*2060*/  IMAD.WIDE.U32 R4, R168, R112, R22 ;  /* 0x00000070a8047225 */ /* 0x000fe200078e0016 */
[----:B------:R-:W-:Y:S05]  /*2070*/  @!P6 WARPSYNC.ALL ;  /* 0x000000000000e948 */ /* 0x000fea0003800000 */
[----:B------:R-:W-:Y:S01]  /*2080*/  IMAD.IADD R0, R117, 0x1, R3 ;  /* 0x0000000175007824 */ /* 0x000fe200078e0203 */
[----:B------:R-:W-:Y:S01]  /*2090*/  ULDC.64 UR4, c[0x0][0x320] ;  /* 0x0000c80000047ab9 */ /* 0x000fe20000000a00 */
[----:B------:R-:W-:Y:S01]  /*20a0*/  @!P6 BAR.SYNC.DEFER_BLOCKING 0x9, 0x100 ;  /* 0x024400000000eb1d */ /* 0x000fe20000010000 */
[----:B------:R-:W-:Y:S01]  /*20b0*/  IADD3 R3, P0, R116, R4, RZ ;  /* 0x0000000474037210 */ /* 0x000fe20007f1e0ff */
[----:B------:R-:W-:-:S03]  /*20c0*/  IMAD R6, R8, UR4, RZ ;  /* 0x0000000408067c24 */ /* 0x000fc6000f8e02ff */
[----:B------:R-:W-:Y:S01]  /*20d0*/  IADD3.X R4, R0, R5, R9, P0, !PT ;  /* 0x0000000500047210 */ /* 0x000fe200007fe409 */
[C---:B------:R-:W-:Y:S02]  /*20e0*/  IMAD R5, R7.reuse, UR5, R6 ;  /* 0x0000000507057c24 */ /* 0x040fe4000f8e0206 */
[----:B------:R-:W-:Y:S01]  /*20f0*/  IMAD.WIDE.U32 R6, R7, UR4, R22 ;  /* 0x0000000407067c25 */ /* 0x000fe2000f8e0016 */
[----:B------:R-:W-:Y:S02]  /*2100*/  ULDC UR4, c[0x0][0x2e4] ;  /* 0x0000b90000047ab9 */ /* 0x000fe40000000800 */
[----:B------:R-:W-:Y:S01]  /*2110*/  ISETP.GE.AND P1, PT, R169, UR4, PT ;  /* 0x00000004a9007c0c */ /* 0x000fe2000bf26270 */
[----:B------:R-:W-:Y:S01]  /*2120*/  IMAD.IADD R7, R7, 0x1, R5 ;  /* 0x0000000107077824 */ /* 0x000fe200078e0205 */
[C---:B------:R-:W-:Y:S02]  /*2130*/  IADD3 R9, R22.reuse, 0xa0, RZ ;  /* 0x000000a016097810 */ /* 0x040fe40007ffe0ff */
[----:B------:R-:W-:Y:S01]  /*2140*/  SEL R5, RZ, 0xffffffff, P1 ;  /* 0xffffffffff057807 */ /* 0x000fe20000800000 */
[----:B------:R-:W-:Y:S01]  /*2150*/  VIADD R8, R22, 0x80 ;  /* 0x0000008016087836 */ /* 0x000fe20000000000 */
[----:B------:R-:W-:-:S02]  /*2160*/  ISETP.GE.AND P4, PT, R9, UR4, PT ;  /* 0x0000000409007c0c */ /* 0x000fc4000bf86270 */
[C---:B------:R-:W-:Y:S01]  /*2170*/  ISETP.GE.AND P0, PT, R22.reuse, UR4, PT ;  /* 0x0000000416007c0c */ /* 0x040fe2000bf06270 */
[----:B------:R-:W-:Y:S02]  /*2180*/  IMAD.SHL.U32 R9, R5, 0x2, RZ ;  /* 0x0000000205097824 */ /* 0x000fe400078e00ff */
[----:B------:R-:W-:Y:S01]  /*2190*/  VIADD R5, R22, 0x60 ;  /* 0x0000006016057836 */ /* 0x000fe20000000000 */
[----:B------:R-:W-:Y:S02]  /*21a0*/  ISETP.GE.AND P2, PT, R8, UR4, PT ;  /* 0x0000000408007c0c */ /* 0x000fe4000bf46270 */
[----:B------:R-:W-:Y:S02]  /*21b0*/  SEL R8, RZ, 0x1, P0 ;  /* 0x00000001ff087807 */ /* 0x000fe40000000000 */
[----:B------:R-:W-:Y:S02]  /*21c0*/  ISETP.GE.AND P0, PT, R170, UR4, PT ;  /* 0x00000004aa007c0c */ /* 0x000fe4000bf06270 */
[----:B------:R-:W-:Y:S01]  /*21d0*/  ISETP.GE.AND P1, PT, R5, UR4, PT ;  /* 0x0000000405007c0c */ /* 0x000fe2000bf26270 */
[----:B------:R-:W-:Y:S01]  /*21e0*/  ULDC.64 UR4, c[0x0][0x328] ;  /* 0x0000ca0000047ab9 */ /* 0x000fe20000000a00 */
[----:B------:R-:W-:-:S02]  /*21f0*/  LOP3.LUT R8, R9, 0x2, R8, 0xe2, !PT ;  /* 0x0000000209087812 */ /* 0x000fc400078ee208 */
[----:B------:R-:W-:Y:S02]  /*2200*/  SEL R9, RZ, 0x4, P0 ;  /* 0x00000004ff097807 */ /* 0x000fe40000000000 */
[----:B------:R-:W-:-:S04]  /*2210*/  SEL R10, RZ, 0x8, P1 ;  /* 0x00000008ff0a7807 */ /* 0x000fc80000800000 */
[----:B------:R-:W-:Y:S01]  /*2220*/  LOP3.LUT R8, R10, R8, R9, 0xfe, !PT ;  /* 0x000000080a087212 */ /* 0x000fe200078efe09 */
[----:B------:R-:W-:Y:S01]  /*2230*/  IMAD R10, R12, UR4, RZ ;  /* 0x000000040c0a7c24 */ /* 0x000fe2000f8e02ff */
[----:B------:R-:W-:-:S03]  /*2240*/  SEL R9, RZ, 0x10, P2 ;  /* 0x00000010ff097807 */ /* 0x000fc60001000000 */
[C---:B------:R-:W-:Y:S02]  /*2250*/  IMAD R31, R115.reuse, UR5, R10 ;  /* 0x00000005731f7c24 */ /* 0x040fe4000f8e020a */
[----:B------:R-:W-:Y:S01]  /*2260*/  IMAD.WIDE.U32 R114, R115, UR4, R6 ;  /* 0x0000000473727c25 */ /* 0x000fe2000f8e0006 */
[----:B------:R-:W-:-:S03]  /*2270*/  LOP3.LUT R33, R8, R9, RZ, 0xfc, !PT ;  /* 0x0000000908217212 */ /* 0x000fc600078efcff */
[----:B------:R-:W-:Y:S01]  /*2280*/  IMAD R6, R137, R100, RZ ;  /* 0x0000006489067224 */ /* 0x000fe200078e02ff */
[----:B------:R-:W-:-:S03]  /*2290*/  ISETP.GE.AND P0, PT, R22, R97, PT ;  /* 0x000000611600720c */ /* 0x000fc60003f06270 */
[----:B------:R-:W-:Y:S01]  /*22a0*/  IMAD R9, R168, R101, R6 ;  /* 0x00000065a8097224 */ /* 0x000fe200078e0206 */
[C---:B------:R-:W-:Y:S02]  /*22b0*/  SEL R6, R97.reuse, RZ, P3 ;  /* 0x000000ff61067207 */ /* 0x040fe40001800000 */
[----:B------:R-:W-:Y:S01]  /*22c0*/  SEL R7, R97, RZ, P0 ;  /* 0x000000ff61077207 */ /* 0x000fe20000000000 */
[----:B------:R-:W-:Y:S02]  /*22d0*/  IMAD.IADD R105, R105, 0x1, R9 ;  /* 0x0000000169697824 */ /* 0x000fe400078e0209 */
[----:B------:R-:W-:Y:S01]  /*22e0*/  IMAD.IADD R103, R9, 0x1, R103 ;  /* 0x0000000109677824 */ /* 0x000fe200078e0267 */
[----:B------:R-:W-:Y:S01]  /*22f0*/  SEL R9, R97, RZ, P5 ;  /* 0x000000ff61097207 */ /* 0x000fe20002800000 */
[----:B------:R-:W-:Y:S01]  /*2300*/  IMAD.IADD R8, R169, 0x1, R6 ;  /* 0x00000001a9087824 */ /* 0x000fe200078e0206 */
[----:B------:R-:W-:Y:S02]  /*2310*/  IADD3 R7, R22, R7, RZ ;  /* 0x0000000716077210 */ /* 0x000fe40007ffe0ff */
[----:B------:R-:W-:Y:S01]  /*2320*/  LOP3.LUT R13, R13, 0xfffffffe, RZ, 0xc0, !PT ;  /* 0xfffffffe0d0d7812 */ /* 0x000fe200078ec0ff */
[----:B------:R-:W-:Y:S01]  /*2330*/  IMAD.IADD R12, R170, 0x1, R9 ;  /* 0x00000001aa0c7824 */ /* 0x000fe200078e0209 */
[----:B------:R-:W-:-:S02]  /*2340*/  SHF.R.S32.HI R6, RZ, 0x1f, R7 ;  /* 0x0000001fff067819 */ /* 0x000fc40000011407 */
[----:B------:R-:W-:Y:S02]  /*2350*/  SHF.R.S32.HI R9, RZ, 0x1f, R8 ;  /* 0x0000001fff097819 */ /* 0x000fe40000011408 */
[----:B------:R-:W-:Y:S02]  /*2360*/  @P5 LOP3.LUT R13, R13, 0x1, RZ, 0xfc, !PT ;  /* 0x000000010d0d5812 */ /* 0x000fe400078efcff */
[CC--:B------:R-:W-:Y:S02]  /*2370*/  LEA.HI R21, R6.reuse, R7.reuse, RZ, 0x4 ;  /* 0x0000000706157211 */ /* 0x0c0fe400078f20ff */
[CC--:B------:R-:W-:Y:S02]  /*2380*/  LEA.HI R25, R9.reuse, R8.reuse, RZ, 0x4 ;  /* 0x0000000809197211 */ /* 0x0c0fe400078f20ff */
[----:B------:R-:W-:Y:S02]  /*2390*/  LEA.HI R7, R6, R7, RZ, 0x6 ;  /* 0x0000000706077211 */ /* 0x000fe400078f30ff */
[----:B------:R-:W-:Y:S01]  /*23a0*/  LEA.HI R8, R9, R8, RZ, 0x6 ;  /* 0x0000000809087211 */ /* 0x000fe200078f30ff */
[----:B------:R0:W-:Y:S01]  /*23b0*/  STL [R1+0x18], R13 ;  /* 0x0000180d01007387 */ /* 0x0001e20000100800 */
[----:B------:R-:W-:-:S02]  /*23c0*/  SHF.R.S32.HI R7, RZ, 0x6, R7 ;  /* 0x00000006ff077819 */ /* 0x000fc40000011407 */
[----:B------:R-:W-:Y:S02]  /*23d0*/  SHF.R.S32.HI R9, RZ, 0x6, R8 ;  /* 0x00000006ff097819 */ /* 0x000fe40000011408 */
[C---:B------:R-:W-:Y:S01]  /*23e0*/  LOP3.LUT R10, R172.reuse, 0x30, R25, 0xf8, !PT ;  /* 0x00000030ac0a7812 */ /* 0x040fe200078ef819 */
[C---:B------:R-:W-:Y:S01]  /*23f0*/  IMAD R135, R7.reuse, 0x2800, R174 ;  /* 0x0000280007877824 */ /* 0x040fe200078e02ae */
[----:B------:R-:W-:Y:S02]  /*2400*/  LOP3.LUT R8, R172, 0x30, R21, 0xf8, !PT ;  /* 0x00000030ac087812 */ /* 0x000fe400078ef815 */
[----:B0-----:R-:W-:Y:S01]  /*2410*/  SHF.R.S32.HI R13, RZ, 0x1f, R12 ;  /* 0x0000001fff0d7819 */ /* 0x001fe2000001140c */
[----:B------:R-:W-:Y:S01]  /*2420*/  IMAD R133, R7, 0x2800, R197 ;  /* 0x0000280007857824 */ /* 0x000fe200078e02c5 */
[----:B------:R-:W-:Y:S01]  /*2430*/  SHF.R.U32.HI R6, RZ, 0x3, R196 ;  /* 0x00000003ff067819 */ /* 0x000fe200000116c4 */
[----:B------:R-:W-:Y:S01]  /*2440*/  IMAD R134, R9, 0x2800, R174 ;  /* 0x0000280009867824 */ /* 0x000fe200078e02ae */
[----:B------:R-:W-:-:S02]  /*2450*/  LEA.HI R27, R13, R12, RZ, 0x4 ;  /* 0x0000000c0d1b7211 */ /* 0x000fc400078f20ff */
[----:B------:R-:W-:Y:S02]  /*2460*/  LOP3.LUT R11, R196, 0x30, R21, 0xf8, !PT ;  /* 0x00000030c40b7812 */ /* 0x000fe400078ef815 */
[-C--:B------:R-:W-:Y:S02]  /*2470*/  LOP3.LUT R7, R10, R173.reuse, RZ, 0x3c, !PT ;  /* 0x000000ad0a077212 */ /* 0x080fe400078e3cff */
[----:B------:R-:W-:Y:S02]  /*2480*/  LEA.HI R12, R13, R12, RZ, 0x6 ;  /* 0x0000000c0d0c7211 */ /* 0x000fe400078f30ff */
[----:B------:R-:W-:Y:S02]  /*2490*/  LOP3.LUT R8, R8, R173, RZ, 0x3c, !PT ;  /* 0x000000ad08087212 */ /* 0x000fe400078e3cff */
[----:B------:R-:W-:Y:S02]  /*24a0*/  LOP3.LUT R10, R11, R6, RZ, 0x3c, !PT ;  /* 0x000000060b0a7212 */ /* 0x000fe400078e3cff */
[----:B------:R-:W-:-:S02]  /*24b0*/  IADD3 R134, R134, R7, RZ ;  /* 0x0000000786867210 */ /* 0x000fc40007ffe0ff */
[----:B------:R-:W-:Y:S02]  /*24c0*/  SHF.R.S32.HI R12, RZ, 0x6, R12 ;  /* 0x00000006ff0c7819 */ /* 0x000fe4000001140c */
[C---:B------:R-:W-:Y:S01]  /*24d0*/  LOP3.LUT R7, R196.reuse, 0x30, R25, 0xf8, !PT ;  /* 0x00000030c4077812 */ /* 0x040fe200078ef819 */
[----:B------:R-:W-:Y:S01]  /*24e0*/  IMAD.IADD R135, R135, 0x1, R8 ;  /* 0x0000000187877824 */ /* 0x000fe200078e0208 */
[----:B------:R-:W-:Y:S01]  /*24f0*/  LOP3.LUT R11, R196, 0x30, R27, 0xf8, !PT ;  /* 0x00000030c40b7812 */ /* 0x000fe200078ef81b */
[----:B------:R-:W-:Y:S01]  /*2500*/  IMAD R131, R9, 0x2800, R197 ;  /* 0x0000280009837824 */ /* 0x000fe200078e02c5 */
[----:B------:R-:W-:Y:S01]  /*2510*/  LOP3.LUT R8, R172, 0x30, R27, 0xf8, !PT ;  /* 0x00000030ac087812 */ /* 0x000fe200078ef81b */
[----:B------:R-:W-:Y:S01]  /*2520*/  IMAD.IADD R133, R133, 0x1, R10 ;  /* 0x0000000185857824 */ /* 0x000fe200078e020a */
[----:B------:R-:W-:Y:S01]  /*2530*/  SHF.R.S32.HI R9, RZ, 0x1f, R121 ;  /* 0x0000001fff097819 */ /* 0x000fe20000011479 */
[----:B------:R-:W-:Y:S01]  /*2540*/  IMAD R130, R12, 0x2800, R197 ;  /* 0x000028000c827824 */ /* 0x000fe200078e02c5 */
[----:B------:R-:W-:-:S02]  /*2550*/  LOP3.LUT R10, R7, R6, RZ, 0x3c, !PT ;  /* 0x00000006070a7212 */ /* 0x000fc400078e3cff */
[----:B------:R-:W-:Y:S02]  /*2560*/  LOP3.LUT R11, R11, R6, RZ, 0x3c, !PT ;  /* 0x000000060b0b7212 */ /* 0x000fe400078e3cff */
[----:B------:R-:W-:Y:S01]  /*2570*/  LOP3.LUT R7, R8, R173, RZ, 0x3c, !PT ;  /* 0x000000ad08077212 */ /* 0x000fe200078e3cff */
[----:B------:R-:W-:Y:S01]  /*2580*/  IMAD R8, R9, R106, RZ ;  /* 0x0000006a09087224 */ /* 0x000fe200078e02ff */
[----:B------:R-:W-:Y:S01]  /*2590*/  IADD3 R130, R130, R11, RZ ;  /* 0x0000000b82827210 */ /* 0x000fe20007ffe0ff */
[----:B------:R-:W-:Y:S01]  /*25a0*/  IMAD.IADD R131, R131, 0x1, R10 ;  /* 0x0000000183837824 */ /* 0x000fe200078e020a */
[----:B------:R-:W-:Y:S01]  /*25b0*/  R2P PR, R220, 0x6 ;  /* 0x00000006dc007804 */ /* 0x000fe20000000000 */
[----:B------:R-:W-:Y:S02]  /*25c0*/  IMAD R11, R113, 0xa0, RZ ;  /* 0x000000a0710b7824 */ /* 0x000fe400078e02ff */
[----:B------:R-:W-:Y:S02]  /*25d0*/  IMAD R10, R9, R100, RZ ;  /* 0x00000064090a7224 */ /* 0x000fe400078e02ff */
[----:B------:R-:W-:Y:S01]  /*25e0*/  IMAD.WIDE.U32 R112, R112, 0xa0, RZ ;  /* 0x000000a070707825 */ /* 0x000fe200078e00ff */
[----:B------:R-:W-:-:S03]  /*25f0*/  SEL R30, RZ, 0x20, P4 ;  /* 0x00000020ff1e7807 */ /* 0x000fc60002000000 */
[C---:B------:R-:W-:Y:S02]  /*2600*/  IMAD R15, R121.reuse, R107, R8 ;  /* 0x0000006b790f7224 */ /* 0x040fe400078e0208 */
[----:B------:R-:W-:Y:S01]  /*2610*/  IMAD R132, R12, 0x2800, R174 ;  /* 0x000028000c847824 */ /* 0x000fe200078e02ae */
[C---:B------:R-:W-:Y:S01]  /*2620*/  SHF.L.U64.HI R9, R100.reuse, 0x7, R101 ;  /* 0x0000000764097819 */ /* 0x040fe20000010265 */
[----:B------:R-:W-:Y:S01]  /*2630*/  IMAD R29, R121, R101, R10 ;  /* 0x00000065791d7224 */ /* 0x000fe200078e020a */
[----:B------:R-:W-:Y:S01]  /*2640*/  SHF.L.U32 R10, R100, 0x7, RZ ;  /* 0x00000007640a7819 */ /* 0x000fe200000006ff */
[----:B------:R-:W-:Y:S01]  /*2650*/  IMAD R13, R101, 0xa0, RZ ;  /* 0x000000a0650d7824 */ /* 0x000fe200078e02ff */
[----:B------:R-:W-:Y:S01]  /*2660*/  SEL R119, R119, 0xffffffe0, !P1 ;  /* 0xffffffe077777807 */ /* 0x000fe20004800000 */
[----:B------:R-:W-:Y:S01]  /*2670*/  IMAD.WIDE.U32 R104, R121, R100, R104 ;  /* 0x0000006479687225 */ /* 0x000fe200078e0068 */
[----:B------:R-:W-:-:S03]  /*2680*/  IADD3 R98, P1, R168, R99, RZ ;  /* 0x00000063a8627210 */ /* 0x000fc60007f3e0ff */
[----:B------:R-:W-:Y:S01]  /*2690*/  IMAD.WIDE.U32 R102, R121, R100, R102 ;  /* 0x0000006479667225 */ /* 0x000fe200078e0066 */
[----:B------:R-:W-:-:S03]  /*26a0*/  LOP3.LUT R20, R21, 0xfffffff0, RZ, 0xc0, !PT ;  /* 0xfffffff015147812 */ /* 0x000fc600078ec0ff */
[----:B------:R-:W-:Y:S02]  /*26b0*/  IMAD.IADD R122, R113, 0x1, R11 ;  /* 0x00000001717a7824 */ /* 0x000fe400078e020b */
[----:B------:R-:W-:Y:S01]  /*26c0*/  IMAD.WIDE.U32 R100, R100, 0xa0, RZ ;  /* 0x000000a064647825 */ /* 0x000fe200078e00ff */
[----:B------:R-:W-:-:S03]  /*26d0*/  SEL R118, R118, 0xffffffc0, !P2 ;  /* 0xffffffc076767807 */ /* 0x000fc60005000000 */
[----:B------:R-:W-:Y:S02]  /*26e0*/  IMAD.IADD R11, R111, 0x1, R15 ;  /* 0x000000016f0b7824 */ /* 0x000fe400078e020f */
[----:B------:R-:W-:Y:S01]  /*26f0*/  IMAD.IADD R12, R15, 0x1, R109 ;  /* 0x000000010f0c7824 */ /* 0x000fe200078e026d */
[----:B------:R-:W-:Y:S01]  /*2700*/  SHF.R.S32.HI R15, RZ, 0x4, R21 ;  /* 0x00000004ff0f7819 */ /* 0x000fe20000011415 */
[----:B------:R-:W-:Y:S01]  /*2710*/  IMAD.IADD R132, R132, 0x1, R7 ;  /* 0x0000000184847824 */ /* 0x000fe200078e0207 */
[C---:B------:R-:W-:Y:S01]  /*2720*/  SHF.L.U64.HI R7, R106.reuse, 0x7, R107 ;  /* 0x000000076a077819 */ /* 0x040fe2000001026b */
[C---:B------:R-:W-:Y:S01]  /*2730*/  IMAD.SHL.U32 R8, R106.reuse, 0x80, RZ ;  /* 0x000000806a087824 */ /* 0x040fe200078e00ff */
[----:B------:R-:W-:Y:S01]  /*2740*/  SHF.R.S32.HI R21, RZ, 0x4, R25 ;  /* 0x00000004ff157819 */ /* 0x000fe20000011419 */
[----:B------:R-:W-:Y:S01]  /*2750*/  IMAD.WIDE.U32 R106, R106, 0xa0, RZ ;  /* 0x000000a06a6a7825 */ /* 0x000fe200078e00ff */
[----:B------:R-:W-:Y:S02]  /*2760*/  SHF.R.S32.HI R26, RZ, 0x4, R27 ;  /* 0x00000004ff1a7819 */ /* 0x000fe4000001141b */
[----:B------:R-:W-:-:S02]  /*2770*/  LOP3.LUT R37, R33, R30, RZ, 0xfc, !PT ;  /* 0x0000001e21257212 */ /* 0x000fc400078efcff */
[----:B------:R-:W-:Y:S02]  /*2780*/  LOP3.LUT R25, R25, 0xfffffff0, RZ, 0xc0, !PT ;  /* 0xfffffff019197812 */ /* 0x000fe400078ec0ff */
[----:B------:R-:W-:Y:S02]  /*2790*/  LOP3.LUT R27, R27, 0xfffffff0, RZ, 0xc0, !PT ;  /* 0xfffffff01b1b7812 */ /* 0x000fe400078ec0ff */
[----:B------:R-:W-:Y:S02]  /*27a0*/  IADD3.X R99, R14, R137, RZ, P1, !PT ;  /* 0x000000890e637210 */ /* 0x000fe40000ffe4ff */
[----:B------:R-:W-:Y:S01]  /*27b0*/  IADD3 R124, R101, R13, RZ ;  /* 0x0000000d657c7210 */ /* 0x000fe20007ffe0ff */
[----:B------:R-:W-:Y:S01]  /*27c0*/  IMAD.IADD R13, R105, 0x1, R29 ;  /* 0x00000001690d7824 */ /* 0x000fe200078e021d */
[----:B------:R-:W-:Y:S01]  /*27d0*/  LOP3.LUT R32, R33, 0x1, RZ, 0xc0, !PT ;  /* 0x0000000121207812 */ /* 0x000fe200078ec0ff */
[----:B------:R-:W-:Y:S01]  /*27e0*/  IMAD.SHL.U32 R97, R97, 0x2, RZ ;  /* 0x0000000261617824 */ /* 0x000fe200078e00ff */
[----:B------:R-:W-:Y:S01]  /*27f0*/  IADD3 R14, R29, R103, RZ ;  /* 0x000000671d0e7210 */ /* 0x000fe20007ffe0ff */
[----:B------:R-:W-:Y:S01]  /*2800*/  IMAD.IADD R129, R119, 0x1, R118 ;  /* 0x0000000177817824 */ /* 0x000fe200078e0276 */
[----:B------:R-:W-:Y:S01]  /*2810*/  LOP3.LUT R33, R37, 0x2, RZ, 0xc0, !PT ;  /* 0x0000000225217812 */ /* 0x000fe200078ec0ff */
[----:B------:R-:W-:Y:S01]  /*2820*/  IMAD.IADD R123, R107, 0x1, R123 ;  /* 0x000000016b7b7824 */ /* 0x000fe200078e027b */
[----:B------:R-:W-:Y:S01]  /*2830*/  LOP3.LUT R34, R37, 0x4, RZ, 0xc0, !PT ;  /* 0x0000000425227812 */ /* 0x000fe200078ec0ff */
[----:B------:R-:W-:Y:S01]  /*2840*/  IMAD.IADD R31, R115, 0x1, R31 ;  /* 0x00000001731f7824 */ /* 0x000fe200078e021f */
[----:B------:R-:W-:-:S02]  /*2850*/  LOP3.LUT R35, R37, 0x8, RZ, 0xc0, !PT ;  /* 0x0000000825237812 */ /* 0x000fc400078ec0ff */
[C---:B------:R-:W-:Y:S02]  /*2860*/  LOP3.LUT R36, R37.reuse, 0x10, RZ, 0xc0, !PT ;  /* 0x0000001025247812 */ /* 0x040fe400078ec0ff */
[----:B------:R-:W-:Y:S02]  /*2870*/  SHF.R.S32.HI R28, RZ, 0x1f, R20 ;  /* 0x0000001fff1c7819 */ /* 0x000fe40000011414 */
[----:B------:R-:W-:Y:S02]  /*2880*/  SHF.R.S32.HI R29, RZ, 0x1f, R25 ;  /* 0x0000001fff1d7819 */ /* 0x000fe40000011419 */
[----:B------:R-:W-:Y:S02]  /*2890*/  SHF.R.S32.HI R30, RZ, 0x1f, R27 ;  /* 0x0000001fff1e7819 */ /* 0x000fe4000001141b */
[----:B------:R-:W-:-:S07]  /*28a0*/  LOP3.LUT R37, R37, 0x20, RZ, 0xc0, !PT ;  /* 0x0000002025257812 */ /* 0x000fce00078ec0ff */
.L_x_522:
[----:B0-23--:R-:W2:Y:S01]  /*28b0*/  LDL.LU R40, [R1+0x18] ;  /* 0x0000180001287983 */ /* 0x00dea20000300800 */
[----:B------:R-:W0:Y:S01]  /*28c0*/  LDC.64 R126, c[0x0][0x2d8] ;  /* 0x0000b600ff7e7b82 */ /* 0x000e220000000a00 */
[----:B------:R-:W-:Y:S01]  /*28d0*/  VIADD R43, R24, 0xffffffff ;  /* 0xffffffff182b7836 */ /* 0x000fe20000000000 */
[----:B------:R-:W-:Y:S05]  /*28e0*/  YIELD ;  /* 0x0000000000007946 */ /* 0x000fea0003800000 */
[----:B------:R-:W-:Y:S01]  /*28f0*/  ISETP.GT.AND P4, PT, R43, R120, PT ;  /* 0x000000782b00720c */ /* 0x000fe20003f84270 */
[----:B------:R-:W1:Y:S01]  /*2900*/  LDC R136, c[0x0][0x3d4] ;  /* 0x0000f500ff887b82 */ /* 0x000e620000000800 */
[----:B------:R-:W-:Y:S01]  /*2910*/  SHF.R.S32.HI R38, RZ, 0x1f, R43 ;  /* 0x0000001fff267819 */ /* 0x000fe2000001142b */
[-C--:B------:R-:W-:Y:S01]  /*2920*/  IMAD R39, R122, R43.reuse, RZ ;  /* 0x0000002b7a277224 */ /* 0x080fe200078e02ff */
[----:B------:R-:W-:Y:S01]  /*2930*/  BSSY B0, `(.L_x_423) ;  /* 0x0000cae000007945 */ /* 0x000fe20003800000 */
[----:B------:R-:W-:-:S04]  /*2940*/  IMAD.WIDE.U32 R140, R112, R43, RZ ;  /* 0x0000002b708c7225 */ /* 0x000fc800078e00ff */
[----:B------:R-:W-:Y:S01]  /*2950*/  IMAD R39, R38, R112, R39 ;  /* 0x0000007026277224 */ /* 0x000fe200078e0227 */
[----:B------:R-:W-:Y:S01]  /*2960*/  IADD3 R45, P1, P2, R3, R140, R128 ;  /* 0x0000008c032d7210 */ /* 0x000fe20007a3e080 */
[----:B------:R-:W-:Y:S02]  /*2970*/  IMAD R47, R19, 0x7800, R203 ;  /* 0x00007800132f7824 */ /* 0x000fe400078e02cb */
[----:B------:R-:W-:Y:S02]  /*2980*/  IMAD.IADD R93, R141, 0x1, R39 ;  /* 0x000000018d5d7824 */ /* 0x000fe400078e0227 */
[----:B------:R-:W-:Y:S02]  /*2990*/  IMAD R39, R19, 0x7800, R204 ;  /* 0x0000780013277824 */ /* 0x000fe400078e02cc */
[----:B------:R-:W-:Y:S01]  /*29a0*/  IMAD.IADD R47, R18, 0x1, R47 ;  /* 0x00000001122f7824 */ /* 0x000fe200078e022f */
[----:B------:R-:W-:Y:S01]  /*29b0*/  IADD3.X R24, R4, R93, R125, P1, P2 ;  /* 0x0000005d04187210 */ /* 0x000fe20000fe447d */
[----:B------:R-:W-:Y:S01]  /*29c0*/  IMAD.IADD R46, R18, 0x1, R39 ;  /* 0x00000001122e7824 */ /* 0x000fe200078e0227 */
[----:B0-----:R-:W-:-:S04]  /*29d0*/  IADD3 R48, P1, P2, R140, R126, R3 ;  /* 0x0000007e8c307210 */ /* 0x001fc80007a3e003 */
[----:B------:R-:W-:Y:S02]  /*29e0*/  IADD3.X R49, R93, R127, R4, P1, P2 ;  /* 0x0000007f5d317210 */ /* 0x000fe40000fe4404 */
[----:B-1----:R-:W-:Y:S02]  /*29f0*/  ISETP.GE.AND P1, PT, R136, 0x1, PT ;  /* 0x000000018800780c */ /* 0x002fe40003f26270 */
[----:B------:R-:W-:-:S04]  /*2a00*/  IADD3 R44, P2, R45, R126, RZ ;  /* 0x0000007e2d2c7210 */ /* 0x000fc80007f5e0ff */
[----:B------:R-:W-:Y:S01]  /*2a10*/  IADD3.X R45, R24, R127, RZ, P2, !PT ;  /* 0x0000007f182d7210 */ /* 0x000fe200017fe4ff */
[----:B------:R-:W-:Y:S01]  /*2a20*/  IMAD.MOV.U32 R24, RZ, RZ, R43 ;  /* 0x000000ffff187224 */ /* 0x000fe200078e002b */
[----:B--2---:R-:W-:-:S04]  /*2a30*/  LOP3.LUT R40, R40, 0xfffffffd, RZ, 0xc0, !PT ;  /* 0xfffffffd28287812 */ /* 0x004fc800078ec0ff */
[----:B------:R-:W-:-:S05]  /*2a40*/  @P4 LOP3.LUT R40, R40, 0x2, RZ, 0xfc, !PT ;  /* 0x0000000228284812 */ /* 0x000fca00078efcff */
[----:B------:R0:W-:Y:S01]  /*2a50*/  STL [R1+0x18], R40 ;  /* 0x0000182801007387 */ /* 0x0001e20000100800 */
[----:B------:R-:W-:Y:S05]  /*2a60*/  @!P1 BRA `(.L_x_424) ;  /* 0x000000c400909947 */ /* 0x000fea0003800000 */
[----:B------:R-:W-:Y:S01]  /*2a70*/  ULDC.U8 UR4, c[0x0][0x3f0] ;  /* 0x0000fc0000047ab9 */ /* 0x000fe20000000000 */
[-C--:B------:R-:W-:Y:S01]  /*2a80*/  IMAD R39, R123, R43.reuse, RZ ;  /* 0x0000002b7b277224 */ /* 0x080fe200078e02ff */
[----:B------:R-:W-:Y:S01]  /*2a90*/  ISETP.NE.AND P1, PT, RZ, UR4, PT ;  /* 0x00000004ff007c0c */ /* 0x000fe2000bf25270 */
[-C--:B------:R-:W-:Y:S02]  /*2aa0*/  IMAD R41, R124, R43.reuse, RZ ;  /* 0x0000002b7c297224 */ /* 0x080fe400078e02ff */
[C---:B------:R-:W-:Y:S02]  /*2ab0*/  IMAD R39, R38.reuse, R106, R39 ;  /* 0x0000006a26277224 */ /* 0x040fe400078e0227 */
[----:B------:R-:W-:Y:S02]  /*2ac0*/  IMAD R41, R38, R100, R41 ;  /* 0x0000006426297224 */ /* 0x000fe400078e0229 */
[----:B------:R-:W-:Y:S02]  /*2ad0*/  IMAD R38, R24, -0xa0, R2 ;  /* 0xffffff6018267824 */ /* 0x000fe400078e0202 */
[----:B------:R-:W-:-:S03]  /*2ae0*/  IMAD.WIDE.U32 R90, R106, R43, RZ ;  /* 0x0000002b6a5a7225 */ /* 0x000fc600078e00ff */
[----:B------:R-:W-:Y:S01]  /*2af0*/  VIMNMX R38, R38, 0xa0, PT ;  /* 0x000000a026267848 */ /* 0x000fe20003fe0100 */
[----:B------:R-:W-:Y:S01]  /*2b00*/  IMAD.WIDE.U32 R88, R100, R43, RZ ;  /* 0x0000002b64587225 */ /* 0x000fe200078e00ff */
[----:B------:R-:W-:-:S03]  /*2b10*/  IADD3 R39, R91, R39, RZ ;  /* 0x000000275b277210 */ /* 0x000fc60007ffe0ff */
[----:B------:R-:W-:Y:S01]  /*2b20*/  IMAD.IADD R96, R89, 0x1, R41 ;  /* 0x0000000159607824 */ /* 0x000fe200078e0229 */
[----:B------:R-:W-:Y:S06]  /*2b30*/  @!P1 BRA `(.L_x_425) ;  /* 0x0000005c00dc9947 */ /* 0x000fec0003800000 */
[----:B------:R-:W-:Y:S01]  /*2b40*/  ISETP.GE.AND P2, PT, R168, R38, PT ;  /* 0x00000026a800720c */ /* 0x000fe20003f46270 */
[----:B------:R-:W-:Y:S01]  /*2b50*/  BSSY B1, `(.L_x_426) ;  /* 0x0000038000017945 */ /* 0x000fe20003800000 */
        /* <DEDUP_REMOVED lines=13> */
[----:B------:R-:W-:Y:S06]  /*2c30*/  @P2 BRA `(.L_x_427) ;  /* 0x0000000000a42947 */ /* 0x000fec0003800000 */
[----:B------:R-:W-:Y:S01]  /*2c40*/  ULDC.64 UR4, c[0x0][0x3c8] ;  /* 0x0000f20000047ab9 */ /* 0x000fe20000000a00 */
[----:B------:R-:W-:Y:S02]  /*2c50*/  CS2R R138, SRZ ;  /* 0x00000000008a7805 */ /* 0x000fe4000001ff00 */
[----:B0-----:R-:W-:Y:S02]  /*2c60*/  IADD3 R40, P1, P4, R110, UR4, R90 ;  /* 0x000000046e287c10 */ /* 0x001fe4000fc3e05a */
[----:B------:R-:W-:Y:S01]  /*2c70*/  CS2R R140, SRZ ;  /* 0x00000000008c7805 */ /* 0x000fe2000001ff00 */
[----:B------:R-:W-:Y:S01]  /*2c80*/  VIADD R53, R16, 0x10 ;  /* 0x0000001010357836 */ /* 0x000fe20000000000 */
[----:B------:R-:W-:Y:S01]  /*2c90*/  IADD3.X R41, R11, UR5, R39, P1, P4 ;  /* 0x000000050b297c10 */ /* 0x000fe20008fe8427 */
[----:B------:R-:W-:Y:S02]  /*2ca0*/  ULDC.64 UR4, c[0x0][0x3e0] ;  /* 0x0000f80000047ab9 */ /* 0x000fe40000000a00 */
[----:B------:R-:W-:-:S04]  /*2cb0*/  IADD3 R42, P1, P4, R104, UR4, R88 ;  /* 0x00000004682a7c10 */ /* 0x000fc8000fc3e058 */
[----:B------:R-:W-:Y:S02]  /*2cc0*/  IADD3.X R43, R13, UR5, R96, P1, P4 ;  /* 0x000000050d2b7c10 */ /* 0x000fe40008fe8460 */
[----:B------:R-:W-:Y:S02]  /*2cd0*/  ISETP.GE.AND P1, PT, R16, R136, PT ;  /* 0x000000881000720c */ /* 0x000fe40003f26270 */
[----:B------:R-:W-:Y:S02]  /*2ce0*/  CS2R R94, SRZ ;  /* 0x00000000005e7805 */ /* 0x000fe4000001ff00 */
[----:B------:R-:W-:-:S09]  /*2cf0*/  CS2R R126, SRZ ;  /* 0x00000000007e7805 */ /* 0x000fd2000001ff00 */
[----:B------:R1:W5:Y:S04]  /*2d00*/  @!P1 LDG.E.64 R138, desc[UR54][R40.64] ;  /* 0x00000036288a9981 */ /* 0x000368000c1e1b00 */
[----:B------:R1:W5:Y:S01]  /*2d10*/  @!P1 LDG.E.64 R140, desc[UR54][R42.64] ;  /* 0x000000362a8c9981 */ /* 0x000362000c1e1b00 */
[----:B------:R-:W-:Y:S01]  /*2d20*/  ISETP.GE.AND P1, PT, R53, R136, PT ;  /* 0x000000883500720c */ /* 0x000fe20003f26270 */
[----:B------:R-:W-:Y:S01]  /*2d30*/  VIADD R53, R16, 0x20 ;  /* 0x0000002010357836 */ /* 0x000fe20000000000 */
[----:B------:R-:W-:Y:S02]  /*2d40*/  CS2R R86, SRZ ;  /* 0x0000000000567805 */ /* 0x000fe4000001ff00 */
[----:B------:R-:W-:-:S09]  /*2d50*/  CS2R R92, SRZ ;  /* 0x00000000005c7805 */ /* 0x000fd2000001ff00 */
[----:B------:R1:W5:Y:S04]  /*2d60*/  @!P1 LDG.E.64 R94, desc[UR54][R40.64+0x10] ;  /* 0x00001036285e9981 */ /* 0x000368000c1e1b00 */
[----:B------:R1:W5:Y:S01]  /*2d70*/  @!P1 LDG.E.64 R126, desc[UR54][R42.64+0x10] ;  /* 0x000010362a7e9981 */ /* 0x000362000c1e1b00 */
[----:B------:R-:W-:Y:S02]  /*2d80*/  ISETP.GE.AND P1, PT, R53, R136, PT ;  /* 0x000000883500720c */ /* 0x000fe40003f26270 */
[----:B------:R-:W-:Y:S02]  /*2d90*/  IADD3 R53, R16, 0x30, RZ ;  /* 0x0000003010357810 */ /* 0x000fe40007ffe0ff */
[----:B------:R-:W-:Y:S02]  /*2da0*/  CS2R R82, SRZ ;  /* 0x0000000000527805 */ /* 0x000fe4000001ff00 */
[----:B------:R-:W-:-:S07]  /*2db0*/  CS2R R84, SRZ ;  /* 0x0000000000547805 */ /* 0x000fce000001ff00 */
        /* <DEDUP_REMOVED lines=14> */
[----:B------:R-:W-:-:S13]  /*2ea0*/  ISETP.GE.AND P1, PT, R53, R136, PT ;  /* 0x000000883500720c */ /* 0x000fda0003f26270 */
[----:B------:R1:W5:Y:S04]  /*2eb0*/  @!P1 LDG.E.64 R74, desc[UR54][R40.64+0x50] ;  /* 0x00005036284a9981 */ /* 0x000368000c1e1b00 */
[----:B------:R1:W5:Y:S02]  /*2ec0*/  @!P1 LDG.E.64 R76, desc[UR54][R42.64+0x50] ;  /* 0x000050362a4c9981 */ /* 0x000364000c1e1b00 */
.L_x_427:
[----:B------:R-:W-:Y:S05]  /*2ed0*/  BSYNC B1 ;  /* 0x0000000000017941 */ /* 0x000fea0003800000 */
.L_x_426:
        /* <DEDUP_REMOVED lines=11> */
[----:B------:R-:W-:Y:S01]  /*2f90*/  CS2R R68, SRZ ;  /* 0x0000000000447805 */ /* 0x000fe2000001ff00 */
[----:B-----5:R-:W-:Y:S01]  /*2fa0*/  IMAD.MOV.U32 R151, RZ, RZ, R74 ;  /* 0x000000ffff977224 */ /* 0x020fe200078e004a */
[----:B------:R-:W-:-:S02]  /*2fb0*/  MOV R154, R78 ;  /* 0x0000004e009a7202 */ /* 0x000fc40000000f00 */
[----:B------:R-:W-:Y:S01]  /*2fc0*/  CS2R R72, SRZ ;  /* 0x0000000000487805 */ /* 0x000fe2000001ff00 */
[----:B------:R-:W-:Y:S06]  /*2fd0*/  @P4 BRA `(.L_x_429) ;  /* 0x0000000000b44947 */ /* 0x000fec0003800000 */
[----:B01----:R-:W-:Y:S01]  /*2fe0*/  IADD3 R40, P1, P5, R110, R90, R8 ;  /* 0x0000005a6e287210 */ /* 0x003fe20007d3e008 */
[----:B------:R-:W-:Y:S01]  /*2ff0*/  ULDC.64 UR4, c[0x0][0x3c8] ;  /* 0x0000f20000047ab9 */ /* 0x000fe20000000a00 */
[----:B------:R-:W-:Y:S02]  /*3000*/  CS2R R70, SRZ ;  /* 0x0000000000467805 */ /* 0x000fe4000001ff00 */
[----:B------:R-:W-:Y:S02]  /*3010*/  CS2R R72, SRZ ;  /* 0x0000000000487805 */ /* 0x000fe4000001ff00 */
[----:B------:R-:W-:Y:S02]  /*3020*/  IADD3.X R39, R11, R39, R7, P1, P5 ;  /* 0x000000270b277210 */ /* 0x000fe40000fea407 */
[----:B------:R-:W-:-:S04]  /*3030*/  IADD3 R42, P1, P5, R104, R88, R10 ;  /* 0x00000058682a7210 */ /* 0x000fc80007d3e00a */
[----:B------:R-:W-:Y:S02]  /*3040*/  IADD3.X R96, R13, R96, R9, P1, P5 ;  /* 0x000000600d607210 */ /* 0x000fe40000fea409 */
[----:B------:R-:W-:-:S04]  /*3050*/  IADD3 R40, P1, R40, UR4, RZ ;  /* 0x0000000428287c10 */ /* 0x000fc8000ff3e0ff */
[----:B------:R-:W-:Y:S01]  /*3060*/  IADD3.X R41, R39, UR5, RZ, P1, !PT ;  /* 0x0000000527297c10 */ /* 0x000fe20008ffe4ff */
[----:B------:R-:W-:Y:S02]  /*3070*/  ULDC.64 UR4, c[0x0][0x3e0] ;  /* 0x0000f80000047ab9 */ /* 0x000fe40000000a00 */
[----:B------:R-:W-:-:S04]  /*3080*/  IADD3 R42, P1, R42, UR4, RZ ;  /* 0x000000042a2a7c10 */ /* 0x000fc8000ff3e0ff */
[----:B------:R-:W-:Y:S02]  /*3090*/  IADD3.X R43, R96, UR5, RZ, P1, !PT ;  /* 0x00000005602b7c10 */ /* 0x000fe40008ffe4ff */
[C---:B------:R-:W-:Y:S01]  /*30a0*/  ISETP.GE.AND P1, PT, R16.reuse, R136, PT ;  /* 0x000000881000720c */ /* 0x040fe20003f26270 */
        /* <DEDUP_REMOVED lines=32> */
.L_x_429:
[----:B------:R-:W-:Y:S05]  /*32b0*/  BSYNC B1 ;  /* 0x0000000000017941 */ /* 0x000fea0003800000 */
.L_x_428:
[----:B------:R-:W-:Y:S01]  /*32c0*/  UISETP.NE.AND UP0, UPT, UR53, 0x3, UPT ;  /* 0x000000033500788c */ /* 0x000fe2000bf05270 */
[----:B------:R-:W-:Y:S01]  /*32d0*/  IMAD.MOV.U32 R162, RZ, RZ, R82 ;  /* 0x000000ffffa27224 */ /* 0x000fe200078e0052 */
[----:B------:R-:W-:Y:S01]  /*32e0*/  MOV R166, R94 ;  /* 0x0000005e00a67202 */ /* 0x000fe20000000f00 */
[----:B------:R-:W-:Y:S01]  /*32f0*/  IMAD.MOV.U32 R164, RZ, RZ, R86 ;  /* 0x000000ffffa47224 */ /* 0x000fe200078e0056 */
[----:B------:R-:W-:Y:S01]  /*3300*/  MOV R163, R84 ;  /* 0x0000005400a37202 */ /* 0x000fe20000000f00 */
[----:B------:R-:W-:Y:S01]  /*3310*/  IMAD.MOV.U32 R176, RZ, RZ, R138 ;  /* 0x000000ffffb07224 */ /* 0x000fe200078e008a */
[----:B------:R-:W-:Y:S01]  /*3320*/  PLOP3.LUT P1, PT, PT, PT, UP0, 0x80, 0x0 ;  /* 0x000000000000781c */ /* 0x000fe20003f2f008 */
[----:B------:R-:W-:Y:S01]  /*3330*/  IMAD.MOV.U32 R157, RZ, RZ, R76 ;  /* 0x000000ffff9d7224 */ /* 0x000fe200078e004c */
[----:B-----5:R-:W-:Y:S01]  /*3340*/  MOV R89, R50 ;  /* 0x0000003200597202 */ /* 0x020fe20000000f00 */
[----:B------:R-:W-:Y:S01]  /*3350*/  IMAD.MOV.U32 R158, RZ, RZ, R80 ;  /* 0x000000ffff9e7224 */ /* 0x000fe200078e0050 */
[----:B------:R-:W-:Y:S01]  /*3360*/  MOV R152, R66 ;  /* 0x0000004200987202 */ /* 0x000fe20000000f00 */
[----:B------:R-:W-:Y:S01]  /*3370*/  IMAD.MOV.U32 R165, RZ, RZ, R92 ;  /* 0x000000ffffa57224 */ /* 0x000fe200078e005c */
[----:B------:R-:W-:Y:S01]  /*3380*/  MOV R143, R60 ;  /* 0x0000003c008f7202 */ /* 0x000fe20000000f00 */
[----:B------:R-:W-:-:S02]  /*3390*/  IMAD.MOV.U32 R167, RZ, RZ, R126 ;  /* 0x000000ffffa77224 */ /* 0x000fc400078e007e */
[----:B------:R-:W-:Y:S02]  /*33a0*/  IMAD.MOV.U32 R177, RZ, RZ, R140 ;  /* 0x000000ffffb17224 */ /* 0x000fe400078e008c */
[----:B------:R-:W-:Y:S02]  /*33b0*/  IMAD.MOV.U32 R90, RZ, RZ, R54 ;  /* 0x000000ffff5a7224 */ /* 0x000fe400078e0036 */
[----:B------:R-:W-:Y:S02]  /*33c0*/  IMAD.MOV.U32 R142, RZ, RZ, R58 ;  /* 0x000000ffff8e7224 */ /* 0x000fe400078e003a */
[----:B------:R-:W-:Y:S02]  /*33d0*/  IMAD.MOV.U32 R149, RZ, RZ, R62 ;  /* 0x000000ffff957224 */ /* 0x000fe400078e003e */
[----:B------:R-:W-:Y:S02]  /*33e0*/  IMAD.MOV.U32 R155, RZ, RZ, R70 ;  /* 0x000000ffff9b7224 */ /* 0x000fe400078e0046 */
[----:B------:R-:W-:-:S02]  /*33f0*/  IMAD.MOV.U32 R88, RZ, RZ, R52 ;  /* 0x000000ffff587224 */ /* 0x000fc400078e0034 */
[----:B------:R-:W-:Y:S02]  /*3400*/  IMAD.MOV.U32 R91, RZ, RZ, R56 ;  /* 0x000000ffff5b7224 */ /* 0x000fe400078e0038 */
[----:B------:R-:W-:Y:S02]  /*3410*/  IMAD.MOV.U32 R150, RZ, RZ, R64 ;  /* 0x000000ffff967224 */ /* 0x000fe400078e0040 */
[----:B------:R-:W-:Y:S02]  /*3420*/  IMAD.MOV.U32 R153, RZ, RZ, R68 ;  /* 0x000000ffff997224 */ /* 0x000fe400078e0044 */
[----:B------:R-:W-:Y:S01]  /*3430*/  IMAD.MOV.U32 R156, RZ, RZ, R72 ;  /* 0x000000ffff9c7224 */ /* 0x000fe200078e0048 */
[----:B------:R-:W-:Y:S06]  /*3440*/  @!P1 BRA `(.L_x_430) ;  /* 0x0000000000049947 */ /* 0x000fec0003800000 */
[----:B------:R-:W-:Y:S01]  /*3450*/  BPT.TRAP 0x1 ;  /* 0x000000040000795c */ /* 0x000fe20000300000 */
.L_x_430:
[----:B------:R-:W-:Y:S01]  /*3460*/  LEA R39, R19, R18, 0x3 ;  /* 0x0000001213277211 */ /* 0x000fe200078e18ff */
[----:B------:R-:W-:Y:S01]  /*3470*/  BSSY B1, `(.L_x_431) ;  /* 0x0000004000017945 */ /* 0x000fe20003800000 */
[----:B------:R-:W-:-:S04]  /*3480*/  SHF.L.U32 R96, R171, 0x1f, RZ ;  /* 0x0000001fab607819 */ /* 0x000fc800000006ff */
[----:B------:R-:W3:Y:S02]  /*3490*/  SYNCS.PHASECHK.TRANS64.TRYWAIT P5, [R39+URZ+0x29890], R96 ;  /* 0x02989060270075a7 */ /* 0x000ee400080a017f */
[----:B---3--:R-:W-:Y:S05]  /*34a0*/  @!P5 BRA `(.L_x_432) ;  /* 0x00000248004cd947 */ /* 0x008fea0003800000 */
.L_x_736:
[----:B------:R-:W-:Y:S05]  /*34b0*/  BSYNC B1 ;  /* 0x0000000000017941 */ /* 0x000fea0003800000 */
.L_x_431:
[----:B------:R-:W-:Y:S04]  /*34c0*/  BSSY B1, `(.L_x_433) ;  /* 0x00002ac000017945 */ /* 0x000fe80003800000 */
[----:B------:R-:W-:Y:S05]  /*34d0*/  @P2 BRA `(.L_x_434) ;  /* 0x0000002800a82947 */ /* 0x000fea0003800000 */
[----:B------:R-:W-:Y:S01]  /*34e0*/  ISETP.NE.AND P2, PT, R32, RZ, PT ;  /* 0x000000ff2000720c */ /* 0x000fe20003f45270 */
[----:B------:R-:W-:-:S12]  /*34f0*/  BSSY B2, `(.L_x_435) ;  /* 0x000006f000027945 */ /* 0x000fd80003800000 */
[----:B------:R-:W-:Y:S05]  /*3500*/  @!P2 BRA `(.L_x_436) ;  /* 0x0000000400b4a947 */ /* 0x000fea0003800000 */
[----:B012---:R0:W1:Y:S01]  /*3510*/  LDS.128 R40, [R47+0x1a400] ;  /* 0x01a400002f287984 */ /* 0x0070620000000c00 */
[----:B------:R-:W-:Y:S01]  /*3520*/  ISETP.GE.AND P2, PT, R16, R136, PT ;  /* 0x000000881000720c */ /* 0x000fe20003f46270 */
[----:B------:R-:W-:-:S12]  /*3530*/  BSSY B3, `(.L_x_437) ;  /* 0x0000069000037945 */ /* 0x000fd80003800000 */
[----:B0-----:R-:W-:Y:S05]  /*3540*/  @P2 BRA `(.L_x_438) ;  /* 0x00000004009c2947 */ /* 0x001fea0003800000 */
[----:B------:R-:W-:Y:S02]  /*3550*/  SHF.R.U32.HI R138, RZ, 0x8, R139 ;  /* 0x00000008ff8a7819 */ /* 0x000fe4000001168b */
[--C-:B------:R-:W-:Y:S02]  /*3560*/  SHF.R.U32.HI R140, RZ, 0x8, R141.reuse ;  /* 0x00000008ff8c7819 */ /* 0x100fe4000001168d */
[----:B------:R-:W-:Y:S01]  /*3570*/  SHF.R.U32.HI R179, RZ, 0x10, R141 ;  /* 0x00000010ffb37819 */ /* 0x000fe2000001168d */
[----:B------:R-:W-:Y:S01]  /*3580*/  IMAD.SHL.U32 R138, R138, 0x100, RZ ;  /* 0x000001008a8a7824 */ /* 0x000fe200078e00ff */
[----:B------:R-:W-:Y:S01]  /*3590*/  LOP3.LUT R178, R141, 0xff0000ff, RZ, 0xc0, !PT ;  /* 0xff0000ff8db27812 */ /* 0x000fe200078ec0ff */
[----:B------:R-:W-:Y:S01]  /*35a0*/  IMAD.SHL.U32 R141, R140, 0x100, RZ ;  /* 0x000001008c8d7824 */ /* 0x000fe200078e00ff */
[----:B------:R-:W-:Y:S01]  /*35b0*/  SHF.R.U32.HI R181, RZ, 0x10, R139 ;  /* 0x00000010ffb57819 */ /* 0x000fe2000001168b */
[----:B-1----:R-:W-:Y:S01]  /*35c0*/  IMAD.MOV.U32 R140, RZ, RZ, R40 ;  /* 0x000000ffff8c7224 */ /* 0x002fe200078e0028 */
[----:B------:R-:W-:-:S02]  /*35d0*/  LOP3.LUT R139, R139, 0xff0000ff, RZ, 0xc0, !PT ;  /* 0xff0000ff8b8b7812 */ /* 0x000fc400078ec0ff */
[----:B------:R-:W-:Y:S01]  /*35e0*/  LOP3.LUT R180, R178, 0xff00, R141, 0xf8, !PT ;  /* 0x0000ff00b2b47812 */ /* 0x000fe200078ef88d */
[----:B------:R-:W-:Y:S01]  /*35f0*/  IMAD.U32 R141, R179, 0x10000, RZ ;  /* 0x00010000b38d7824 */ /* 0x000fe200078e00ff */
[----:B------:R-:W-:Y:S02]  /*3600*/  LOP3.LUT R139, R139, 0xff00, R138, 0xf8, !PT ;  /* 0x0000ff008b8b7812 */ /* 0x000fe400078ef88a */
[----:B------:R-:W-:Y:S02]  /*3610*/  SHF.L.U32 R138, R181, 0x10, RZ ;  /* 0x00000010b58a7819 */ /* 0x000fe400000006ff */
[----:B------:R-:W-:Y:S02]  /*3620*/  F2FP.F16.E4M3.UNPACK_B R178, R177.H1 ;  /* 0x000000b1ffb2723e */ /* 0x000fe400030006ff */
[-C--:B------:R-:W-:Y:S02]  /*3630*/  F2FP.F16.E4M3.UNPACK_B R40, R41.reuse ;  /* 0x00000029ff28723e */ /* 0x080fe400020006ff */
[----:B------:R-:W-:Y:S01]  /*3640*/  LOP3.LUT R138, R139, 0xff0000, R138, 0xf8, !PT ;  /* 0x00ff00008b8a7812 */ /* 0x000fe200078ef88a */
[----:B------:R-:W-:Y:S01]  /*3650*/  HADD2.F32 R182, -RZ, R178.H0_H0 ;  /* 0x200000b2ffb67230 */ /* 0x000fe20000004100 */
[----:B------:R-:W-:Y:S01]  /*3660*/  LOP3.LUT R139, R180, 0xff0000, R141, 0xf8, !PT ;  /* 0x00ff0000b48b7812 */ /* 0x000fe200078ef88d */
[--C-:B------:R-:W-:Y:S01]  /*3670*/  HADD2.F32 R141, -RZ, R40.reuse.H1_H1 ;  /* 0x30000028ff8d7230 */ /* 0x100fe20000004100 */
[----:B------:R-:W-:Y:S01]  /*3680*/  F2FP.F16.E4M3.UNPACK_B R180, R176.H1 ;  /* 0x000000b0ffb4723e */ /* 0x000fe200030006ff */
[----:B------:R-:W-:Y:S01]  /*3690*/  HADD2.F32 R40, -RZ, R40.H0_H0 ;  /* 0x20000028ff287230 */ /* 0x000fe20000004100 */
[----:B------:R-:W-:Y:S01]  /*36a0*/  F2FP.F16.E4M3.UNPACK_B R41, R41.H1 ;  /* 0x00000029ff29723e */ /* 0x000fe200030006ff */
[----:B------:R-:W-:-:S02]  /*36b0*/  HADD2.F32 R183, -RZ, R178.H1_H1 ;  /* 0x300000b2ffb77230 */ /* 0x000fc40000004100 */
[-C--:B------:R-:W-:Y:S01]  /*36c0*/  FMUL.FTZ R185, R141, R182.reuse ;  /* 0x000000b68db97220 */ /* 0x080fe20000410000 */
[--C-:B------:R-:W-:Y:S02]  /*36d0*/  HADD2.F32 R181, -RZ, R180.reuse.H0_H0 ;  /* 0x200000b4ffb57230 */ /* 0x100fe40000004100 */
[C---:B------:R-:W-:Y:S01]  /*36e0*/  FMUL.FTZ R182, R40.reuse, R182 ;  /* 0x000000b628b67220 */ /* 0x040fe20000410000 */
[--C-:B------:R-:W-:Y:S01]  /*36f0*/  HADD2.F32 R179, -RZ, R41.reuse.H1_H1 ;  /* 0x30000029ffb37230 */ /* 0x100fe20000004100 */
[----:B------:R-:W-:Y:S01]  /*3700*/  F2FP.F16.E4M3.UNPACK_B R177, R177 ;  /* 0x000000b1ffb1723e */ /* 0x000fe200020006ff */
[----:B------:R-:W-:Y:S02]  /*3710*/  HADD2.F32 R178, -RZ, R41.H0_H0 ;  /* 0x20000029ffb27230 */ /* 0x000fe40000004100 */
[----:B------:R-:W-:Y:S01]  /*3720*/  FFMA.FTZ R40, R40, R181, -R185 ;  /* 0x000000b528287223 */ /* 0x000fe200000108b9 */
[----:B------:R-:W-:Y:S02]  /*3730*/  HADD2.F32 R180, -RZ, R180.H1_H1 ;  /* 0x300000b4ffb47230 */ /* 0x000fe40000004100 */
[----:B------:R-:W-:Y:S01]  /*3740*/  FMUL.FTZ R185, R179, R183 ;  /* 0x000000b7b3b97220 */ /* 0x000fe20000410000 */
[----:B------:R-:W-:Y:S01]  /*3750*/  FFMA.FTZ R41, R141, R181, R182 ;  /* 0x000000b58d297223 */ /* 0x000fe200000100b6 */
[C---:B------:R-:W-:Y:S01]  /*3760*/  FMUL.FTZ R184, R178.reuse, R183 ;  /* 0x000000b7b2b87220 */ /* 0x040fe20000410000 */
[----:B------:R-:W-:Y:S01]  /*3770*/  F2FP.F16.E4M3.UNPACK_B R141, R140.H1 ;  /* 0x0000008cff8d723e */ /* 0x000fe200030006ff */
[----:B------:R-:W-:Y:S01]  /*3780*/  FFMA.FTZ R185, R178, R180, -R185 ;  /* 0x000000b4b2b97223 */ /* 0x000fe200000108b9 */
[----:B------:R-:W-:Y:S01]  /*3790*/  F2FP.F16.E4M3.UNPACK_B R140, R140 ;  /* 0x0000008cff8c723e */ /* 0x000fe200020006ff */
[----:B------:R-:W-:Y:S01]  /*37a0*/  FFMA.FTZ R186, R179, R180, R184 ;  /* 0x000000b4b3ba7223 */ /* 0x000fe200000100b8 */
[--C-:B------:R-:W-:Y:S01]  /*37b0*/  HADD2.F32 R181, -RZ, R177.reuse.H1_H1 ;  /* 0x300000b1ffb57230 */ /* 0x100fe20000004100 */
[----:B------:R-:W-:Y:S01]  /*37c0*/  F2FP.F16.E4M3.UNPACK_B R179, R176 ;  /* 0x000000b0ffb3723e */ /* 0x000fe200020006ff */
[----:B------:R-:W-:-:S02]  /*37d0*/  HADD2.F32 R180, -RZ, R177.H0_H0 ;  /* 0x200000b1ffb47230 */ /* 0x000fc40000004100 */
[--C-:B------:R-:W-:Y:S02]  /*37e0*/  HADD2.F32 R177, -RZ, R141.reuse.H0_H0 ;  /* 0x2000008dffb17230 */ /* 0x100fe40000004100 */
[----:B------:R-:W-:Y:S02]  /*37f0*/  HADD2.F32 R178, -RZ, R141.H1_H1 ;  /* 0x3000008dffb27230 */ /* 0x000fe40000004100 */
[--C-:B------:R-:W-:Y:S02]  /*3800*/  HADD2.F32 R176, -RZ, R140.reuse.H1_H1 ;  /* 0x3000008cffb07230 */ /* 0x100fe40000004100 */
[-C--:B------:R-:W-:Y:S01]  /*3810*/  FMUL.FTZ R183, R177, R181.reuse ;  /* 0x000000b5b1b77220 */ /* 0x080fe20000410000 */
[----:B------:R-:W-:Y:S02]  /*3820*/  HADD2.F32 R141, -RZ, R140.H0_H0 ;  /* 0x2000008cff8d7230 */ /* 0x000fe40000004100 */
[----:B------:R-:W-:Y:S01]  /*3830*/  FMUL.FTZ R184, R178, R181 ;  /* 0x000000b5b2b87220 */ /* 0x000fe20000410000 */
[----:B------:R-:W-:-:S02]  /*3840*/  HADD2.F32 R140, -RZ, R179.H1_H1 ;  /* 0x300000b3ff8c7230 */ /* 0x000fc40000004100 */
[-C--:B------:R-:W-:Y:S01]  /*3850*/  FMUL.FTZ R182, R176, R180.reuse ;  /* 0x000000b4b0b67220 */ /* 0x080fe20000410000 */
[----:B------:R-:W-:Y:S02]  /*3860*/  HADD2.F32 R179, -RZ, R179.H0_H0 ;  /* 0x200000b3ffb37230 */ /* 0x000fe40000004100 */
[----:B------:R-:W-:Y:S01]  /*3870*/  FMUL.FTZ R181, R141, R180 ;  /* 0x000000b48db57220 */ /* 0x000fe20000410000 */
[-C--:B------:R-:W-:Y:S01]  /*3880*/  FFMA.FTZ R177, R177, R140.reuse, -R184 ;  /* 0x0000008cb1b17223 */ /* 0x080fe200000108b8 */
[----:B------:R-:W-:Y:S01]  /*3890*/  FFMA.FTZ R180, R178, R140, R183 ;  /* 0x0000008cb2b47223 */ /* 0x000fe200000100b7 */
[-C--:B------:R-:W-:Y:S01]  /*38a0*/  FFMA.FTZ R140, R141, R179.reuse, -R182 ;  /* 0x000000b38d8c7223 */ /* 0x080fe200000108b6 */
[----:B------:R-:W-:Y:S01]  /*38b0*/  FFMA.FTZ R141, R176, R179, R181 ;  /* 0x000000b3b08d7223 */ /* 0x000fe200000100b5 */
[----:B------:R-:W-:Y:S02]  /*38c0*/  F2FP.F16.E4M3.UNPACK_B R178, R43.H1 ;  /* 0x0000002bffb2723e */ /* 0x000fe400030006ff */
[----:B------:R-:W-:-:S02]  /*38d0*/  F2FP.SATFINITE.E4M3.F32.PACK_AB_MERGE_C R176, R186, R185, RZ ;  /* 0x000000b9bab0723e */ /* 0x000fc400048070ff */
[-C--:B------:R-:W-:Y:S01]  /*38e0*/  F2FP.F16.E4M3.UNPACK_B R186, R139.reuse.H1 ;  /* 0x0000008bffba723e */ /* 0x080fe200030006ff */
[--C-:B------:R-:W-:Y:S01]  /*38f0*/  HADD2.F32 R181, -RZ, R178.reuse.H0_H0 ;  /* 0x200000b2ffb57230 */ /* 0x100fe20000004100 */
[----:B------:R-:W-:Y:S01]  /*3900*/  F2FP.F16.E4M3.UNPACK_B R179, R42.H1 ;  /* 0x0000002affb3723e */ /* 0x000fe200030006ff */
[----:B------:R-:W-:Y:S01]  /*3910*/  HADD2.F32 R182, -RZ, R178.H1_H1 ;  /* 0x300000b2ffb67230 */ /* 0x000fe20000004100 */
[-C--:B------:R-:W-:Y:S01]  /*3920*/  F2FP.F16.E4M3.UNPACK_B R178, R138.reuse.H1 ;  /* 0x0000008affb2723e */ /* 0x080fe200030006ff */
[--C-:B------:R-:W-:Y:S01]  /*3930*/  HADD2.F32 R183, -RZ, R186.reuse.H1_H1 ;  /* 0x300000baffb77230 */ /* 0x100fe20000004100 */
[----:B------:R-:W-:Y:S01]  /*3940*/  F2FP.F16.E4M3.UNPACK_B R185, R139 ;  /* 0x0000008bffb9723e */ /* 0x000fe200020006ff */
[----:B------:R-:W-:Y:S01]  /*3950*/  HADD2.F32 R186, -RZ, R186.H0_H0 ;  /* 0x200000baffba7230 */ /* 0x000fe20000004100 */
[----:B------:R-:W-:Y:S01]  /*3960*/  F2FP.SATFINITE.E4M3.F32.PACK_AB_MERGE_C R177, R180, R177, RZ ;  /* 0x000000b1b4b1723e */ /* 0x000fe200048070ff */
[----:B------:R-:W-:Y:S01]  /*3970*/  HADD2.F32 R180, -RZ, R179.H1_H1 ;  /* 0x300000b3ffb47230 */ /* 0x000fe20000004100 */
[----:B------:R-:W-:Y:S01]  /*3980*/  F2FP.F16.E4M3.UNPACK_B R139, R138 ;  /* 0x0000008aff8b723e */ /* 0x000fe200020006ff */
[----:B------:R-:W-:-:S02]  /*3990*/  HADD2.F32 R184, -RZ, R178.H1_H1 ;  /* 0x300000b2ffb87230 */ /* 0x000fc40000004100 */
[-C--:B------:R-:W-:Y:S01]  /*39a0*/  FMUL.FTZ R138, R182, R183.reuse ;  /* 0x000000b7b68a7220 */ /* 0x080fe20000410000 */
[----:B------:R-:W-:Y:S02]  /*39b0*/  HADD2.F32 R187, -RZ, R185.H1_H1 ;  /* 0x300000b9ffbb7230 */ /* 0x000fe40000004100 */
[C---:B------:R-:W-:Y:S01]  /*39c0*/  FMUL.FTZ R189, R181.reuse, R183 ;  /* 0x000000b7b5bd7220 */ /* 0x040fe20000410000 */
[----:B------:R-:W-:Y:S02]  /*39d0*/  HADD2.F32 R179, -RZ, R179.H0_H0 ;  /* 0x200000b3ffb37230 */ /* 0x000fe40000004100 */
[----:B------:R-:W-:Y:S01]  /*39e0*/  FFMA.FTZ R138, R181, R184, -R138 ;  /* 0x000000b8b58a7223 */ /* 0x000fe2000001088a */
[----:B------:R-:W-:Y:S02]  /*39f0*/  HADD2.F32 R183, -RZ, R139.H1_H1 ;  /* 0x3000008bffb77230 */ /* 0x000fe40000004100 */
[----:B------:R-:W-:Y:S01]  /*3a00*/  FMUL.FTZ R188, R180, R187 ;  /* 0x000000bbb4bc7220 */ /* 0x000fe20000410000 */
[----:B------:R-:W-:Y:S01]  /*3a10*/  F2FP.F16.E4M3.UNPACK_B R181, R43 ;  /* 0x0000002bffb5723e */ /* 0x000fe200020006ff */
[C---:B------:R-:W-:Y:S01]  /*3a20*/  FMUL.FTZ R187, R179.reuse, R187 ;  /* 0x000000bbb3bb7220 */ /* 0x040fe20000410000 */
[----:B------:R-:W-:Y:S01]  /*3a30*/  F2FP.F16.E4M3.UNPACK_B R42, R42 ;  /* 0x0000002aff2a723e */ /* 0x000fe200020006ff */
[----:B------:R-:W-:Y:S01]  /*3a40*/  FFMA.FTZ R188, R179, R183, -R188 ;  /* 0x000000b7b3bc7223 */ /* 0x000fe200000108bc */
[----:B------:R-:W-:-:S02]  /*3a50*/  HADD2.F32 R185, -RZ, R185.H0_H0 ;  /* 0x200000b9ffb97230 */ /* 0x000fc40000004100 */
[----:B------:R-:W-:Y:S01]  /*3a60*/  FFMA.FTZ R187, R180, R183, R187 ;  /* 0x000000b7b4bb7223 */ /* 0x000fe200000100bb */
[--C-:B------:R-:W-:Y:S02]  /*3a70*/  HADD2.F32 R180, -RZ, R181.reuse.H0_H0 ;  /* 0x200000b5ffb47230 */ /* 0x100fe40000004100 */
[----:B------:R-:W-:Y:S01]  /*3a80*/  FFMA.FTZ R43, R182, R184, R189 ;  /* 0x000000b8b62b7223 */ /* 0x000fe200000100bd */
[--C-:B------:R-:W-:Y:S01]  /*3a90*/  HADD2.F32 R179, -RZ, R42.reuse.H0_H0 ;  /* 0x2000002affb37230 */ /* 0x100fe20000004100 */
[----:B------:R-:W-:Y:S01]  /*3aa0*/  F2FP.SATFINITE.E4M3.F32.PACK_AB_MERGE_C R41, R41, R40, R176 ;  /* 0x000000282929723e */ /* 0x000fe200048070b0 */
[----:B------:R-:W-:Y:S01]  /*3ab0*/  HADD2.F32 R181, -RZ, R181.H1_H1 ;  /* 0x300000b5ffb57230 */ /* 0x000fe20000004100 */
[----:B------:R-:W-:Y:S01]  /*3ac0*/  F2FP.SATFINITE.E4M3.F32.PACK_AB_MERGE_C R187, R187, R188, RZ ;  /* 0x000000bcbbbb723e */ /* 0x000fe200048070ff */
[----:B------:R-:W-:Y:S01]  /*3ad0*/  HADD2.F32 R42, -RZ, R42.H1_H1 ;  /* 0x3000002aff2a7230 */ /* 0x000fe20000004100 */
[----:B------:R-:W-:Y:S01]  /*3ae0*/  F2FP.SATFINITE.E4M3.F32.PACK_AB_MERGE_C R43, R43, R138, RZ ;  /* 0x0000008a2b2b723e */ /* 0x000fe200048070ff */
[----:B------:R-:W-:-:S02]  /*3af0*/  HADD2.F32 R178, -RZ, R178.H0_H0 ;  /* 0x200000b2ffb27230 */ /* 0x000fc40000004100 */
[-C--:B------:R-:W-:Y:S01]  /*3b00*/  FMUL.FTZ R183, R181, R186.reuse ;  /* 0x000000bab5b77220 */ /* 0x080fe20000410000 */
[----:B------:R-:W-:Y:S02]  /*3b10*/  HADD2.F32 R139, -RZ, R139.H0_H0 ;  /* 0x2000008bff8b7230 */ /* 0x000fe40000004100 */
[-C--:B------:R-:W-:Y:S01]  /*3b20*/  FMUL.FTZ R182, R42, R185.reuse ;  /* 0x000000b92ab67220 */ /* 0x080fe20000410000 */
[C---:B------:R-:W-:Y:S01]  /*3b30*/  FMUL.FTZ R186, R180.reuse, R186 ;  /* 0x000000bab4ba7220 */ /* 0x040fe20000410000 */
[C---:B------:R-:W-:Y:S01]  /*3b40*/  FMUL.FTZ R185, R179.reuse, R185 ;  /* 0x000000b9b3b97220 */ /* 0x040fe20000410000 */
[-C--:B------:R-:W-:Y:S01]  /*3b50*/  FFMA.FTZ R183, R180, R178.reuse, -R183 ;  /* 0x000000b2b4b77223 */ /* 0x080fe200000108b7 */
[-C--:B------:R-:W-:Y:S01]  /*3b60*/  FFMA.FTZ R182, R179, R139.reuse, -R182 ;  /* 0x0000008bb3b67223 */ /* 0x080fe200000108b6 */
[----:B------:R-:W-:Y:S01]  /*3b70*/  FFMA.FTZ R186, R181, R178, R186 ;  /* 0x000000b2b5ba7223 */ /* 0x000fe200000100ba */
[----:B------:R-:W-:Y:S01]  /*3b80*/  FFMA.FTZ R185, R42, R139, R185 ;  /* 0x0000008b2ab97223 */ /* 0x000fe200000100b9 */
[----:B------:R-:W-:-:S03]  /*3b90*/  F2FP.SATFINITE.E4M3.F32.PACK_AB_MERGE_C R40, R141, R140, R177 ;  /* 0x0000008c8d28723e */ /* 0x000fc600048070b1 */
[----:B------:R-:W-:Y:S02]  /*3ba0*/  F2FP.SATFINITE.E4M3.F32.PACK_AB_MERGE_C R43, R186, R183, R43 ;  /* 0x000000b7ba2b723e */ /* 0x000fe4000480702b */
[----:B------:R-:W-:-:S07]  /*3bb0*/  F2FP.SATFINITE.E4M3.F32.PACK_AB_MERGE_C R42, R185, R182, R187 ;  /* 0x000000b6b92a723e */ /* 0x000fce00048070bb */
.L_x_438:
[----:B------:R-:W-:Y:S05]  /*3bc0*/  BSYNC B3 ;  /* 0x0000000000037941 */ /* 0x000fea0003800000 */
.L_x_437:
[----:B-1----:R4:W-:Y:S02]  /*3bd0*/  STG.E.128 desc[UR54][R48.64], R40 ;  /* 0x0000002830007986 */ /* 0x0029e4000c101d36 */
.L_x_436:
[----:B------:R-:W-:Y:S05]  /*3be0*/  BSYNC B2 ;  /* 0x0000000000027941 */ /* 0x000fea0003800000 */
.L_x_435:
[----:B------:R-:W-:Y:S01]  /*3bf0*/  ISETP.NE.AND P2, PT, R33, RZ, PT ;  /* 0x000000ff2100720c */ /* 0x000fe20003f45270 */
[----:B------:R-:W-:-:S12]  /*3c00*/  BSSY B2, `(.L_x_439) ;  /* 0x0000070000027945 */ /* 0x000fd80003800000 */
[----:B------:R-:W-:Y:S05]  /*3c10*/  @!P2 BRA `(.L_x_440) ;  /* 0x0000000400b8a947 */ /* 0x000fea0003800000 */
[----:B012-4-:R0:W1:Y:S01]  /*3c20*/  LDS.128 R40, [R46+0x1a400] ;  /* 0x01a400002e287984 */ /* 0x0170620000000c00 */
[----:B------:R-:W-:Y:S01]  /*3c30*/  VIADD R139, R16, 0x10 ;  /* 0x00000010108b7836 */ /* 0x000fe20000000000 */
[----:B------:R-:W-:Y:S04]  /*3c40*/  BSSY B3, `(.L_x_441) ;  /* 0x000006a000037945 */ /* 0x000fe80003800000 */
[----:B------:R-:W-:-:S13]  /*3c50*/  ISETP.GE.AND P2, PT, R139, R136, PT ;  /* 0x000000888b00720c */ /* 0x000fda0003f46270 */
[----:B0-----:R-:W-:Y:S05]  /*3c60*/  @P2 BRA `(.L_x_442) ;  /* 0x00000004009c2947 */ /* 0x001fea0003800000 */
[--C-:B------:R-:W-:Y:S02]  /*3c70*/  SHF.R.U32.HI R141, RZ, 0x8, R95.reuse ;  /* 0x00000008ff8d7819 */ /* 0x100fe4000001165f */
[----:B------:R-:W-:Y:S02]  /*3c80*/  LOP3.LUT R94, R95, 0xff0000ff, RZ, 0xc0, !PT ;  /* 0xff0000ff5f5e7812 */ /* 0x000fe400078ec0ff */
[----:B------:R-:W-:Y:S01]  /*3c90*/  SHF.R.U32.HI R139, RZ, 0x10, R95 ;  /* 0x00000010ff8b7819 */ /* 0x000fe2000001165f */
[----:B------:R-:W-:Y:S01]  /*3ca0*/  IMAD.SHL.U32 R95, R141, 0x100, RZ ;  /* 0x000001008d5f7824 */ /* 0x000fe200078e00ff */
[--C-:B------:R-:W-:Y:S02]  /*3cb0*/  SHF.R.U32.HI R126, RZ, 0x8, R127.reuse ;  /* 0x00000008ff7e7819 */ /* 0x100fe4000001167f */
[----:B------:R-:W-:Y:S02]  /*3cc0*/  LOP3.LUT R138, R127, 0xff0000ff, RZ, 0xc0, !PT ;  /* 0xff0000ff7f8a7812 */ /* 0x000fe400078ec0ff */
[----:B------:R-:W-:-:S02]  /*3cd0*/  SHF.R.U32.HI R140, RZ, 0x10, R127 ;  /* 0x00000010ff8c7819 */ /* 0x000fc4000001167f */
[----:B------:R-:W-:Y:S01]  /*3ce0*/  SHF.L.U32 R127, R126, 0x8, RZ ;  /* 0x000000087e7f7819 */ /* 0x000fe200000006ff */
[----:B-1----:R-:W-:Y:S01]  /*3cf0*/  IMAD.MOV.U32 R126, RZ, RZ, R40 ;  /* 0x000000ffff7e7224 */ /* 0x002fe200078e0028 */
[----:B------:R-:W-:Y:S01]  /*3d00*/  LOP3.LUT R94, R94, 0xff00, R95, 0xf8, !PT ;  /* 0x0000ff005e5e7812 */ /* 0x000fe200078ef85f */
[----:B------:R-:W-:Y:S01]  /*3d10*/  IMAD.U32 R95, R139, 0x10000, RZ ;  /* 0x000100008b5f7824 */ /* 0x000fe200078e00ff */
[----:B------:R-:W-:Y:S01]  /*3d20*/  LOP3.LUT R127, R138, 0xff00, R127, 0xf8, !PT ;  /* 0x0000ff008a7f7812 */ /* 0x000fe200078ef87f */
[----:B------:R-:W-:Y:S01]  /*3d30*/  IMAD.U32 R140, R140, 0x10000, RZ ;  /* 0x000100008c8c7824 */ /* 0x000fe200078e00ff */
        /* <DEDUP_REMOVED lines=10> */
[CC--:B------:R-:W-:Y:S01]  /*3de0*/  FMUL.FTZ R179, R127.reuse, R176.reuse ;  /* 0x000000b07fb37220 */ /* 0x0c0fe20000410000 */
[--C-:B------:R-:W-:Y:S02]  /*3df0*/  HADD2.F32 R141, -RZ, R140.reuse.H0_H0 ;  /* 0x2000008cff8d7230 */ /* 0x100fe40000004100 */
[C---:B------:R-:W-:Y:S01]  /*3e00*/  FMUL.FTZ R176, R40.reuse, R176 ;  /* 0x000000b028b07220 */ /* 0x040fe20000410000 */
[--C-:B------:R-:W-:Y:S01]  /*3e10*/  HADD2.F32 R139, -RZ, R41.reuse.H1_H1 ;  /* 0x30000029ff8b7230 */ /* 0x100fe20000004100 */
[----:B------:R-:W-:Y:S01]  /*3e20*/  F2FP.F16.E4M3.UNPACK_B R167, R167 ;  /* 0x000000a7ffa7723e */ /* 0x000fe200020006ff */
[----:B------:R-:W-:Y:S02]  /*3e30*/  HADD2.F32 R138, -RZ, R41.H0_H0 ;  /* 0x20000029ff8a7230 */ /* 0x000fe40000004100 */
[-C--:B------:R-:W-:Y:S01]  /*3e40*/  FFMA.FTZ R40, R40, R141.reuse, -R179 ;  /* 0x0000008d28287223 */ /* 0x080fe200000108b3 */
[----:B------:R-:W-:Y:S02]  /*3e50*/  HADD2.F32 R140, -RZ, R140.H1_H1 ;  /* 0x3000008cff8c7230 */ /* 0x000fe40000004100 */
[----:B------:R-:W-:Y:S01]  /*3e60*/  FFMA.FTZ R41, R127, R141, R176 ;  /* 0x0000008d7f297223 */ /* 0x000fe200000100b0 */
[CC--:B------:R-:W-:Y:S01]  /*3e70*/  FMUL.FTZ R179, R139.reuse, R177.reuse ;  /* 0x000000b18bb37220 */ /* 0x0c0fe20000410000 */
[C---:B------:R-:W-:Y:S01]  /*3e80*/  FMUL.FTZ R178, R138.reuse, R177 ;  /* 0x000000b18ab27220 */ /* 0x040fe20000410000 */
[-C--:B------:R-:W-:Y:S01]  /*3e90*/  F2FP.F16.E4M3.UNPACK_B R127, R126.reuse.H1 ;  /* 0x0000007eff7f723e */ /* 0x080fe200030006ff */
[----:B------:R-:W-:Y:S01]  /*3ea0*/  HADD2.F32 R141, -RZ, R167.H1_H1 ;  /* 0x300000a7ff8d7230 */ /* 0x000fe20000004100 */
[----:B------:R-:W-:Y:S01]  /*3eb0*/  F2FP.F16.E4M3.UNPACK_B R126, R126 ;  /* 0x0000007eff7e723e */ /* 0x000fe200020006ff */
[-C--:B------:R-:W-:Y:S01]  /*3ec0*/  FFMA.FTZ R179, R138, R140.reuse, -R179 ;  /* 0x0000008c8ab37223 */ /* 0x080fe200000108b3 */
[----:B------:R-:W-:Y:S01]  /*3ed0*/  FFMA.FTZ R180, R139, R140, R178 ;  /* 0x0000008c8bb47223 */ /* 0x000fe200000100b2 */
[----:B------:R-:W-:Y:S01]  /*3ee0*/  F2FP.F16.E4M3.UNPACK_B R166, R166 ;  /* 0x000000a6ffa6723e */ /* 0x000fe200020006ff */
[----:B------:R-:W-:-:S02]  /*3ef0*/  HADD2.F32 R140, -RZ, R127.H1_H1 ;  /* 0x3000007fff8c7230 */ /* 0x000fc40000004100 */
[----:B------:R-:W-:Y:S02]  /*3f00*/  HADD2.F32 R139, -RZ, R127.H0_H0 ;  /* 0x2000007fff8b7230 */ /* 0x000fe40000004100 */
[----:B------:R-:W-:Y:S02]  /*3f10*/  HADD2.F32 R167, -RZ, R167.H0_H0 ;  /* 0x200000a7ffa77230 */ /* 0x000fe40000004100 */
[-C--:B------:R-:W-:Y:S01]  /*3f20*/  FMUL.FTZ R178, R140, R141.reuse ;  /* 0x0000008d8cb27220 */ /* 0x080fe20000410000 */
[--C-:B------:R-:W-:Y:S02]  /*3f30*/  HADD2.F32 R138, -RZ, R126.reuse.H1_H1 ;  /* 0x3000007eff8a7230 */ /* 0x100fe40000004100 */
[----:B------:R-:W-:Y:S01]  /*3f40*/  FMUL.FTZ R141, R139, R141 ;  /* 0x0000008d8b8d7220 */ /* 0x000fe20000410000 */
[----:B------:R-:W-:Y:S02]  /*3f50*/  HADD2.F32 R127, -RZ, R126.H0_H0 ;  /* 0x2000007eff7f7230 */ /* 0x000fe40000004100 */
        /* <DEDUP_REMOVED lines=10> */
[----:B------:R-:W-:Y:S01]  /*4000*/  F2FP.F16.E4M3.UNPACK_B R179, R95.H1 ;  /* 0x0000005fffb3723e */ /* 0x000fe200030006ff */
[--C-:B------:R-:W-:Y:S01]  /*4010*/  HADD2.F32 R166, -RZ, R141.reuse.H0_H0 ;  /* 0x2000008dffa67230 */ /* 0x100fe20000004100 */
[----:B------:R-:W-:Y:S01]  /*4020*/  F2FP.SATFINITE.E4M3.F32.PACK_AB_MERGE_C R139, R140, R139, RZ ;  /* 0x0000008b8c8b723e */ /* 0x000fe200048070ff */
[----:B------:R-:W-:Y:S01]  /*4030*/  HADD2.F32 R141, -RZ, R141.H1_H1 ;  /* 0x3000008dff8d7230 */ /* 0x000fe20000004100 */
[----:B------:R-:W-:Y:S01]  /*4040*/  F2FP.F16.E4M3.UNPACK_B R176, R94.H1 ;  /* 0x0000005effb0723e */ /* 0x000fe200030006ff */
[--C-:B------:R-:W-:Y:S01]  /*4050*/  HADD2.F32 R181, -RZ, R179.reuse.H1_H1 ;  /* 0x300000b3ffb57230 */ /* 0x100fe20000004100 */
[----:B------:R-:W-:Y:S01]  /*4060*/  F2FP.F16.E4M3.UNPACK_B R140, R42.H1 ;  /* 0x0000002aff8c723e */ /* 0x000fe200030006ff */
[----:B------:R-:W-:Y:S01]  /*4070*/  HADD2.F32 R179, -RZ, R179.H0_H0 ;  /* 0x200000b3ffb37230 */ /* 0x000fe20000004100 */
[----:B------:R-:W-:Y:S01]  /*4080*/  F2FP.F16.E4M3.UNPACK_B R178, R95 ;  /* 0x0000005fffb2723e */ /* 0x000fe200020006ff */
        /* <DEDUP_REMOVED lines=9> */
[-C--:B------:R-:W-:Y:S01]  /*4120*/  FMUL.FTZ R181, R95, R180.reuse ;  /* 0x000000b45fb57220 */ /* 0x080fe20000410000 */
        /* <DEDUP_REMOVED lines=8> */
[----:B------:R-:W-:Y:S01]  /*41b0*/  HADD2.F32 R140, -RZ, R43.H1_H1 ;  /* 0x3000002bff8c7230 */ /* 0x000fe20000004100 */
[----:B------:R-:W-:Y:S01]  /*41c0*/  F2FP.SATFINITE.E4M3.F32.PACK_AB_MERGE_C R41, R41, R40, R138 ;  /* 0x000000282929723e */ /* 0x000fe2000480708a */
[--C-:B------:R-:W-:Y:S01]  /*41d0*/  HADD2.F32 R43, -RZ, R42.reuse.H0_H0 ;  /* 0x2000002aff2b7230 */ /* 0x100fe20000004100 */
[----:B------:R-:W-:Y:S01]  /*41e0*/  F2FP.SATFINITE.E4M3.F32.PACK_AB_MERGE_C R180, R180, R181, RZ ;  /* 0x000000b5b4b4723e */ /* 0x000fe200048070ff */
[----:B------:R-:W-:Y:S02]  /*41f0*/  HADD2.F32 R42, -RZ, R42.H1_H1 ;  /* 0x3000002aff2a7230 */ /* 0x000fe40000004100 */
[----:B------:R-:W-:Y:S01]  /*4200*/  FMUL.FTZ R182, R140, R179 ;  /* 0x000000b38cb67220 */ /* 0x000fe20000410000 */
[----:B------:R-:W-:-:S02]  /*4210*/  HADD2.F32 R176, -RZ, R176.H0_H0 ;  /* 0x200000b0ffb07230 */ /* 0x000fc40000004100 */
[----:B------:R-:W-:Y:S01]  /*4220*/  FMUL.FTZ R179, R95, R179 ;  /* 0x000000b35fb37220 */ /* 0x000fe20000410000 */
[----:B------:R-:W-:Y:S02]  /*4230*/  HADD2.F32 R167, -RZ, R167.H0_H0 ;  /* 0x200000a7ffa77230 */ /* 0x000fe40000004100 */
[-C--:B------:R-:W-:Y:S01]  /*4240*/  FMUL.FTZ R166, R42, R178.reuse ;  /* 0x000000b22aa67220 */ /* 0x080fe20000410000 */
[----:B------:R-:W-:Y:S01]  /*4250*/  FMUL.FTZ R141, R43, R178 ;  /* 0x000000b22b8d7220 */ /* 0x000fe20000410000 */
[-C--:B------:R-:W-:Y:S01]  /*4260*/  FFMA.FTZ R182, R95, R176.reuse, -R182 ;  /* 0x000000b05fb67223 */ /* 0x080fe200000108b6 */
[----:B------:R-:W-:Y:S01]  /*4270*/  FFMA.FTZ R179, R140, R176, R179 ;  /* 0x000000b08cb37223 */ /* 0x000fe200000100b3 */
[-C--:B------:R-:W-:Y:S01]  /*4280*/  FFMA.FTZ R166, R43, R167.reuse, -R166 ;  /* 0x000000a72ba67223 */ /* 0x080fe200000108a6 */
[----:B------:R-:W-:Y:S01]  /*4290*/  FFMA.FTZ R141, R42, R167, R141 ;  /* 0x000000a72a8d7223 */ /* 0x000fe2000001008d */
[----:B------:R-:W-:Y:S02]  /*42a0*/  F2FP.SATFINITE.E4M3.F32.PACK_AB_MERGE_C R94, R177, R94, RZ ;  /* 0x0000005eb15e723e */ /* 0x000fe400048070ff */
[----:B------:R-:W-:-:S02]  /*42b0*/  F2FP.SATFINITE.E4M3.F32.PACK_AB_MERGE_C R40, R127, R126, R139 ;  /* 0x0000007e7f28723e */ /* 0x000fc4000480708b */
[----:B------:R-:W-:Y:S02]  /*42c0*/  F2FP.SATFINITE.E4M3.F32.PACK_AB_MERGE_C R42, R141, R166, R180 ;  /* 0x000000a68d2a723e */ /* 0x000fe400048070b4 */
[----:B------:R-:W-:-:S07]  /*42d0*/  F2FP.SATFINITE.E4M3.F32.PACK_AB_MERGE_C R43, R179, R182, R94 ;  /* 0x000000b6b32b723e */ /* 0x000fce000480705e */
.L_x_442:
[----:B------:R-:W-:Y:S05]  /*42e0*/  BSYNC B3 ;  /* 0x0000000000037941 */ /* 0x000fea0003800000 */
.L_x_441:
[----:B-1----:R0:W-:Y:S02]  /*42f0*/  STG.E.128 desc[UR54][R48.64+0x20], R40 ;  /* 0x0000202830007986 */ /* 0x0021e4000c101d36 */
.L_x_440:
[----:B------:R-:W-:Y:S05]  /*4300*/  BSYNC B2 ;  /* 0x0000000000027941 */ /* 0x000fea0003800000 */
.L_x_439:
[----:B------:R-:W-:Y:S01]  /*4310*/  ISETP.NE.AND P2, PT, R34, RZ, PT ;  /* 0x000000ff2200720c */ /* 0x000fe20003f45270 */
[----:B------:R-:W-:-:S12]  /*4320*/  BSSY B2, `(.L_x_443) ;  /* 0x0000070000027945 */ /* 0x000fd80003800000 */
[----:B------:R-:W-:Y:S05]  /*4330*/  @!P2 BRA `(.L_x_444) ;  /* 0x0000000400b8a947 */ /* 0x000fea0003800000 */
[----:B012-4-:R0:W1:Y:S01]  /*4340*/  LDS.128 R40, [R47+0x1cc00] ;  /* 0x01cc00002f287984 */ /* 0x0170620000000c00 */
[----:B------:R-:W-:Y:S01]  /*4350*/  IADD3 R95, R16, 0x20, RZ ;  /* 0x00000020105f7810 */ /* 0x000fe20007ffe0ff */
[----:B------:R-:W-:Y:S03]  /*4360*/  BSSY B3, `(.L_x_445) ;  /* 0x000006a000037945 */ /* 0x000fe60003800000 */
[----:B------:R-:W-:-:S13]  /*4370*/  ISETP.GE.AND P2, PT, R95, R136, PT ;  /* 0x000000885f00720c */ /* 0x000fda0003f46270 */
        /* <DEDUP_REMOVED lines=33> */
[-C--:B------:R-:W-:Y:S01]  /*4590*/  FMUL.FTZ R141, R95, R139.reuse ;  /* 0x0000008b5f8d7220 */ /* 0x080fe20000410000 */
[----:B------:R-:W-:Y:S01]  /*45a0*/  FMUL.FTZ R140, R94, R139 ;  /* 0x0000008b5e8c7220 */ /* 0x000fe20000410000 */
[----:B------:R-:W-:Y:S01]  /*45b0*/  F2FP.F16.E4M3.UNPACK_B R93, R92.H1 ;  /* 0x0000005cff5d723e */ /* 0x000fe200030006ff */
[----:B------:R-:W-:-:S02]  /*45c0*/  HADD2.F32 R127, -RZ, R165.H1_H1 ;  /* 0x300000a5ff7f7230 */ /* 0x000fc40000004100 */
[-C--:B------:R-:W-:Y:S01]  /*45d0*/  FFMA.FTZ R141, R94, R126.reuse, -R141 ;  /* 0x0000007e5e8d7223 */ /* 0x080fe2000001088d */
[----:B------:R-:W-:Y:S01]  /*45e0*/  FFMA.FTZ R166, R95, R126, R140 ;  /* 0x0000007e5fa67223 */ /* 0x000fe2000001008c */
[----:B------:R-:W-:Y:S01]  /*45f0*/  F2FP.F16.E4M3.UNPACK_B R92, R92 ;  /* 0x0000005cff5c723e */ /* 0x000fe200020006ff */
[--C-:B------:R-:W-:Y:S01]  /*4600*/  HADD2.F32 R126, -RZ, R93.reuse.H1_H1 ;  /* 0x3000005dff7e7230 */ /* 0x100fe20000004100 */
[----:B------:R-:W-:Y:S01]  /*4610*/  F2FP.F16.E4M3.UNPACK_B R164, R164 ;  /* 0x000000a4ffa4723e */ /* 0x000fe200020006ff */
[----:B------:R-:W-:Y:S01]  /*4620*/  HADD2.F32 R95, -RZ, R93.H0_H0 ;  /* 0x2000005dff5f7230 */ /* 0x000fe20000004100 */
[----:B------:R-:W-:Y:S01]  /*4630*/  F2FP.F16.E4M3.UNPACK_B R139, R86 ;  /* 0x00000056ff8b723e */ /* 0x000fe200020006ff */
[----:B------:R-:W-:Y:S02]  /*4640*/  HADD2.F32 R165, -RZ, R165.H0_H0 ;  /* 0x200000a5ffa57230 */ /* 0x000fe40000004100 */
[----:B------:R-:W-:Y:S01]  /*4650*/  FMUL.FTZ R140, R126, R127 ;  /* 0x0000007f7e8c7220 */ /* 0x000fe20000410000 */
[----:B------:R-:W-:-:S02]  /*4660*/  HADD2.F32 R93, -RZ, R92.H0_H0 ;  /* 0x2000005cff5d7230 */ /* 0x000fc40000004100 */
[----:B------:R-:W-:Y:S01]  /*4670*/  FMUL.FTZ R127, R95, R127 ;  /* 0x0000007f5f7f7220 */ /* 0x000fe20000410000 */
[----:B------:R-:W-:Y:S02]  /*4680*/  HADD2.F32 R94, -RZ, R92.H1_H1 ;  /* 0x3000005cff5e7230 */ /* 0x000fe40000004100 */
[--C-:B------:R-:W-:Y:S02]  /*4690*/  HADD2.F32 R92, -RZ, R164.reuse.H1_H1 ;  /* 0x300000a4ff5c7230 */ /* 0x100fe40000004100 */
[----:B------:R-:W-:Y:S02]  /*46a0*/  HADD2.F32 R164, -RZ, R164.H0_H0 ;  /* 0x200000a4ffa47230 */ /* 0x000fe40000004100 */
[-C--:B------:R-:W-:Y:S01]  /*46b0*/  FMUL.FTZ R138, R94, R165.reuse ;  /* 0x000000a55e8a7220 */ /* 0x080fe20000410000 */
[----:B------:R-:W-:Y:S01]  /*46c0*/  FMUL.FTZ R165, R93, R165 ;  /* 0x000000a55da57220 */ /* 0x000fe20000410000 */
[-C--:B------:R-:W-:Y:S01]  /*46d0*/  FFMA.FTZ R95, R95, R92.reuse, -R140 ;  /* 0x0000005c5f5f7223 */ /* 0x080fe2000001088c */
[----:B------:R-:W-:Y:S01]  /*46e0*/  FFMA.FTZ R126, R126, R92, R127 ;  /* 0x0000005c7e7e7223 */ /* 0x000fe2000001007f */
[-C--:B------:R-:W-:Y:S01]  /*46f0*/  FFMA.FTZ R92, R93, R164.reuse, -R138 ;  /* 0x000000a45d5c7223 */ /* 0x080fe2000001088a */
[----:B------:R-:W-:Y:S01]  /*4700*/  FFMA.FTZ R93, R94, R164, R165 ;  /* 0x000000a45e5d7223 */ /* 0x000fe200000100a5 */
[----:B------:R-:W-:-:S02]  /*4710*/  F2FP.F16.E4M3.UNPACK_B R127, R43.H1 ;  /* 0x0000002bff7f723e */ /* 0x000fc400030006ff */
[----:B------:R-:W-:Y:S02]  /*4720*/  F2FP.SATFINITE.E4M3.F32.PACK_AB_MERGE_C R95, R126, R95, RZ ;  /* 0x0000005f7e5f723e */ /* 0x000fe400048070ff */
[-C--:B------:R-:W-:Y:S01]  /*4730*/  F2FP.F16.E4M3.UNPACK_B R165, R87.reuse.H1 ;  /* 0x00000057ffa5723e */ /* 0x080fe200030006ff */
[--C-:B------:R-:W-:Y:S01]  /*4740*/  HADD2.F32 R138, -RZ, R127.reuse.H0_H0 ;  /* 0x2000007fff8a7230 */ /* 0x100fe20000004100 */
[----:B------:R-:W-:Y:S01]  /*4750*/  F2FP.F16.E4M3.UNPACK_B R126, R42.H1 ;  /* 0x0000002aff7e723e */ /* 0x000fe200030006ff */
[----:B------:R-:W-:Y:S01]  /*4760*/  HADD2.F32 R127, -RZ, R127.H1_H1 ;  /* 0x3000007fff7f7230 */ /* 0x000fe20000004100 */
[----:B------:R-:W-:Y:S01]  /*4770*/  F2FP.F16.E4M3.UNPACK_B R164, R87 ;  /* 0x00000057ffa4723e */ /* 0x000fe200020006ff */
[----:B------:R-:W-:Y:S01]  /*4780*/  HADD2.F32 R167, -RZ, R165.H1_H1 ;  /* 0x300000a5ffa77230 */ /* 0x000fe20000004100 */
[----:B------:R-:W-:Y:S01]  /*4790*/  F2FP.SATFINITE.E4M3.F32.PACK_AB_MERGE_C R94, R166, R141, RZ ;  /* 0x0000008da65e723e */ /* 0x000fe200048070ff */
[----:B------:R-:W-:Y:S01]  /*47a0*/  HADD2.F32 R87, -RZ, R126.H1_H1 ;  /* 0x3000007eff577230 */ /* 0x000fe20000004100 */
[----:B------:R-:W-:Y:S01]  /*47b0*/  F2FP.F16.E4M3.UNPACK_B R140, R86.H1 ;  /* 0x00000056ff8c723e */ /* 0x000fe200030006ff */
[----:B------:R-:W-:-:S02]  /*47c0*/  HADD2.F32 R166, -RZ, R164.H1_H1 ;  /* 0x300000a4ffa67230 */ /* 0x000fc40000004100 */
[-C--:B------:R-:W-:Y:S01]  /*47d0*/  FMUL.FTZ R177, R127, R167.reuse ;  /* 0x000000a77fb17220 */ /* 0x080fe20000410000 */
[----:B------:R-:W-:Y:S02]  /*47e0*/  HADD2.F32 R126, -RZ, R126.H0_H0 ;  /* 0x2000007eff7e7230 */ /* 0x000fe40000004100 */
[----:B------:R-:W-:Y:S01]  /*47f0*/  FMUL.FTZ R176, R138, R167 ;  /* 0x000000a78ab07220 */ /* 0x000fe20000410000 */
[----:B------:R-:W-:Y:S02]  /*4800*/  HADD2.F32 R86, -RZ, R139.H1_H1 ;  /* 0x3000008bff567230 */ /* 0x000fe40000004100 */
[-C--:B------:R-:W-:Y:S01]  /*4810*/  FMUL.FTZ R167, R87, R166.reuse ;  /* 0x000000a657a77220 */ /* 0x080fe20000410000 */
[----:B------:R-:W-:Y:S01]  /*4820*/  F2FP.F16.E4M3.UNPACK_B R43, R43 ;  /* 0x0000002bff2b723e */ /* 0x000fe200020006ff */
[C---:B------:R-:W-:Y:S01]  /*4830*/  FMUL.FTZ R166, R126.reuse, R166 ;  /* 0x000000a67ea67220 */ /* 0x040fe20000410000 */
[----:B------:R-:W-:Y:S01]  /*4840*/  F2FP.F16.E4M3.UNPACK_B R42, R42 ;  /* 0x0000002aff2a723e */ /* 0x000fe200020006ff */
[----:B------:R-:W-:Y:S01]  /*4850*/  FFMA.FTZ R167, R126, R86, -R167 ;  /* 0x000000567ea77223 */ /* 0x000fe200000108a7 */
[----:B------:R-:W-:-:S02]  /*4860*/  HADD2.F32 R141, -RZ, R140.H1_H1 ;  /* 0x3000008cff8d7230 */ /* 0x000fc40000004100 */
[----:B------:R-:W-:Y:S01]  /*4870*/  FFMA.FTZ R166, R87, R86, R166 ;  /* 0x0000005657a67223 */ /* 0x000fe200000100a6 */
[--C-:B------:R-:W-:Y:S01]  /*4880*/  HADD2.F32 R86, -RZ, R43.reuse.H0_H0 ;  /* 0x2000002bff567230 */ /* 0x100fe20000004100 */
[----:B------:R-:W-:Y:S01]  /*4890*/  F2FP.SATFINITE.E4M3.F32.PACK_AB_MERGE_C R41, R41, R40, R94 ;  /* 0x000000282929723e */ /* 0x000fe2000480705e */
[----:B------:R-:W-:Y:S02]  /*48a0*/  HADD2.F32 R87, -RZ, R43.H1_H1 ;  /* 0x3000002bff577230 */ /* 0x000fe40000004100 */
[-C--:B------:R-:W-:Y:S01]  /*48b0*/  FFMA.FTZ R177, R138, R141.reuse, -R177 ;  /* 0x0000008d8ab17223 */ /* 0x080fe200000108b1 */
[--C-:B------:R-:W-:Y:S02]  /*48c0*/  HADD2.F32 R43, -RZ, R42.reuse.H0_H0 ;  /* 0x2000002aff2b7230 */ /* 0x100fe40000004100 */
[----:B------:R-:W-:Y:S01]  /*48d0*/  FFMA.FTZ R176, R127, R141, R176 ;  /* 0x0000008d7fb07223 */ /* 0x000fe200000100b0 */
[----:B------:R-:W-:Y:S01]  /*48e0*/  HADD2.F32 R165, -RZ, R165.H0_H0 ;  /* 0x200000a5ffa57230 */ /* 0x000fe20000004100 */
[----:B------:R-:W-:Y:S01]  /*48f0*/  F2FP.SATFINITE.E4M3.F32.PACK_AB_MERGE_C R166, R166, R167, RZ ;  /* 0x000000a7a6a6723e */ /* 0x000fe200048070ff */
[----:B------:R-:W-:Y:S01]  /*4900*/  HADD2.F32 R42, -RZ, R42.H1_H1 ;  /* 0x3000002aff2a7230 */ /* 0x000fe20000004100 */
[----:B------:R-:W-:Y:S01]  /*4910*/  F2FP.SATFINITE.E4M3.F32.PACK_AB_MERGE_C R40, R93, R92, R95 ;  /* 0x0000005c5d28723e */ /* 0x000fe2000480705f */
[----:B------:R-:W-:-:S02]  /*4920*/  HADD2.F32 R164, -RZ, R164.H0_H0 ;  /* 0x200000a4ffa47230 */ /* 0x000fc40000004100 */
[-C--:B------:R-:W-:Y:S01]  /*4930*/  FMUL.FTZ R141, R87, R165.reuse ;  /* 0x000000a5578d7220 */ /* 0x080fe20000410000 */
[----:B------:R-:W-:Y:S02]  /*4940*/  HADD2.F32 R140, -RZ, R140.H0_H0 ;  /* 0x2000008cff8c7230 */ /* 0x000fe40000004100 */
        /* <DEDUP_REMOVED lines=8> */
[----:B------:R-:W-:-:S04]  /*49d0*/  F2FP.SATFINITE.E4M3.F32.PACK_AB_MERGE_C R176, R176, R177, RZ ;  /* 0x000000b1b0b0723e */ /* 0x000fc800048070ff */
[----:B------:R-:W-:Y:S02]  /*49e0*/  F2FP.SATFINITE.E4M3.F32.PACK_AB_MERGE_C R42, R127, R126, R166 ;  /* 0x0000007e7f2a723e */ /* 0x000fe400048070a6 */
[----:B------:R-:W-:-:S07]  /*49f0*/  F2FP.SATFINITE.E4M3.F32.PACK_AB_MERGE_C R43, R138, R141, R176 ;  /* 0x0000008d8a2b723e */ /* 0x000fce00048070b0 */
.L_x_446:
[----:B------:R-:W-:Y:S05]  /*4a00*/  BSYNC B3 ;  /* 0x0000000000037941 */ /* 0x000fea0003800000 */
.L_x_445:
[----:B-1----:R0:W-:Y:S02]  /*4a10*/  STG.E.128 desc[UR54][R48.64+0x40], R40 ;  /* 0x0000402830007986 */ /* 0x0021e4000c101d36 */
.L_x_444:
[----:B------:R-:W-:Y:S05]  /*4a20*/  BSYNC B2 ;  /* 0x0000000000027941 */ /* 0x000fea0003800000 */
.L_x_443:
        /* <DEDUP_REMOVED lines=8> */
[----:B------:R-:W-:Y:S02]  /*4ab0*/  SHF.R.U32.HI R84, RZ, 0x8, R83 ;  /* 0x00000008ff547819 */ /* 0x000fe40000011653 */
[--C-:B------:R-:W-:Y:S02]  /*4ac0*/  SHF.R.U32.HI R87, RZ, 0x8, R85.reuse ;  /* 0x00000008ff577819 */ /* 0x100fe40000011655 */
[----:B------:R-:W-:Y:S02]  /*4ad0*/  LOP3.LUT R86, R85, 0xff0000ff, RZ, 0xc0, !PT ;  /* 0xff0000ff55567812 */ /* 0x000fe400078ec0ff */
[----:B------:R-:W-:Y:S01]  /*4ae0*/  SHF.R.U32.HI R92, RZ, 0x10, R85 ;  /* 0x00000010ff5c7819 */ /* 0x000fe20000011655 */
[----:B------:R-:W-:Y:S01]  /*4af0*/  IMAD.SHL.U32 R85, R84, 0x100, RZ ;  /* 0x0000010054557824 */ /* 0x000fe200078e00ff */
[----:B------:R-:W-:Y:S01]  /*4b00*/  LOP3.LUT R82, R83, 0xff0000ff, RZ, 0xc0, !PT ;  /* 0xff0000ff53527812 */ /* 0x000fe200078ec0ff */
[----:B-1----:R-:W-:Y:S01]  /*4b10*/  IMAD.MOV.U32 R84, RZ, RZ, R40 ;  /* 0x000000ffff547224 */ /* 0x002fe200078e0028 */
[----:B------:R-:W-:Y:S01]  /*4b20*/  SHF.R.U32.HI R93, RZ, 0x10, R83 ;  /* 0x00000010ff5d7819 */ /* 0x000fe20000011653 */
[----:B------:R-:W-:Y:S01]  /*4b30*/  IMAD.MOV.U32 R83, RZ, RZ, R41 ;  /* 0x000000ffff537224 */ /* 0x000fe200078e0029 */
[----:B------:R-:W-:-:S02]  /*4b40*/  SHF.L.U32 R87, R87, 0x8, RZ ;  /* 0x0000000857577819 */ /* 0x000fc400000006ff */
        /* <DEDUP_REMOVED lines=32> */
[----:B------:R-:W-:Y:S01]  /*4d50*/  HADD2.F32 R87, -RZ, R85.H0_H0 ;  /* 0x20000055ff577230 */ /* 0x000fe20000004100 */
[----:B------:R-:W-:Y:S01]  /*4d60*/  F2FP.SATFINITE.E4M3.F32.PACK_AB_MERGE_C R164, R138, R127, RZ ;  /* 0x0000007f8aa4723e */ /* 0x000fe200048070ff */
[--C-:B------:R-:W-:Y:S02]  /*4d70*/  HADD2.F32 R85, -RZ, R84.reuse.H0_H0 ;  /* 0x20000054ff557230 */ /* 0x100fe40000004100 */
[-C--:B------:R-:W-:Y:S01]  /*4d80*/  FMUL.FTZ R126, R92, R93.reuse ;  /* 0x0000005d5c7e7220 */ /* 0x080fe20000410000 */
[----:B------:R-:W-:Y:S02]  /*4d90*/  HADD2.F32 R86, -RZ, R84.H1_H1 ;  /* 0x30000054ff567230 */ /* 0x000fe40000004100 */
[----:B------:R-:W-:Y:S01]  /*4da0*/  FMUL.FTZ R93, R87, R93 ;  /* 0x0000005d575d7220 */ /* 0x000fe20000410000 */
[----:B------:R-:W-:Y:S01]  /*4db0*/  HADD2.F32 R163, -RZ, R163.H0_H0 ;  /* 0x200000a3ffa37230 */ /* 0x000fe20000004100 */
[----:B------:R-:W-:Y:S01]  /*4dc0*/  F2FP.F16.E4M3.UNPACK_B R127, R82.H1 ;  /* 0x00000052ff7f723e */ /* 0x000fe200030006ff */
[----:B------:R-:W-:-:S02]  /*4dd0*/  HADD2.F32 R84, -RZ, R162.H1_H1 ;  /* 0x300000a2ff547230 */ /* 0x000fc40000004100 */
[----:B------:R-:W-:Y:S02]  /*4de0*/  HADD2.F32 R162, -RZ, R162.H0_H0 ;  /* 0x200000a2ffa27230 */ /* 0x000fe40000004100 */
[-C--:B------:R-:W-:Y:S01]  /*4df0*/  FMUL.FTZ R94, R86, R163.reuse ;  /* 0x000000a3565e7220 */ /* 0x080fe20000410000 */
[----:B------:R-:W-:Y:S01]  /*4e00*/  FMUL.FTZ R163, R85, R163 ;  /* 0x000000a355a37220 */ /* 0x000fe20000410000 */
[-C--:B------:R-:W-:Y:S01]  /*4e10*/  FFMA.FTZ R126, R87, R84.reuse, -R126 ;  /* 0x00000054577e7223 */ /* 0x080fe2000001087e */
[----:B------:R-:W-:Y:S01]  /*4e20*/  FFMA.FTZ R93, R92, R84, R93 ;  /* 0x000000545c5d7223 */ /* 0x000fe2000001005d */
[----:B------:R-:W-:Y:S01]  /*4e30*/  F2FP.F16.E4M3.UNPACK_B R87, R43.H1 ;  /* 0x0000002bff57723e */ /* 0x000fe200030006ff */
[-C--:B------:R-:W-:Y:S01]  /*4e40*/  FFMA.FTZ R84, R85, R162.reuse, -R94 ;  /* 0x000000a255547223 */ /* 0x080fe2000001085e */
[----:B------:R-:W-:Y:S01]  /*4e50*/  FFMA.FTZ R85, R86, R162, R163 ;  /* 0x000000a256557223 */ /* 0x000fe200000100a3 */
[-C--:B------:R-:W-:Y:S01]  /*4e60*/  F2FP.F16.E4M3.UNPACK_B R94, R41.reuse.H1 ;  /* 0x00000029ff5e723e */ /* 0x080fe200030006ff */
[----:B------:R-:W-:Y:S01]  /*4e70*/  HADD2.F32 R138, -RZ, R127.H1_H1 ;  /* 0x3000007fff8a7230 */ /* 0x000fe20000004100 */
[----:B------:R-:W-:Y:S01]  /*4e80*/  F2FP.SATFINITE.E4M3.F32.PACK_AB_MERGE_C R162, R93, R126, RZ ;  /* 0x0000007e5da2723e */ /* 0x000fe200048070ff */
[--C-:B------:R-:W-:Y:S01]  /*4e90*/  HADD2.F32 R92, -RZ, R87.reuse.H0_H0 ;  /* 0x20000057ff5c7230 */ /* 0x100fe20000004100 */
[----:B------:R-:W-:Y:S01]  /*4ea0*/  F2FP.F16.E4M3.UNPACK_B R86, R42.H1 ;  /* 0x0000002aff56723e */ /* 0x000fe200030006ff */
[----:B------:R-:W-:Y:S01]  /*4eb0*/  HADD2.F32 R87, -RZ, R87.H1_H1 ;  /* 0x30000057ff577230 */ /* 0x000fe20000004100 */
[----:B------:R-:W-:Y:S01]  /*4ec0*/  F2FP.F16.E4M3.UNPACK_B R126, R82 ;  /* 0x00000052ff7e723e */ /* 0x000fe200020006ff */
[----:B------:R-:W-:Y:S01]  /*4ed0*/  HADD2.F32 R95, -RZ, R94.H1_H1 ;  /* 0x3000005eff5f7230 */ /* 0x000fe20000004100 */
[----:B------:R-:W-:Y:S01]  /*4ee0*/  F2FP.F16.E4M3.UNPACK_B R93, R41 ;  /* 0x00000029ff5d723e */ /* 0x000fe200020006ff */
[----:B------:R-:W-:-:S02]  /*4ef0*/  HADD2.F32 R82, -RZ, R86.H1_H1 ;  /* 0x30000056ff527230 */ /* 0x000fc40000004100 */
[----:B------:R-:W-:Y:S01]  /*4f00*/  FMUL.FTZ R41, R87, R138 ;  /* 0x0000008a57297220 */ /* 0x000fe20000410000 */
[----:B------:R-:W-:Y:S01]  /*4f10*/  HADD2.F32 R139, -RZ, R126.H1_H1 ;  /* 0x3000007eff8b7230 */ /* 0x000fe20000004100 */
[----:B------:R-:W-:Y:S01]  /*4f20*/  F2FP.F16.E4M3.UNPACK_B R43, R43 ;  /* 0x0000002bff2b723e */ /* 0x000fe200020006ff */
[----:B------:R-:W-:Y:S02]  /*4f30*/  HADD2.F32 R86, -RZ, R86.H0_H0 ;  /* 0x20000056ff567230 */ /* 0x000fe40000004100 */
[----:B------:R-:W-:Y:S01]  /*4f40*/  FFMA.FTZ R140, R92, R95, -R41 ;  /* 0x0000005f5c8c7223 */ /* 0x000fe20000010829 */
[----:B------:R-:W-:Y:S02]  /*4f50*/  HADD2.F32 R41, -RZ, R93.H1_H1 ;  /* 0x3000005dff297230 */ /* 0x000fe40000004100 */
[-C--:B------:R-:W-:Y:S01]  /*4f60*/  FMUL.FTZ R141, R82, R139.reuse ;  /* 0x0000008b528d7220 */ /* 0x080fe20000410000 */
[----:B------:R-:W-:Y:S01]  /*4f70*/  F2FP.F16.E4M3.UNPACK_B R42, R42 ;  /* 0x0000002aff2a723e */ /* 0x000fe200020006ff */
[----:B------:R-:W-:Y:S01]  /*4f80*/  FMUL.FTZ R139, R86, R139 ;  /* 0x0000008b568b7220 */ /* 0x000fe20000410000 */
[----:B------:R-:W-:Y:S01]  /*4f90*/  FMUL.FTZ R138, R92, R138 ;  /* 0x0000008a5c8a7220 */ /* 0x000fe20000410000 */
[----:B------:R-:W-:Y:S01]  /*4fa0*/  FFMA.FTZ R141, R86, R41, -R141 ;  /* 0x00000029568d7223 */ /* 0x000fe2000001088d */
[----:B------:R-:W-:-:S02]  /*4fb0*/  HADD2.F32 R127, -RZ, R127.H0_H0 ;  /* 0x2000007fff7f7230 */ /* 0x000fc40000004100 */
[----:B------:R-:W-:Y:S01]  /*4fc0*/  FFMA.FTZ R92, R82, R41, R139 ;  /* 0x00000029525c7223 */ /* 0x000fe2000001008b */
[--C-:B------:R-:W-:Y:S02]  /*4fd0*/  HADD2.F32 R82, -RZ, R43.reuse.H0_H0 ;  /* 0x2000002bff527230 */ /* 0x100fe40000004100 */
[----:B------:R-:W-:Y:S01]  /*4fe0*/  FFMA.FTZ R163, R87, R95, R138 ;  /* 0x0000005f57a37223 */ /* 0x000fe2000001008a */
[--C-:B------:R-:W-:Y:S02]  /*4ff0*/  HADD2.F32 R41, -RZ, R42.reuse.H0_H0 ;  /* 0x2000002aff297230 */ /* 0x100fe40000004100 */
[----:B------:R-:W-:Y:S02]  /*5000*/  HADD2.F32 R43, -RZ, R43.H1_H1 ;  /* 0x3000002bff2b7230 */ /* 0x000fe40000004100 */
[----:B------:R-:W-:Y:S01]  /*5010*/  FMUL.FTZ R138, R82, R127 ;  /* 0x0000007f528a7220 */ /* 0x000fe20000410000 */
[----:B------:R-:W-:Y:S01]  /*5020*/  HADD2.F32 R42, -RZ, R42.H1_H1 ;  /* 0x3000002aff2a7230 */ /* 0x000fe20000004100 */
[----:B------:R-:W-:Y:S01]  /*5030*/  F2FP.SATFINITE.E4M3.F32.PACK_AB_MERGE_C R92, R92, R141, RZ ;  /* 0x0000008d5c5c723e */ /* 0x000fe200048070ff */
[----:B------:R-:W-:-:S02]  /*5040*/  HADD2.F32 R126, -RZ, R126.H0_H0 ;  /* 0x2000007eff7e7230 */ /* 0x000fc40000004100 */
[----:B------:R-:W-:Y:S01]  /*5050*/  FMUL.FTZ R95, R43, R127 ;  /* 0x0000007f2b5f7220 */ /* 0x000fe20000410000 */
[----:B------:R-:W-:Y:S01]  /*5060*/  HADD2.F32 R94, -RZ, R94.H0_H0 ;  /* 0x2000005eff5e7230 */ /* 0x000fe20000004100 */
[----:B------:R-:W-:Y:S01]  /*5070*/  F2FP.SATFINITE.E4M3.F32.PACK_AB_MERGE_C R140, R163, R140, RZ ;  /* 0x0000008ca38c723e */ /* 0x000fe200048070ff */
[----:B------:R-:W-:Y:S02]  /*5080*/  HADD2.F32 R93, -RZ, R93.H0_H0 ;  /* 0x2000005dff5d7230 */ /* 0x000fe40000004100 */
[-C--:B------:R-:W-:Y:S01]  /*5090*/  FMUL.FTZ R86, R42, R126.reuse ;  /* 0x0000007e2a567220 */ /* 0x080fe20000410000 */
[----:B------:R-:W-:Y:S01]  /*50a0*/  FMUL.FTZ R87, R41, R126 ;  /* 0x0000007e29577220 */ /* 0x000fe20000410000 */
[-C--:B------:R-:W-:Y:S01]  /*50b0*/  FFMA.FTZ R95, R82, R94.reuse, -R95 ;  /* 0x0000005e525f7223 */ /* 0x080fe2000001085f */
[----:B------:R-:W-:Y:S01]  /*50c0*/  FFMA.FTZ R138, R43, R94, R138 ;  /* 0x0000005e2b8a7223 */ /* 0x000fe2000001008a */
[-C--:B------:R-:W-:Y:S01]  /*50d0*/  FFMA.FTZ R86, R41, R93.reuse, -R86 ;  /* 0x0000005d29567223 */ /* 0x080fe20000010856 */
[----:B------:R-:W-:Y:S01]  /*50e0*/  FFMA.FTZ R87, R42, R93, R87 ;  /* 0x0000005d2a577223 */ /* 0x000fe20000010057 */
[----:B------:R-:W-:-:S02]  /*50f0*/  F2FP.SATFINITE.E4M3.F32.PACK_AB_MERGE_C R41, R83, R40, R164 ;  /* 0x000000285329723e */ /* 0x000fc400048070a4 */
[----:B------:R-:W-:Y:S02]  /*5100*/  F2FP.SATFINITE.E4M3.F32.PACK_AB_MERGE_C R40, R85, R84, R162 ;  /* 0x000000545528723e */ /* 0x000fe400048070a2 */
[----:B------:R-:W-:Y:S02]  /*5110*/  F2FP.SATFINITE.E4M3.F32.PACK_AB_MERGE_C R42, R87, R86, R92 ;  /* 0x00000056572a723e */ /* 0x000fe4000480705c */
[----:B------:R-:W-:-:S07]  /*5120*/  F2FP.SATFINITE.E4M3.F32.PACK_AB_MERGE_C R43, R138, R95, R140 ;  /* 0x0000005f8a2b723e */ /* 0x000fce000480708c */
.L_x_450:
[----:B------:R-:W-:Y:S05]  /*5130*/  BSYNC B3 ;  /* 0x0000000000037941 */ /* 0x000fea0003800000 */
.L_x_449:
[----:B-1----:R0:W-:Y:S02]  /*5140*/  STG.E.128 desc[UR54][R48.64+0x60], R40 ;  /* 0x0000602830007986 */ /* 0x0021e4000c101d36 */
.L_x_448:
[----:B------:R-:W-:Y:S05]  /*5150*/  BSYNC B2 ;  /* 0x0000000000027941 */ /* 0x000fea0003800000 */
.L_x_447:
        /* <DEDUP_REMOVED lines=9> */
[----:B------:R-:W-:Y:S02]  /*51f0*/  SHF.R.U32.HI R78, RZ, 0x8, R81 ;  /* 0x00000008ff4e7819 */ /* 0x000fe40000011651 */
[----:B------:R-:W-:Y:S02]  /*5200*/  SHF.R.U32.HI R85, RZ, 0x10, R79 ;  /* 0x00000010ff557819 */ /* 0x000fe4000001164f */
[----:B------:R-:W-:Y:S01]  /*5210*/  LOP3.LUT R80, R79, 0xff0000ff, RZ, 0xc0, !PT ;  /* 0xff0000ff4f507812 */ /* 0x000fe200078ec0ff */
[----:B------:R-:W-:Y:S01]  /*5220*/  IMAD.SHL.U32 R79, R83, 0x100, RZ ;  /* 0x00000100534f7824 */ /* 0x000fe200078e00ff */
[----:B------:R-:W-:Y:S02]  /*5230*/  SHF.R.U32.HI R84, RZ, 0x10, R81 ;  /* 0x00000010ff547819 */ /* 0x000fe40000011651 */
[----:B------:R-:W-:Y:S01]  /*5240*/  LOP3.LUT R82, R81, 0xff0000ff, RZ, 0xc0, !PT ;  /* 0xff0000ff51527812 */ /* 0x000fe200078ec0ff */
[----:B------:R-:W-:Y:S01]  /*5250*/  IMAD.SHL.U32 R81, R78, 0x100, RZ ;  /* 0x000001004e517824 */ /* 0x000fe200078e00ff */
[----:B------:R-:W-:Y:S01]  /*5260*/  LOP3.LUT R80, R80, 0xff00, R79, 0xf8, !PT ;  /* 0x0000ff0050507812 */ /* 0x000fe200078ef84f */
[----:B------:R-:W-:Y:S01]  /*5270*/  IMAD.U32 R79, R85, 0x10000, RZ ;  /* 0x00010000554f7824 */ /* 0x000fe200078e00ff */
[----:B-1----:R-:W-:-:S02]  /*5280*/  MOV R78, R40 ;  /* 0x00000028004e7202 */ /* 0x002fc40000000f00 */
[----:B------:R-:W-:Y:S01]  /*5290*/  LOP3.LUT R83, R82, 0xff00, R81, 0xf8, !PT ;  /* 0x0000ff0052537812 */ /* 0x000fe200078ef851 */
[----:B------:R-:W-:Y:S01]  /*52a0*/  IMAD.U32 R82, R84, 0x10000, RZ ;  /* 0x0001000054527824 */ /* 0x000fe200078e00ff */
[-C--:B------:R-:W-:Y:S02]  /*52b0*/  F2FP.F16.E4M3.UNPACK_B R40, R41.reuse ;  /* 0x00000029ff28723e */ /* 0x080fe400020006ff */
[----:B------:R-:W-:Y:S02]  /*52c0*/  F2FP.F16.E4M3.UNPACK_B R81, R158.H1 ;  /* 0x0000009eff51723e */ /* 0x000fe400030006ff */
[----:B------:R-:W-:Y:S01]  /*52d0*/  LOP3.LUT R84, R80, 0xff0000, R79, 0xf8, !PT ;  /* 0x00ff000050547812 */ /* 0x000fe200078ef84f */
[--C-:B------:R-:W-:Y:S01]  /*52e0*/  HADD2.F32 R79, -RZ, R40.reuse.H1_H1 ;  /* 0x30000028ff4f7230 */ /* 0x100fe20000004100 */
[----:B------:R-:W-:Y:S01]  /*52f0*/  LOP3.LUT R87, R83, 0xff0000, R82, 0xf8, !PT ;  /* 0x00ff000053577812 */ /* 0x000fe200078ef852 */
[--C-:B------:R-:W-:Y:S01]  /*5300*/  HADD2.F32 R85, -RZ, R81.reuse.H0_H0 ;  /* 0x20000051ff557230 */ /* 0x100fe20000004100 */
[----:B------:R-:W-:Y:S01]  /*5310*/  F2FP.F16.E4M3.UNPACK_B R82, R154.H1 ;  /* 0x0000009aff52723e */ /* 0x000fe200030006ff */
[----:B------:R-:W-:Y:S01]  /*5320*/  HADD2.F32 R40, -RZ, R40.H0_H0 ;  /* 0x20000028ff287230 */ /* 0x000fe20000004100 */
[----:B------:R-:W-:Y:S01]  /*5330*/  F2FP.F16.E4M3.UNPACK_B R41, R41.H1 ;  /* 0x00000029ff29723e */ /* 0x000fe200030006ff */
[----:B------:R-:W-:-:S02]  /*5340*/  HADD2.F32 R86, -RZ, R81.H1_H1 ;  /* 0x30000051ff567230 */ /* 0x000fc40000004100 */
[CC--:B------:R-:W-:Y:S01]  /*5350*/  FMUL.FTZ R93, R79.reuse, R85.reuse ;  /* 0x000000554f5d7220 */ /* 0x0c0fe20000410000 */
[--C-:B------:R-:W-:Y:S02]  /*5360*/  HADD2.F32 R83, -RZ, R82.reuse.H0_H0 ;  /* 0x20000052ff537230 */ /* 0x100fe40000004100 */
[----:B------:R-:W-:Y:S01]  /*5370*/  FMUL.FTZ R92, R40, R85 ;  /* 0x00000055285c7220 */ /* 0x000fe20000410000 */
[--C-:B------:R-:W-:Y:S01]  /*5380*/  HADD2.F32 R81, -RZ, R41.reuse.H1_H1 ;  /* 0x30000029ff517230 */ /* 0x100fe20000004100 */
[----:B------:R-:W-:Y:S01]  /*5390*/  F2FP.F16.E4M3.UNPACK_B R158, R158 ;  /* 0x0000009eff9e723e */ /* 0x000fe200020006ff */
[----:B------:R-:W-:Y:S02]  /*53a0*/  HADD2.F32 R80, -RZ, R41.H0_H0 ;  /* 0x20000029ff507230 */ /* 0x000fe40000004100 */
[-C--:B------:R-:W-:Y:S01]  /*53b0*/  FFMA.FTZ R41, R79, R83.reuse, R92 ;  /* 0x000000534f297223 */ /* 0x080fe2000001005c */
[----:B------:R-:W-:Y:S02]  /*53c0*/  HADD2.F32 R82, -RZ, R82.H1_H1 ;  /* 0x30000052ff527230 */ /* 0x000fe40000004100 */
[C---:B------:R-:W-:Y:S01]  /*53d0*/  FMUL.FTZ R85, R81.reuse, R86 ;  /* 0x0000005651557220 */ /* 0x040fe20000410000 */
[----:B------:R-:W-:Y:S01]  /*53e0*/  F2FP.F16.E4M3.UNPACK_B R79, R78.H1 ;  /* 0x0000004eff4f723e */ /* 0x000fe200030006ff */
[----:B------:R-:W-:Y:S01]  /*53f0*/  FMUL.FTZ R86, R80, R86 ;  /* 0x0000005650567220 */ /* 0x000fe20000410000 */
[----:B------:R-:W-:Y:S01]  /*5400*/  FFMA.FTZ R40, R40, R83, -R93 ;  /* 0x0000005328287223 */ /* 0x000fe2000001085d */
[----:B------:R-:W-:Y:S01]  /*5410*/  FFMA.FTZ R94, R80, R82, -R85 ;  /* 0x00000052505e7223 */ /* 0x000fe20000010855 */
[----:B------:R-:W-:Y:S01]  /*5420*/  F2FP.F16.E4M3.UNPACK_B R78, R78 ;  /* 0x0000004eff4e723e */ /* 0x000fe200020006ff */
[----:B------:R-:W-:Y:S01]  /*5430*/  FFMA.FTZ R95, R81, R82, R86 ;  /* 0x00000052515f7223 */ /* 0x000fe20000010056 */
[----:B------:R-:W-:Y:S01]  /*5440*/  F2FP.F16.E4M3.UNPACK_B R154, R154 ;  /* 0x0000009aff9a723e */ /* 0x000fe200020006ff */
[----:B------:R-:W-:-:S02]  /*5450*/  HADD2.F32 R83, -RZ, R158.H1_H1 ;  /* 0x3000009eff537230 */ /* 0x000fc40000004100 */
[--C-:B------:R-:W-:Y:S01]  /*5460*/  HADD2.F32 R80, -RZ, R79.reuse.H0_H0 ;  /* 0x2000004fff507230 */ /* 0x100fe20000004100 */
[----:B------:R-:W-:Y:S01]  /*5470*/  F2FP.SATFINITE.E4M3.F32.PACK_AB_MERGE_C R127, R95, R94, RZ ;  /* 0x0000005e5f7f723e */ /* 0x000fe200048070ff */
[----:B------:R-:W-:Y:S02]  /*5480*/  HADD2.F32 R81, -RZ, R79.H1_H1 ;  /* 0x3000004fff517230 */ /* 0x000fe40000004100 */
[----:B------:R-:W-:Y:S02]  /*5490*/  HADD2.F32 R79, -RZ, R78.H0_H0 ;  /* 0x2000004eff4f7230 */ /* 0x000fe40000004100 */
[-C--:B------:R-:W-:Y:S01]  /*54a0*/  FMUL.FTZ R92, R80, R83.reuse ;  /* 0x00000053505c7220 */ /* 0x080fe20000410000 */
[----:B------:R-:W-:Y:S02]  /*54b0*/  HADD2.F32 R82, -RZ, R154.H1_H1 ;  /* 0x3000009aff527230 */ /* 0x000fe40000004100 */
[----:B------:R-:W-:Y:S01]  /*54c0*/  FMUL.FTZ R85, R81, R83 ;  /* 0x0000005351557220 */ /* 0x000fe20000410000 */
[----:B------:R-:W-:Y:S01]  /*54d0*/  HADD2.F32 R158, -RZ, R158.H0_H0 ;  /* 0x2000009eff9e7230 */ /* 0x000fe20000004100 */
[----:B------:R-:W-:Y:S01]  /*54e0*/  F2FP.SATFINITE.E4M3.F32.PACK_AB_MERGE_C R41, R41, R40, R127 ;  /* 0x000000282929723e */ /* 0x000fe2000480707f */
[----:B------:R-:W-:-:S02]  /*54f0*/  HADD2.F32 R78, -RZ, R78.H1_H1 ;  /* 0x3000004eff4e7230 */ /* 0x000fc40000004100 */
[-C--:B------:R-:W-:Y:S01]  /*5500*/  FFMA.FTZ R85, R80, R82.reuse, -R85 ;  /* 0x0000005250557223 */ /* 0x080fe20000010855 */
[----:B------:R-:W-:Y:S02]  /*5510*/  HADD2.F32 R154, -RZ, R154.H0_H0 ;  /* 0x2000009aff9a7230 */ /* 0x000fe40000004100 */
[----:B------:R-:W-:Y:S01]  /*5520*/  FFMA.FTZ R92, R81, R82, R92 ;  /* 0x00000052515c7223 */ /* 0x000fe2000001005c */
[CC--:B------:R-:W-:Y:S01]  /*5530*/  FMUL.FTZ R83, R79.reuse, R158.reuse ;  /* 0x0000009e4f537220 */ /* 0x0c0fe20000410000 */
[----:B------:R-:W-:Y:S01]  /*5540*/  FMUL.FTZ R86, R78, R158 ;  /* 0x0000009e4e567220 */ /* 0x000fe20000410000 */
[----:B------:R-:W-:Y:S02]  /*5550*/  F2FP.F16.E4M3.UNPACK_B R82, R84.H1 ;  /* 0x00000054ff52723e */ /* 0x000fe400030006ff */
[----:B------:R-:W-:Y:S01]  /*5560*/  F2FP.SATFINITE.E4M3.F32.PACK_AB_MERGE_C R126, R92, R85, RZ ;  /* 0x000000555c7e723e */ /* 0x000fe200048070ff */
[-C--:B------:R-:W-:Y:S01]  /*5570*/  FFMA.FTZ R93, R79, R154.reuse, -R86 ;  /* 0x0000009a4f5d7223 */ /* 0x080fe20000010856 */
[----:B------:R-:W-:Y:S01]  /*5580*/  F2FP.F16.E4M3.UNPACK_B R79, R43.H1 ;  /* 0x0000002bff4f723e */ /* 0x000fe200030006ff */
[----:B------:R-:W-:Y:S01]  /*5590*/  FFMA.FTZ R154, R78, R154, R83 ;  /* 0x0000009a4e9a7223 */ /* 0x000fe20000010053 */
[-C--:B------:R-:W-:Y:S01]  /*55a0*/  F2FP.F16.E4M3.UNPACK_B R85, R87.reuse.H1 ;  /* 0x00000057ff55723e */ /* 0x080fe200030006ff */
[----:B------:R-:W-:Y:S01]  /*55b0*/  HADD2.F32 R83, -RZ, R82.H1_H1 ;  /* 0x30000052ff537230 */ /* 0x000fe20000004100 */
[----:B------:R-:W-:Y:S01]  /*55c0*/  F2FP.F16.E4M3.UNPACK_B R78, R42.H1 ;  /* 0x0000002aff4e723e */ /* 0x000fe200030006ff */
[----:B------:R-:W-:Y:S01]  /*55d0*/  HADD2.F32 R81, -RZ, R79.H1_H1 ;  /* 0x3000004fff517230 */ /* 0x000fe20000004100 */
[----:B------:R-:W-:Y:S01]  /*55e0*/  F2FP.F16.E4M3.UNPACK_B R87, R87 ;  /* 0x00000057ff57723e */ /* 0x000fe200020006ff */
[----:B------:R-:W-:Y:S01]  /*55f0*/  HADD2.F32 R92, -RZ, R85.H1_H1 ;  /* 0x30000055ff5c7230 */ /* 0x000fe20000004100 */
[----:B------:R-:W-:Y:S01]  /*5600*/  F2FP.F16.E4M3.UNPACK_B R84, R84 ;  /* 0x00000054ff54723e */ /* 0x000fe200020006ff */
[----:B------:R-:W-:Y:S01]  /*5610*/  HADD2.F32 R80, -RZ, R79.H0_H0 ;  /* 0x2000004fff507230 */ /* 0x000fe20000004100 */
[----:B------:R-:W-:Y:S01]  /*5620*/  F2FP.F16.E4M3.UNPACK_B R43, R43 ;  /* 0x0000002bff2b723e */ /* 0x000fe200020006ff */
[----:B------:R-:W-:-:S02]  /*5630*/  HADD2.F32 R79, -RZ, R78.H1_H1 ;  /* 0x3000004eff4f7230 */ /* 0x000fc40000004100 */
[-C--:B------:R-:W-:Y:S01]  /*5640*/  FMUL.FTZ R95, R81, R92.reuse ;  /* 0x0000005c515f7220 */ /* 0x080fe20000410000 */
[--C-:B------:R-:W-:Y:S02]  /*5650*/  HADD2.F32 R86, -RZ, R87.reuse.H1_H1 ;  /* 0x30000057ff567230 */ /* 0x100fe40000004100 */
[C---:B------:R-:W-:Y:S01]  /*5660*/  FMUL.FTZ R92, R80.reuse, R92 ;  /* 0x0000005c505c7220 */ /* 0x040fe20000410000 */
[----:B------:R-:W-:Y:S02]  /*5670*/  HADD2.F32 R78, -RZ, R78.H0_H0 ;  /* 0x2000004eff4e7230 */ /* 0x000fe40000004100 */
[----:B------:R-:W-:Y:S01]  /*5680*/  FFMA.FTZ R94, R80, R83, -R95 ;  /* 0x00000053505e7223 */ /* 0x000fe2000001085f */
[----:B------:R-:W-:Y:S02]  /*5690*/  HADD2.F32 R80, -RZ, R84.H1_H1 ;  /* 0x30000054ff507230 */ /* 0x000fe40000004100 */
[----:B------:R-:W-:Y:S01]  /*56a0*/  FMUL.FTZ R95, R79, R86 ;  /* 0x000000564f5f7220 */ /* 0x000fe20000410000 */
[----:B------:R-:W-:Y:S01]  /*56b0*/  F2FP.F16.E4M3.UNPACK_B R42, R42 ;  /* 0x0000002aff2a723e */ /* 0x000fe200020006ff */
[----:B------:R-:W-:Y:S01]  /*56c0*/  FMUL.FTZ R86, R78, R86 ;  /* 0x000000564e567220 */ /* 0x000fe20000410000 */
[----:B------:R-:W-:-:S02]  /*56d0*/  HADD2.F32 R87, -RZ, R87.H0_H0 ;  /* 0x20000057ff577230 */ /* 0x000fc40000004100 */
[-C--:B------:R-:W-:Y:S01]  /*56e0*/  FFMA.FTZ R95, R78, R80.reuse, -R95 ;  /* 0x000000504e5f7223 */ /* 0x080fe2000001085f */
[--C-:B------:R-:W-:Y:S02]  /*56f0*/  HADD2.F32 R78, -RZ, R43.reuse.H0_H0 ;  /* 0x2000002bff4e7230 */ /* 0x100fe40000004100 */
[----:B------:R-:W-:Y:S01]  /*5700*/  FFMA.FTZ R86, R79, R80, R86 ;  /* 0x000000504f567223 */ /* 0x000fe20000010056 */
[----:B------:R-:W-:Y:S02]  /*5710*/  HADD2.F32 R79, -RZ, R43.H1_H1 ;  /* 0x3000002bff4f7230 */ /* 0x000fe40000004100 */
[----:B------:R-:W-:Y:S01]  /*5720*/  FFMA.FTZ R83, R81, R83, R92 ;  /* 0x0000005351537223 */ /* 0x000fe2000001005c */
[--C-:B------:R-:W-:Y:S01]  /*5730*/  HADD2.F32 R43, -RZ, R42.reuse.H0_H0 ;  /* 0x2000002aff2b7230 */ /* 0x100fe20000004100 */
[----:B------:R-:W-:Y:S01]  /*5740*/  F2FP.SATFINITE.E4M3.F32.PACK_AB_MERGE_C R40, R154, R93, R126 ;  /* 0x0000005d9a28723e */ /* 0x000fe2000480707e */
[----:B------:R-:W-:Y:S01]  /*5750*/  HADD2.F32 R42, -RZ, R42.H1_H1 ;  /* 0x3000002aff2a7230 */ /* 0x000fe20000004100 */
[----:B------:R-:W-:Y:S01]  /*5760*/  F2FP.SATFINITE.E4M3.F32.PACK_AB_MERGE_C R86, R86, R95, RZ ;  /* 0x0000005f5656723e */ /* 0x000fe200048070ff */
[----:B------:R-:W-:Y:S01]  /*5770*/  HADD2.F32 R85, -RZ, R85.H0_H0 ;  /* 0x20000055ff557230 */ /* 0x000fe20000004100 */
[----:B------:R-:W-:Y:S01]  /*5780*/  F2FP.SATFINITE.E4M3.F32.PACK_AB_MERGE_C R83, R83, R94, RZ ;  /* 0x0000005e5353723e */ /* 0x000fe200048070ff */
[----:B------:R-:W-:-:S02]  /*5790*/  HADD2.F32 R82, -RZ, R82.H0_H0 ;  /* 0x20000052ff527230 */ /* 0x000fc40000004100 */
[----:B------:R-:W-:Y:S01]  /*57a0*/  FMUL.FTZ R80, R42, R87 ;  /* 0x000000572a507220 */ /* 0x000fe20000410000 */
[----:B------:R-:W-:Y:S02]  /*57b0*/  HADD2.F32 R84, -RZ, R84.H0_H0 ;  /* 0x20000054ff547230 */ /* 0x000fe40000004100 */
[-C--:B------:R-:W-:Y:S01]  /*57c0*/  FMUL.FTZ R81, R79, R85.reuse ;  /* 0x000000554f517220 */ /* 0x080fe20000410000 */
[C---:B------:R-:W-:Y:S01]  /*57d0*/  FMUL.FTZ R92, R78.reuse, R85 ;  /* 0x000000554e5c7220 */ /* 0x040fe20000410000 */
[----:B------:R-:W-:Y:S02]  /*57e0*/  FMUL.FTZ R87, R43, R87 ;  /* 0x000000572b577220 */ /* 0x000fe40000410000 */
[-C--:B------:R-:W-:Y:S01]  /*57f0*/  FFMA.FTZ R81, R78, R82.reuse, -R81 ;  /* 0x000000524e517223 */ /* 0x080fe20000010851 */
[----:B------:R-:W-:Y:S01]  /*5800*/  FFMA.FTZ R92, R79, R82, R92 ;  /* 0x000000524f5c7223 */ /* 0x000fe2000001005c */
[-C--:B------:R-:W-:Y:S01]  /*5810*/  FFMA.FTZ R80, R43, R84.reuse, -R80 ;  /* 0x000000542b507223 */ /* 0x080fe20000010850 */
[----:B------:R-:W-:-:S03]  /*5820*/  FFMA.FTZ R87, R42, R84, R87 ;  /* 0x000000542a577223 */ /* 0x000fc60000010057 */
[----:B------:R-:W-:Y:S02]  /*5830*/  F2FP.SATFINITE.E4M3.F32.PACK_AB_MERGE_C R43, R92, R81, R83 ;  /* 0x000000515c2b723e */ /* 0x000fe40004807053 */
[----:B------:R-:W-:-:S07]  /*5840*/  F2FP.SATFINITE.E4M3.F32.PACK_AB_MERGE_C R42, R87, R80, R86 ;  /* 0x00000050572a723e */ /* 0x000fce0004807056 */
.L_x_454:
[----:B------:R-:W-:Y:S05]  /*5850*/  BSYNC B3 ;  /* 0x0000000000037941 */ /* 0x000fea0003800000 */
.L_x_453:
[----:B-1----:R0:W-:Y:S02]  /*5860*/  STG.E.128 desc[UR54][R48.64+0x80], R40 ;  /* 0x0000802830007986 */ /* 0x0021e4000c101d36 */
.L_x_452:
[----:B------:R-:W-:Y:S05]  /*5870*/  BSYNC B2 ;  /* 0x0000000000027941 */ /* 0x000fea0003800000 */
.L_x_451:
[----:B------:R-:W-:-:S13]  /*5880*/  ISETP.NE.AND P2, PT, R37, RZ, PT ;  /* 0x000000ff2500720c */ /* 0x000fda0003f45270 */
        /* <DEDUP_REMOVED lines=8> */
[----:B------:R-:W-:Y:S02]  /*5910*/  LOP3.LUT R76, R75, 0xff0000ff, RZ, 0xc0, !PT ;  /* 0xff0000ff4b4c7812 */ /* 0x000fe400078ec0ff */
[----:B------:R-:W-:Y:S02]  /*5920*/  SHF.R.U32.HI R80, RZ, 0x10, R75 ;  /* 0x00000010ff507819 */ /* 0x000fe4000001164b */
[----:B------:R-:W-:Y:S02]  /*5930*/  LOP3.LUT R78, R77, 0xff0000ff, RZ, 0xc0, !PT ;  /* 0xff0000ff4d4e7812 */ /* 0x000fe400078ec0ff */
[----:B------:R-:W-:Y:S01]  /*5940*/  SHF.R.U32.HI R79, RZ, 0x10, R77 ;  /* 0x00000010ff4f7819 */ /* 0x000fe2000001164d */
[----:B------:R-:W-:Y:S01]  /*5950*/  IMAD.SHL.U32 R77, R74, 0x100, RZ ;  /* 0x000001004a4d7824 */ /* 0x000fe200078e00ff */
[----:B------:R-:W-:Y:S01]  /*5960*/  SHF.L.U32 R75, R81, 0x8, RZ ;  /* 0x00000008514b7819 */ /* 0x000fe200000006ff */
[----:B-1----:R-:W-:Y:S01]  /*5970*/  IMAD.MOV.U32 R74, RZ, RZ, R40 ;  /* 0x000000ffff4a7224 */ /* 0x002fe200078e0028 */
[----:B------:R-:W-:-:S02]  /*5980*/  SHF.L.U32 R79, R79, 0x10, RZ ;  /* 0x000000104f4f7819 */ /* 0x000fc400000006ff */
[----:B------:R-:W-:Y:S01]  /*5990*/  LOP3.LUT R75, R76, 0xff00, R75, 0xf8, !PT ;  /* 0x0000ff004c4b7812 */ /* 0x000fe200078ef84b */
[----:B------:R-:W-:Y:S01]  /*59a0*/  IMAD.U32 R76, R80, 0x10000, RZ ;  /* 0x00010000504c7824 */ /* 0x000fe200078e00ff */
[----:B------:R-:W-:Y:S02]  /*59b0*/  LOP3.LUT R78, R78, 0xff00, R77, 0xf8, !PT ;  /* 0x0000ff004e4e7812 */ /* 0x000fe400078ef84d */
[----:B------:R-:W-:Y:S02]  /*59c0*/  F2FP.F16.E4M3.UNPACK_B R40, R41 ;  /* 0x00000029ff28723e */ /* 0x000fe400020006ff */
        /* <DEDUP_REMOVED lines=29> */
[--C-:B------:R-:W-:Y:S02]  /*5ba0*/  HADD2.F32 R75, -RZ, R74.reuse.H0_H0 ;  /* 0x2000004aff4b7230 */ /* 0x100fe40000004100 */
        /* <DEDUP_REMOVED lines=9> */
[-C--:B------:R-:W-:Y:S01]  /*5c40*/  F2FP.F16.E4M3.UNPACK_B R78, R80.reuse.H1 ;  /* 0x00000050ff4e723e */ /* 0x080fe200030006ff */
[-C--:B------:R-:W-:Y:S01]  /*5c50*/  FMUL.FTZ R82, R74, R157.reuse ;  /* 0x0000009d4a527220 */ /* 0x080fe20000410000 */
[C---:B------:R-:W-:Y:S01]  /*5c60*/  FMUL.FTZ R157, R75.reuse, R157 ;  /* 0x0000009d4b9d7220 */ /* 0x040fe20000410000 */
[----:B------:R-:W-:Y:S02]  /*5c70*/  F2FP.F16.E4M3.UNPACK_B R80, R80 ;  /* 0x00000050ff50723e */ /* 0x000fe400020006ff */
[----:B------:R-:W-:Y:S01]  /*5c80*/  FFMA.FTZ R85, R75, R151, -R82 ;  /* 0x000000974b557223 */ /* 0x000fe20000010852 */
[----:B------:R-:W-:Y:S01]  /*5c90*/  F2FP.SATFINITE.E4M3.F32.PACK_AB_MERGE_C R93, R84, R81, RZ ;  /* 0x00000051545d723e */ /* 0x000fe200048070ff */
[----:B------:R-:W-:Y:S01]  /*5ca0*/  FFMA.FTZ R86, R74, R151, R157 ;  /* 0x000000974a567223 */ /* 0x000fe2000001009d */
[----:B------:R-:W-:Y:S01]  /*5cb0*/  F2FP.F16.E4M3.UNPACK_B R75, R43.H1 ;  /* 0x0000002bff4b723e */ /* 0x000fe200030006ff */
[--C-:B------:R-:W-:Y:S01]  /*5cc0*/  HADD2.F32 R79, -RZ, R78.reuse.H1_H1 ;  /* 0x3000004eff4f7230 */ /* 0x100fe20000004100 */
[-C--:B------:R-:W-:Y:S01]  /*5cd0*/  F2FP.F16.E4M3.UNPACK_B R81, R83.reuse.H1 ;  /* 0x00000053ff51723e */ /* 0x080fe200030006ff */
[----:B------:R-:W-:Y:S01]  /*5ce0*/  HADD2.F32 R78, -RZ, R78.H0_H0 ;  /* 0x2000004eff4e7230 */ /* 0x000fe20000004100 */
[-C--:B------:R-:W-:Y:S01]  /*5cf0*/  F2FP.F16.E4M3.UNPACK_B R74, R42.reuse.H1 ;  /* 0x0000002aff4a723e */ /* 0x080fe200030006ff */
        /* <DEDUP_REMOVED lines=14> */
[----:B------:R-:W-:-:S02]  /*5de0*/  HADD2.F32 R83, -RZ, R83.H0_H0 ;  /* 0x20000053ff537230 */ /* 0x000fc40000004100 */
[C---:B------:R-:W-:Y:S01]  /*5df0*/  FMUL.FTZ R82, R74.reuse, R82 ;  /* 0x000000524a527220 */ /* 0x040fe20000410000 */
[----:B------:R-:W-:Y:S02]  /*5e00*/  HADD2.F32 R81, -RZ, R81.H0_H0 ;  /* 0x20000051ff517230 */ /* 0x000fe40000004100 */
[-C--:B------:R-:W-:Y:S01]  /*5e10*/  FFMA.FTZ R87, R74, R76.reuse, -R87 ;  /* 0x0000004c4a577223 */ /* 0x080fe20000010857 */
[--C-:B------:R-:W-:Y:S02]  /*5e20*/  HADD2.F32 R74, -RZ, R43.reuse.H0_H0 ;  /* 0x2000002bff4a7230 */ /* 0x100fe40000004100 */
[----:B------:R-:W-:Y:S01]  /*5e30*/  FFMA.FTZ R82, R75, R76, R82 ;  /* 0x0000004c4b527223 */ /* 0x000fe20000010052 */
[----:B------:R-:W-:Y:S02]  /*5e40*/  HADD2.F32 R75, -RZ, R43.H1_H1 ;  /* 0x3000002bff4b7230 */ /* 0x000fe40000004100 */
[----:B------:R-:W-:Y:S01]  /*5e50*/  FFMA.FTZ R79, R77, R79, R84 ;  /* 0x0000004f4d4f7223 */ /* 0x000fe20000010054 */
[----:B------:R-:W-:-:S02]  /*5e60*/  HADD2.F32 R43, -RZ, R42.H0_H0 ;  /* 0x2000002aff2b7230 */ /* 0x000fc40000004100 */
[-C--:B------:R-:W-:Y:S01]  /*5e70*/  FMUL.FTZ R84, R74, R81.reuse ;  /* 0x000000514a547220 */ /* 0x080fe20000410000 */
[----:B------:R-:W-:Y:S02]  /*5e80*/  HADD2.F32 R42, -RZ, R42.H1_H1 ;  /* 0x3000002aff2a7230 */ /* 0x000fe40000004100 */
[C---:B------:R-:W-:Y:S01]  /*5e90*/  FMUL.FTZ R77, R75.reuse, R81 ;  /* 0x000000514b4d7220 */ /* 0x040fe20000410000 */
[----:B------:R-:W-:Y:S02]  /*5ea0*/  HADD2.F32 R80, -RZ, R80.H0_H0 ;  /* 0x20000050ff507230 */ /* 0x000fe40000004100 */
[-C--:B------:R-:W-:Y:S01]  /*5eb0*/  FFMA.FTZ R84, R75, R78.reuse, R84 ;  /* 0x0000004e4b547223 */ /* 0x080fe20000010054 */
[----:B------:R-:W-:Y:S01]  /*5ec0*/  F2FP.SATFINITE.E4M3.F32.PACK_AB_MERGE_C R82, R82, R87, RZ ;  /* 0x000000575252723e */ /* 0x000fe200048070ff */
[-C--:B------:R-:W-:Y:S01]  /*5ed0*/  FMUL.FTZ R76, R42, R83.reuse ;  /* 0x000000532a4c7220 */ /* 0x080fe20000410000 */
[----:B------:R-:W-:Y:S01]  /*5ee0*/  FMUL.FTZ R83, R43, R83 ;  /* 0x000000532b537220 */ /* 0x000fe20000410000 */
[----:B------:R-:W-:Y:S01]  /*5ef0*/  FFMA.FTZ R77, R74, R78, -R77 ;  /* 0x0000004e4a4d7223 */ /* 0x000fe2000001084d */
[----:B------:R-:W-:Y:S01]  /*5f00*/  F2FP.SATFINITE.E4M3.F32.PACK_AB_MERGE_C R79, R79, R92, RZ ;  /* 0x0000005c4f4f723e */ /* 0x000fe200048070ff */
[-C--:B------:R-:W-:Y:S01]  /*5f10*/  FFMA.FTZ R76, R43, R80.reuse, -R76 ;  /* 0x000000502b4c7223 */ /* 0x080fe2000001084c */
[----:B------:R-:W-:Y:S01]  /*5f20*/  FFMA.FTZ R83, R42, R80, R83 ;  /* 0x000000502a537223 */ /* 0x000fe20000010053 */
[----:B------:R-:W-:-:S02]  /*5f30*/  F2FP.SATFINITE.E4M3.F32.PACK_AB_MERGE_C R40, R86, R85, R93 ;  /* 0x000000555628723e */ /* 0x000fc4000480705d */
[----:B------:R-:W-:Y:S02]  /*5f40*/  F2FP.SATFINITE.E4M3.F32.PACK_AB_MERGE_C R43, R84, R77, R79 ;  /* 0x0000004d542b723e */ /* 0x000fe4000480704f */
[----:B------:R-:W-:-:S07]  /*5f50*/  F2FP.SATFINITE.E4M3.F32.PACK_AB_MERGE_C R42, R83, R76, R82 ;  /* 0x0000004c532a723e */ /* 0x000fce0004807052 */
.L_x_456:
[----:B------:R-:W-:Y:S05]  /*5f60*/  BSYNC B2 ;  /* 0x0000000000027941 */ /* 0x000fea0003800000 */
.L_x_455:
[----:B-1----:R0:W-:Y:S02]  /*5f70*/  STG.E.128 desc[UR54][R48.64+0xa0], R40 ;  /* 0x0000a02830007986 */ /* 0x0021e4000c101d36 */
.L_x_434:
[----:B------:R-:W-:Y:S05]  /*5f80*/  BSYNC B1 ;  /* 0x0000000000017941 */ /* 0x000fea0003800000 */
.L_x_433:
[----:B------:R-:W-:Y:S05]  /*5f90*/  @P4 BRA `(.L_x_457) ;  /* 0x00000094001c4947 */ /* 0x000fea0003800000 */
[----:B------:R-:W-:Y:S01]  /*5fa0*/  ISETP.NE.AND P2, PT, R32, RZ, PT ;  /* 0x000000ff2000720c */ /* 0x000fe20003f45270 */
[----:B------:R-:W-:-:S12]  /*5fb0*/  BSSY B1, `(.L_x_458) ;  /* 0x000006f000017945 */ /* 0x000fd80003800000 */
[----:B------:R-:W-:Y:S05]  /*5fc0*/  @!P2 BRA `(.L_x_459) ;  /* 0x0000000400b4a947 */ /* 0x000fea0003800000 */
[----:B012-4-:R0:W1:Y:S01]  /*5fd0*/  LDS.128 R40, [R47+0x1c400] ;  /* 0x01c400002f287984 */ /* 0x0170620000000c00 */
[----:B------:R-:W-:Y:S01]  /*5fe0*/  ISETP.GE.AND P2, PT, R16, R136, PT ;  /* 0x000000881000720c */ /* 0x000fe20003f46270 */
[----:B------:R-:W-:-:S12]  /*5ff0*/  BSSY B2, `(.L_x_460) ;  /* 0x0000069000027945 */ /* 0x000fd80003800000 */
[----:B0-----:R-:W-:Y:S05]  /*6000*/  @P2 BRA `(.L_x_461) ;  /* 0x00000004009c2947 */ /* 0x001fea0003800000 */
[----:B------:R-:W-:Y:S01]  /*6010*/  SHF.R.U32.HI R70, RZ, 0x8, R71 ;  /* 0x00000008ff467819 */ /* 0x000fe20000011647 */
[----:B-1----:R-:W-:Y:S01]  /*6020*/  IMAD.MOV.U32 R48, RZ, RZ, R40 ;  /* 0x000000ffff307224 */ /* 0x002fe200078e0028 */
[----:B------:R-:W-:Y:S02]  /*6030*/  SHF.R.U32.HI R72, RZ, 0x8, R73 ;  /* 0x00000008ff487819 */ /* 0x000fe40000011649 */
[----:B------:R-:W-:Y:S01]  /*6040*/  LOP3.LUT R49, R71, 0xff0000ff, RZ, 0xc0, !PT ;  /* 0xff0000ff47317812 */ /* 0x000fe200078ec0ff */
[----:B------:R-:W-:Y:S01]  /*6050*/  IMAD.SHL.U32 R70, R70, 0x100, RZ ;  /* 0x0000010046467824 */ /* 0x000fe200078e00ff */
[----:B------:R-:W-:Y:S01]  /*6060*/  SHF.R.U32.HI R74, RZ, 0x10, R71 ;  /* 0x00000010ff4a7819 */ /* 0x000fe20000011647 */
[----:B------:R-:W-:Y:S01]  /*6070*/  IMAD.SHL.U32 R72, R72, 0x100, RZ ;  /* 0x0000010048487824 */ /* 0x000fe200078e00ff */
[----:B------:R-:W-:Y:S02]  /*6080*/  LOP3.LUT R71, R73, 0xff0000ff, RZ, 0xc0, !PT ;  /* 0xff0000ff49477812 */ /* 0x000fe400078ec0ff */
[----:B------:R-:W-:-:S02]  /*6090*/  SHF.R.U32.HI R73, RZ, 0x10, R73 ;  /* 0x00000010ff497819 */ /* 0x000fc40000011649 */
[----:B------:R-:W-:Y:S02]  /*60a0*/  LOP3.LUT R49, R49, 0xff00, R70, 0xf8, !PT ;  /* 0x0000ff0031317812 */ /* 0x000fe400078ef846 */
[----:B------:R-:W-:Y:S01]  /*60b0*/  LOP3.LUT R72, R71, 0xff00, R72, 0xf8, !PT ;  /* 0x0000ff0047487812 */ /* 0x000fe200078ef848 */
[----:B------:R-:W-:Y:S01]  /*60c0*/  IMAD.U32 R73, R73, 0x10000, RZ ;  /* 0x0001000049497824 */ /* 0x000fe200078e00ff */
[----:B------:R-:W-:Y:S02]  /*60d0*/  SHF.L.U32 R70, R74, 0x10, RZ ;  /* 0x000000104a467819 */ /* 0x000fe400000006ff */
        /* <DEDUP_REMOVED lines=44> */
[----:B------:R-:W-:Y:S01]  /*63a0*/  FFMA.FTZ R79, R49, R155, -R76 ;  /* 0x0000009b314f7223 */ /* 0x000fe2000001084c */
        /* <DEDUP_REMOVED lines=45> */
.L_x_461:
[----:B------:R-:W-:Y:S05]  /*6680*/  BSYNC B2 ;  /* 0x0000000000027941 */ /* 0x000fea0003800000 */
.L_x_460:
[----:B-1----:R0:W-:Y:S02]  /*6690*/  STG.E.128 desc[UR54][R44.64], R40 ;  /* 0x000000282c007986 */ /* 0x0021e4000c101d36 */
.L_x_459:
[----:B------:R-:W-:Y:S05]  /*66a0*/  BSYNC B1 ;  /* 0x0000000000017941 */ /* 0x000fea0003800000 */
.L_x_458:
        /* <DEDUP_REMOVED lines=8> */
[--C-:B------:R-:W-:Y:S01]  /*6730*/  SHF.R.U32.HI R72, RZ, 0x10, R67.reuse ;  /* 0x00000010ff487819 */ /* 0x100fe20000011643 */
[----:B-1----:R-:W-:Y:S01]  /*6740*/  IMAD.MOV.U32 R48, RZ, RZ, R40 ;  /* 0x000000ffff307224 */ /* 0x002fe200078e0028 */
[----:B------:R-:W-:Y:S02]  /*6750*/  SHF.R.U32.HI R49, RZ, 0x8, R67 ;  /* 0x00000008ff317819 */ /* 0x000fe40000011643 */
[----:B------:R-:W-:Y:S02]  /*6760*/  LOP3.LUT R66, R67, 0xff0000ff, RZ, 0xc0, !PT ;  /* 0xff0000ff43427812 */ /* 0x000fe400078ec0ff */
[--C-:B------:R-:W-:Y:S01]  /*6770*/  SHF.R.U32.HI R67, RZ, 0x8, R69.reuse ;  /* 0x00000008ff437819 */ /* 0x100fe20000011645 */
[----:B------:R-:W-:Y:S01]  /*6780*/  IMAD.SHL.U32 R49, R49, 0x100, RZ ;  /* 0x0000010031317824 */ /* 0x000fe200078e00ff */
[----:B------:R-:W-:Y:S02]  /*6790*/  SHF.R.U32.HI R71, RZ, 0x10, R69 ;  /* 0x00000010ff477819 */ /* 0x000fe40000011645 */
[----:B------:R-:W-:-:S02]  /*67a0*/  LOP3.LUT R68, R69, 0xff0000ff, RZ, 0xc0, !PT ;  /* 0xff0000ff45447812 */ /* 0x000fc400078ec0ff */
[----:B------:R-:W-:Y:S02]  /*67b0*/  SHF.L.U32 R67, R67, 0x8, RZ ;  /* 0x0000000843437819 */ /* 0x000fe400000006ff */
[----:B------:R-:W-:Y:S01]  /*67c0*/  LOP3.LUT R66, R66, 0xff00, R49, 0xf8, !PT ;  /* 0x0000ff0042427812 */ /* 0x000fe200078ef831 */
[----:B------:R-:W-:Y:S01]  /*67d0*/  IMAD.U32 R49, R72, 0x10000, RZ ;  /* 0x0001000048317824 */ /* 0x000fe200078e00ff */
[----:B------:R-:W-:Y:S01]  /*67e0*/  LOP3.LUT R70, R68, 0xff00, R67, 0xf8, !PT ;  /* 0x0000ff0044467812 */ /* 0x000fe200078ef843 */
[----:B------:R-:W-:Y:S01]  /*67f0*/  IMAD.U32 R67, R71, 0x10000, RZ ;  /* 0x0001000047437824 */ /* 0x000fe200078e00ff */
[----:B------:R-:W-:Y:S02]  /*6800*/  F2FP.F16.E4M3.UNPACK_B R68, R153.H1 ;  /* 0x00000099ff44723e */ /* 0x000fe400030006ff */
[-C--:B------:R-:W-:Y:S02]  /*6810*/  F2FP.F16.E4M3.UNPACK_B R40, R41.reuse ;  /* 0x00000029ff28723e */ /* 0x080fe400020006ff */
[----:B------:R-:W-:Y:S01]  /*6820*/  F2FP.F16.E4M3.UNPACK_B R41, R41.H1 ;  /* 0x00000029ff29723e */ /* 0x000fe200030006ff */
[--C-:B------:R-:W-:Y:S01]  /*6830*/  HADD2.F32 R71, -RZ, R68.reuse.H1_H1 ;  /* 0x30000044ff477230 */ /* 0x100fe20000004100 */
[----:B------:R-:W-:Y:S01]  /*6840*/  LOP3.LUT R72, R70, 0xff0000, R67, 0xf8, !PT ;  /* 0x00ff000046487812 */ /* 0x000fe200078ef843 */
[----:B------:R-:W-:Y:S01]  /*6850*/  HADD2.F32 R70, -RZ, R68.H0_H0 ;  /* 0x20000044ff467230 */ /* 0x000fe20000004100 */
[----:B------:R-:W-:Y:S01]  /*6860*/  LOP3.LUT R69, R66, 0xff0000, R49, 0xf8, !PT ;  /* 0x00ff000042457812 */ /* 0x000fe200078ef831 */
[--C-:B------:R-:W-:Y:S01]  /*6870*/  HADD2.F32 R49, -RZ, R40.reuse.H1_H1 ;  /* 0x30000028ff317230 */ /* 0x100fe20000004100 */
[----:B------:R-:W-:Y:S01]  /*6880*/  F2FP.F16.E4M3.UNPACK_B R67, R152.H1 ;  /* 0x00000098ff43723e */ /* 0x000fe200030006ff */
[----:B------:R-:W-:Y:S01]  /*6890*/  HADD2.F32 R66, -RZ, R41.H1_H1 ;  /* 0x30000029ff427230 */ /* 0x000fe20000004100 */
[----:B------:R-:W-:Y:S01]  /*68a0*/  F2FP.F16.E4M3.UNPACK_B R153, R153 ;  /* 0x00000099ff99723e */ /* 0x000fe200020006ff */
[----:B------:R-:W-:-:S02]  /*68b0*/  HADD2.F32 R40, -RZ, R40.H0_H0 ;  /* 0x20000028ff287230 */ /* 0x000fc40000004100 */
[-C--:B------:R-:W-:Y:S01]  /*68c0*/  FMUL.FTZ R73, R49, R70.reuse ;  /* 0x0000004631497220 */ /* 0x080fe20000410000 */
[----:B------:R-:W-:Y:S02]  /*68d0*/  HADD2.F32 R68, -RZ, R67.H0_H0 ;  /* 0x20000043ff447230 */ /* 0x000fe40000004100 */
[-C--:B------:R-:W-:Y:S01]  /*68e0*/  FMUL.FTZ R74, R66, R71.reuse ;  /* 0x00000047424a7220 */ /* 0x080fe20000410000 */
[----:B------:R-:W-:Y:S02]  /*68f0*/  HADD2.F32 R41, -RZ, R41.H0_H0 ;  /* 0x20000029ff297230 */ /* 0x000fe40000004100 */
[C---:B------:R-:W-:Y:S01]  /*6900*/  FMUL.FTZ R70, R40.reuse, R70 ;  /* 0x0000004628467220 */ /* 0x040fe20000410000 */
[----:B------:R-:W-:Y:S02]  /*6910*/  HADD2.F32 R67, -RZ, R67.H1_H1 ;  /* 0x30000043ff437230 */ /* 0x000fe40000004100 */
[----:B------:R-:W-:Y:S01]  /*6920*/  FFMA.FTZ R40, R40, R68, -R73 ;  /* 0x0000004428287223 */ /* 0x000fe20000010849 */
[----:B------:R-:W-:Y:S01]  /*6930*/  F2FP.F16.E4M3.UNPACK_B R152, R152 ;  /* 0x00000098ff98723e */ /* 0x000fe200020006ff */
[----:B------:R-:W-:Y:S01]  /*6940*/  FMUL.FTZ R71, R41, R71 ;  /* 0x0000004729477220 */ /* 0x000fe20000410000 */
[----:B------:R-:W-:Y:S01]  /*6950*/  FFMA.FTZ R75, R49, R68, R70 ;  /* 0x00000044314b7223 */ /* 0x000fe20000010046 */
[-C--:B------:R-:W-:Y:S01]  /*6960*/  FFMA.FTZ R73, R41, R67.reuse, -R74 ;  /* 0x0000004329497223 */ /* 0x080fe2000001084a */
[-C--:B------:R-:W-:Y:S01]  /*6970*/  F2FP.F16.E4M3.UNPACK_B R41, R48.reuse.H1 ;  /* 0x00000030ff29723e */ /* 0x080fe200030006ff */
        /* <DEDUP_REMOVED lines=8> */
[----:B------:R-:W-:Y:S02]  /*6a00*/  HADD2.F32 R153, -RZ, R153.H0_H0 ;  /* 0x20000099ff997230 */ /* 0x000fe40000004100 */
[----:B------:R-:W-:Y:S01]  /*6a10*/  FMUL.FTZ R70, R66, R68 ;  /* 0x0000004442467220 */ /* 0x000fe20000410000 */
[----:B------:R-:W-:-:S02]  /*6a20*/  HADD2.F32 R48, -RZ, R48.H1_H1 ;  /* 0x30000030ff307230 */ /* 0x000fc40000004100 */
        /* <DEDUP_REMOVED lines=10> */
[----:B------:R-:W-:Y:S01]  /*6ad0*/  F2FP.F16.E4M3.UNPACK_B R70, R72.H1 ;  /* 0x00000048ff46723e */ /* 0x000fe200030006ff */
[--C-:B------:R-:W-:Y:S01]  /*6ae0*/  HADD2.F32 R66, -RZ, R48.reuse.H1_H1 ;  /* 0x30000030ff427230 */ /* 0x100fe20000004100 */
[-C--:B------:R-:W-:Y:S01]  /*6af0*/  F2FP.F16.E4M3.UNPACK_B R67, R69.reuse.H1 ;  /* 0x00000045ff43723e */ /* 0x080fe200030006ff */
[----:B------:R-:W-:Y:S01]  /*6b00*/  HADD2.F32 R49, -RZ, R48.H0_H0 ;  /* 0x20000030ff317230 */ /* 0x000fe20000004100 */
[----:B------:R-:W-:Y:S01]  /*6b10*/  F2FP.F16.E4M3.UNPACK_B R41, R42.H1 ;  /* 0x0000002aff29723e */ /* 0x000fe200030006ff */
[----:B------:R-:W-:Y:S01]  /*6b20*/  HADD2.F32 R73, -RZ, R70.H1_H1 ;  /* 0x30000046ff497230 */ /* 0x000fe20000004100 */
        /* <DEDUP_REMOVED lines=19> */
[----:B------:R-:W-:Y:S02]  /*6c60*/  HADD2.F32 R43, -RZ, R43.H1_H1 ;  /* 0x3000002bff2b7230 */ /* 0x000fe40000004100 */
[--C-:B------:R-:W-:Y:S01]  /*6c70*/  HADD2.F32 R41, -RZ, R42.reuse.H0_H0 ;  /* 0x2000002aff297230 */ /* 0x100fe20000004100 */
[----:B------:R-:W-:Y:S01]  /*6c80*/  F2FP.SATFINITE.E4M3.F32.PACK_AB_MERGE_C R71, R71, R76, RZ ;  /* 0x0000004c4747723e */ /* 0x000fe200048070ff */
[----:B------:R-:W-:Y:S02]  /*6c90*/  HADD2.F32 R42, -RZ, R42.H1_H1 ;  /* 0x3000002aff2a7230 */ /* 0x000fe40000004100 */
[----:B------:R-:W-:Y:S01]  /*6ca0*/  FMUL.FTZ R73, R43, R70 ;  /* 0x000000462b497220 */ /* 0x000fe20000410000 */
        /* <DEDUP_REMOVED lines=15> */
.L_x_465:
[----:B------:R-:W-:Y:S05]  /*6da0*/  BSYNC B2 ;  /* 0x0000000000027941 */ /* 0x000fea0003800000 */
.L_x_464:
[----:B-1----:R0:W-:Y:S02]  /*6db0*/  STG.E.128 desc[UR54][R44.64+0x20], R40 ;  /* 0x000020282c007986 */ /* 0x0021e4000c101d36 */
.L_x_463:
[----:B------:R-:W-:Y:S05]  /*6dc0*/  BSYNC B1 ;  /* 0x0000000000017941 */ /* 0x000fea0003800000 */
.L_x_462:
        /* <DEDUP_REMOVED lines=8> */
[----:B------:R-:W-:Y:S01]  /*6e50*/  SHF.R.U32.HI R68, RZ, 0x8, R63 ;  /* 0x00000008ff447819 */ /* 0x000fe2000001163f */
[----:B-1----:R-:W-:Y:S01]  /*6e60*/  IMAD.MOV.U32 R62, RZ, RZ, R43 ;  /* 0x000000ffff3e7224 */ /* 0x002fe200078e002b */
[--C-:B------:R-:W-:Y:S01]  /*6e70*/  SHF.R.U32.HI R64, RZ, 0x8, R65.reuse ;  /* 0x00000008ff407819 */ /* 0x100fe20000011641 */
[----:B------:R-:W-:Y:S01]  /*6e80*/  IMAD.MOV.U32 R49, RZ, RZ, R42 ;  /* 0x000000ffff317224 */ /* 0x000fe200078e002a */
[----:B------:R-:W-:Y:S01]  /*6e90*/  SHF.R.U32.HI R66, RZ, 0x10, R65 ;  /* 0x00000010ff427819 */ /* 0x000fe20000011641 */
[----:B------:R-:W-:Y:S01]  /*6ea0*/  IMAD.SHL.U32 R43, R68, 0x100, RZ ;  /* 0x00000100442b7824 */ /* 0x000fe200078e00ff */
[----:B------:R-:W-:Y:S02]  /*6eb0*/  LOP3.LUT R48, R63, 0xff0000ff, RZ, 0xc0, !PT ;  /* 0xff0000ff3f307812 */ /* 0x000fe400078ec0ff */
[----:B------:R-:W-:Y:S01]  /*6ec0*/  SHF.R.U32.HI R67, RZ, 0x10, R63 ;  /* 0x00000010ff437819 */ /* 0x000fe2000001163f */
[----:B------:R-:W-:Y:S01]  /*6ed0*/  IMAD.U32 R66, R66, 0x10000, RZ ;  /* 0x0001000042427824 */ /* 0x000fe200078e00ff */
[----:B------:R-:W-:-:S02]  /*6ee0*/  LOP3.LUT R63, R65, 0xff0000ff, RZ, 0xc0, !PT ;  /* 0xff0000ff413f7812 */ /* 0x000fc400078ec0ff */
[----:B------:R-:W-:Y:S02]  /*6ef0*/  SHF.L.U32 R42, R64, 0x8, RZ ;  /* 0x00000008402a7819 */ /* 0x000fe400000006ff */
[----:B------:R-:W-:Y:S01]  /*6f00*/  LOP3.LUT R43, R48, 0xff00, R43, 0xf8, !PT ;  /* 0x0000ff00302b7812 */ /* 0x000fe200078ef82b */
[----:B------:R-:W-:Y:S01]  /*6f10*/  IMAD.U32 R48, R67, 0x10000, RZ ;  /* 0x0001000043307824 */ /* 0x000fe200078e00ff */
[----:B------:R-:W-:Y:S02]  /*6f20*/  LOP3.LUT R63, R63, 0xff00, R42, 0xf8, !PT ;  /* 0x0000ff003f3f7812 */ /* 0x000fe400078ef82a */
[----:B------:R-:W-:Y:S02]  /*6f30*/  F2FP.F16.E4M3.UNPACK_B R64, R150.H1 ;  /* 0x00000096ff40723e */ /* 0x000fe400030006ff */
[----:B------:R-:W-:Y:S02]  /*6f40*/  F2FP.F16.E4M3.UNPACK_B R42, R41 ;  /* 0x00000029ff2a723e */ /* 0x000fe400020006ff */
[----:B------:R-:W-:Y:S01]  /*6f50*/  LOP3.LUT R68, R63, 0xff0000, R66, 0xf8, !PT ;  /* 0x00ff00003f447812 */ /* 0x000fe200078ef842 */
[----:B------:R-:W-:Y:S01]  /*6f60*/  HADD2.F32 R66, -RZ, R64.H0_H0 ;  /* 0x20000040ff427230 */ /* 0x000fe20000004100 */
[----:B------:R-:W-:Y:S01]  /*6f70*/  LOP3.LUT R65, R43, 0xff0000, R48, 0xf8, !PT ;  /* 0x00ff00002b417812 */ /* 0x000fe200078ef830 */
[----:B------:R-:W-:Y:S01]  /*6f80*/  HADD2.F32 R43, -RZ, R42.H1_H1 ;  /* 0x3000002aff2b7230 */ /* 0x000fe20000004100 */
[----:B------:R-:W-:Y:S01]  /*6f90*/  F2FP.F16.E4M3.UNPACK_B R63, R149.H1 ;  /* 0x00000095ff3f723e */ /* 0x000fe200030006ff */
[----:B------:R-:W-:Y:S01]  /*6fa0*/  HADD2.F32 R67, -RZ, R64.H1_H1 ;  /* 0x30000040ff437230 */ /* 0x000fe20000004100 */
[----:B------:R-:W-:Y:S01]  /*6fb0*/  F2FP.F16.E4M3.UNPACK_B R41, R41.H1 ;  /* 0x00000029ff29723e */ /* 0x000fe200030006ff */
[----:B------:R-:W-:-:S02]  /*6fc0*/  HADD2.F32 R42, -RZ, R42.H0_H0 ;  /* 0x2000002aff2a7230 */ /* 0x000fc40000004100 */
[C---:B------:R-:W-:Y:S01]  /*6fd0*/  FMUL.FTZ R69, R43.reuse, R66 ;  /* 0x000000422b457220 */ /* 0x040fe20000410000 */
[----:B------:R-:W-:Y:S01]  /*6fe0*/  HADD2.F32 R64, -RZ, R63.H0_H0 ;  /* 0x2000003fff407230 */ /* 0x000fe20000004100 */
[----:B------:R-:W-:Y:S01]  /*6ff0*/  F2FP.F16.E4M3.UNPACK_B R150, R150 ;  /* 0x00000096ff96723e */ /* 0x000fe200020006ff */
[--C-:B------:R-:W-:Y:S02]  /*7000*/  HADD2.F32 R48, -RZ, R41.reuse.H1_H1 ;  /* 0x30000029ff307230 */ /* 0x100fe40000004100 */
[C---:B------:R-:W-:Y:S01]  /*7010*/  FMUL.FTZ R66, R42.reuse, R66 ;  /* 0x000000422a427220 */ /* 0x040fe20000410000 */
[----:B------:R-:W-:Y:S02]  /*7020*/  HADD2.F32 R41, -RZ, R41.H0_H0 ;  /* 0x20000029ff297230 */ /* 0x000fe40000004100 */
[-C--:B------:R-:W-:Y:S01]  /*7030*/  FFMA.FTZ R71, R42, R64.reuse, -R69 ;  /* 0x000000402a477223 */ /* 0x080fe20000010845 */
[----:B------:R-:W-:Y:S02]  /*7040*/  HADD2.F32 R63, -RZ, R63.H1_H1 ;  /* 0x3000003fff3f7230 */ /* 0x000fe40000004100 */
[CC--:B------:R-:W-:Y:S01]  /*7050*/  FMUL.FTZ R42, R48.reuse, R67.reuse ;  /* 0x00000043302a7220 */ /* 0x0c0fe20000410000 */
[----:B------:R-:W-:Y:S01]  /*7060*/  FFMA.FTZ R72, R43, R64, R66 ;  /* 0x000000402b487223 */ /* 0x000fe20000010042 */
[C---:B------:R-:W-:Y:S01]  /*7070*/  FMUL.FTZ R67, R41.reuse, R67 ;  /* 0x0000004329437220 */ /* 0x040fe20000410000 */
[----:B------:R-:W-:Y:S01]  /*7080*/  F2FP.F16.E4M3.UNPACK_B R149, R149 ;  /* 0x00000095ff95723e */ /* 0x000fe200020006ff */
        /* <DEDUP_REMOVED lines=10> */
[----:B------:R-:W-:Y:S02]  /*7130*/  HADD2.F32 R150, -RZ, R150.H0_H0 ;  /* 0x20000096ff967230 */ /* 0x000fe40000004100 */
[----:B------:R-:W-:Y:S01]  /*7140*/  FMUL.FTZ R67, R43, R63 ;  /* 0x0000003f2b437220 */ /* 0x000fe20000410000 */
[----:B------:R-:W-:-:S02]  /*7150*/  HADD2.F32 R40, -RZ, R40.H1_H1 ;  /* 0x30000028ff287230 */ /* 0x000fc40000004100 */
[--C-:B------:R-:W-:Y:S02]  /*7160*/  HADD2.F32 R48, -RZ, R149.reuse.H1_H1 ;  /* 0x30000095ff307230 */ /* 0x100fe40000004100 */
[-C--:B------:R-:W-:Y:S01]  /*7170*/  FMUL.FTZ R63, R41, R150.reuse ;  /* 0x00000096293f7220 */ /* 0x080fe20000410000 */
[----:B------:R-:W-:Y:S02]  /*7180*/  HADD2.F32 R149, -RZ, R149.H0_H0 ;  /* 0x20000095ff957230 */ /* 0x000fe40000004100 */
[----:B------:R-:W-:Y:S01]  /*7190*/  FMUL.FTZ R64, R40, R150 ;  /* 0x0000009628407220 */ /* 0x000fe20000410000 */
[-C--:B------:R-:W-:Y:S01]  /*71a0*/  FFMA.FTZ R67, R42, R48.reuse, -R67 ;  /* 0x000000302a437223 */ /* 0x080fe20000010843 */
[----:B------:R-:W-:Y:S02]  /*71b0*/  FFMA.FTZ R66, R43, R48, R66 ;  /* 0x000000302b427223 */ /* 0x000fe40000010042 */
[-C--:B------:R-:W-:Y:S01]  /*71c0*/  FFMA.FTZ R69, R41, R149.reuse, -R64 ;  /* 0x0000009529457223 */ /* 0x080fe20000010840 */
[----:B------:R-:W-:Y:S01]  /*71d0*/  F2FP.F16.E4M3.UNPACK_B R41, R62.H1 ;  /* 0x0000003eff29723e */ /* 0x000fe200030006ff */
[----:B------:R-:W-:Y:S01]  /*71e0*/  FFMA.FTZ R70, R40, R149, R63 ;  /* 0x0000009528467223 */ /* 0x000fe2000001003f */
[----:B------:R-:W-:-:S02]  /*71f0*/  F2FP.F16.E4M3.UNPACK_B R64, R68.H1 ;  /* 0x00000044ff40723e */ /* 0x000fc400030006ff */
[----:B------:R-:W-:Y:S01]  /*7200*/  F2FP.SATFINITE.E4M3.F32.PACK_AB_MERGE_C R75, R66, R67, RZ ;  /* 0x00000043424b723e */ /* 0x000fe200048070ff */
[--C-:B------:R-:W-:Y:S01]  /*7210*/  HADD2.F32 R43, -RZ, R41.reuse.H1_H1 ;  /* 0x30000029ff2b7230 */ /* 0x100fe20000004100 */
[----:B------:R-:W-:Y:S01]  /*7220*/  F2FP.F16.E4M3.UNPACK_B R48, R65.H1 ;  /* 0x00000041ff30723e */ /* 0x000fe200030006ff */
[----:B------:R-:W-:Y:S01]  /*7230*/  HADD2.F32 R67, -RZ, R64.H1_H1 ;  /* 0x30000040ff437230 */ /* 0x000fe20000004100 */
[----:B------:R-:W-:Y:S01]  /*7240*/  F2FP.F16.E4M3.UNPACK_B R40, R49.H1 ;  /* 0x00000031ff28723e */ /* 0x000fe200030006ff */
[----:B------:R-:W-:Y:S01]  /*7250*/  HADD2.F32 R42, -RZ, R41.H0_H0 ;  /* 0x20000029ff2a7230 */ /* 0x000fe20000004100 */
[----:B------:R-:W-:Y:S01]  /*7260*/  F2FP.F16.E4M3.UNPACK_B R68, R68 ;  /* 0x00000044ff44723e */ /* 0x000fe200020006ff */
[----:B------:R-:W-:Y:S01]  /*7270*/  HADD2.F32 R63, -RZ, R48.H1_H1 ;  /* 0x30000030ff3f7230 */ /* 0x000fe20000004100 */
[----:B------:R-:W-:Y:S01]  /*7280*/  F2FP.F16.E4M3.UNPACK_B R65, R65 ;  /* 0x00000041ff41723e */ /* 0x000fe200020006ff */
[----:B------:R-:W-:Y:S01]  /*7290*/  FMUL.FTZ R73, R43, R67 ;  /* 0x000000432b497220 */ /* 0x000fe20000410000 */
[----:B------:R-:W-:-:S02]  /*72a0*/  HADD2.F32 R41, -RZ, R40.H1_H1 ;  /* 0x30000028ff297230 */ /* 0x000fc40000004100 */
[C---:B------:R-:W-:Y:S01]  /*72b0*/  FMUL.FTZ R74, R42.reuse, R67 ;  /* 0x000000432a4a7220 */ /* 0x040fe20000410000 */
[----:B------:R-:W-:Y:S02]  /*72c0*/  HADD2.F32 R66, -RZ, R68.H1_H1 ;  /* 0x30000044ff427230 */ /* 0x000fe40000004100 */
[----:B------:R-:W-:Y:S01]  /*72d0*/  FFMA.FTZ R73, R42, R63, -R73 ;  /* 0x0000003f2a497223 */ /* 0x000fe20000010849 */
[----:B------:R-:W-:Y:S01]  /*72e0*/  HADD2.F32 R40, -RZ, R40.H0_H0 ;  /* 0x20000028ff287230 */ /* 0x000fe20000004100 */
[----:B------:R-:W-:Y:S01]  /*72f0*/  F2FP.F16.E4M3.UNPACK_B R49, R49 ;  /* 0x00000031ff31723e */ /* 0x000fe200020006ff */
        /* <DEDUP_REMOVED lines=10> */
[--C-:B------:R-:W-:Y:S02]  /*73a0*/  HADD2.F32 R41, -RZ, R62.reuse.H0_H0 ;  /* 0x2000003eff297230 */ /* 0x100fe40000004100 */
        /* <DEDUP_REMOVED lines=13> */
[----:B------:R-:W-:-:S02]  /*7480*/  F2FP.SATFINITE.E4M3.F32.PACK_AB_MERGE_C R73, R74, R73, RZ ;  /* 0x000000494a49723e */ /* 0x000fc400048070ff */
[----:B------:R-:W-:Y:S02]  /*7490*/  F2FP.SATFINITE.E4M3.F32.PACK_AB_MERGE_C R66, R68, R43, R66 ;  /* 0x0000002b4442723e */ /* 0x000fe40004807042 */
[----:B------:R-:W-:Y:S02]  /*74a0*/  F2FP.SATFINITE.E4M3.F32.PACK_AB_MERGE_C R43, R63, R42, R73 ;  /* 0x0000002a3f2b723e */ /* 0x000fe40004807049 */
[----:B------:R-:W-:Y:S01]  /*74b0*/  F2FP.SATFINITE.E4M3.F32.PACK_AB_MERGE_C R41, R72, R71, R76 ;  /* 0x000000474829723e */ /* 0x000fe2000480704c */
[----:B------:R-:W-:Y:S01]  /*74c0*/  IMAD.MOV.U32 R42, RZ, RZ, R66 ;  /* 0x000000ffff2a7224 */ /* 0x000fe200078e0042 */
[----:B------:R-:W-:-:S07]  /*74d0*/  F2FP.SATFINITE.E4M3.F32.PACK_AB_MERGE_C R40, R70, R69, R75 ;  /* 0x000000454628723e */ /* 0x000fce000480704b */
.L_x_469:
[----:B------:R-:W-:Y:S05]  /*74e0*/  BSYNC B2 ;  /* 0x0000000000027941 */ /* 0x000fea0003800000 */
.L_x_468:
[----:B-1----:R0:W-:Y:S02]  /*74f0*/  STG.E.128 desc[UR54][R44.64+0x40], R40 ;  /* 0x000040282c007986 */ /* 0x0021e4000c101d36 */
.L_x_467:
[----:B------:R-:W-:Y:S05]  /*7500*/  BSYNC B1 ;  /* 0x0000000000017941 */ /* 0x000fea0003800000 */
.L_x_466:
        /* <DEDUP_REMOVED lines=10> */
[----:B------:R-:W-:Y:S01]  /*75b0*/  SHF.R.U32.HI R48, RZ, 0x8, R61 ;  /* 0x00000008ff307819 */ /* 0x000fe2000001163d */
[----:B------:R-:W-:Y:S01]  /*75c0*/  IMAD.MOV.U32 R58, RZ, RZ, R43 ;  /* 0x000000ffff3a7224 */ /* 0x000fe200078e002b */
[----:B------:R-:W-:Y:S01]  /*75d0*/  SHF.R.U32.HI R64, RZ, 0x10, R59 ;  /* 0x00000010ff407819 */ /* 0x000fe2000001163b */
[----:B------:R-:W-:Y:S01]  /*75e0*/  IMAD.SHL.U32 R42, R62, 0x100, RZ ;  /* 0x000001003e2a7824 */ /* 0x000fe200078e00ff */
[----:B------:R-:W-:Y:S02]  /*75f0*/  LOP3.LUT R59, R59, 0xff0000ff, RZ, 0xc0, !PT ;  /* 0xff0000ff3b3b7812 */ /* 0x000fe400078ec0ff */
        /* <DEDUP_REMOVED lines=17> */
[CC--:B------:R-:W-:Y:S01]  /*7710*/  FMUL.FTZ R65, R43.reuse, R62.reuse ;  /* 0x0000003e2b417220 */ /* 0x0c0fe20000410000 */
        /* <DEDUP_REMOVED lines=30> */
[----:B------:R-:W-:Y:S01]  /*7900*/  FFMA.FTZ R65, R41, R142, -R60 ;  /* 0x0000008e29417223 */ /* 0x000fe2000001083c */
        /* <DEDUP_REMOVED lines=49> */
.L_x_473:
[----:B------:R-:W-:Y:S05]  /*7c20*/  BSYNC B2 ;  /* 0x0000000000027941 */ /* 0x000fea0003800000 */
.L_x_472:
[----:B-1----:R0:W-:Y:S02]  /*7c30*/  STG.E.128 desc[UR54][R44.64+0x60], R40 ;  /* 0x000060282c007986 */ /* 0x0021e4000c101d36 */
.L_x_471:
[----:B------:R-:W-:Y:S05]  /*7c40*/  BSYNC B1 ;  /* 0x0000000000017941 */ /* 0x000fea0003800000 */
.L_x_470:
        /* <DEDUP_REMOVED lines=10> */
[----:B------:R-:W-:Y:S01]  /*7cf0*/  LOP3.LUT R47, R55, 0xff0000ff, RZ, 0xc0, !PT ;  /* 0xff0000ff372f7812 */ /* 0x000fe200078ec0ff */
[----:B------:R-:W-:Y:S01]  /*7d00*/  IMAD.MOV.U32 R48, RZ, RZ, R42 ;  /* 0x000000ffff307224 */ /* 0x000fe200078e002a */
[----:B------:R-:W-:Y:S01]  /*7d10*/  SHF.R.U32.HI R56, RZ, 0x10, R55 ;  /* 0x00000010ff387819 */ /* 0x000fe20000011637 */
[----:B------:R-:W-:Y:S01]  /*7d20*/  IMAD.SHL.U32 R42, R59, 0x100, RZ ;  /* 0x000001003b2a7824 */ /* 0x000fe200078e00ff */
[----:B------:R-:W-:Y:S02]  /*7d30*/  SHF.R.U32.HI R55, RZ, 0x8, R57 ;  /* 0x00000008ff377819 */ /* 0x000fe40000011639 */
[----:B------:R-:W-:Y:S02]  /*7d40*/  LOP3.LUT R54, R57, 0xff0000ff, RZ, 0xc0, !PT ;  /* 0xff0000ff39367812 */ /* 0x000fe400078ec0ff */
[----:B------:R-:W-:-:S02]  /*7d50*/  SHF.L.U32 R43, R55, 0x8, RZ ;  /* 0x00000008372b7819 */ /* 0x000fc400000006ff */
[----:B------:R-:W-:Y:S02]  /*7d60*/  SHF.R.U32.HI R58, RZ, 0x10, R57 ;  /* 0x00000010ff3a7819 */ /* 0x000fe40000011639 */
[----:B------:R-:W-:Y:S01]  /*7d70*/  LOP3.LUT R43, R54, 0xff00, R43, 0xf8, !PT ;  /* 0x0000ff00362b7812 */ /* 0x000fe200078ef82b */
[----:B------:R-:W-:Y:S01]  /*7d80*/  IMAD.U32 R54, R56, 0x10000, RZ ;  /* 0x0001000038367824 */ /* 0x000fe200078e00ff */
[----:B------:R-:W-:Y:S01]  /*7d90*/  LOP3.LUT R47, R47, 0xff00, R42, 0xf8, !PT ;  /* 0x0000ff002f2f7812 */ /* 0x000fe200078ef82a */
[----:B------:R-:W-:Y:S01]  /*7da0*/  IMAD.U32 R58, R58, 0x10000, RZ ;  /* 0x000100003a3a7824 */ /* 0x000fe200078e00ff */
[----:B------:R-:W-:Y:S02]  /*7db0*/  F2FP.F16.E4M3.UNPACK_B R55, R91.H1 ;  /* 0x0000005bff37723e */ /* 0x000fe400030006ff */
[-C--:B------:R-:W-:Y:S02]  /*7dc0*/  F2FP.F16.E4M3.UNPACK_B R42, R41.reuse ;  /* 0x00000029ff2a723e */ /* 0x080fe400020006ff */
[----:B------:R-:W-:Y:S01]  /*7dd0*/  LOP3.LUT R56, R47, 0xff0000, R54, 0xf8, !PT ;  /* 0x00ff00002f387812 */ /* 0x000fe200078ef836 */
[--C-:B------:R-:W-:Y:S01]  /*7de0*/  HADD2.F32 R57, -RZ, R55.reuse.H0_H0 ;  /* 0x20000037ff397230 */ /* 0x100fe20000004100 */
[----:B------:R-:W-:Y:S01]  /*7df0*/  LOP3.LUT R59, R43, 0xff0000, R58, 0xf8, !PT ;  /* 0x00ff00002b3b7812 */ /* 0x000fe200078ef83a */
[--C-:B------:R-:W-:Y:S01]  /*7e00*/  HADD2.F32 R43, -RZ, R42.reuse.H1_H1 ;  /* 0x3000002aff2b7230 */ /* 0x100fe20000004100 */
[----:B------:R-:W-:Y:S01]  /*7e10*/  F2FP.F16.E4M3.UNPACK_B R54, R90.H1 ;  /* 0x0000005aff36723e */ /* 0x000fe200030006ff */
[----:B------:R-:W-:Y:S01]  /*7e20*/  HADD2.F32 R58, -RZ, R55.H1_H1 ;  /* 0x30000037ff3a7230 */ /* 0x000fe20000004100 */
[----:B------:R-:W-:Y:S01]  /*7e30*/  F2FP.F16.E4M3.UNPACK_B R41, R41.H1 ;  /* 0x00000029ff29723e */ /* 0x000fe200030006ff */
[----:B------:R-:W-:-:S02]  /*7e40*/  HADD2.F32 R42, -RZ, R42.H0_H0 ;  /* 0x2000002aff2a7230 */ /* 0x000fc40000004100 */
[----:B------:R-:W-:Y:S01]  /*7e50*/  FMUL.FTZ R61, R43, R57 ;  /* 0x000000392b3d7220 */ /* 0x000fe20000410000 */
[--C-:B------:R-:W-:Y:S01]  /*7e60*/  HADD2.F32 R55, -RZ, R54.reuse.H0_H0 ;  /* 0x20000036ff377230 */ /* 0x100fe20000004100 */
[----:B------:R-:W-:Y:S01]  /*7e70*/  F2FP.F16.E4M3.UNPACK_B R91, R91 ;  /* 0x0000005bff5b723e */ /* 0x000fe200020006ff */
[--C-:B------:R-:W-:Y:S02]  /*7e80*/  HADD2.F32 R47, -RZ, R41.reuse.H1_H1 ;  /* 0x30000029ff2f7230 */ /* 0x100fe40000004100 */
[C---:B------:R-:W-:Y:S01]  /*7e90*/  FMUL.FTZ R60, R42.reuse, R57 ;  /* 0x000000392a3c7220 */ /* 0x040fe20000410000 */
[----:B------:R-:W-:Y:S02]  /*7ea0*/  HADD2.F32 R41, -RZ, R41.H0_H0 ;  /* 0x20000029ff297230 */ /* 0x000fe40000004100 */
[-C--:B------:R-:W-:Y:S01]  /*7eb0*/  FFMA.FTZ R61, R42, R55.reuse, -R61 ;  /* 0x000000372a3d7223 */ /* 0x080fe2000001083d */
[----:B------:R-:W-:Y:S02]  /*7ec0*/  HADD2.F32 R54, -RZ, R54.H1_H1 ;  /* 0x30000036ff367230 */ /* 0x000fe40000004100 */
[-C--:B------:R-:W-:Y:S01]  /*7ed0*/  FMUL.FTZ R42, R47, R58.reuse ;  /* 0x0000003a2f2a7220 */ /* 0x080fe20000410000 */
[----:B------:R-:W-:Y:S01]  /*7ee0*/  FFMA.FTZ R62, R43, R55, R60 ;  /* 0x000000372b3e7223 */ /* 0x000fe2000001003c */
[C---:B------:R-:W-:Y:S01]  /*7ef0*/  FMUL.FTZ R58, R41.reuse, R58 ;  /* 0x0000003a293a7220 */ /* 0x040fe20000410000 */
[----:B------:R-:W-:Y:S01]  /*7f00*/  F2FP.F16.E4M3.UNPACK_B R90, R90 ;  /* 0x0000005aff5a723e */ /* 0x000fe200020006ff */
[----:B------:R-:W-:Y:S01]  /*7f10*/  FFMA.FTZ R57, R41, R54, -R42 ;  /* 0x0000003629397223 */ /* 0x000fe2000001082a */
[----:B------:R-:W-:Y:S01]  /*7f20*/  F2FP.F16.E4M3.UNPACK_B R41, R40.H1 ;  /* 0x00000028ff29723e */ /* 0x000fe200030006ff */
        /* <DEDUP_REMOVED lines=10> */
[----:B------:R-:W-:-:S02]  /*7fd0*/  HADD2.F32 R91, -RZ, R91.H0_H0 ;  /* 0x2000005bff5b7230 */ /* 0x000fc40000004100 */
[----:B------:R-:W-:Y:S02]  /*7fe0*/  HADD2.F32 R40, -RZ, R40.H1_H1 ;  /* 0x30000028ff287230 */ /* 0x000fe40000004100 */
[-C--:B------:R-:W-:Y:S01]  /*7ff0*/  FFMA.FTZ R55, R42, R47.reuse, -R55 ;  /* 0x0000002f2a377223 */ /* 0x080fe20000010837 */
[----:B------:R-:W-:Y:S02]  /*8000*/  HADD2.F32 R90, -RZ, R90.H0_H0 ;  /* 0x2000005aff5a7230 */ /* 0x000fe40000004100 */
[----:B------:R-:W-:Y:S01]  /*8010*/  FFMA.FTZ R58, R43, R47, R58 ;  /* 0x0000002f2b3a7223 */ /* 0x000fe2000001003a */
[-C--:B------:R-:W-:Y:S01]  /*8020*/  F2FP.F16.E4M3.UNPACK_B R47, R56.reuse.H1 ;  /* 0x00000038ff2f723e */ /* 0x080fe200030006ff */
[-C--:B------:R-:W-:Y:S01]  /*8030*/  FMUL.FTZ R54, R40, R91.reuse ;  /* 0x0000005b28367220 */ /* 0x080fe20000410000 */
[C---:B------:R-:W-:Y:S01]  /*8040*/  FMUL.FTZ R91, R41.reuse, R91 ;  /* 0x0000005b295b7220 */ /* 0x040fe20000410000 */
[----:B------:R-:W-:Y:S02]  /*8050*/  F2FP.F16.E4M3.UNPACK_B R56, R56 ;  /* 0x00000038ff38723e */ /* 0x000fe400020006ff */
[-C--:B------:R-:W-:Y:S01]  /*8060*/  FFMA.FTZ R60, R41, R90.reuse, -R54 ;  /* 0x0000005a293c7223 */ /* 0x080fe20000010836 */
[----:B------:R-:W-:Y:S01]  /*8070*/  F2FP.SATFINITE.E4M3.F32.PACK_AB_MERGE_C R65, R58, R55, RZ ;  /* 0x000000373a41723e */ /* 0x000fe200048070ff */
[----:B------:R-:W-:Y:S01]  /*8080*/  FFMA.FTZ R91, R40, R90, R91 ;  /* 0x0000005a285b7223 */ /* 0x000fe2000001005b */
[----:B------:R-:W-:Y:S01]  /*8090*/  F2FP.F16.E4M3.UNPACK_B R41, R49.H1 ;  /* 0x00000031ff29723e */ /* 0x000fe200030006ff */
[----:B------:R-:W-:Y:S01]  /*80a0*/  HADD2.F32 R54, -RZ, R47.H1_H1 ;  /* 0x3000002fff367230 */ /* 0x000fe20000004100 */
[----:B------:R-:W-:-:S02]  /*80b0*/  F2FP.F16.E4M3.UNPACK_B R55, R59.H1 ;  /* 0x0000003bff37723e */ /* 0x000fc400030006ff */
[-C--:B------:R-:W-:Y:S01]  /*80c0*/  F2FP.F16.E4M3.UNPACK_B R40, R48.reuse.H1 ;  /* 0x00000030ff28723e */ /* 0x080fe200030006ff */
[----:B------:R-:W-:Y:S01]  /*80d0*/  HADD2.F32 R43, -RZ, R41.H1_H1 ;  /* 0x30000029ff2b7230 */ /* 0x000fe20000004100 */
[----:B------:R-:W-:Y:S01]  /*80e0*/  F2FP.F16.E4M3.UNPACK_B R59, R59 ;  /* 0x0000003bff3b723e */ /* 0x000fe200020006ff */
[----:B------:R-:W-:Y:S01]  /*80f0*/  HADD2.F32 R58, -RZ, R55.H1_H1 ;  /* 0x30000037ff3a7230 */ /* 0x000fe20000004100 */
[----:B------:R-:W-:Y:S01]  /*8100*/  F2FP.F16.E4M3.UNPACK_B R49, R49 ;  /* 0x00000031ff31723e */ /* 0x000fe200020006ff */
[----:B------:R-:W-:Y:S01]  /*8110*/  HADD2.F32 R42, -RZ, R41.H0_H0 ;  /* 0x20000029ff2a7230 */ /* 0x000fe20000004100 */
[----:B------:R-:W-:Y:S01]  /*8120*/  F2FP.F16.E4M3.UNPACK_B R48, R48 ;  /* 0x00000030ff30723e */ /* 0x000fe200020006ff */
[----:B------:R-:W-:Y:S02]  /*8130*/  HADD2.F32 R41, -RZ, R40.H1_H1 ;  /* 0x30000028ff297230 */ /* 0x000fe40000004100 */
[----:B------:R-:W-:Y:S01]  /*8140*/  FMUL.FTZ R63, R43, R58 ;  /* 0x0000003a2b3f7220 */ /* 0x000fe20000410000 */
[----:B------:R-:W-:-:S02]  /*8150*/  HADD2.F32 R57, -RZ, R59.H1_H1 ;  /* 0x3000003bff397230 */ /* 0x000fc40000004100 */
[C---:B------:R-:W-:Y:S01]  /*8160*/  FMUL.FTZ R66, R42.reuse, R58 ;  /* 0x0000003a2a427220 */ /* 0x040fe20000410000 */
[----:B------:R-:W-:Y:S02]  /*8170*/  HADD2.F32 R40, -RZ, R40.H0_H0 ;  /* 0x20000028ff287230 */ /* 0x000fe40000004100 */
[-C--:B------:R-:W-:Y:S01]  /*8180*/  FFMA.FTZ R64, R42, R54.reuse, -R63 ;  /* 0x000000362a407223 */ /* 0x080fe2000001083f */
[----:B------:R-:W-:Y:S02]  /*8190*/  HADD2.F32 R42, -RZ, R56.H1_H1 ;  /* 0x30000038ff2a7230 */ /* 0x000fe40000004100 */
[-C--:B------:R-:W-:Y:S01]  /*81a0*/  FMUL.FTZ R63, R41, R57.reuse ;  /* 0x00000039293f7220 */ /* 0x080fe20000410000 */
[----:B------:R-:W-:Y:S02]  /*81b0*/  HADD2.F32 R59, -RZ, R59.H0_H0 ;  /* 0x2000003bff3b7230 */ /* 0x000fe40000004100 */
[C---:B------:R-:W-:Y:S01]  /*81c0*/  FMUL.FTZ R58, R40.reuse, R57 ;  /* 0x00000039283a7220 */ /* 0x040fe20000410000 */
[----:B------:R-:W-:Y:S01]  /*81d0*/  FFMA.FTZ R57, R43, R54, R66 ;  /* 0x000000362b397223 */ /* 0x000fe20000010042 */
[----:B------:R-:W-:Y:S01]  /*81e0*/  FFMA.FTZ R63, R40, R42, -R63 ;  /* 0x0000002a283f7223 */ /* 0x000fe2000001083f */
[----:B------:R-:W-:-:S02]  /*81f0*/  HADD2.F32 R40, -RZ, R48.H0_H0 ;  /* 0x20000030ff287230 */ /* 0x000fc40000004100 */
[----:B------:R-:W-:Y:S01]  /*8200*/  FFMA.FTZ R58, R41, R42, R58 ;  /* 0x0000002a293a7223 */ /* 0x000fe2000001003a */
[--C-:B------:R-:W-:Y:S01]  /*8210*/  HADD2.F32 R41, -RZ, R49.reuse.H0_H0 ;  /* 0x20000031ff297230 */ /* 0x100fe20000004100 */
[----:B------:R-:W-:Y:S01]  /*8220*/  F2FP.SATFINITE.E4M3.F32.PACK_AB_MERGE_C R57, R57, R64, RZ ;  /* 0x000000403939723e */ /* 0x000fe200048070ff */
[----:B------:R-:W-:Y:S02]  /*8230*/  HADD2.F32 R49, -RZ, R49.H1_H1 ;  /* 0x30000031ff317230 */ /* 0x000fe40000004100 */
[----:B------:R-:W-:Y:S01]  /*8240*/  HADD2.F32 R54, -RZ, R55.H0_H0 ;  /* 0x20000037ff367230 */ /* 0x000fe20000004100 */
[----:B------:R-:W-:Y:S01]  /*8250*/  F2FP.SATFINITE.E4M3.F32.PACK_AB_MERGE_C R58, R58, R63, RZ ;  /* 0x0000003f3a3a723e */ /* 0x000fe200048070ff */
[----:B------:R-:W-:Y:S02]  /*8260*/  HADD2.F32 R48, -RZ, R48.H1_H1 ;  /* 0x30000030ff307230 */ /* 0x000fe40000004100 */
[----:B------:R-:W-:Y:S02]  /*8270*/  HADD2.F32 R42, -RZ, R47.H0_H0 ;  /* 0x2000002fff2a7230 */ /* 0x000fe40000004100 */
[----:B------:R-:W-:-:S02]  /*8280*/  HADD2.F32 R43, -RZ, R56.H0_H0 ;  /* 0x20000038ff2b7230 */ /* 0x000fc40000004100 */
[-C--:B------:R-:W-:Y:S01]  /*8290*/  FMUL.FTZ R56, R49, R54.reuse ;  /* 0x0000003631387220 */ /* 0x080fe20000410000 */
[-C--:B------:R-:W-:Y:S01]  /*82a0*/  FMUL.FTZ R47, R48, R59.reuse ;  /* 0x0000003b302f7220 */ /* 0x080fe20000410000 */
[C---:B------:R-:W-:Y:S01]  /*82b0*/  FMUL.FTZ R54, R41.reuse, R54 ;  /* 0x0000003629367220 */ /* 0x040fe20000410000 */
[C---:B------:R-:W-:Y:S01]  /*82c0*/  FMUL.FTZ R59, R40.reuse, R59 ;  /* 0x0000003b283b7220 */ /* 0x040fe20000410000 */
[-C--:B------:R-:W-:Y:S01]  /*82d0*/  FFMA.FTZ R56, R41, R42.reuse, -R56 ;  /* 0x0000002a29387223 */ /* 0x080fe20000010838 */
[-C--:B------:R-:W-:Y:S01]  /*82e0*/  FFMA.FTZ R47, R40, R43.reuse, -R47 ;  /* 0x0000002b282f7223 */ /* 0x080fe2000001082f */
[----:B------:R-:W-:Y:S01]  /*82f0*/  FFMA.FTZ R49, R49, R42, R54 ;  /* 0x0000002a31317223 */ /* 0x000fe20000010036 */
[----:B------:R-:W-:Y:S01]  /*8300*/  FFMA.FTZ R48, R48, R43, R59 ;  /* 0x0000002b30307223 */ /* 0x000fe2000001003b */
[----:B------:R-:W-:Y:S02]  /*8310*/  F2FP.SATFINITE.E4M3.F32.PACK_AB_MERGE_C R41, R62, R61, R67 ;  /* 0x0000003d3e29723e */ /* 0x000fe40004807043 */
[----:B------:R-:W-:-:S02]  /*8320*/  F2FP.SATFINITE.E4M3.F32.PACK_AB_MERGE_C R40, R91, R60, R65 ;  /* 0x0000003c5b28723e */ /* 0x000fc40004807041 */
[----:B------:R-:W-:Y:S02]  /*8330*/  F2FP.SATFINITE.E4M3.F32.PACK_AB_MERGE_C R42, R48, R47, R58 ;  /* 0x0000002f302a723e */ /* 0x000fe4000480703a */
[----:B------:R-:W-:-:S07]  /*8340*/  F2FP.SATFINITE.E4M3.F32.PACK_AB_MERGE_C R43, R49, R56, R57 ;  /* 0x00000038312b723e */ /* 0x000fce0004807039 */
.L_x_477:
[----:B------:R-:W-:Y:S05]  /*8350*/  BSYNC B2 ;  /* 0x0000000000027941 */ /* 0x000fea0003800000 */
.L_x_476:
[----:B-1----:R0:W-:Y:S02]  /*8360*/  STG.E.128 desc[UR54][R44.64+0x80], R40 ;  /* 0x000080282c007986 */ /* 0x0021e4000c101d36 */
.L_x_475:
[----:B------:R-:W-:Y:S05]  /*8370*/  BSYNC B1 ;  /* 0x0000000000017941 */ /* 0x000fea0003800000 */
.L_x_474:
[----:B------:R-:W-:-:S13]  /*8380*/  ISETP.NE.AND P2, PT, R37, RZ, PT ;  /* 0x000000ff2500720c */ /* 0x000fda0003f45270 */
[----:B------:R-:W-:Y:S05]  /*8390*/  @!P2 BRA `(.L_x_457) ;  /* 0x00000070001ca947 */ /* 0x000fea0003800000 */
[----:B012-4-:R0:W1:Y:S01]  /*83a0*/  LDS.128 R40, [R46+0x21400] ;  /* 0x021400002e287984 */ /* 0x0170620000000c00 */
[----:B------:R-:W-:Y:S01]  /*83b0*/  VIADD R47, R16, 0x50 ;  /* 0x00000050102f7836 */ /* 0x000fe20000000000 */
[----:B------:R-:W-:Y:S04]  /*83c0*/  BSSY B1, `(.L_x_478) ;  /* 0x000006c000017945 */ /* 0x000fe80003800000 */
[----:B------:R-:W-:-:S13]  /*83d0*/  ISETP.GE.AND P2, PT, R47, R136, PT ;  /* 0x000000882f00720c */ /* 0x000fda0003f46270 */
[----:B0-----:R-:W-:Y:S05]  /*83e0*/  @P2 BRA `(.L_x_479) ;  /* 0x0000000400a42947 */ /* 0x001fea0003800000 */
[----:B------:R-:W-:Y:S01]  /*83f0*/  SHF.R.U32.HI R52, RZ, 0x8, R51 ;  /* 0x00000008ff347819 */ /* 0x000fe20000011633 */
[----:B-1----:R-:W-:Y:S01]  /*8400*/  IMAD.MOV.U32 R47, RZ, RZ, R42 ;  /* 0x000000ffff2f7224 */ /* 0x002fe200078e002a */
[----:B------:R-:W-:Y:S02]  /*8410*/  SHF.R.U32.HI R46, RZ, 0x8, R53 ;  /* 0x00000008ff2e7819 */ /* 0x000fe40000011635 */
[----:B------:R-:W-:Y:S01]  /*8420*/  SHF.R.U32.HI R54, RZ, 0x10, R51 ;  /* 0x00000010ff367819 */ /* 0x000fe20000011633 */
[----:B------:R-:W-:Y:S01]  /*8430*/  IMAD.SHL.U32 R42, R52, 0x100, RZ ;  /* 0x00000100342a7824 */ /* 0x000fe200078e00ff */
[----:B------:R-:W-:Y:S02]  /*8440*/  LOP3.LUT R49, R51, 0xff0000ff, RZ, 0xc0, !PT ;  /* 0xff0000ff33317812 */ /* 0x000fe400078ec0ff */
[----:B------:R-:W-:Y:S02]  /*8450*/  SHF.R.U32.HI R51, RZ, 0x10, R53 ;  /* 0x00000010ff337819 */ /* 0x000fe40000011635 */
[----:B------:R-:W-:Y:S01]  /*8460*/  MOV R48, R43 ;  /* 0x0000002b00307202 */ /* 0x000fe20000000f00 */
[----:B------:R-:W-:Y:S01]  /*8470*/  IMAD.SHL.U32 R43, R46, 0x100, RZ ;  /* 0x000001002e2b7824 */ /* 0x000fe200078e00ff */
[----:B------:R-:W-:-:S02]  /*8480*/  LOP3.LUT R50, R53, 0xff0000ff, RZ, 0xc0, !PT ;  /* 0xff0000ff35327812 */ /* 0x000fc400078ec0ff */
[----:B------:R-:W-:Y:S01]  /*8490*/  LOP3.LUT R46, R49, 0xff00, R42, 0xf8, !PT ;  /* 0x0000ff00312e7812 */ /* 0x000fe200078ef82a */
[----:B------:R-:W-:Y:S01]  /*84a0*/  IMAD.U32 R49, R51, 0x10000, RZ ;  /* 0x0001000033317824 */ /* 0x000fe200078e00ff */
[----:B------:R-:W-:Y:S02]  /*84b0*/  LOP3.LUT R52, R50, 0xff00, R43, 0xf8, !PT ;  /* 0x0000ff0032347812 */ /* 0x000fe400078ef82b */
[----:B------:R-:W-:Y:S02]  /*84c0*/  SHF.L.U32 R43, R54, 0x10, RZ ;  /* 0x00000010362b7819 */ /* 0x000fe400000006ff */
        /* <DEDUP_REMOVED lines=91> */
.L_x_479:
[----:B------:R-:W-:Y:S05]  /*8a80*/  BSYNC B1 ;  /* 0x0000000000017941 */ /* 0x000fea0003800000 */
.L_x_478:
[----:B-1----:R0:W-:Y:S01]  /*8a90*/  STG.E.128 desc[UR54][R44.64+0xa0], R40 ;  /* 0x0000a0282c007986 */ /* 0x0021e2000c101d36 */
[----:B------:R-:W-:Y:S05]  /*8aa0*/  BRA `(.L_x_457) ;  /* 0x0000006800587947 */ /* 0x000fea0003800000 */
.L_x_425:
[----:B------:R-:W-:Y:S01]  /*8ab0*/  ISETP.GE.AND P4, PT, R168, R38, PT ;  /* 0x00000026a800720c */ /* 0x000fe20003f86270 */
[----:B------:R-:W-:Y:S01]  /*8ac0*/  BSSY B1, `(.L_x_480) ;  /* 0x000002a000017945 */ /* 0x000fe20003800000 */
[----:B------:R-:W-:Y:S02]  /*8ad0*/  CS2R R64, SRZ ;  /* 0x0000000000407805 */ /* 0x000fe4000001ff00 */
[----:B0-----:R-:W-:Y:S02]  /*8ae0*/  CS2R R40, SRZ ;  /* 0x0000000000287805 */ /* 0x001fe4000001ff00 */
        /* <DEDUP_REMOVED lines=14> */
[----:B------:R-:W-:Y:S02]  /*8bd0*/  IADD3 R66, P1, P2, R108, UR4, R90 ;  /* 0x000000046c427c10 */ /* 0x000fe4000fa3e05a */
[----:B------:R-:W-:Y:S02]  /*8be0*/  CS2R R54, SRZ ;  /* 0x0000000000367805 */ /* 0x000fe4000001ff00 */
[----:B------:R-:W-:Y:S02]  /*8bf0*/  CS2R R40, SRZ ;  /* 0x0000000000287805 */ /* 0x000fe4000001ff00 */
[----:B------:R-:W-:Y:S02]  /*8c00*/  CS2R R42, SRZ ;  /* 0x00000000002a7805 */ /* 0x000fe4000001ff00 */
[----:B------:R-:W-:Y:S01]  /*8c10*/  IADD3.X R67, R12, UR5, R39, P1, P2 ;  /* 0x000000050c437c10 */ /* 0x000fe20008fe4427 */
[----:B------:R-:W-:-:S02]  /*8c20*/  ULDC.64 UR4, c[0x0][0x3e0] ;  /* 0x0000f80000047ab9 */ /* 0x000fc40000000a00 */
[----:B------:R-:W-:-:S04]  /*8c30*/  IADD3 R68, P1, P2, R102, UR4, R88 ;  /* 0x0000000466447c10 */ /* 0x000fc8000fa3e058 */
[----:B------:R-:W-:Y:S02]  /*8c40*/  IADD3.X R69, R14, UR5, R96, P1, P2 ;  /* 0x000000050e457c10 */ /* 0x000fe40008fe4460 */
[----:B------:R-:W-:Y:S02]  /*8c50*/  ISETP.GE.AND P1, PT, R22, R136, PT ;  /* 0x000000881600720c */ /* 0x000fe40003f26270 */
[----:B------:R-:W-:Y:S02]  /*8c60*/  CS2R R56, SRZ ;  /* 0x0000000000387805 */ /* 0x000fe4000001ff00 */
[----:B------:R-:W-:Y:S02]  /*8c70*/  CS2R R58, SRZ ;  /* 0x00000000003a7805 */ /* 0x000fe4000001ff00 */
[----:B------:R-:W-:Y:S02]  /*8c80*/  CS2R R44, SRZ ;  /* 0x00000000002c7805 */ /* 0x000fe4000001ff00 */
[----:B------:R-:W-:-:S05]  /*8c90*/  CS2R R46, SRZ ;  /* 0x00000000002e7805 */ /* 0x000fca000001ff00 */
[----:B------:R0:W5:Y:S04]  /*8ca0*/  @!P1 LDG.E.128 R52, desc[UR54][R66.64] ;  /* 0x0000003642349981 */ /* 0x000168000c1e1d00 */
[----:B------:R0:W5:Y:S01]  /*8cb0*/  @!P1 LDG.E.128 R40, desc[UR54][R68.64] ;  /* 0x0000003644289981 */ /* 0x000162000c1e1d00 */
[----:B------:R-:W-:Y:S02]  /*8cc0*/  ISETP.GE.AND P1, PT, R169, R136, PT ;  /* 0x00000088a900720c */ /* 0x000fe40003f26270 */
[----:B------:R-:W-:Y:S02]  /*8cd0*/  CS2R R60, SRZ ;  /* 0x00000000003c7805 */ /* 0x000fe4000001ff00 */
[----:B------:R-:W-:Y:S02]  /*8ce0*/  CS2R R62, SRZ ;  /* 0x00000000003e7805 */ /* 0x000fe4000001ff00 */
[----:B------:R-:W-:-:S02]  /*8cf0*/  CS2R R48, SRZ ;  /* 0x0000000000307805 */ /* 0x000fc4000001ff00 */
[----:B------:R-:W-:-:S05]  /*8d00*/  CS2R R50, SRZ ;  /* 0x0000000000327805 */ /* 0x000fca000001ff00 */
[----:B------:R0:W5:Y:S04]  /*8d10*/  @!P1 LDG.E.128 R56, desc[UR54][R66.64+0x20] ;  /* 0x0000203642389981 */ /* 0x000168000c1e1d00 */
[----:B------:R0:W5:Y:S01]  /*8d20*/  @!P1 LDG.E.128 R44, desc[UR54][R68.64+0x20] ;  /* 0x00002036442c9981 */ /* 0x000162000c1e1d00 */
[----:B------:R-:W-:-:S13]  /*8d30*/  ISETP.GE.AND P1, PT, R170, R136, PT ;  /* 0x00000088aa00720c */ /* 0x000fda0003f26270 */
[----:B------:R0:W5:Y:S04]  /*8d40*/  @!P1 LDG.E.128 R60, desc[UR54][R66.64+0x40] ;  /* 0x00004036423c9981 */ /* 0x000168000c1e1d00 */
[----:B------:R0:W5:Y:S02]  /*8d50*/  @!P1 LDG.E.128 R48, desc[UR54][R68.64+0x40] ;  /* 0x0000403644309981 */ /* 0x000164000c1e1d00 */
.L_x_481:
[----:B------:R-:W-:Y:S05]  /*8d60*/  BSYNC B1 ;  /* 0x0000000000017941 */ /* 0x000fea0003800000 */
.L_x_480:
[----:B------:R-:W-:Y:S01]  /*8d70*/  ISETP.GE.AND P2, PT, R211, R38, PT ;  /* 0x00000026d300720c */ /* 0x000fe20003f46270 */
[----:B------:R-:W-:Y:S01]  /*8d80*/  BSSY B1, `(.L_x_482) ;  /* 0x000002e000017945 */ /* 0x000fe20003800000 */
[----:B0-----:R-:W-:Y:S02]  /*8d90*/  CS2R R66, SRZ ;  /* 0x0000000000427805 */ /* 0x001fe4000001ff00 */
        /* <DEDUP_REMOVED lines=13> */
[----:B------:R-:W-:Y:S01]  /*8e70*/  IADD3 R89, P1, P5, R108, R90, R8 ;  /* 0x0000005a6c597210 */ /* 0x000fe20007d3e008 */
[----:B------:R-:W-:Y:S01]  /*8e80*/  ULDC.64 UR4, c[0x0][0x3c8] ;  /* 0x0000f20000047ab9 */ /* 0x000fe20000000a00 */
[----:B------:R-:W-:Y:S02]  /*8e90*/  CS2R R76, SRZ ;  /* 0x00000000004c7805 */ /* 0x000fe4000001ff00 */
[----:B------:R-:W-:Y:S02]  /*8ea0*/  CS2R R78, SRZ ;  /* 0x00000000004e7805 */ /* 0x000fe4000001ff00 */
[----:B------:R-:W-:Y:S02]  /*8eb0*/  IADD3.X R39, R12, R39, R7, P1, P5 ;  /* 0x000000270c277210 */ /* 0x000fe40000fea407 */
[----:B------:R-:W-:Y:S02]  /*8ec0*/  CS2R R64, SRZ ;  /* 0x0000000000407805 */ /* 0x000fe4000001ff00 */
[----:B------:R-:W-:-:S02]  /*8ed0*/  IADD3 R90, P1, P5, R102, R88, R10 ;  /* 0x00000058665a7210 */ /* 0x000fc40007d3e00a */
[----:B------:R-:W-:Y:S02]  /*8ee0*/  CS2R R66, SRZ ;  /* 0x0000000000427805 */ /* 0x000fe4000001ff00 */
[----:B------:R-:W-:Y:S02]  /*8ef0*/  IADD3.X R96, R14, R96, R9, P1, P5 ;  /* 0x000000600e607210 */ /* 0x000fe40000fea409 */
[----:B------:R-:W-:-:S04]  /*8f00*/  IADD3 R88, P1, R89, UR4, RZ ;  /* 0x0000000459587c10 */ /* 0x000fc8000ff3e0ff */
[----:B------:R-:W-:Y:S01]  /*8f10*/  IADD3.X R89, R39, UR5, RZ, P1, !PT ;  /* 0x0000000527597c10 */ /* 0x000fe20008ffe4ff */
[----:B------:R-:W-:Y:S02]  /*8f20*/  ULDC.64 UR4, c[0x0][0x3e0] ;  /* 0x0000f80000047ab9 */ /* 0x000fe40000000a00 */
[----:B------:R-:W-:-:S04]  /*8f30*/  IADD3 R90, P1, R90, UR4, RZ ;  /* 0x000000045a5a7c10 */ /* 0x000fc8000ff3e0ff */
[----:B------:R-:W-:Y:S02]  /*8f40*/  IADD3.X R91, R96, UR5, RZ, P1, !PT ;  /* 0x00000005605b7c10 */ /* 0x000fe40008ffe4ff */
        /* <DEDUP_REMOVED lines=17> */
.L_x_483:
[----:B------:R-:W-:Y:S05]  /*9060*/  BSYNC B1 ;  /* 0x0000000000017941 */ /* 0x000fea0003800000 */
.L_x_482:
        /* <DEDUP_REMOVED lines=26> */
.L_x_484:
[----:B------:R-:W-:Y:S01]  /*9210*/  IMAD R39, R19, 0x8, R18 ;  /* 0x0000000813277824 */ /* 0x000fe200078e0212 */
[----:B------:R-:W-:Y:S01]  /*9220*/  SHF.L.U32 R96, R171, 0x1f, RZ ;  /* 0x0000001fab607819 */ /* 0x000fe200000006ff */
[----:B------:R-:W1:Y:S01]  /*9230*/  LDC R153, c[0x0][0x2e4] ;  /* 0x0000b900ff997b82 */ /* 0x000e620000000800 */
[----:B------:R-:W-:Y:S02]  /*9240*/  BSSY B1, `(.L_x_485) ;  /* 0x0000004000017945 */ /* 0x000fe40003800000 */
[----:B------:R-:W2:Y:S05]  /*9250*/  SYNCS.PHASECHK.TRANS64.TRYWAIT P5, [R39+URZ+0x29890], R96 ;  /* 0x02989060270075a7 */ /* 0x000eaa00080a017f */
[----:B------:R-:W3:Y:S01]  /*9260*/  LDC.64 R138, c[0x0][0x2f0] ;  /* 0x0000bc00ff8a7b82 */ /* 0x000ee20000000a00 */
[----:B--2---:R-:W-:Y:S05]  /*9270*/  @!P5 BRA `(.L_x_486) ;  /* 0x000001e800ecd947 */ /* 0x004fea0003800000 */
.L_x_737:
[----:B------:R-:W-:Y:S05]  /*9280*/  BSYNC B1 ;  /* 0x0000000000017941 */ /* 0x000fea0003800000 */
.L_x_485:
[----:B------:R-:W-:Y:S01]  /*9290*/  BSSY B1, `(.L_x_487) ;  /* 0x00002ee000017945 */ /* 0x000fe20003800000 */
[----:B-1----:R-:W-:Y:S01]  /*92a0*/  IADD3 R158, -R97, R153, RZ ;  /* 0x00000099619e7210 */ /* 0x002fe20007ffe1ff */
[----:B------:R-:W-:Y:S02]  /*92b0*/  IMAD.MOV.U32 R141, RZ, RZ, R93 ;  /* 0x000000ffff8d7224 */ /* 0x000fe400078e005d */
[----:B------:R-:W-:Y:S05]  /*92c0*/  @P4 BRA `(.L_x_488) ;  /* 0x0000002c00a84947 */ /* 0x000fea0003800000 */
[----:B------:R-:W-:Y:S01]  /*92d0*/  ISETP.NE.AND P4, PT, R32, RZ, PT ;  /* 0x000000ff2000720c */ /* 0x000fe20003f85270 */
[-C--:B0--3--:R-:W-:Y:S01]  /*92e0*/  IMAD R88, R137, R138.reuse, RZ ;  /* 0x0000008a89587224 */ /* 0x089fe200078e02ff */
[----:B------:R-:W-:Y:S01]  /*92f0*/  BSSY B2, `(.L_x_489) ;  /* 0x00000f6000027945 */ /* 0x000fe20003800000 */
[----:B------:R-:W-:-:S04]  /*9300*/  IMAD.WIDE.U32 R142, R168, R138, R140 ;  /* 0x0000008aa88e7225 */ /* 0x000fc800078e008c */
[----:B------:R-:W-:-:S04]  /*9310*/  IMAD R89, R168, R139, R88 ;  /* 0x0000008ba8597224 */ /* 0x000fc800078e0258 */
[----:B------:R-:W-:Y:S02]  /*9320*/  IMAD.IADD R178, R89, 0x1, R143 ;  /* 0x0000000159b27824 */ /* 0x000fe400078e028f */
[----:B------:R-:W-:Y:S05]  /*9330*/  @!P4 BRA `(.L_x_490) ;  /* 0x0000000c00c4c947 */ /* 0x000fea0003800000 */
[----:B------:R-:W-:Y:S01]  /*9340*/  SEL R88, R97, R158, !P0 ;  /* 0x0000009e61587207 */ /* 0x000fe20004000000 */
[----:B------:R-:W-:Y:S01]  /*9350*/  BSSY B3, `(.L_x_491) ;  /* 0x00000e5000037945 */ /* 0x000fe20003800000 */
[----:B------:R-:W-:Y:S02]  /*9360*/  IADD3 R186, P4, P5, R116, R142, R20 ;  /* 0x0000008e74ba7210 */ /* 0x000fe40007d9e014 */
[----:B------:R-:W-:Y:S02]  /*9370*/  SHF.R.S32.HI R89, RZ, 0x1f, R88 ;  /* 0x0000001fff597819 */ /* 0x000fe40000011458 */
[----:B------:R-:W-:Y:S02]  /*9380*/  IADD3.X R184, R0, R178, R28, P4, P5 ;  /* 0x000000b200b87210 */ /* 0x000fe400027ea41c */
[----:B------:R-:W-:Y:S02]  /*9390*/  LEA.HI R88, R89, R88, RZ, 0x5 ;  /* 0x0000005859587211 */ /* 0x000fe400078f28ff */
[----:B------:R-:W-:-:S02]  /*93a0*/  ISETP.GE.AND P4, PT, R22, R136, PT ;  /* 0x000000881600720c */ /* 0x000fc40003f86270 */
[----:B------:R-:W-:-:S04]  /*93b0*/  LEA.HI.SX32 R88, R88, R15, 0x1b ;  /* 0x0000000f58587211 */ /* 0x000fc800078fdaff */
[----:B------:R-:W-:Y:S01]  /*93c0*/  SHF.R.S32.HI R89, RZ, 0x1f, R88 ;  /* 0x0000001fff597819 */ /* 0x000fe20000011458 */
[----:B------:R-:W-:-:S03]  /*93d0*/  IMAD.SHL.U32 R187, R88, 0x10, RZ ;  /* 0x0000001058bb7824 */ /* 0x000fc600078e00ff */
[----:B------:R-:W-:Y:S02]  /*93e0*/  LEA.HI R89, R89, R88, RZ, 0x2 ;  /* 0x0000005859597211 */ /* 0x000fe400078f10ff */
[----:B------:R-:W-:Y:S02]  /*93f0*/  LOP3.LUT R88, R172, 0x30, R187, 0xf8, !PT ;  /* 0x00000030ac587812 */ /* 0x000fe400078ef8bb */
[----:B------:R-:W-:Y:S02]  /*9400*/  SHF.R.S32.HI R89, RZ, 0x2, R89 ;  /* 0x00000002ff597819 */ /* 0x000fe40000011459 */
[----:B------:R-:W-:-:S03]  /*9410*/  LOP3.LUT R88, R88, R173, RZ, 0x3c, !PT ;  /* 0x000000ad58587212 */ /* 0x000fc600078e3cff */
[----:B------:R-:W-:-:S05]  /*9420*/  IMAD R89, R89, 0x2800, R174 ;  /* 0x0000280059597824 */ /* 0x000fca00078e02ae */
[----:B------:R-:W-:Y:S01]  /*9430*/  IADD3 R88, R89, R88, RZ ;  /* 0x0000005859587210 */ /* 0x000fe20007ffe0ff */
[----:B------:R-:W-:-:S04]  /*9440*/  IMAD R89, R19, 0x7800, R135 ;  /* 0x0000780013597824 */ /* 0x000fc800078e0287 */
[----:B------:R-:W-:Y:S02]  /*9450*/  IMAD R91, R19, 0x7800, R88 ;  /* 0x00007800135b7824 */ /* 0x000fe400078e0258 */
[C---:B------:R-:W-:Y:S02]  /*9460*/  IMAD.IADD R89, R18.reuse, 0x1, R89 ;  /* 0x0000000112597824 */ /* 0x040fe400078e0259 */
[----:B------:R-:W-:-:S04]  /*9470*/  IMAD.IADD R92, R18, 0x1, R91 ;  /* 0x00000001125c7824 */ /* 0x000fc800078e025b */
[----:B------:R-:W0:Y:S04]  /*9480*/  LDS.128 R88, [R89+0x1a400] ;  /* 0x01a4000059587984 */ /* 0x000e280000000c00 */
[----:B------:R-:W1:Y:S01]  /*9490*/  LDS.128 R92, [R92+0x1a400] ;  /* 0x01a400005c5c7984 */ /* 0x000e620000000c00 */
[----:B------:R-:W-:Y:S05]  /*94a0*/  @P4 BRA `(.L_x_492) ;  /* 0x0000000c003c4947 */ /* 0x000fea0003800000 */
[----:B------:R-:W-:Y:S02]  /*94b0*/  F2FP.F16.E4M3.UNPACK_B R192, R188.H1 ;  /* 0x000000bcffc0723e */ /* 0x000fe400030006ff */
[----:B-1----:R-:W-:Y:S02]  /*94c0*/  F2FP.F16.E4M3.UNPACK_B R189, R92.H1 ;  /* 0x0000005cffbd723e */ /* 0x002fe400030006ff */
[----:B0-----:R-:W-:Y:S01]  /*94d0*/  F2FP.F16.E4M3.UNPACK_B R54, R88.H1 ;  /* 0x00000058ff36723e */ /* 0x001fe200030006ff */
[----:B------:R-:W-:Y:S01]  /*94e0*/  HADD2.F32 R193, -RZ, R192.H0_H0 ;  /* 0x200000c0ffc17230 */ /* 0x000fe20000004100 */
[----:B------:R-:W-:Y:S01]  /*94f0*/  F2FP.F16.E4M3.UNPACK_B R52, R190.H1 ;  /* 0x000000beff34723e */ /* 0x000fe200030006ff */
[----:B------:R-:W-:Y:S01]  /*9500*/  HADD2.F32 R40, -RZ, R189.H0_H0 ;  /* 0x200000bdff287230 */ /* 0x000fe20000004100 */
[----:B------:R-:W-:Y:S01]  /*9510*/  F2FP.F16.E4M3.UNPACK_B R88, R88 ;  /* 0x00000058ff58723e */ /* 0x000fe200020006ff */
[----:B------:R-:W-:Y:S01]  /*9520*/  HADD2.F32 R42, -RZ, R54.H0_H0 ;  /* 0x20000036ff2a7230 */ /* 0x000fe20000004100 */
[----:B------:R-:W-:Y:S01]  /*9530*/  F2FP.F16.E4M3.UNPACK_B R226, R90.H1 ;  /* 0x0000005affe2723e */ /* 0x000fe200030006ff */
[----:B------:R-:W-:-:S02]  /*9540*/  HADD2.F32 R191, -RZ, R52.H0_H0 ;  /* 0x20000034ffbf7230 */ /* 0x000fc40000004100 */
[-C--:B------:R-:W-:Y:S01]  /*9550*/  FMUL.FTZ R195, R40, R193.reuse ;  /* 0x000000c128c37220 */ /* 0x080fe20000410000 */
[----:B------:R-:W-:Y:S02]  /*9560*/  HADD2.F32 R192, -RZ, R192.H1_H1 ;  /* 0x300000c0ffc07230 */ /* 0x000fe40000004100 */
[C---:B------:R-:W-:Y:S01]  /*9570*/  FMUL.FTZ R193, R42.reuse, R193 ;  /* 0x000000c12ac17220 */ /* 0x040fe20000410000 */
[----:B------:R-:W-:Y:S02]  /*9580*/  HADD2.F32 R189, -RZ, R189.H1_H1 ;  /* 0x300000bdffbd7230 */ /* 0x000fe40000004100 */
[-C--:B------:R-:W-:Y:S01]  /*9590*/  FFMA.FTZ R42, R42, R191.reuse, -R195 ;  /* 0x000000bf2a2a7223 */ /* 0x080fe200000108c3 */
[----:B------:R-:W-:Y:S02]  /*95a0*/  HADD2.F32 R54, -RZ, R54.H1_H1 ;  /* 0x30000036ff367230 */ /* 0x000fe40000004100 */
[----:B------:R-:W-:Y:S01]  /*95b0*/  FFMA.FTZ R40, R40, R191, R193 ;  /* 0x000000bf28287223 */ /* 0x000fe200000100c1 */
[----:B------:R-:W-:-:S02]  /*95c0*/  HADD2.F32 R52, -RZ, R52.H1_H1 ;  /* 0x30000034ff347230 */ /* 0x000fc40000004100 */
[CC--:B------:R-:W-:Y:S01]  /*95d0*/  FMUL.FTZ R191, R189.reuse, R192.reuse ;  /* 0x000000c0bdbf7220 */ /* 0x0c0fe20000410000 */
[----:B------:R-:W-:Y:S01]  /*95e0*/  F2FP.F16.E4M3.UNPACK_B R229, R185.H1 ;  /* 0x000000b9ffe5723e */ /* 0x000fe200030006ff */
[C---:B------:R-:W-:Y:S01]  /*95f0*/  FMUL.FTZ R192, R54.reuse, R192 ;  /* 0x000000c036c07220 */ /* 0x040fe20000410000 */
[--C-:B------:R-:W-:Y:S02]  /*9600*/  HADD2.F32 R230, -RZ, R226.reuse.H0_H0 ;  /* 0x200000e2ffe67230 */ /* 0x100fe40000004100 */
[-C--:B------:R-:W-:Y:S01]  /*9610*/  FFMA.FTZ R191, R54, R52.reuse, -R191 ;  /* 0x0000003436bf7223 */ /* 0x080fe200000108bf */
[----:B------:R-:W-:Y:S02]  /*9620*/  HADD2.F32 R226, -RZ, R226.H1_H1 ;  /* 0x300000e2ffe27230 */ /* 0x000fe40000004100 */
[----:B------:R-:W-:Y:S01]  /*9630*/  FFMA.FTZ R189, R189, R52, R192 ;  /* 0x00000034bdbd7223 */ /* 0x000fe200000100c0 */
[----:B------:R-:W-:Y:S01]  /*9640*/  F2FP.F16.E4M3.UNPACK_B R192, R188 ;  /* 0x000000bcffc0723e */ /* 0x000fe200020006ff */
[--C-:B------:R-:W-:Y:S01]  /*9650*/  HADD2.F32 R188, -RZ, R88.reuse.H0_H0 ;  /* 0x20000058ffbc7230 */ /* 0x100fe20000004100 */
[----:B------:R-:W-:Y:S01]  /*9660*/  F2FP.F16.E4M3.UNPACK_B R52, R92 ;  /* 0x0000005cff34723e */ /* 0x000fe200020006ff */
[----:B------:R-:W-:Y:S01]  /*9670*/  HADD2.F32 R88, -RZ, R88.H1_H1 ;  /* 0x30000058ff587230 */ /* 0x000fe20000004100 */
[----:B------:R-:W-:Y:S01]  /*9680*/  F2FP.F16.E4M3.UNPACK_B R92, R190 ;  /* 0x000000beff5c723e */ /* 0x000fe200020006ff */
[----:B------:R-:W-:Y:S01]  /*9690*/  HADD2.F32 R195, -RZ, R192.H0_H0 ;  /* 0x200000c0ffc37230 */ /* 0x000fe20000004100 */
[----:B------:R-:W-:Y:S01]  /*96a0*/  F2FP.F16.E4M3.UNPACK_B R90, R90 ;  /* 0x0000005aff5a723e */ /* 0x000fe200020006ff */
[----:B------:R-:W-:Y:S01]  /*96b0*/  HADD2.F32 R54, -RZ, R52.H0_H0 ;  /* 0x20000034ff367230 */ /* 0x000fe20000004100 */
[----:B------:R-:W-:Y:S01]  /*96c0*/  SHF.R.U32.HI R190, RZ, 0x10, R53 ;  /* 0x00000010ffbe7819 */ /* 0x000fe20000011635 */
[----:B------:R-:W-:Y:S01]  /*96d0*/  HADD2.F32 R193, -RZ, R92.H0_H0 ;  /* 0x2000005cffc17230 */ /* 0x000fe20000004100 */
[----:B------:R-:W-:Y:S01]  /*96e0*/  SHF.R.U32.HI R194, RZ, 0x8, R41 ;  /* 0x00000008ffc27819 */ /* 0x000fe20000011629 */
[----:B------:R-:W-:-:S02]  /*96f0*/  HADD2.F32 R52, -RZ, R52.H1_H1 ;  /* 0x30000034ff347230 */ /* 0x000fc40000004100 */
[-C--:B------:R-:W-:Y:S01]  /*9700*/  FMUL.FTZ R225, R54, R195.reuse ;  /* 0x000000c336e17220 */ /* 0x080fe20000410000 */
[C---:B------:R-:W-:Y:S01]  /*9710*/  FMUL.FTZ R195, R188.reuse, R195 ;  /* 0x000000c3bcc37220 */ /* 0x040fe20000410000 */
[--C-:B------:R-:W-:Y:S01]  /*9720*/  HADD2.F32 R231, -RZ, R229.reuse.H0_H0 ;  /* 0x200000e5ffe77230 */ /* 0x100fe20000004100 */
[----:B------:R-:W-:Y:S01]  /*9730*/  F2FP.F16.E4M3.UNPACK_B R185, R185 ;  /* 0x000000b9ffb9723e */ /* 0x000fe200020006ff */
[-C--:B------:R-:W-:Y:S01]  /*9740*/  FFMA.FTZ R188, R188, R193.reuse, -R225 ;  /* 0x000000c1bcbc7223 */ /* 0x080fe200000108e1 */
[----:B------:R-:W-:Y:S01]  /*9750*/  FFMA.FTZ R54, R54, R193, R195 ;  /* 0x000000c136367223 */ /* 0x000fe200000100c3 */
[----:B------:R-:W-:Y:S01]  /*9760*/  HADD2.F32 R195, -RZ, R192.H1_H1 ;  /* 0x300000c0ffc37230 */ /* 0x000fe20000004100 */
[----:B------:R-:W-:Y:S01]  /*9770*/  SHF.R.U32.HI R192, RZ, 0x10, R55 ;  /* 0x00000010ffc07819 */ /* 0x000fe20000011637 */
[----:B------:R-:W-:Y:S01]  /*9780*/  HADD2.F32 R193, -RZ, R92.H1_H1 ;  /* 0x3000005cffc17230 */ /* 0x000fe20000004100 */
[----:B------:R-:W-:Y:S01]  /*9790*/  LOP3.LUT R202, R41, 0xff0000ff, RZ, 0xc0, !PT ;  /* 0xff0000ff29ca7812 */ /* 0x000fe200078ec0ff */
[----:B------:R-:W-:-:S02]  /*97a0*/  HADD2.F32 R229, -RZ, R229.H1_H1 ;  /* 0x300000e5ffe57230 */ /* 0x000fc40000004100 */
[-C--:B------:R-:W-:Y:S01]  /*97b0*/  FMUL.FTZ R225, R52, R195.reuse ;  /* 0x000000c334e17220 */ /* 0x080fe20000410000 */
[----:B------:R-:W-:Y:S01]  /*97c0*/  FMUL.FTZ R195, R88, R195 ;  /* 0x000000c358c37220 */ /* 0x000fe20000410000 */
[----:B------:R-:W-:Y:S01]  /*97d0*/  F2FP.SATFINITE.E4M3.F32.PACK_AB_MERGE_C R191, R191, R42, RZ ;  /* 0x0000002abfbf723e */ /* 0x000fe200048070ff */
[----:B------:R-:W-:Y:S02]  /*97e0*/  IMAD.U32 R192, R192, 0x10000, RZ ;  /* 0x00010000c0c07824 */ /* 0x000fe400078e00ff */
[----:B------:R-:W-:Y:S01]  /*97f0*/  FFMA.FTZ R92, R88, R193, -R225 ;  /* 0x000000c1585c7223 */ /* 0x000fe200000108e1 */
[----:B------:R-:W-:Y:S01]  /*9800*/  IMAD.MOV.U32 R225, RZ, RZ, R94 ;  /* 0x000000ffffe17224 */ /* 0x000fe200078e005e */
[----:B------:R-:W-:Y:S01]  /*9810*/  F2FP.F16.E4M3.UNPACK_B R94, R183.H1 ;  /* 0x000000b7ff5e723e */ /* 0x000fe200030006ff */
[----:B------:R-:W-:Y:S01]  /*9820*/  FFMA.FTZ R52, R52, R193, R195 ;  /* 0x000000c134347223 */ /* 0x000fe200000100c3 */
[----:B------:R-:W-:Y:S02]  /*9830*/  SHF.R.U32.HI R88, RZ, 0x8, R53 ;  /* 0x00000008ff587819 */ /* 0x000fe40000011635 */
[----:B------:R-:W-:Y:S01]  /*9840*/  F2FP.F16.E4M3.UNPACK_B R227, R225.H1 ;  /* 0x000000e1ffe3723e */ /* 0x000fe200030006ff */
[--C-:B------:R-:W-:Y:S01]  /*9850*/  HADD2.F32 R233, -RZ, R94.reuse.H0_H0 ;  /* 0x2000005effe97230 */ /* 0x100fe20000004100 */
[----:B------:R-:W-:Y:S01]  /*9860*/  F2FP.F16.E4M3.UNPACK_B R183, R183 ;  /* 0x000000b7ffb7723e */ /* 0x000fe200020006ff */
[----:B------:R-:W-:Y:S01]  /*9870*/  HADD2.F32 R94, -RZ, R94.H1_H1 ;  /* 0x3000005eff5e7230 */ /* 0x000fe20000004100 */
[----:B------:R-:W-:Y:S01]  /*9880*/  F2FP.F16.E4M3.UNPACK_B R225, R225 ;  /* 0x000000e1ffe1723e */ /* 0x000fe200020006ff */
[--C-:B------:R-:W-:Y:S01]  /*9890*/  HADD2.F32 R228, -RZ, R227.reuse.H0_H0 ;  /* 0x200000e3ffe47230 */ /* 0x100fe20000004100 */
[----:B------:R-:W-:Y:S01]  /*98a0*/  LOP3.LUT R193, R53, 0xff0000ff, RZ, 0xc0, !PT ;  /* 0xff0000ff35c17812 */ /* 0x000fe200078ec0ff */
[----:B------:R-:W-:Y:S01]  /*98b0*/  HADD2.F32 R227, -RZ, R227.H1_H1 ;  /* 0x300000e3ffe37230 */ /* 0x000fe20000004100 */
[----:B------:R-:W-:-:S02]  /*98c0*/  SHF.R.U32.HI R53, RZ, 0x8, R55 ;  /* 0x00000008ff357819 */ /* 0x000fc40000011637 */
[-C--:B------:R-:W-:Y:S01]  /*98d0*/  FMUL.FTZ R232, R228, R233.reuse ;  /* 0x000000e9e4e87220 */ /* 0x080fe20000410000 */
[----:B------:R-:W-:Y:S01]  /*98e0*/  FMUL.FTZ R233, R230, R233 ;  /* 0x000000e9e6e97220 */ /* 0x000fe20000410000 */
[----:B------:R-:W-:Y:S02]  /*98f0*/  SHF.L.U32 R88, R88, 0x8, RZ ;  /* 0x0000000858587819 */ /* 0x000fe400000006ff */
[-C--:B------:R-:W-:Y:S01]  /*9900*/  FFMA.FTZ R232, R230, R231.reuse, -R232 ;  /* 0x000000e7e6e87223 */ /* 0x080fe200000108e8 */
[----:B------:R-:W-:Y:S01]  /*9910*/  FFMA.FTZ R233, R228, R231, R233 ;  /* 0x000000e7e4e97223 */ /* 0x000fe200000100e9 */
[-C--:B------:R-:W-:Y:S01]  /*9920*/  FMUL.FTZ R228, R227, R94.reuse ;  /* 0x0000005ee3e47220 */ /* 0x080fe20000410000 */
[C---:B------:R-:W-:Y:S01]  /*9930*/  FMUL.FTZ R94, R226.reuse, R94 ;  /* 0x0000005ee25e7220 */ /* 0x040fe20000410000 */
[----:B------:R-:W-:Y:S01]  /*9940*/  HADD2.F32 R231, -RZ, R183.H0_H0 ;  /* 0x200000b7ffe77230 */ /* 0x000fe20000004100 */
[----:B------:R-:W-:Y:S01]  /*9950*/  LOP3.LUT R195, R55, 0xff0000ff, RZ, 0xc0, !PT ;  /* 0xff0000ff37c37812 */ /* 0x000fe200078ec0ff */
[-C--:B------:R-:W-:Y:S01]  /*9960*/  FFMA.FTZ R226, R226, R229.reuse, -R228 ;  /* 0x000000e5e2e27223 */ /* 0x080fe200000108e4 */
[----:B------:R-:W-:Y:S01]  /*9970*/  FFMA.FTZ R94, R227, R229, R94 ;  /* 0x000000e5e35e7223 */ /* 0x000fe2000001005e */
[----:B------:R-:W-:Y:S01]  /*9980*/  HADD2.F32 R227, -RZ, R225.H0_H0 ;  /* 0x200000e1ffe37230 */ /* 0x000fe20000004100 */
[----:B------:R-:W-:Y:S01]  /*9990*/  LOP3.LUT R193, R193, 0xff00, R88, 0xf8, !PT ;  /* 0x0000ff00c1c17812 */ /* 0x000fe200078ef858 */
[----:B------:R-:W-:Y:S01]  /*99a0*/  HADD2.F32 R229, -RZ, R90.H0_H0 ;  /* 0x2000005affe57230 */ /* 0x000fe20000004100 */
[----:B------:R-:W-:Y:S01]  /*99b0*/  SHF.R.U32.HI R55, RZ, 0x10, R41 ;  /* 0x00000010ff377819 */ /* 0x000fe20000011629 */
[----:B------:R-:W-:-:S02]  /*99c0*/  IMAD.SHL.U32 R88, R53, 0x100, RZ ;  /* 0x0000010035587824 */ /* 0x000fc400078e00ff */
[-C--:B------:R-:W-:Y:S01]  /*99d0*/  FMUL.FTZ R230, R227, R231.reuse ;  /* 0x000000e7e3e67220 */ /* 0x080fe20000410000 */
[----:B------:R-:W-:Y:S02]  /*99e0*/  IMAD.SHL.U32 R53, R194, 0x100, RZ ;  /* 0x00000100c2357824 */ /* 0x000fe400078e00ff */
[----:B------:R-:W-:Y:S01]  /*99f0*/  FMUL.FTZ R231, R229, R231 ;  /* 0x000000e7e5e77220 */ /* 0x000fe20000410000 */
[----:B------:R-:W-:Y:S01]  /*9a00*/  HADD2.F32 R228, -RZ, R185.H0_H0 ;  /* 0x200000b9ffe47230 */ /* 0x000fe20000004100 */
[----:B------:R-:W-:Y:S01]  /*9a10*/  F2FP.SATFINITE.E4M3.F32.PACK_AB_MERGE_C R189, R189, R40, RZ ;  /* 0x00000028bdbd723e */ /* 0x000fe200048070ff */
[----:B------:R-:W-:Y:S01]  /*9a20*/  HADD2.F32 R183, -RZ, R183.H1_H1 ;  /* 0x300000b7ffb77230 */ /* 0x000fe20000004100 */
[----:B------:R-:W-:Y:S01]  /*9a30*/  LOP3.LUT R202, R202, 0xff00, R53, 0xf8, !PT ;  /* 0x0000ff00caca7812 */ /* 0x000fe200078ef835 */
[----:B------:R-:W-:Y:S02]  /*9a40*/  HADD2.F32 R225, -RZ, R225.H1_H1 ;  /* 0x300000e1ffe17230 */ /* 0x000fe40000004100 */
[----:B------:R-:W-:Y:S01]  /*9a50*/  FFMA.FTZ R231, R227, R228, R231 ;  /* 0x000000e4e3e77223 */ /* 0x000fe200000100e7 */
[----:B------:R-:W-:Y:S01]  /*9a60*/  HADD2.F32 R90, -RZ, R90.H1_H1 ;  /* 0x3000005aff5a7230 */ /* 0x000fe20000004100 */
[----:B------:R-:W-:Y:S01]  /*9a70*/  SHF.L.U32 R190, R190, 0x10, RZ ;  /* 0x00000010bebe7819 */ /* 0x000fe200000006ff */
[----:B------:R-:W-:-:S02]  /*9a80*/  IMAD.U32 R55, R55, 0x10000, RZ ;  /* 0x0001000037377824 */ /* 0x000fc400078e00ff */
[-C--:B------:R-:W-:Y:S01]  /*9a90*/  FMUL.FTZ R227, R225, R183.reuse ;  /* 0x000000b7e1e37220 */ /* 0x080fe20000410000 */
[----:B------:R-:W-:Y:S02]  /*9aa0*/  HADD2.F32 R185, -RZ, R185.H1_H1 ;  /* 0x300000b9ffb97230 */ /* 0x000fe40000004100 */
[----:B------:R-:W-:Y:S01]  /*9ab0*/  FMUL.FTZ R183, R90, R183 ;  /* 0x000000b75ab77220 */ /* 0x000fe20000410000 */
[----:B------:R-:W-:Y:S01]  /*9ac0*/  LOP3.LUT R195, R195, 0xff00, R88, 0xf8, !PT ;  /* 0x0000ff00c3c37812 */ /* 0x000fe200078ef858 */
[----:B------:R-:W-:Y:S01]  /*9ad0*/  FFMA.FTZ R230, R229, R228, -R230 ;  /* 0x000000e4e5e67223 */ /* 0x000fe200000108e6 */
[----:B------:R-:W-:Y:S01]  /*9ae0*/  LOP3.LUT R55, R202, 0xff0000, R55, 0xf8, !PT ;  /* 0x00ff0000ca377812 */ /* 0x000fe200078ef837 */
[-C--:B------:R-:W-:Y:S01]  /*9af0*/  FFMA.FTZ R227, R90, R185.reuse, -R227 ;  /* 0x000000b95ae37223 */ /* 0x080fe200000108e3 */
[----:B------:R-:W-:Y:S01]  /*9b00*/  FFMA.FTZ R90, R225, R185, R183 ;  /* 0x000000b9e15a7223 */ /* 0x000fe200000100b7 */
[----:B------:R-:W-:Y:S02]  /*9b10*/  F2FP.SATFINITE.E4M3.F32.PACK_AB_MERGE_C R88, R92, R188, R191 ;  /* 0x000000bc5c58723e */ /* 0x000fe400048070bf */
[----:B------:R-:W-:-:S02]  /*9b20*/  F2FP.F16.E4M3.UNPACK_B R183, R93 ;  /* 0x0000005dffb7723e */ /* 0x000fc400020006ff */
[----:B------:R-:W-:Y:S02]  /*9b30*/  F2FP.SATFINITE.E4M3.F32.PACK_AB_MERGE_C R92, R52, R54, R189 ;  /* 0x00000036345c723e */ /* 0x000fe400048070bd */
[----:B------:R-:W-:Y:S01]  /*9b40*/  F2FP.F16.E4M3.UNPACK_B R188, R55 ;  /* 0x00000037ffbc723e */ /* 0x000fe200020006ff */
[--C-:B------:R-:W-:Y:S01]  /*9b50*/  HADD2.F32 R40, -RZ, R183.reuse.H0_H0 ;  /* 0x200000b7ff287230 */ /* 0x100fe20000004100 */
[----:B------:R-:W-:Y:S01]  /*9b60*/  LOP3.LUT R53, R193, 0xff0000, R190, 0xf8, !PT ;  /* 0x00ff0000c1357812 */ /* 0x000fe200078ef8be */
[----:B------:R-:W-:Y:S01]  /*9b70*/  HADD2.F32 R183, -RZ, R183.H1_H1 ;  /* 0x300000b7ffb77230 */ /* 0x000fe20000004100 */
[----:B------:R-:W-:Y:S01]  /*9b80*/  F2FP.F16.E4M3.UNPACK_B R52, R89 ;  /* 0x00000059ff34723e */ /* 0x000fe200020006ff */
[----:B------:R-:W-:Y:S01]  /*9b90*/  HADD2.F32 R189, -RZ, R188.H0_H0 ;  /* 0x200000bcffbd7230 */ /* 0x000fe20000004100 */
[----:B------:R-:W-:Y:S02]  /*9ba0*/  F2FP.F16.E4M3.UNPACK_B R54, R53 ;  /* 0x00000035ff36723e */ /* 0x000fe400020006ff */
[----:B------:R-:W-:Y:S01]  /*9bb0*/  F2FP.SATFINITE.E4M3.F32.PACK_AB_MERGE_C R94, R94, R233, RZ ;  /* 0x000000e95e5e723e */ /* 0x000fe200048070ff */
[----:B------:R-:W-:-:S02]  /*9bc0*/  HADD2.F32 R42, -RZ, R52.H0_H0 ;  /* 0x20000034ff2a7230 */ /* 0x000fc40000004100 */
[----:B------:R-:W-:Y:S01]  /*9bd0*/  FMUL.FTZ R191, R40, R189 ;  /* 0x000000bd28bf7220 */ /* 0x000fe20000410000 */
[----:B------:R-:W-:Y:S01]  /*9be0*/  HADD2.F32 R185, -RZ, R54.H0_H0 ;  /* 0x20000036ffb97230 */ /* 0x000fe20000004100 */
[----:B------:R-:W-:Y:S01]  /*9bf0*/  F2FP.SATFINITE.E4M3.F32.PACK_AB_MERGE_C R94, R90, R231, R94 ;  /* 0x000000e75a5e723e */ /* 0x000fe2000480705e */
[----:B------:R-:W-:Y:S02]  /*9c00*/  HADD2.F32 R90, -RZ, R188.H1_H1 ;  /* 0x300000bcff5a7230 */ /* 0x000fe40000004100 */
[C---:B------:R-:W-:Y:S01]  /*9c10*/  FMUL.FTZ R189, R42.reuse, R189 ;  /* 0x000000bd2abd7220 */ /* 0x040fe20000410000 */
[----:B------:R-:W-:Y:S01]  /*9c20*/  HADD2.F32 R52, -RZ, R52.H1_H1 ;  /* 0x30000034ff347230 */ /* 0x000fe20000004100 */
[----:B------:R-:W-:Y:S01]  /*9c30*/  SHF.R.U32.HI R198, RZ, 0x8, R43 ;  /* 0x00000008ffc67819 */ /* 0x000fe2000001162b */
[-C--:B------:R-:W-:Y:S01]  /*9c40*/  FFMA.FTZ R42, R42, R185.reuse, -R191 ;  /* 0x000000b92a2a7223 */ /* 0x080fe200000108bf */
[----:B------:R-:W-:Y:S01]  /*9c50*/  FFMA.FTZ R40, R40, R185, R189 ;  /* 0x000000b928287223 */ /* 0x000fe200000100bd */
[----:B------:R-:W-:Y:S01]  /*9c60*/  HADD2.F32 R185, -RZ, R54.H1_H1 ;  /* 0x30000036ffb97230 */ /* 0x000fe20000004100 */
[----:B------:R-:W-:Y:S01]  /*9c70*/  F2FP.F16.E4M3.UNPACK_B R188, R55.H1 ;  /* 0x00000037ffbc723e */ /* 0x000fe200030006ff */
[-C--:B------:R-:W-:Y:S01]  /*9c80*/  FMUL.FTZ R55, R183, R90.reuse ;  /* 0x0000005ab7377220 */ /* 0x080fe20000410000 */
[----:B------:R-:W-:Y:S01]  /*9c90*/  F2FP.F16.E4M3.UNPACK_B R93, R93.H1 ;  /* 0x0000005dff5d723e */ /* 0x000fe200030006ff */
[----:B------:R-:W-:Y:S01]  /*9ca0*/  FMUL.FTZ R190, R52, R90 ;  /* 0x0000005a34be7220 */ /* 0x000fe20000410000 */
[----:B------:R-:W-:Y:S01]  /*9cb0*/  F2FP.F16.E4M3.UNPACK_B R89, R89.H1 ;  /* 0x00000059ff59723e */ /* 0x000fe200030006ff */
[----:B------:R-:W-:Y:S01]  /*9cc0*/  IMAD.SHL.U32 R198, R198, 0x100, RZ ;  /* 0x00000100c6c67824 */ /* 0x000fe200078e00ff */
[----:B------:R-:W-:Y:S01]  /*9cd0*/  SHF.R.U32.HI R41, RZ, 0x10, R43 ;  /* 0x00000010ff297819 */ /* 0x000fe2000001162b */
[----:B------:R-:W-:Y:S01]  /*9ce0*/  HADD2.F32 R54, -RZ, R93.H0_H0 ;  /* 0x2000005dff367230 */ /* 0x000fe20000004100 */
[----:B------:R-:W-:Y:S01]  /*9cf0*/  F2FP.F16.E4M3.UNPACK_B R90, R53.H1 ;  /* 0x00000035ff5a723e */ /* 0x000fe200030006ff */
[----:B------:R-:W-:Y:S01]  /*9d00*/  FFMA.FTZ R53, R52, R185, -R55 ;  /* 0x000000b934357223 */ /* 0x000fe20000010837 */
[----:B------:R-:W-:Y:S01]  /*9d10*/  LOP3.LUT R43, R43, 0xff0000ff, RZ, 0xc0, !PT ;  /* 0xff0000ff2b2b7812 */ /* 0x000fe200078ec0ff */
[----:B------:R-:W-:-:S02]  /*9d20*/  HADD2.F32 R189, -RZ, R188.H0_H0 ;  /* 0x200000bcffbd7230 */ /* 0x000fc40000004100 */
[----:B------:R-:W-:Y:S01]  /*9d30*/  FFMA.FTZ R55, R183, R185, R190 ;  /* 0x000000b9b7377223 */ /* 0x000fe200000100be */
[----:B------:R-:W-:Y:S01]  /*9d40*/  HADD2.F32 R52, -RZ, R89.H0_H0 ;  /* 0x20000059ff347230 */ /* 0x000fe20000004100 */
[----:B------:R-:W-:Y:S01]  /*9d50*/  LOP3.LUT R198, R43, 0xff00, R198, 0xf8, !PT ;  /* 0x0000ff002bc67812 */ /* 0x000fe200078ef8c6 */
[----:B------:R-:W-:Y:S02]  /*9d60*/  HADD2.F32 R185, -RZ, R93.H1_H1 ;  /* 0x3000005dffb97230 */ /* 0x000fe40000004100 */
[-C--:B------:R-:W-:Y:S01]  /*9d70*/  FMUL.FTZ R191, R54, R189.reuse ;  /* 0x000000bd36bf7220 */ /* 0x080fe20000410000 */
[----:B------:R-:W-:Y:S02]  /*9d80*/  HADD2.F32 R190, -RZ, R188.H1_H1 ;  /* 0x300000bcffbe7230 */ /* 0x000fe40000004100 */
[----:B------:R-:W-:Y:S01]  /*9d90*/  FMUL.FTZ R189, R52, R189 ;  /* 0x000000bd34bd7220 */ /* 0x000fe20000410000 */
[----:B------:R-:W-:Y:S01]  /*9da0*/  IMAD.U32 R41, R41, 0x10000, RZ ;  /* 0x0001000029297824 */ /* 0x000fe200078e00ff */
[----:B------:R-:W-:Y:S01]  /*9db0*/  LOP3.LUT R43, R195, 0xff0000, R192, 0xf8, !PT ;  /* 0x00ff0000c32b7812 */ /* 0x000fe200078ef8c0 */
[----:B------:R-:W-:Y:S01]  /*9dc0*/  HADD2.F32 R89, -RZ, R89.H1_H1 ;  /* 0x30000059ff597230 */ /* 0x000fe20000004100 */
[----:B------:R-:W-:Y:S01]  /*9dd0*/  F2FP.F16.E4M3.UNPACK_B R93, R95 ;  /* 0x0000005fff5d723e */ /* 0x000fe200020006ff */
[--C-:B------:R-:W-:Y:S01]  /*9de0*/  HADD2.F32 R183, -RZ, R90.reuse.H0_H0 ;  /* 0x2000005affb77230 */ /* 0x100fe20000004100 */
[----:B------:R-:W-:Y:S01]  /*9df0*/  LOP3.LUT R41, R198, 0xff0000, R41, 0xf8, !PT ;  /* 0x00ff0000c6297812 */ /* 0x000fe200078ef829 */
[----:B------:R-:W-:-:S02]  /*9e00*/  HADD2.F32 R188, -RZ, R90.H1_H1 ;  /* 0x3000005affbc7230 */ /* 0x000fc40000004100 */
[-C--:B------:R-:W-:Y:S01]  /*9e10*/  FMUL.FTZ R90, R185, R190.reuse ;  /* 0x000000beb95a7220 */ /* 0x080fe20000410000 */
[C---:B------:R-:W-:Y:S01]  /*9e20*/  FMUL.FTZ R190, R89.reuse, R190 ;  /* 0x000000be59be7220 */ /* 0x040fe20000410000 */
[-C--:B------:R-:W-:Y:S01]  /*9e30*/  FFMA.FTZ R52, R52, R183.reuse, -R191 ;  /* 0x000000b734347223 */ /* 0x080fe200000108bf */
[----:B------:R-:W-:Y:S01]  /*9e40*/  FFMA.FTZ R54, R54, R183, R189 ;  /* 0x000000b736367223 */ /* 0x000fe200000100bd */
[-C--:B------:R-:W-:Y:S01]  /*9e50*/  FFMA.FTZ R89, R89, R188.reuse, -R90 ;  /* 0x000000bc59597223 */ /* 0x080fe2000001085a */
[----:B------:R-:W-:Y:S01]  /*9e60*/  F2FP.F16.E4M3.UNPACK_B R183, R41 ;  /* 0x00000029ffb7723e */ /* 0x000fe200020006ff */
[----:B------:R-:W-:Y:S01]  /*9e70*/  FFMA.FTZ R185, R185, R188, R190 ;  /* 0x000000bcb9b97223 */ /* 0x000fe200000100be */
[----:B------:R-:W-:Y:S01]  /*9e80*/  F2FP.F16.E4M3.UNPACK_B R90, R91 ;  /* 0x0000005bff5a723e */ /* 0x000fe200020006ff */
[----:B------:R-:W-:Y:S01]  /*9e90*/  HADD2.F32 R190, -RZ, R93.H0_H0 ;  /* 0x2000005dffbe7230 */ /* 0x000fe20000004100 */
[----:B------:R-:W-:Y:S01]  /*9ea0*/  F2FP.F16.E4M3.UNPACK_B R188, R43 ;  /* 0x0000002bffbc723e */ /* 0x000fe200020006ff */
[----:B------:R-:W-:Y:S01]  /*9eb0*/  HADD2.F32 R192, -RZ, R183.H0_H0 ;  /* 0x200000b7ffc07230 */ /* 0x000fe20000004100 */
[----:B------:R-:W-:Y:S01]  /*9ec0*/  F2FP.F16.E4M3.UNPACK_B R95, R95.H1 ;  /* 0x0000005fff5f723e */ /* 0x000fe200030006ff */
[----:B------:R-:W-:Y:S01]  /*9ed0*/  HADD2.F32 R189, -RZ, R90.H0_H0 ;  /* 0x2000005affbd7230 */ /* 0x000fe20000004100 */
[----:B------:R-:W-:Y:S01]  /*9ee0*/  F2FP.F16.E4M3.UNPACK_B R91, R91.H1 ;  /* 0x0000005bff5b723e */ /* 0x000fe200030006ff */
[----:B------:R-:W-:-:S02]  /*9ef0*/  HADD2.F32 R191, -RZ, R188.H0_H0 ;  /* 0x200000bcffbf7230 */ /* 0x000fc40000004100 */
[CC--:B------:R-:W-:Y:S01]  /*9f00*/  FMUL.FTZ R194, R190.reuse, R192.reuse ;  /* 0x000000c0bec27220 */ /* 0x0c0fe20000410000 */
[----:B------:R-:W-:Y:S02]  /*9f10*/  HADD2.F32 R93, -RZ, R93.H1_H1 ;  /* 0x3000005dff5d7230 */ /* 0x000fe40000004100 */
[C---:B------:R-:W-:Y:S01]  /*9f20*/  FMUL.FTZ R193, R189.reuse, R192 ;  /* 0x000000c0bdc17220 */ /* 0x040fe20000410000 */
[----:B------:R-:W-:Y:S01]  /*9f30*/  F2FP.F16.E4M3.UNPACK_B R192, R43.H1 ;  /* 0x0000002bffc0723e */ /* 0x000fe200030006ff */
[-C--:B------:R-:W-:Y:S01]  /*9f40*/  FFMA.FTZ R189, R189, R191.reuse, -R194 ;  /* 0x000000bfbdbd7223 */ /* 0x080fe200000108c2 */
[----:B------:R-:W-:Y:S02]  /*9f50*/  HADD2.F32 R183, -RZ, R183.H1_H1 ;  /* 0x300000b7ffb77230 */ /* 0x000fe40000004100 */
[----:B------:R-:W-:Y:S01]  /*9f60*/  FFMA.FTZ R190, R190, R191, R193 ;  /* 0x000000bfbebe7223 */ /* 0x000fe200000100c1 */
[----:B------:R-:W-:Y:S01]  /*9f70*/  F2FP.F16.E4M3.UNPACK_B R193, R41.H1 ;  /* 0x00000029ffc1723e */ /* 0x000fe200030006ff */
[----:B------:R-:W-:Y:S01]  /*9f80*/  HADD2.F32 R191, -RZ, R95.H0_H0 ;  /* 0x2000005fffbf7230 */ /* 0x000fe20000004100 */
[----:B------:R-:W-:Y:S01]  /*9f90*/  F2FP.SATFINITE.E4M3.F32.PACK_AB_MERGE_C R226, R226, R232, RZ ;  /* 0x000000e8e2e2723e */ /* 0x000fe200048070ff */
[----:B------:R-:W-:Y:S01]  /*9fa0*/  HADD2.F32 R41, -RZ, R91.H0_H0 ;  /* 0x2000005bff297230 */ /* 0x000fe20000004100 */
[----:B------:R-:W-:Y:S01]  /*9fb0*/  F2FP.SATFINITE.E4M3.F32.PACK_AB_MERGE_C R54, R185, R54, RZ ;  /* 0x00000036b936723e */ /* 0x000fe200048070ff */
[----:B------:R-:W-:Y:S01]  /*9fc0*/  HADD2.F32 R198, -RZ, R193.H0_H0 ;  /* 0x200000c1ffc67230 */ /* 0x000fe20000004100 */
[----:B------:R-:W-:Y:S01]  /*9fd0*/  F2FP.SATFINITE.E4M3.F32.PACK_AB_MERGE_C R227, R227, R230, R226 ;  /* 0x000000e6e3e3723e */ /* 0x000fe200048070e2 */
[----:B------:R-:W-:Y:S01]  /*9fe0*/  HADD2.F32 R194, -RZ, R192.H0_H0 ;  /* 0x200000c0ffc27230 */ /* 0x000fe20000004100 */
[----:B------:R-:W-:Y:S01]  /*9ff0*/  F2FP.SATFINITE.E4M3.F32.PACK_AB_MERGE_C R52, R89, R52, RZ ;  /* 0x000000345934723e */ /* 0x000fe200048070ff */
[----:B------:R-:W-:-:S02]  /*a000*/  HADD2.F32 R95, -RZ, R95.H1_H1 ;  /* 0x3000005fff5f7230 */ /* 0x000fc40000004100 */
[-C--:B------:R-:W-:Y:S01]  /*a010*/  FMUL.FTZ R202, R191, R198.reuse ;  /* 0x000000c6bfca7220 */ /* 0x080fe20000410000 */
[----:B------:R-:W-:Y:S01]  /*a020*/  FMUL.FTZ R198, R41, R198 ;  /* 0x000000c629c67220 */ /* 0x000fe20000410000 */
[----:B------:R-:W-:Y:S01]  /*a030*/  HADD2.F32 R91, -RZ, R91.H1_H1 ;  /* 0x3000005bff5b7230 */ /* 0x000fe20000004100 */
[----:B------:R-:W-:Y:S01]  /*a040*/  F2FP.SATFINITE.E4M3.F32.PACK_AB_MERGE_C R55, R55, R40, R54 ;  /* 0x000000283737723e */ /* 0x000fe20004807036 */
[-C--:B------:R-:W-:Y:S01]  /*a050*/  FFMA.FTZ R41, R41, R194.reuse, -R202 ;  /* 0x000000c229297223 */ /* 0x080fe200000108ca */
[----:B------:R-:W-:Y:S01]  /*a060*/  FFMA.FTZ R43, R191, R194, R198 ;  /* 0x000000c2bf2b7223 */ /* 0x000fe200000100c6 */
[----:B------:R-:W-:Y:S01]  /*a070*/  HADD2.F32 R194, -RZ, R193.H1_H1 ;  /* 0x300000c1ffc27230 */ /* 0x000fe20000004100 */
[----:B------:R-:W-:Y:S01]  /*a080*/  F2FP.SATFINITE.E4M3.F32.PACK_AB_MERGE_C R89, R53, R42, R52 ;  /* 0x0000002a3559723e */ /* 0x000fe20004807034 */
[----:B------:R-:W-:Y:S02]  /*a090*/  HADD2.F32 R192, -RZ, R192.H1_H1 ;  /* 0x300000c0ffc07230 */ /* 0x000fe40000004100 */
[----:B------:R-:W-:-:S02]  /*a0a0*/  HADD2.F32 R90, -RZ, R90.H1_H1 ;  /* 0x3000005aff5a7230 */ /* 0x000fc40000004100 */
[-C--:B------:R-:W-:Y:S01]  /*a0b0*/  FMUL.FTZ R198, R95, R194.reuse ;  /* 0x000000c25fc67220 */ /* 0x080fe20000410000 */
[C---:B------:R-:W-:Y:S01]  /*a0c0*/  FMUL.FTZ R194, R91.reuse, R194 ;  /* 0x000000c25bc27220 */ /* 0x040fe20000410000 */
[----:B------:R-:W-:Y:S02]  /*a0d0*/  HADD2.F32 R188, -RZ, R188.H1_H1 ;  /* 0x300000bcffbc7230 */ /* 0x000fe40000004100 */
[-C--:B------:R-:W-:Y:S01]  /*a0e0*/  FFMA.FTZ R198, R91, R192.reuse, -R198 ;  /* 0x000000c05bc67223 */ /* 0x080fe200000108c6 */
[----:B------:R-:W-:Y:S01]  /*a0f0*/  FFMA.FTZ R194, R95, R192, R194 ;  /* 0x000000c05fc27223 */ /* 0x000fe200000100c2 */
[CC--:B------:R-:W-:Y:S01]  /*a100*/  FMUL.FTZ R91, R93.reuse, R183.reuse ;  /* 0x000000b75d5b7220 */ /* 0x0c0fe20000410000 */
[----:B------:R-:W-:Y:S02]  /*a110*/  FMUL.FTZ R192, R90, R183 ;  /* 0x000000b75ac07220 */ /* 0x000fe40000410000 */
[----:B------:R-:W-:Y:S01]  /*a120*/  F2FP.SATFINITE.E4M3.F32.PACK_AB_MERGE_C R41, R198, R41, RZ ;  /* 0x00000029c629723e */ /* 0x000fe200048070ff */
[-C--:B------:R-:W-:Y:S01]  /*a130*/  FFMA.FTZ R90, R90, R188.reuse, -R91 ;  /* 0x000000bc5a5a7223 */ /* 0x080fe2000001085b */
[----:B------:R-:W-:Y:S01]  /*a140*/  FFMA.FTZ R93, R93, R188, R192 ;  /* 0x000000bc5d5d7223 */ /* 0x000fe200000100c0 */
[----:B------:R-:W-:-:S03]  /*a150*/  F2FP.SATFINITE.E4M3.F32.PACK_AB_MERGE_C R43, R194, R43, RZ ;  /* 0x0000002bc22b723e */ /* 0x000fc600048070ff */
[----:B------:R-:W-:Y:S01]  /*a160*/  F2FP.SATFINITE.E4M3.F32.PACK_AB_MERGE_C R91, R90, R189, R41 ;  /* 0x000000bd5a5b723e */ /* 0x000fe20004807029 */
[----:B------:R-:W-:Y:S01]  /*a170*/  IMAD.MOV.U32 R90, RZ, RZ, R227 ;  /* 0x000000ffff5a7224 */ /* 0x000fe200078e00e3 */
[----:B------:R-:W-:Y:S02]  /*a180*/  F2FP.SATFINITE.E4M3.F32.PACK_AB_MERGE_C R95, R93, R190, R43 ;  /* 0x000000be5d5f723e */ /* 0x000fe4000480702b */
[----:B------:R-:W-:-:S07]  /*a190*/  MOV R93, R55 ;  /* 0x00000037005d7202 */ /* 0x000fce0000000f00 */
.L_x_492:
[----:B------:R-:W-:Y:S05]  /*a1a0*/  BSYNC B3 ;  /* 0x0000000000037941 */ /* 0x000fea0003800000 */
.L_x_491:
[----:B------:R-:W-:-:S13]  /*a1b0*/  ISETP.GE.AND P4, PT, R187, R153, PT ;  /* 0x00000099bb00720c */ /* 0x000fda0003f86270 */
[--C-:B------:R-:W-:Y:S02]  /*a1c0*/  @!P4 SHF.R.S32.HI R41, RZ, 0x1f, R187.reuse ;  /* 0x0000001fff29c819 */ /* 0x100fe400000114bb */
[----:B------:R-:W-:-:S04]  /*a1d0*/  @!P4 IADD3 R43, P5, P6, R116, R142, R187 ;  /* 0x0000008e742bc210 */ /* 0x000fc80007ebe0bb */
[----:B------:R-:W-:Y:S02]  /*a1e0*/  @!P4 IADD3.X R52, R0, R178, R41, P5, P6 ;  /* 0x000000b20034c210 */ /* 0x000fe40002fec429 */
[----:B------:R-:W-:-:S05]  /*a1f0*/  IADD3 R40, P5, R186, R126, RZ ;  /* 0x0000007eba287210 */ /* 0x000fca0007fbe0ff */
[----:B------:R-:W-:Y:S01]  /*a200*/  IMAD.X R41, R184, 0x1, R127, P5 ;  /* 0x00000001b8297824 */ /* 0x000fe200028e067f */
[----:B------:R-:W-:-:S04]  /*a210*/  @!P4 IADD3 R42, P5, R43, R126, RZ ;  /* 0x0000007e2b2ac210 */ /* 0x000fc80007fbe0ff */
[----:B0-----:R0:W-:Y:S01]  /*a220*/  STG.E.128 desc[UR54][R40.64], R88 ;  /* 0x0000005828007986 */ /* 0x0011e2000c101d36 */
[----:B------:R-:W-:-:S05]  /*a230*/  @!P4 IMAD.X R43, R52, 0x1, R127, P5 ;  /* 0x00000001342bc824 */ /* 0x000fca00028e067f */
[----:B-1----:R0:W-:Y:S03]  /*a240*/  @!P4 STG.E.128 desc[UR54][R42.64], R92 ;  /* 0x0000005c2a00c986 */ /* 0x0021e6000c101d36 */
.L_x_490:
[----:B------:R-:W-:Y:S05]  /*a250*/  BSYNC B2 ;  /* 0x0000000000027941 */ /* 0x000fea0003800000 */
.L_x_489:
[----:B------:R-:W-:Y:S01]  /*a260*/  ISETP.NE.AND P4, PT, R33, RZ, PT ;  /* 0x000000ff2100720c */ /* 0x000fe20003f85270 */
[----:B------:R-:W-:-:S12]  /*a270*/  BSSY B2, `(.L_x_493) ;  /* 0x00000f5000027945 */ /* 0x000fd80003800000 */
[----:B------:R-:W-:Y:S05]  /*a280*/  @!P4 BRA `(.L_x_494) ;  /* 0x0000000c00ccc947 */ /* 0x000fea0003800000 */
[----:B0-----:R-:W-:Y:S01]  /*a290*/  SEL R40, R97, R158, !P3 ;  /* 0x0000009e61287207 */ /* 0x001fe20005800000 */
[----:B------:R-:W-:Y:S01]  /*a2a0*/  BSSY B3, `(.L_x_495) ;  /* 0x00000e7000037945 */ /* 0x000fe20003800000 */
[----:B------:R-:W-:Y:S02]  /*a2b0*/  IADD3 R89, P4, P5, R116, R142, R25 ;  /* 0x0000008e74597210 */ /* 0x000fe40007d9e019 */
[----:B------:R-:W-:Y:S02]  /*a2c0*/  SHF.R.S32.HI R41, RZ, 0x1f, R40 ;  /* 0x0000001fff297819 */ /* 0x000fe40000011428 */
[----:B------:R-:W-:Y:S02]  /*a2d0*/  IADD3.X R88, R0, R178, R29, P4, P5 ;  /* 0x000000b200587210 */ /* 0x000fe400027ea41d */
[----:B------:R-:W-:Y:S02]  /*a2e0*/  LEA.HI R40, R41, R40, RZ, 0x5 ;  /* 0x0000002829287211 */ /* 0x000fe400078f28ff */
[----:B------:R-:W-:-:S02]  /*a2f0*/  ISETP.GE.AND P4, PT, R169, R136, PT ;  /* 0x00000088a900720c */ /* 0x000fc40003f86270 */
[----:B------:R-:W-:-:S04]  /*a300*/  LEA.HI.SX32 R40, R40, R21, 0x1b ;  /* 0x0000001528287211 */ /* 0x000fc800078fdaff */
[----:B------:R-:W-:Y:S02]  /*a310*/  SHF.R.S32.HI R41, RZ, 0x1f, R40 ;  /* 0x0000001fff297819 */ /* 0x000fe40000011428 */
[----:B------:R-:W-:Y:S02]  /*a320*/  SHF.L.U32 R91, R40, 0x4, RZ ;  /* 0x00000004285b7819 */ /* 0x000fe400000006ff */
[----:B------:R-:W-:Y:S02]  /*a330*/  LEA.HI R41, R41, R40, RZ, 0x2 ;  /* 0x0000002829297211 */ /* 0x000fe400078f10ff */
[----:B------:R-:W-:Y:S02]  /*a340*/  LOP3.LUT R40, R172, 0x30, R91, 0xf8, !PT ;  /* 0x00000030ac287812 */ /* 0x000fe400078ef85b */
[----:B------:R-:W-:Y:S02]  /*a350*/  SHF.R.S32.HI R41, RZ, 0x2, R41 ;  /* 0x00000002ff297819 */ /* 0x000fe40000011429 */
[----:B------:R-:W-:-:S03]  /*a360*/  LOP3.LUT R40, R40, R173, RZ, 0x3c, !PT ;  /* 0x000000ad28287212 */ /* 0x000fc600078e3cff */
[----:B------:R-:W-:-:S04]  /*a370*/  IMAD R41, R41, 0x2800, R174 ;  /* 0x0000280029297824 */ /* 0x000fc800078e02ae */
[----:B------:R-:W-:Y:S02]  /*a380*/  IMAD.IADD R40, R41, 0x1, R40 ;  /* 0x0000000129287824 */ /* 0x000fe400078e0228 */
[C---:B------:R-:W-:Y:S02]  /*a390*/  IMAD R41, R19.reuse, 0x7800, R134 ;  /* 0x0000780013297824 */ /* 0x040fe400078e0286 */
[----:B------:R-:W-:Y:S02]  /*a3a0*/  IMAD R43, R19, 0x7800, R40 ;  /* 0x00007800132b7824 */ /* 0x000fe400078e0228 */
[C---:B------:R-:W-:Y:S02]  /*a3b0*/  IMAD.IADD R41, R18.reuse, 0x1, R41 ;  /* 0x0000000112297824 */ /* 0x040fe400078e0229 */
[----:B------:R-:W-:-:S04]  /*a3c0*/  IMAD.IADD R52, R18, 0x1, R43 ;  /* 0x0000000112347824 */ /* 0x000fc800078e022b */
[----:B------:R-:W0:Y:S04]  /*a3d0*/  LDS.128 R40, [R41+0x1a400] ;  /* 0x01a4000029287984 */ /* 0x000e280000000c00 */
[----:B------:R-:W1:Y:S01]  /*a3e0*/  LDS.128 R52, [R52+0x1a400] ;  /* 0x01a4000034347984 */ /* 0x000e620000000c00 */
[----:B------:R-:W-:Y:S05]  /*a3f0*/  @P4 BRA `(.L_x_496) ;  /* 0x0000000c00444947 */ /* 0x000fea0003800000 */
[----:B------:R-:W-:Y:S02]  /*a400*/  SHF.R.U32.HI R185, RZ, 0x8, R57 ;  /* 0x00000008ffb97819 */ /* 0x000fe40000011639 */
[--C-:B------:R-:W-:Y:S02]  /*a410*/  SHF.R.U32.HI R183, RZ, 0x8, R47.reuse ;  /* 0x00000008ffb77819 */ /* 0x100fe4000001162f */
[----:B------:R-:W-:Y:S02]  /*a420*/  LOP3.LUT R92, R47, 0xff0000ff, RZ, 0xc0, !PT ;  /* 0xff0000ff2f5c7812 */ /* 0x000fe400078ec0ff */
[----:B------:R-:W-:Y:S01]  /*a430*/  SHF.R.U32.HI R46, RZ, 0x10, R47 ;  /* 0x00000010ff2e7819 */ /* 0x000fe2000001162f */
[----:B------:R-:W-:Y:S01]  /*a440*/  IMAD.SHL.U32 R47, R185, 0x100, RZ ;  /* 0x00000100b92f7824 */ /* 0x000fe200078e00ff */
[----:B------:R-:W-:Y:S01]  /*a450*/  SHF.R.U32.HI R93, RZ, 0x8, R45 ;  /* 0x00000008ff5d7819 */ /* 0x000fe2000001162d */
[----:B------:R-:W-:Y:S01]  /*a460*/  IMAD.SHL.U32 R183, R183, 0x100, RZ ;  /* 0x00000100b7b77824 */ /* 0x000fe200078e00ff */
[----:B------:R-:W-:Y:S01]  /*a470*/  LOP3.LUT R44, R57, 0xff0000ff, RZ, 0xc0, !PT ;  /* 0xff0000ff392c7812 */ /* 0x000fe200078ec0ff */
[----:B------:R-:W-:Y:S01]  /*a480*/  IMAD.U32 R46, R46, 0x10000, RZ ;  /* 0x000100002e2e7824 */ /* 0x000fe200078e00ff */
[----:B------:R-:W-:Y:S01]  /*a490*/  SHF.R.U32.HI R184, RZ, 0x10, R57 ;  /* 0x00000010ffb87819 */ /* 0x000fe20000011639 */
[----:B------:R-:W-:Y:S01]  /*a4a0*/  IMAD.SHL.U32 R93, R93, 0x100, RZ ;  /* 0x000001005d5d7824 */ /* 0x000fe200078e00ff */
[----:B------:R-:W-:Y:S01]  /*a4b0*/  SHF.R.U32.HI R95, RZ, 0x8, R59 ;  /* 0x00000008ff5f7819 */ /* 0x000fe2000001163b */
[----:B-1----:R-:W-:Y:S01]  /*a4c0*/  IMAD.MOV.U32 R57, RZ, RZ, R52 ;  /* 0x000000ffff397224 */ /* 0x002fe200078e0034 */
[----:B------:R-:W-:Y:S01]  /*a4d0*/  LOP3.LUT R44, R44, 0xff00, R47, 0xf8, !PT ;  /* 0x0000ff002c2c7812 */ /* 0x000fe200078ef82f */
[----:B------:R-:W-:Y:S01]  /*a4e0*/  IMAD.U32 R47, R184, 0x10000, RZ ;  /* 0x00010000b82f7824 */ /* 0x000fe200078e00ff */
[----:B------:R-:W-:Y:S01]  /*a4f0*/  LOP3.LUT R58, R59, 0xff0000ff, RZ, 0xc0, !PT ;  /* 0xff0000ff3b3a7812 */ /* 0x000fe200078ec0ff */
[----:B0-----:R-:W-:Y:S01]  /*a500*/  IMAD.MOV.U32 R52, RZ, RZ, R42 ;  /* 0x000000ffff347224 */ /* 0x001fe200078e002a */
[----:B------:R-:W-:-:S02]  /*a510*/  SHF.R.U32.HI R94, RZ, 0x10, R59 ;  /* 0x00000010ff5e7819 */ /* 0x000fc4000001163b */
[----:B------:R-:W-:Y:S02]  /*a520*/  LOP3.LUT R90, R45, 0xff0000ff, RZ, 0xc0, !PT ;  /* 0xff0000ff2d5a7812 */ /* 0x000fe400078ec0ff */
[----:B------:R-:W-:Y:S02]  /*a530*/  SHF.L.U32 R59, R95, 0x8, RZ ;  /* 0x000000085f3b7819 */ /* 0x000fe400000006ff */
[----:B------:R-:W-:Y:S02]  /*a540*/  MOV R56, R40 ;  /* 0x0000002800387202 */ /* 0x000fe40000000f00 */
[----:B------:R-:W-:Y:S02]  /*a550*/  LOP3.LUT R95, R90, 0xff00, R93, 0xf8, !PT ;  /* 0x0000ff005a5f7812 */ /* 0x000fe400078ef85d */
[----:B------:R-:W-:Y:S02]  /*a560*/  LOP3.LUT R40, R58, 0xff00, R59, 0xf8, !PT ;  /* 0x0000ff003a287812 */ /* 0x000fe400078ef83b */
[----:B------:R-:W-:-:S02]  /*a570*/  LOP3.LUT R44, R44, 0xff0000, R47, 0xf8, !PT ;  /* 0x00ff00002c2c7812 */ /* 0x000fc400078ef82f */
[----:B------:R-:W-:Y:S02]  /*a580*/  F2FP.F16.E4M3.UNPACK_B R93, R179.H1 ;  /* 0x000000b3ff5d723e */ /* 0x000fe400030006ff */
[----:B------:R-:W-:Y:S02]  /*a590*/  F2FP.F16.E4M3.UNPACK_B R90, R57.H1 ;  /* 0x00000039ff5a723e */ /* 0x000fe400030006ff */
[----:B------:R-:W-:Y:S01]  /*a5a0*/  SHF.L.U32 R47, R94, 0x10, RZ ;  /* 0x000000105e2f7819 */ /* 0x000fe200000006ff */
[--C-:B------:R-:W-:Y:S01]  /*a5b0*/  HADD2.F32 R42, -RZ, R93.reuse.H0_H0 ;  /* 0x2000005dff2a7230 */ /* 0x100fe20000004100 */
[----:B------:R-:W-:Y:S01]  /*a5c0*/  F2FP.F16.E4M3.UNPACK_B R58, R56.H1 ;  /* 0x00000038ff3a723e */ /* 0x000fe200030006ff */
[----:B------:R-:W-:Y:S01]  /*a5d0*/  HADD2.F32 R59, -RZ, R90.H0_H0 ;  /* 0x2000005aff3b7230 */ /* 0x000fe20000004100 */
[----:B------:R-:W-:Y:S01]  /*a5e0*/  LOP3.LUT R183, R92, 0xff00, R183, 0xf8, !PT ;  /* 0x0000ff005cb77812 */ /* 0x000fe200078ef8b7 */
[----:B------:R-:W-:Y:S01]  /*a5f0*/  HADD2.F32 R93, -RZ, R93.H1_H1 ;  /* 0x3000005dff5d7230 */ /* 0x000fe20000004100 */
[----:B------:R-:W-:-:S02]  /*a600*/  F2FP.F16.E4M3.UNPACK_B R92, R181.H1 ;  /* 0x000000b5ff5c723e */ /* 0x000fc400030006ff */
[----:B------:R-:W-:Y:S01]  /*a610*/  SHF.R.U32.HI R45, RZ, 0x10, R45 ;  /* 0x00000010ff2d7819 */ /* 0x000fe2000001162d */
[-C--:B------:R-:W-:Y:S01]  /*a620*/  FMUL.FTZ R186, R59, R42.reuse ;  /* 0x0000002a3bba7220 */ /* 0x080fe20000410000 */
[----:B------:R-:W-:Y:S01]  /*a630*/  LOP3.LUT R40, R40, 0xff0000, R47, 0xf8, !PT ;  /* 0x00ff000028287812 */ /* 0x000fe200078ef82f */
[----:B------:R-:W-:Y:S01]  /*a640*/  HADD2.F32 R47, -RZ, R58.H0_H0 ;  /* 0x2000003aff2f7230 */ /* 0x000fe20000004100 */
[----:B------:R-:W-:Y:S01]  /*a650*/  F2FP.F16.E4M3.UNPACK_B R179, R179 ;  /* 0x000000b3ffb3723e */ /* 0x000fe200020006ff */
[--C-:B------:R-:W-:Y:S01]  /*a660*/  HADD2.F32 R94, -RZ, R92.reuse.H0_H0 ;  /* 0x2000005cff5e7230 */ /* 0x100fe20000004100 */
[----:B------:R-:W-:Y:S01]  /*a670*/  F2FP.F16.E4M3.UNPACK_B R181, R181 ;  /* 0x000000b5ffb5723e */ /* 0x000fe200020006ff */
[----:B------:R-:W-:Y:S02]  /*a680*/  IMAD.U32 R184, R45, 0x10000, RZ ;  /* 0x000100002db87824 */ /* 0x000fe400078e00ff */
[----:B------:R-:W-:Y:S01]  /*a690*/  FMUL.FTZ R188, R47, R42 ;  /* 0x0000002a2fbc7220 */ /* 0x000fe20000410000 */
[----:B------:R-:W-:Y:S01]  /*a6a0*/  LOP3.LUT R42, R183, 0xff0000, R46, 0xf8, !PT ;  /* 0x00ff0000b72a7812 */ /* 0x000fe200078ef82e */
[-C--:B------:R-:W-:Y:S01]  /*a6b0*/  FFMA.FTZ R46, R47, R94.reuse, -R186 ;  /* 0x0000005e2f2e7223 */ /* 0x080fe200000108ba */
[----:B------:R-:W-:Y:S01]  /*a6c0*/  HADD2.F32 R183, -RZ, R179.H0_H0 ;  /* 0x200000b3ffb77230 */ /* 0x000fe20000004100 */
[----:B------:R-:W-:Y:S01]  /*a6d0*/  LOP3.LUT R45, R95, 0xff0000, R184, 0xf8, !PT ;  /* 0x00ff00005f2d7812 */ /* 0x000fe200078ef8b8 */
[----:B------:R-:W-:Y:S01]  /*a6e0*/  FFMA.FTZ R47, R59, R94, R188 ;  /* 0x0000005e3b2f7223 */ /* 0x000fe200000100bc */
[----:B------:R-:W-:Y:S01]  /*a6f0*/  HADD2.F32 R95, -RZ, R92.H1_H1 ;  /* 0x3000005cff5f7230 */ /* 0x000fe20000004100 */
[----:B------:R-:W-:Y:S01]  /*a700*/  F2FP.F16.E4M3.UNPACK_B R92, R57 ;  /* 0x00000039ff5c723e */ /* 0x000fe200020006ff */
[----:B------:R-:W-:-:S02]  /*a710*/  HADD2.F32 R59, -RZ, R58.H1_H1 ;  /* 0x3000003aff3b7230 */ /* 0x000fc40000004100 */
[----:B------:R-:W-:Y:S01]  /*a720*/  HADD2.F32 R94, -RZ, R90.H1_H1 ;  /* 0x3000005aff5e7230 */ /* 0x000fe20000004100 */
[----:B------:R-:W-:Y:S01]  /*a730*/  F2FP.F16.E4M3.UNPACK_B R90, R56 ;  /* 0x00000038ff5a723e */ /* 0x000fe200020006ff */
[----:B------:R-:W-:Y:S02]  /*a740*/  HADD2.F32 R179, -RZ, R179.H1_H1 ;  /* 0x300000b3ffb37230 */ /* 0x000fe40000004100 */
[CC--:B------:R-:W-:Y:S01]  /*a750*/  FMUL.FTZ R185, R59.reuse, R93.reuse ;  /* 0x0000005d3bb97220 */ /* 0x0c0fe20000410000 */
[C---:B------:R-:W-:Y:S01]  /*a760*/  FMUL.FTZ R56, R94.reuse, R93 ;  /* 0x0000005d5e387220 */ /* 0x040fe20000410000 */
[----:B------:R-:W-:Y:S02]  /*a770*/  HADD2.F32 R93, -RZ, R92.H0_H0 ;  /* 0x2000005cff5d7230 */ /* 0x000fe40000004100 */
[----:B------:R-:W-:Y:S02]  /*a780*/  HADD2.F32 R58, -RZ, R90.H0_H0 ;  /* 0x2000005aff3a7230 */ /* 0x000fe40000004100 */
[-C--:B------:R-:W-:Y:S01]  /*a790*/  FFMA.FTZ R57, R59, R95.reuse, -R56 ;  /* 0x0000005f3b397223 */ /* 0x080fe20000010838 */
[----:B------:R-:W-:Y:S01]  /*a7a0*/  FFMA.FTZ R56, R94, R95, R185 ;  /* 0x0000005f5e387223 */ /* 0x000fe200000100b9 */
[----:B------:R-:W-:-:S02]  /*a7b0*/  HADD2.F32 R59, -RZ, R181.H0_H0 ;  /* 0x200000b5ff3b7230 */ /* 0x000fc40000004100 */
[CC--:B------:R-:W-:Y:S01]  /*a7c0*/  FMUL.FTZ R95, R93.reuse, R183.reuse ;  /* 0x000000b75d5f7220 */ /* 0x0c0fe20000410000 */
[C---:B------:R-:W-:Y:S01]  /*a7d0*/  FMUL.FTZ R184, R58.reuse, R183 ;  /* 0x000000b73ab87220 */ /* 0x040fe20000410000 */
[----:B------:R-:W-:Y:S01]  /*a7e0*/  HADD2.F32 R94, -RZ, R92.H1_H1 ;  /* 0x3000005cff5e7230 */ /* 0x000fe20000004100 */
[----:B------:R-:W-:Y:S01]  /*a7f0*/  F2FP.F16.E4M3.UNPACK_B R92, R52.H1 ;  /* 0x00000034ff5c723e */ /* 0x000fe200030006ff */
[----:B------:R-:W-:Y:S02]  /*a800*/  HADD2.F32 R90, -RZ, R90.H1_H1 ;  /* 0x3000005aff5a7230 */ /* 0x000fe40000004100 */
[-C--:B------:R-:W-:Y:S01]  /*a810*/  FFMA.FTZ R58, R58, R59.reuse, -R95 ;  /* 0x0000003b3a3a7223 */ /* 0x080fe2000001085f */
[----:B------:R-:W-:Y:S01]  /*a820*/  FFMA.FTZ R59, R93, R59, R184 ;  /* 0x0000003b5d3b7223 */ /* 0x000fe200000100b8 */
[----:B------:R-:W-:Y:S02]  /*a830*/  HADD2.F32 R181, -RZ, R181.H1_H1 ;  /* 0x300000b5ffb57230 */ /* 0x000fe40000004100 */
[-C--:B------:R-:W-:Y:S01]  /*a840*/  FMUL.FTZ R93, R94, R179.reuse ;  /* 0x000000b35e5d7220 */ /* 0x080fe20000410000 */
[----:B------:R-:W-:Y:S01]  /*a850*/  F2FP.F16.E4M3.UNPACK_B R184, R180.H1 ;  /* 0x000000b4ffb8723e */ /* 0x000fe200030006ff */
[C---:B------:R-:W-:Y:S01]  /*a860*/  FMUL.FTZ R187, R90.reuse, R179 ;  /* 0x000000b35abb7220 */ /* 0x040fe20000410000 */
[----:B------:R-:W-:Y:S01]  /*a870*/  F2FP.F16.E4M3.UNPACK_B R95, R54.H1 ;  /* 0x00000036ff5f723e */ /* 0x000fe200030006ff */
[----:B------:R-:W-:Y:S01]  /*a880*/  FFMA.FTZ R93, R90, R181, -R93 ;  /* 0x000000b55a5d7223 */ /* 0x000fe2000001085d */
[----:B------:R-:W-:Y:S01]  /*a890*/  F2FP.F16.E4M3.UNPACK_B R183, R182.H1 ;  /* 0x000000b6ffb7723e */ /* 0x000fe200030006ff */
[----:B------:R-:W-:-:S02]  /*a8a0*/  HADD2.F32 R185, -RZ, R184.H0_H0 ;  /* 0x200000b8ffb97230 */ /* 0x000fc40000004100 */
[----:B------:R-:W-:Y:S01]  /*a8b0*/  FFMA.FTZ R90, R94, R181, R187 ;  /* 0x000000b55e5a7223 */ /* 0x000fe200000100bb */
[----:B------:R-:W-:Y:S01]  /*a8c0*/  HADD2.F32 R179, -RZ, R95.H0_H0 ;  /* 0x2000005fffb37230 */ /* 0x000fe20000004100 */
[----:B------:R-:W-:Y:S01]  /*a8d0*/  F2FP.F16.E4M3.UNPACK_B R180, R180 ;  /* 0x000000b4ffb4723e */ /* 0x000fe200020006ff */
[----:B------:R-:W-:Y:S01]  /*a8e0*/  HADD2.F32 R94, -RZ, R92.H0_H0 ;  /* 0x2000005cff5e7230 */ /* 0x000fe20000004100 */
[----:B------:R-:W-:Y:S01]  /*a8f0*/  F2FP.F16.E4M3.UNPACK_B R52, R52 ;  /* 0x00000034ff34723e */ /* 0x000fe200020006ff */
[----:B------:R-:W-:Y:S02]  /*a900*/  HADD2.F32 R188, -RZ, R184.H1_H1 ;  /* 0x300000b8ffbc7230 */ /* 0x000fe40000004100 */
[-C--:B------:R-:W-:Y:S01]  /*a910*/  FMUL.FTZ R187, R179, R185.reuse ;  /* 0x000000b9b3bb7220 */ /* 0x080fe20000410000 */
[----:B------:R-:W-:Y:S02]  /*a920*/  HADD2.F32 R184, -RZ, R183.H0_H0 ;  /* 0x200000b7ffb87230 */ /* 0x000fe40000004100 */
[----:B------:R-:W-:Y:S01]  /*a930*/  FMUL.FTZ R190, R94, R185 ;  /* 0x000000b95ebe7220 */ /* 0x000fe20000410000 */
[----:B------:R-:W-:Y:S01]  /*a940*/  HADD2.F32 R181, -RZ, R95.H1_H1 ;  /* 0x3000005fffb57230 */ /* 0x000fe20000004100 */
[----:B------:R-:W-:Y:S01]  /*a950*/  F2FP.F16.E4M3.UNPACK_B R182, R182 ;  /* 0x000000b6ffb6723e */ /* 0x000fe200020006ff */
[----:B------:R-:W-:-:S02]  /*a960*/  HADD2.F32 R95, -RZ, R92.H1_H1 ;  /* 0x3000005cff5f7230 */ /* 0x000fc40000004100 */
[-C--:B------:R-:W-:Y:S01]  /*a970*/  FFMA.FTZ R92, R94, R184.reuse, -R187 ;  /* 0x000000b85e5c7223 */ /* 0x080fe200000108bb */
[----:B------:R-:W-:Y:S01]  /*a980*/  FFMA.FTZ R94, R179, R184, R190 ;  /* 0x000000b8b35e7223 */ /* 0x000fe200000100be */
[----:B------:R-:W-:Y:S01]  /*a990*/  F2FP.F16.E4M3.UNPACK_B R179, R54 ;  /* 0x00000036ffb3723e */ /* 0x000fe200020006ff */
[----:B------:R-:W-:Y:S02]  /*a9a0*/  HADD2.F32 R186, -RZ, R183.H1_H1 ;  /* 0x300000b7ffba7230 */ /* 0x000fe40000004100 */
[-C--:B------:R-:W-:Y:S01]  /*a9b0*/  FMUL.FTZ R192, R181, R188.reuse ;  /* 0x000000bcb5c07220 */ /* 0x080fe20000410000 */
[----:B------:R-:W-:Y:S01]  /*a9c0*/  FMUL.FTZ R188, R95, R188 ;  /* 0x000000bc5fbc7220 */ /* 0x000fe20000410000 */
[--C-:B------:R-:W-:Y:S01]  /*a9d0*/  HADD2.F32 R183, -RZ, R180.reuse.H0_H0 ;  /* 0x200000b4ffb77230 */ /* 0x100fe20000004100 */
[----:B------:R-:W-:Y:S01]  /*a9e0*/  F2FP.SATFINITE.E4M3.F32.PACK_AB_MERGE_C R46, R57, R46, RZ ;  /* 0x0000002e392e723e */ /* 0x000fe200048070ff */
[----:B------:R-:W-:Y:S02]  /*a9f0*/  HADD2.F32 R184, -RZ, R180.H1_H1 ;  /* 0x300000b4ffb87230 */ /* 0x000fe40000004100 */
[----:B------:R-:W-:Y:S01]  /*aa00*/  FFMA.FTZ R189, R181, R186, R188 ;  /* 0x000000bab5bd7223 */ /* 0x000fe200000100bc */
[----:B------:R-:W-:-:S02]  /*aa10*/  HADD2.F32 R180, -RZ, R179.H0_H0 ;  /* 0x200000b3ffb47230 */ /* 0x000fc40000004100 */
[----:B------:R-:W-:Y:S01]  /*aa20*/  FFMA.FTZ R95, R95, R186, -R192 ;  /* 0x000000ba5f5f7223 */ /* 0x000fe200000108c0 */
[----:B------:R-:W-:Y:S01]  /*aa30*/  HADD2.F32 R54, -RZ, R52.H0_H0 ;  /* 0x20000034ff367230 */ /* 0x000fe20000004100 */
[----:B------:R-:W-:Y:S01]  /*aa40*/  F2FP.F16.E4M3.UNPACK_B R57, R41 ;  /* 0x00000029ff39723e */ /* 0x000fe200020006ff */
[----:B------:R-:W-:Y:S02]  /*aa50*/  HADD2.F32 R179, -RZ, R179.H1_H1 ;  /* 0x300000b3ffb37230 */ /* 0x000fe40000004100 */
[-C--:B------:R-:W-:Y:S01]  /*aa60*/  FMUL.FTZ R185, R180, R183.reuse ;  /* 0x000000b7b4b97220 */ /* 0x080fe20000410000 */
[----:B------:R-:W-:Y:S02]  /*aa70*/  HADD2.F32 R181, -RZ, R182.H0_H0 ;  /* 0x200000b6ffb57230 */ /* 0x000fe40000004100 */
[----:B------:R-:W-:Y:S01]  /*aa80*/  FMUL.FTZ R183, R54, R183 ;  /* 0x000000b736b77220 */ /* 0x000fe20000410000 */
[----:B------:R-:W-:Y:S02]  /*aa90*/  HADD2.F32 R52, -RZ, R52.H1_H1 ;  /* 0x30000034ff347230 */ /* 0x000fe40000004100 */
[----:B------:R-:W-:Y:S01]  /*aaa0*/  FMUL.FTZ R187, R179, R184 ;  /* 0x000000b8b3bb7220 */ /* 0x000fe20000410000 */
[----:B------:R-:W-:-:S02]  /*aab0*/  HADD2.F32 R182, -RZ, R182.H1_H1 ;  /* 0x300000b6ffb67230 */ /* 0x000fc40000004100 */
[-C--:B------:R-:W-:Y:S01]  /*aac0*/  FFMA.FTZ R185, R54, R181.reuse, -R185 ;  /* 0x000000b536b97223 */ /* 0x080fe200000108b9 */
[----:B------:R-:W-:Y:S01]  /*aad0*/  FFMA.FTZ R54, R180, R181, R183 ;  /* 0x000000b5b4367223 */ /* 0x000fe200000100b7 */
[C---:B------:R-:W-:Y:S01]  /*aae0*/  FMUL.FTZ R184, R52.reuse, R184 ;  /* 0x000000b834b87220 */ /* 0x040fe20000410000 */
[----:B------:R-:W-:Y:S01]  /*aaf0*/  F2FP.SATFINITE.E4M3.F32.PACK_AB_MERGE_C R95, R95, R92, RZ ;  /* 0x0000005c5f5f723e */ /* 0x000fe200048070ff */
[-C--:B------:R-:W-:Y:S01]  /*ab00*/  FFMA.FTZ R180, R52, R182.reuse, -R187 ;  /* 0x000000b634b47223 */ /* 0x080fe200000108bb */
[----:B------:R-:W-:Y:S01]  /*ab10*/  F2FP.SATFINITE.E4M3.F32.PACK_AB_MERGE_C R52, R56, R47, RZ ;  /* 0x0000002f3834723e */ /* 0x000fe200048070ff */
[----:B------:R-:W-:Y:S01]  /*ab20*/  FFMA.FTZ R179, R179, R182, R184 ;  /* 0x000000b6b3b37223 */ /* 0x000fe200000100b8 */
[----:B------:R-:W-:Y:S01]  /*ab30*/  F2FP.SATFINITE.E4M3.F32.PACK_AB_MERGE_C R47, R93, R58, R46 ;  /* 0x0000003a5d2f723e */ /* 0x000fe2000480702e */
[----:B------:R-:W-:Y:S01]  /*ab40*/  HADD2.F32 R56, -RZ, R57.H0_H0 ;  /* 0x20000039ff387230 */ /* 0x000fe20000004100 */
[----:B------:R-:W-:Y:S02]  /*ab50*/  F2FP.F16.E4M3.UNPACK_B R92, R53 ;  /* 0x00000035ff5c723e */ /* 0x000fe400020006ff */
[----:B------:R-:W-:-:S02]  /*ab60*/  F2FP.F16.E4M3.UNPACK_B R58, R45 ;  /* 0x0000002dff3a723e */ /* 0x000fc400020006ff */
[----:B------:R-:W-:Y:S02]  /*ab70*/  F2FP.SATFINITE.E4M3.F32.PACK_AB_MERGE_C R189, R189, R94, RZ ;  /* 0x0000005ebdbd723e */ /* 0x000fe400048070ff */
[----:B------:R-:W-:Y:S01]  /*ab80*/  F2FP.SATFINITE.E4M3.F32.PACK_AB_MERGE_C R52, R90, R59, R52 ;  /* 0x0000003b5a34723e */ /* 0x000fe20004807034 */
[----:B------:R-:W-:Y:S01]  /*ab90*/  HADD2.F32 R59, -RZ, R92.H0_H0 ;  /* 0x2000005cff3b7230 */ /* 0x000fe20000004100 */
[----:B------:R-:W-:Y:S01]  /*aba0*/  F2FP.F16.E4M3.UNPACK_B R90, R44 ;  /* 0x0000002cff5a723e */ /* 0x000fe200020006ff */
[----:B------:R-:W-:Y:S01]  /*abb0*/  HADD2.F32 R94, -RZ, R58.H0_H0 ;  /* 0x2000003aff5e7230 */ /* 0x000fe20000004100 */
[----:B------:R-:W-:Y:S01]  /*abc0*/  F2FP.SATFINITE.E4M3.F32.PACK_AB_MERGE_C R54, R179, R54, R189 ;  /* 0x00000036b336723e */ /* 0x000fe200048070bd */
[----:B------:R-:W-:Y:S01]  /*abd0*/  HADD2.F32 R92, -RZ, R92.H1_H1 ;  /* 0x3000005cff5c7230 */ /* 0x000fe20000004100 */
[----:B------:R-:W-:Y:S01]  /*abe0*/  F2FP.SATFINITE.E4M3.F32.PACK_AB_MERGE_C R46, R180, R185, R95 ;  /* 0x000000b9b42e723e */ /* 0x000fe2000480705f */
[----:B------:R-:W-:Y:S02]  /*abf0*/  HADD2.F32 R93, -RZ, R90.H0_H0 ;  /* 0x2000005aff5d7230 */ /* 0x000fe40000004100 */
[-C--:B------:R-:W-:Y:S01]  /*ac00*/  FMUL.FTZ R179, R59, R94.reuse ;  /* 0x0000005e3bb37220 */ /* 0x080fe20000410000 */
[----:B------:R-:W-:Y:S01]  /*ac10*/  FMUL.FTZ R94, R56, R94 ;  /* 0x0000005e385e7220 */ /* 0x000fe20000410000 */
[----:B------:R-:W-:Y:S01]  /*ac20*/  HADD2.F32 R95, -RZ, R58.H1_H1 ;  /* 0x3000003aff5f7230 */ /* 0x000fe20000004100 */
[----:B------:R-:W-:Y:S01]  /*ac30*/  F2FP.F16.E4M3.UNPACK_B R53, R53.H1 ;  /* 0x00000035ff35723e */ /* 0x000fe200030006ff */
[----:B------:R-:W-:-:S02]  /*ac40*/  HADD2.F32 R58, -RZ, R57.H1_H1 ;  /* 0x30000039ff3a7230 */ /* 0x000fc40000004100 */
[-C--:B------:R-:W-:Y:S01]  /*ac50*/  FFMA.FTZ R56, R56, R93.reuse, -R179 ;  /* 0x0000005d38387223 */ /* 0x080fe200000108b3 */
[----:B------:R-:W-:Y:S01]  /*ac60*/  FFMA.FTZ R57, R59, R93, R94 ;  /* 0x0000005d3b397223 */ /* 0x000fe2000001005e */
[----:B------:R-:W-:Y:S02]  /*ac70*/  HADD2.F32 R93, -RZ, R90.H1_H1 ;  /* 0x3000005aff5d7230 */ /* 0x000fe40000004100 */
[-C--:B------:R-:W-:Y:S01]  /*ac80*/  FMUL.FTZ R179, R92, R95.reuse ;  /* 0x0000005f5cb37220 */ /* 0x080fe20000410000 */
[C---:B------:R-:W-:Y:S01]  /*ac90*/  FMUL.FTZ R95, R58.reuse, R95 ;  /* 0x0000005f3a5f7220 */ /* 0x040fe20000410000 */
[----:B------:R-:W-:Y:S01]  /*aca0*/  F2FP.F16.E4M3.UNPACK_B R94, R45.H1 ;  /* 0x0000002dff5e723e */ /* 0x000fe200030006ff */
[----:B------:R-:W-:Y:S01]  /*acb0*/  HADD2.F32 R90, -RZ, R53.H0_H0 ;  /* 0x20000035ff5a7230 */ /* 0x000fe20000004100 */
[----:B------:R-:W-:Y:S01]  /*acc0*/  F2FP.F16.E4M3.UNPACK_B R59, R41.H1 ;  /* 0x00000029ff3b723e */ /* 0x000fe200030006ff */
[-C--:B------:R-:W-:Y:S01]  /*acd0*/  FFMA.FTZ R41, R58, R93.reuse, -R179 ;  /* 0x0000005d3a297223 */ /* 0x080fe200000108b3 */
[----:B------:R-:W-:Y:S01]  /*ace0*/  FFMA.FTZ R58, R92, R93, R95 ;  /* 0x0000005d5c3a7223 */ /* 0x000fe2000001005f */
[----:B------:R-:W-:Y:S01]  /*acf0*/  F2FP.F16.E4M3.UNPACK_B R44, R44.H1 ;  /* 0x0000002cff2c723e */ /* 0x000fe200030006ff */
[----:B------:R-:W-:Y:S01]  /*ad00*/  HADD2.F32 R93, -RZ, R94.H0_H0 ;  /* 0x2000005eff5d7230 */ /* 0x000fe20000004100 */
[-C--:B------:R-:W-:Y:S01]  /*ad10*/  F2FP.F16.E4M3.UNPACK_B R184, R42.reuse.H1 ;  /* 0x0000002affb8723e */ /* 0x080fe200030006ff */
[----:B------:R-:W-:Y:S01]  /*ad20*/  HADD2.F32 R45, -RZ, R59.H0_H0 ;  /* 0x2000003bff2d7230 */ /* 0x000fe20000004100 */
[----:B------:R-:W-:Y:S01]  /*ad30*/  F2FP.F16.E4M3.UNPACK_B R183, R42 ;  /* 0x0000002affb7723e */ /* 0x000fe200020006ff */
[----:B------:R-:W-:-:S02]  /*ad40*/  HADD2.F32 R92, -RZ, R53.H1_H1 ;  /* 0x30000035ff5c7230 */ /* 0x000fc40000004100 */
[-C--:B------:R-:W-:Y:S01]  /*ad50*/  FMUL.FTZ R180, R90, R93.reuse ;  /* 0x0000005d5ab47220 */ /* 0x080fe20000410000 */
[----:B------:R-:W-:Y:S02]  /*ad60*/  HADD2.F32 R95, -RZ, R94.H1_H1 ;  /* 0x3000005eff5f7230 */ /* 0x000fe40000004100 */
[----:B------:R-:W-:Y:S01]  /*ad70*/  FMUL.FTZ R93, R45, R93 ;  /* 0x0000005d2d5d7220 */ /* 0x000fe20000410000 */
[----:B------:R-:W-:Y:S01]  /*ad80*/  HADD2.F32 R59, -RZ, R59.H1_H1 ;  /* 0x3000003bff3b7230 */ /* 0x000fe20000004100 */
[----:B------:R-:W-:Y:S01]  /*ad90*/  F2FP.F16.E4M3.UNPACK_B R181, R40.H1 ;  /* 0x00000028ffb5723e */ /* 0x000fe200030006ff */
[--C-:B------:R-:W-:Y:S02]  /*ada0*/  HADD2.F32 R53, -RZ, R44.reuse.H0_H0 ;  /* 0x2000002cff357230 */ /* 0x100fe40000004100 */
[-C--:B------:R-:W-:Y:S01]  /*adb0*/  FMUL.FTZ R182, R92, R95.reuse ;  /* 0x0000005f5cb67220 */ /* 0x080fe20000410000 */
[----:B------:R-:W-:Y:S02]  /*adc0*/  HADD2.F32 R94, -RZ, R44.H1_H1 ;  /* 0x3000002cff5e7230 */ /* 0x000fe40000004100 */
[----:B------:R-:W-:Y:S01]  /*add0*/  FMUL.FTZ R95, R59, R95 ;  /* 0x0000005f3b5f7220 */ /* 0x000fe20000410000 */
[----:B------:R-:W-:-:S02]  /*ade0*/  HADD2.F32 R185, -RZ, R184.H0_H0 ;  /* 0x200000b8ffb97230 */ /* 0x000fc40000004100 */
[-C--:B------:R-:W-:Y:S01]  /*adf0*/  FFMA.FTZ R44, R45, R53.reuse, -R180 ;  /* 0x000000352d2c7223 */ /* 0x080fe200000108b4 */
[----:B------:R-:W-:Y:S01]  /*ae00*/  FFMA.FTZ R45, R90, R53, R93 ;  /* 0x000000355a2d7223 */ /* 0x000fe2000001005d */
[-C--:B------:R-:W-:Y:S01]  /*ae10*/  FFMA.FTZ R53, R59, R94.reuse, -R182 ;  /* 0x0000005e3b357223 */ /* 0x080fe200000108b6 */
[----:B------:R-:W-:Y:S01]  /*ae20*/  FFMA.FTZ R90, R92, R94, R95 ;  /* 0x0000005e5c5a7223 */ /* 0x000fe2000001005f */
[-C--:B------:R-:W-:Y:S01]  /*ae30*/  F2FP.F16.E4M3.UNPACK_B R94, R55.reuse.H1 ;  /* 0x00000037ff5e723e */ /* 0x080fe200030006ff */
[----:B------:R-:W-:Y:S01]  /*ae40*/  HADD2.F32 R182, -RZ, R181.H0_H0 ;  /* 0x200000b5ffb67230 */ /* 0x000fe20000004100 */
[----:B------:R-:W-:Y:S01]  /*ae50*/  F2FP.F16.E4M3.UNPACK_B R93, R55 ;  /* 0x00000037ff5d723e */ /* 0x000fe200020006ff */
[----:B------:R-:W-:Y:S01]  /*ae60*/  HADD2.F32 R184, -RZ, R184.H1_H1 ;  /* 0x300000b8ffb87230 */ /* 0x000fe20000004100 */
[-C--:B------:R-:W-:Y:S01]  /*ae70*/  F2FP.F16.E4M3.UNPACK_B R59, R43.reuse ;  /* 0x0000002bff3b723e */ /* 0x080fe200020006ff */
[----:B------:R-:W-:Y:S01]  /*ae80*/  HADD2.F32 R179, -RZ, R94.H0_H0 ;  /* 0x2000005effb37230 */ /* 0x000fe20000004100 */
[----:B------:R-:W-:Y:S01]  /*ae90*/  F2FP.F16.E4M3.UNPACK_B R43, R43.H1 ;  /* 0x0000002bff2b723e */ /* 0x000fe200030006ff */
[----:B------:R-:W-:Y:S01]  /*aea0*/  HADD2.F32 R95, -RZ, R93.H0_H0 ;  /* 0x2000005dff5f7230 */ /* 0x000fe20000004100 */
[----:B------:R-:W-:Y:S01]  /*aeb0*/  F2FP.F16.E4M3.UNPACK_B R180, R40 ;  /* 0x00000028ffb4723e */ /* 0x000fe200020006ff */
[----:B------:R-:W-:-:S02]  /*aec0*/  HADD2.F32 R40, -RZ, R183.H0_H0 ;  /* 0x200000b7ff287230 */ /* 0x000fc40000004100 */
[-C--:B------:R-:W-:Y:S01]  /*aed0*/  FMUL.FTZ R187, R179, R185.reuse ;  /* 0x000000b9b3bb7220 */ /* 0x080fe20000410000 */
[----:B------:R-:W-:Y:S01]  /*aee0*/  HADD2.F32 R92, -RZ, R43.H0_H0 ;  /* 0x2000002bff5c7230 */ /* 0x000fe20000004100 */
[----:B------:R-:W-:Y:S01]  /*aef0*/  F2FP.SATFINITE.E4M3.F32.PACK_AB_MERGE_C R44, R53, R44, RZ ;  /* 0x0000002c352c723e */ /* 0x000fe200048070ff */
[----:B------:R-:W-:Y:S02]  /*af00*/  HADD2.F32 R55, -RZ, R59.H0_H0 ;  /* 0x2000003bff377230 */ /* 0x000fe40000004100 */
[----:B------:R-:W-:Y:S01]  /*af10*/  FMUL.FTZ R186, R95, R40 ;  /* 0x000000285fba7220 */ /* 0x000fe20000410000 */
[----:B------:R-:W-:Y:S02]  /*af20*/  HADD2.F32 R42, -RZ, R180.H0_H0 ;  /* 0x200000b4ff2a7230 */ /* 0x000fe40000004100 */
[C---:B------:R-:W-:Y:S01]  /*af30*/  FMUL.FTZ R190, R92.reuse, R185 ;  /* 0x000000b95cbe7220 */ /* 0x040fe20000410000 */
[----:B------:R-:W-:Y:S02]  /*af40*/  HADD2.F32 R94, -RZ, R94.H1_H1 ;  /* 0x3000005eff5e7230 */ /* 0x000fe40000004100 */
[----:B------:R-:W-:Y:S01]  /*af50*/  FFMA.FTZ R187, R92, R182, -R187 ;  /* 0x000000b65cbb7223 */ /* 0x000fe200000108bb */
[----:B------:R-:W-:-:S02]  /*af60*/  HADD2.F32 R43, -RZ, R43.H1_H1 ;  /* 0x3000002bff2b7230 */ /* 0x000fc40000004100 */
[C---:B------:R-:W-:Y:S01]  /*af70*/  FMUL.FTZ R188, R55.reuse, R40 ;  /* 0x0000002837bc7220 */ /* 0x040fe20000410000 */
[----:B------:R-:W-:Y:S02]  /*af80*/  HADD2.F32 R93, -RZ, R93.H1_H1 ;  /* 0x3000005dff5d7230 */ /* 0x000fe40000004100 */
[----:B------:R-:W-:Y:S01]  /*af90*/  FFMA.FTZ R40, R55, R42, -R186 ;  /* 0x0000002a37287223 */ /* 0x000fe200000108ba */
[----:B------:R-:W-:Y:S02]  /*afa0*/  HADD2.F32 R92, -RZ, R183.H1_H1 ;  /* 0x300000b7ff5c7230 */ /* 0x000fe40000004100 */
[-C--:B------:R-:W-:Y:S01]  /*afb0*/  FMUL.FTZ R186, R94, R184.reuse ;  /* 0x000000b85eba7220 */ /* 0x080fe20000410000 */
[----:B------:R-:W-:Y:S02]  /*afc0*/  HADD2.F32 R59, -RZ, R59.H1_H1 ;  /* 0x3000003bff3b7230 */ /* 0x000fe40000004100 */
[----:B------:R-:W-:Y:S01]  /*afd0*/  FMUL.FTZ R55, R43, R184 ;  /* 0x000000b82b377220 */ /* 0x000fe20000410000 */
[----:B------:R-:W-:-:S02]  /*afe0*/  HADD2.F32 R181, -RZ, R181.H1_H1 ;  /* 0x300000b5ffb57230 */ /* 0x000fc40000004100 */
[----:B------:R-:W-:Y:S01]  /*aff0*/  FFMA.FTZ R190, R179, R182, R190 ;  /* 0x000000b6b3be7223 */ /* 0x000fe200000100be */
[----:B------:R-:W-:Y:S02]  /*b000*/  HADD2.F32 R180, -RZ, R180.H1_H1 ;  /* 0x300000b4ffb47230 */ /* 0x000fe40000004100 */
[-C--:B------:R-:W-:Y:S01]  /*b010*/  FMUL.FTZ R182, R93, R92.reuse ;  /* 0x0000005c5db67220 */ /* 0x080fe20000410000 */
[----:B------:R-:W-:Y:S01]  /*b020*/  FMUL.FTZ R92, R59, R92 ;  /* 0x0000005c3b5c7220 */ /* 0x000fe20000410000 */
[-C--:B------:R-:W-:Y:S01]  /*b030*/  FFMA.FTZ R186, R43, R181.reuse, -R186 ;  /* 0x000000b52bba7223 */ /* 0x080fe200000108ba */
[----:B------:R-:W-:Y:S01]  /*b040*/  FFMA.FTZ R55, R94, R181, R55 ;  /* 0x000000b55e377223 */ /* 0x000fe20000010037 */
[----:B------:R-:W-:Y:S01]  /*b050*/  FFMA.FTZ R42, R95, R42, R188 ;  /* 0x0000002a5f2a7223 */ /* 0x000fe200000100bc */
[-C--:B------:R-:W-:Y:S01]  /*b060*/  FFMA.FTZ R59, R59, R180.reuse, -R182 ;  /* 0x000000b43b3b7223 */ /* 0x080fe200000108b6 */
[----:B------:R-:W-:Y:S01]  /*b070*/  FFMA.FTZ R93, R93, R180, R92 ;  /* 0x000000b45d5d7223 */ /* 0x000fe2000001005c */
[----:B------:R-:W-:-:S02]  /*b080*/  F2FP.SATFINITE.E4M3.F32.PACK_AB_MERGE_C R186, R186, R187, RZ ;  /* 0x000000bbbaba723e */ /* 0x000fc400048070ff */
[----:B------:R-:W-:Y:S02]  /*b090*/  F2FP.SATFINITE.E4M3.F32.PACK_AB_MERGE_C R55, R55, R190, RZ ;  /* 0x000000be3737723e */ /* 0x000fe400048070ff */
[----:B------:R-:W-:Y:S02]  /*b0a0*/  F2FP.SATFINITE.E4M3.F32.PACK_AB_MERGE_C R45, R90, R45, RZ ;  /* 0x0000002d5a2d723e */ /* 0x000fe400048070ff */
[----:B------:R-:W-:Y:S01]  /*b0b0*/  F2FP.SATFINITE.E4M3.F32.PACK_AB_MERGE_C R43, R59, R40, R186 ;  /* 0x000000283b2b723e */ /* 0x000fe200048070ba */
[----:B------:R-:W-:Y:S01]  /*b0c0*/  IMAD.MOV.U32 R40, RZ, RZ, R47 ;  /* 0x000000ffff287224 */ /* 0x000fe200078e002f */
[----:B------:R-:W-:Y:S02]  /*b0d0*/  F2FP.SATFINITE.E4M3.F32.PACK_AB_MERGE_C R55, R93, R42, R55 ;  /* 0x0000002a5d37723e */ /* 0x000fe40004807037 */
[----:B------:R-:W-:Y:S02]  /*b0e0*/  F2FP.SATFINITE.E4M3.F32.PACK_AB_MERGE_C R41, R41, R56, R44 ;  /* 0x000000382929723e */ /* 0x000fe4000480702c */
[----:B------:R-:W-:-:S02]  /*b0f0*/  F2FP.SATFINITE.E4M3.F32.PACK_AB_MERGE_C R53, R58, R57, R45 ;  /* 0x000000393a35723e */ /* 0x000fc4000480702d */
[----:B------:R-:W-:-:S07]  /*b100*/  MOV R42, R46 ;  /* 0x0000002e002a7202 */ /* 0x000fce0000000f00 */
.L_x_496:
[----:B------:R-:W-:Y:S05]  /*b110*/  BSYNC B3 ;  /* 0x0000000000037941 */ /* 0x000fea0003800000 */
.L_x_495:
        /* <DEDUP_REMOVED lines=10> */
.L_x_494:
[----:B------:R-:W-:Y:S05]  /*b1c0*/  BSYNC B2 ;  /* 0x0000000000027941 */ /* 0x000fea0003800000 */
.L_x_493:
[----:B------:R-:W-:-:S13]  /*b1d0*/  ISETP.NE.AND P4, PT, R34, RZ, PT ;  /* 0x000000ff2200720c */ /* 0x000fda0003f85270 */
[----:B------:R-:W-:Y:S05]  /*b1e0*/  @!P4 BRA `(.L_x_488) ;  /* 0x0000000c00e0c947 */ /* 0x000fea0003800000 */
[----:B0--3--:R-:W3:Y:S01]  /*b1f0*/  LDL R40, [R1+0x18] ;  /* 0x0000180001287983 */ /* 0x009ee20000100800 */
[----:B------:R-:W-:Y:S01]  /*b200*/  IADD3 R53, P4, P5, R116, R142, R27 ;  /* 0x0000008e74357210 */ /* 0x000fe20007d9e01b */
[----:B------:R-:W-:Y:S03]  /*b210*/  BSSY B2, `(.L_x_497) ;  /* 0x00000eb000027945 */ /* 0x000fe60003800000 */
[----:B------:R-:W-:Y:S02]  /*b220*/  IADD3.X R52, R0, R178, R30, P4, P5 ;  /* 0x000000b200347210 */ /* 0x000fe400027ea41e */
[----:B------:R-:W-:Y:S02]  /*b230*/  ISETP.GE.AND P4, PT, R170, R136, PT ;  /* 0x00000088aa00720c */ /* 0x000fe40003f86270 */
[----:B---3--:R-:W-:-:S04]  /*b240*/  LOP3.LUT P6, RZ, R40, 0x1, RZ, 0xc0, !PT ;  /* 0x0000000128ff7812 */ /* 0x008fc800078cc0ff */
[----:B------:R-:W-:-:S04]  /*b250*/  SEL R40, R97, R158, !P6 ;  /* 0x0000009e61287207 */ /* 0x000fc80007000000 */
[----:B------:R-:W-:-:S04]  /*b260*/  SHF.R.S32.HI R41, RZ, 0x1f, R40 ;  /* 0x0000001fff297819 */ /* 0x000fc80000011428 */
[----:B------:R-:W-:-:S04]  /*b270*/  LEA.HI R41, R41, R40, RZ, 0x5 ;  /* 0x0000002829297211 */ /* 0x000fc800078f28ff */
[----:B------:R-:W-:-:S04]  /*b280*/  LEA.HI.SX32 R41, R41, R26, 0x1b ;  /* 0x0000001a29297211 */ /* 0x000fc800078fdaff */
[----:B------:R-:W-:Y:S01]  /*b290*/  SHF.R.S32.HI R40, RZ, 0x1f, R41 ;  /* 0x0000001fff287819 */ /* 0x000fe20000011429 */
[----:B------:R-:W-:-:S03]  /*b2a0*/  IMAD.SHL.U32 R55, R41, 0x10, RZ ;  /* 0x0000001029377824 */ /* 0x000fc600078e00ff */
[----:B------:R-:W-:-:S04]  /*b2b0*/  LEA.HI R40, R40, R41, RZ, 0x2 ;  /* 0x0000002928287211 */ /* 0x000fc800078f10ff */
[----:B------:R-:W-:Y:S02]  /*b2c0*/  SHF.R.S32.HI R41, RZ, 0x2, R40 ;  /* 0x00000002ff297819 */ /* 0x000fe40000011428 */
[----:B------:R-:W-:-:S03]  /*b2d0*/  LOP3.LUT R40, R172, 0x30, R55, 0xf8, !PT ;  /* 0x00000030ac287812 */ /* 0x000fc600078ef837 */
[----:B------:R-:W-:Y:S01]  /*b2e0*/  IMAD R41, R41, 0x2800, R174 ;  /* 0x0000280029297824 */ /* 0x000fe200078e02ae */
[----:B------:R-:W-:-:S04]  /*b2f0*/  LOP3.LUT R40, R40, R173, RZ, 0x3c, !PT ;  /* 0x000000ad28287212 */ /* 0x000fc800078e3cff */
        /* <DEDUP_REMOVED lines=8> */
[----:B------:R-:W-:Y:S01]  /*b380*/  SHF.R.U32.HI R89, RZ, 0x8, R61 ;  /* 0x00000008ff597819 */ /* 0x000fe2000001163d */
[----:B-1----:R-:W-:Y:S01]  /*b390*/  IMAD.MOV.U32 R56, RZ, RZ, R44 ;  /* 0x000000ffff387224 */ /* 0x002fe200078e002c */
[----:B0-----:R-:W-:Y:S01]  /*b3a0*/  MOV R54, R40 ;  /* 0x0000002800367202 */ /* 0x001fe20000000f00 */
[----:B------:R-:W-:Y:S01]  /*b3b0*/  IMAD.MOV.U32 R48, RZ, RZ, R41 ;  /* 0x000000ffff307224 */ /* 0x000fe200078e0029 */
[----:B------:R-:W-:Y:S01]  /*b3c0*/  SHF.R.U32.HI R91, RZ, 0x10, R61 ;  /* 0x00000010ff5b7819 */ /* 0x000fe2000001163d */
[----:B------:R-:W-:Y:S01]  /*b3d0*/  IMAD.SHL.U32 R40, R89, 0x100, RZ ;  /* 0x0000010059287824 */ /* 0x000fe200078e00ff */
[----:B------:R-:W-:Y:S02]  /*b3e0*/  LOP3.LUT R57, R61, 0xff0000ff, RZ, 0xc0, !PT ;  /* 0xff0000ff3d397812 */ /* 0x000fe400078ec0ff */
[----:B------:R-:W-:Y:S02]  /*b3f0*/  SHF.R.U32.HI R61, RZ, 0x8, R63 ;  /* 0x00000008ff3d7819 */ /* 0x000fe4000001163f */
[----:B------:R-:W-:-:S02]  /*b400*/  SHF.R.U32.HI R88, RZ, 0x10, R49 ;  /* 0x00000010ff587819 */ /* 0x000fc40000011631 */
[----:B------:R-:W-:Y:S02]  /*b410*/  SHF.R.U32.HI R60, RZ, 0x8, R49 ;  /* 0x00000008ff3c7819 */ /* 0x000fe40000011631 */
[----:B------:R-:W-:Y:S01]  /*b420*/  LOP3.LUT R50, R49, 0xff0000ff, RZ, 0xc0, !PT ;  /* 0xff0000ff31327812 */ /* 0x000fe200078ec0ff */
[----:B------:R-:W-:Y:S01]  /*b430*/  IMAD.MOV.U32 R49, RZ, RZ, R42 ;  /* 0x000000ffff317224 */ /* 0x000fe200078e002a */
[----:B------:R-:W-:Y:S01]  /*b440*/  LOP3.LUT R57, R57, 0xff00, R40, 0xf8, !PT ;  /* 0x0000ff0039397812 */ /* 0x000fe200078ef828 */
[----:B------:R-:W-:Y:S01]  /*b450*/  IMAD.U32 R42, R91, 0x10000, RZ ;  /* 0x000100005b2a7824 */ /* 0x000fe200078e00ff */
[----:B------:R-:W-:Y:S01]  /*b460*/  LOP3.LUT R59, R63, 0xff0000ff, RZ, 0xc0, !PT ;  /* 0xff0000ff3f3b7812 */ /* 0x000fe200078ec0ff */
[----:B------:R-:W-:Y:S01]  /*b470*/  IMAD.SHL.U32 R41, R60, 0x100, RZ ;  /* 0x000001003c297824 */ /* 0x000fe200078e00ff */
[----:B------:R-:W-:Y:S02]  /*b480*/  SHF.R.U32.HI R58, RZ, 0x8, R51 ;  /* 0x00000008ff3a7819 */ /* 0x000fe40000011633 */
[----:B------:R-:W-:-:S02]  /*b490*/  SHF.L.U32 R40, R61, 0x8, RZ ;  /* 0x000000083d287819 */ /* 0x000fc400000006ff */
[----:B------:R-:W-:Y:S01]  /*b4a0*/  SHF.R.U32.HI R90, RZ, 0x10, R63 ;  /* 0x00000010ff5a7819 */ /* 0x000fe2000001163f */
[----:B------:R-:W-:Y:S01]  /*b4b0*/  IMAD.SHL.U32 R44, R58, 0x100, RZ ;  /* 0x000001003a2c7824 */ /* 0x000fe200078e00ff */
[----:B------:R-:W-:Y:S02]  /*b4c0*/  LOP3.LUT R59, R59, 0xff00, R40, 0xf8, !PT ;  /* 0x0000ff003b3b7812 */ /* 0x000fe400078ef828 */
[----:B------:R-:W-:Y:S02]  /*b4d0*/  SHF.R.U32.HI R62, RZ, 0x10, R51 ;  /* 0x00000010ff3e7819 */ /* 0x000fe40000011633 */
[----:B------:R-:W-:Y:S02]  /*b4e0*/  LOP3.LUT R42, R57, 0xff0000, R42, 0xf8, !PT ;  /* 0x00ff0000392a7812 */ /* 0x000fe400078ef82a */
[----:B------:R-:W-:Y:S01]  /*b4f0*/  SHF.L.U32 R40, R90, 0x10, RZ ;  /* 0x000000105a287819 */ /* 0x000fe200000006ff */
[----:B------:R-:W-:Y:S01]  /*b500*/  IMAD.U32 R62, R62, 0x10000, RZ ;  /* 0x000100003e3e7824 */ /* 0x000fe200078e00ff */
[----:B------:R-:W-:-:S02]  /*b510*/  LOP3.LUT R51, R51, 0xff0000ff, RZ, 0xc0, !PT ;  /* 0xff0000ff33337812 */ /* 0x000fc400078ec0ff */
[-C--:B------:R-:W-:Y:S02]  /*b520*/  F2FP.F16.E4M3.UNPACK_B R61, R167.reuse.H1 ;  /* 0x000000a7ff3d723e */ /* 0x080fe400030006ff */
[----:B------:R-:W-:Y:S02]  /*b530*/  F2FP.F16.E4M3.UNPACK_B R58, R56.H1 ;  /* 0x00000038ff3a723e */ /* 0x000fe400030006ff */
[----:B------:R-:W-:Y:S02]  /*b540*/  F2FP.F16.E4M3.UNPACK_B R57, R54.H1 ;  /* 0x00000036ff39723e */ /* 0x000fe400030006ff */
[----:B------:R-:W-:Y:S02]  /*b550*/  LOP3.LUT R40, R59, 0xff0000, R40, 0xf8, !PT ;  /* 0x00ff00003b287812 */ /* 0x000fe400078ef828 */
[----:B------:R-:W-:Y:S01]  /*b560*/  LOP3.LUT R63, R50, 0xff00, R41, 0xf8, !PT ;  /* 0x0000ff00323f7812 */ /* 0x000fe200078ef829 */
[----:B------:R-:W-:Y:S01]  /*b570*/  HADD2.F32 R41, -RZ, R61.H0_H0 ;  /* 0x2000003dff297230 */ /* 0x000fe20000004100 */
[----:B------:R-:W-:Y:S01]  /*b580*/  LOP3.LUT R89, R51, 0xff00, R44, 0xf8, !PT ;  /* 0x0000ff0033597812 */ /* 0x000fe200078ef82c */
[----:B------:R-:W-:Y:S01]  /*b590*/  HADD2.F32 R51, -RZ, R58.H0_H0 ;  /* 0x2000003aff337230 */ /* 0x000fe20000004100 */
[----:B------:R-:W-:Y:S01]  /*b5a0*/  F2FP.F16.E4M3.UNPACK_B R59, R176.H1 ;  /* 0x000000b0ff3b723e */ /* 0x000fe200030006ff */
[----:B------:R-:W-:Y:S01]  /*b5b0*/  HADD2.F32 R50, -RZ, R57.H0_H0 ;  /* 0x20000039ff327230 */ /* 0x000fe20000004100 */
[----:B------:R-:W-:Y:S01]  /*b5c0*/  F2FP.F16.E4M3.UNPACK_B R167, R167 ;  /* 0x000000a7ffa7723e */ /* 0x000fe200020006ff */
[----:B------:R-:W-:-:S02]  /*b5d0*/  IMAD.U32 R44, R88, 0x10000, RZ ;  /* 0x00010000582c7824 */ /* 0x000fc400078e00ff */
[-C--:B------:R-:W-:Y:S01]  /*b5e0*/  FMUL.FTZ R91, R51, R41.reuse ;  /* 0x00000029335b7220 */ /* 0x080fe20000410000 */
[----:B------:R-:W-:Y:S02]  /*b5f0*/  HADD2.F32 R60, -RZ, R59.H0_H0 ;  /* 0x2000003bff3c7230 */ /* 0x000fe40000004100 */
[C---:B------:R-:W-:Y:S01]  /*b600*/  FMUL.FTZ R88, R50.reuse, R41 ;  /* 0x0000002932587220 */ /* 0x040fe20000410000 */
[----:B------:R-:W-:Y:S01]  /*b610*/  LOP3.LUT R41, R89, 0xff0000, R62, 0xf8, !PT ;  /* 0x00ff000059297812 */ /* 0x000fe200078ef83e */
[----:B------:R-:W-:Y:S01]  /*b620*/  HADD2.F32 R57, -RZ, R57.H1_H1 ;  /* 0x30000039ff397230 */ /* 0x000fe20000004100 */
[----:B------:R-:W-:Y:S01]  /*b630*/  F2FP.F16.E4M3.UNPACK_B R176, R176 ;  /* 0x000000b0ffb0723e */ /* 0x000fe200020006ff */
[-C--:B------:R-:W-:Y:S01]  /*b640*/  FFMA.FTZ R50, R50, R60.reuse, -R91 ;  /* 0x0000003c32327223 */ /* 0x080fe2000001085b */
[----:B------:R-:W-:Y:S01]  /*b650*/  FFMA.FTZ R51, R51, R60, R88 ;  /* 0x0000003c33337223 */ /* 0x000fe20000010058 */
[----:B------:R-:W-:Y:S01]  /*b660*/  HADD2.F32 R60, -RZ, R61.H1_H1 ;  /* 0x3000003dff3c7230 */ /* 0x000fe20000004100 */
[----:B------:R-:W-:Y:S01]  /*b670*/  LOP3.LUT R44, R63, 0xff0000, R44, 0xf8, !PT ;  /* 0x00ff00003f2c7812 */ /* 0x000fe200078ef82c */
[----:B------:R-:W-:Y:S01]  /*b680*/  HADD2.F32 R61, -RZ, R58.H1_H1 ;  /* 0x3000003aff3d7230 */ /* 0x000fe20000004100 */
[----:B------:R-:W-:Y:S01]  /*b690*/  F2FP.F16.E4M3.UNPACK_B R58, R56 ;  /* 0x00000038ff3a723e */ /* 0x000fe200020006ff */
[----:B------:R-:W-:Y:S01]  /*b6a0*/  HADD2.F32 R62, -RZ, R59.H1_H1 ;  /* 0x3000003bff3e7230 */ /* 0x000fe20000004100 */
[----:B------:R-:W-:Y:S01]  /*b6b0*/  F2FP.F16.E4M3.UNPACK_B R59, R54 ;  /* 0x00000036ff3b723e */ /* 0x000fe200020006ff */
[-C--:B------:R-:W-:Y:S01]  /*b6c0*/  FMUL.FTZ R88, R57, R60.reuse ;  /* 0x0000003c39587220 */ /* 0x080fe20000410000 */
[----:B------:R-:W-:Y:S01]  /*b6d0*/  FMUL.FTZ R54, R61, R60 ;  /* 0x0000003c3d367220 */ /* 0x000fe20000410000 */
[----:B------:R-:W-:Y:S01]  /*b6e0*/  HADD2.F32 R89, -RZ, R167.H0_H0 ;  /* 0x200000a7ff597230 */ /* 0x000fe20000004100 */
[----:B------:R-:W-:Y:S01]  /*b6f0*/  F2FP.F16.E4M3.UNPACK_B R90, R166.H1 ;  /* 0x000000a6ff5a723e */ /* 0x000fe200030006ff */
[----:B------:R-:W-:-:S02]  /*b700*/  HADD2.F32 R60, -RZ, R58.H0_H0 ;  /* 0x2000003aff3c7230 */ /* 0x000fc40000004100 */
[-C--:B------:R-:W-:Y:S01]  /*b710*/  FFMA.FTZ R57, R57, R62.reuse, -R54 ;  /* 0x0000003e39397223 */ /* 0x080fe20000010836 */
[----:B------:R-:W-:Y:S02]  /*b720*/  HADD2.F32 R56, -RZ, R59.H0_H0 ;  /* 0x2000003bff387230 */ /* 0x000fe40000004100 */
[----:B------:R-:W-:Y:S01]  /*b730*/  FFMA.FTZ R54, R61, R62, R88 ;  /* 0x0000003e3d367223 */ /* 0x000fe20000010058 */
[----:B------:R-:W-:Y:S02]  /*b740*/  HADD2.F32 R63, -RZ, R176.H0_H0 ;  /* 0x200000b0ff3f7230 */ /* 0x000fe40000004100 */
[-C--:B------:R-:W-:Y:S01]  /*b750*/  FMUL.FTZ R91, R60, R89.reuse ;  /* 0x000000593c5b7220 */ /* 0x080fe20000410000 */
[----:B------:R-:W-:Y:S02]  /*b760*/  HADD2.F32 R62, -RZ, R167.H1_H1 ;  /* 0x300000a7ff3e7230 */ /* 0x000fe40000004100 */
[----:B------:R-:W-:Y:S01]  /*b770*/  FMUL.FTZ R89, R56, R89 ;  /* 0x0000005938597220 */ /* 0x000fe20000410000 */
[----:B------:R-:W-:-:S02]  /*b780*/  HADD2.F32 R61, -RZ, R58.H1_H1 ;  /* 0x3000003aff3d7230 */ /* 0x000fc40000004100 */
[-C--:B------:R-:W-:Y:S01]  /*b790*/  FFMA.FTZ R56, R56, R63.reuse, -R91 ;  /* 0x0000003f38387223 */ /* 0x080fe2000001085b */
[----:B------:R-:W-:Y:S02]  /*b7a0*/  HADD2.F32 R59, -RZ, R59.H1_H1 ;  /* 0x3000003bff3b7230 */ /* 0x000fe40000004100 */
[----:B------:R-:W-:Y:S01]  /*b7b0*/  FFMA.FTZ R58, R60, R63, R89 ;  /* 0x0000003f3c3a7223 */ /* 0x000fe20000010059 */
[----:B------:R-:W-:Y:S02]  /*b7c0*/  HADD2.F32 R176, -RZ, R176.H1_H1 ;  /* 0x300000b0ffb07230 */ /* 0x000fe40000004100 */
[----:B------:R-:W-:Y:S01]  /*b7d0*/  FMUL.FTZ R60, R61, R62 ;  /* 0x0000003e3d3c7220 */ /* 0x000fe20000410000 */
[----:B------:R-:W-:Y:S01]  /*b7e0*/  F2FP.F16.E4M3.UNPACK_B R63, R46.H1 ;  /* 0x0000002eff3f723e */ /* 0x000fe200030006ff */
[C---:B------:R-:W-:Y:S01]  /*b7f0*/  FMUL.FTZ R62, R59.reuse, R62 ;  /* 0x0000003e3b3e7220 */ /* 0x040fe20000410000 */
[----:B------:R-:W-:Y:S01]  /*b800*/  F2FP.F16.E4M3.UNPACK_B R89, R177.H1 ;  /* 0x000000b1ff59723e */ /* 0x000fe200030006ff */
[----:B------:R-:W-:Y:S01]  /*b810*/  FFMA.FTZ R59, R59, R176, -R60 ;  /* 0x000000b03b3b7223 */ /* 0x000fe2000001083c */
[----:B------:R-:W-:Y:S01]  /*b820*/  F2FP.F16.E4M3.UNPACK_B R60, R49.H1 ;  /* 0x00000031ff3c723e */ /* 0x000fe200030006ff */
[----:B------:R-:W-:-:S02]  /*b830*/  HADD2.F32 R93, -RZ, R90.H0_H0 ;  /* 0x2000005aff5d7230 */ /* 0x000fc40000004100 */
[----:B------:R-:W-:Y:S01]  /*b840*/  FFMA.FTZ R61, R61, R176, R62 ;  /* 0x000000b03d3d7223 */ /* 0x000fe2000001003e */
[--C-:B------:R-:W-:Y:S01]  /*b850*/  HADD2.F32 R88, -RZ, R63.reuse.H0_H0 ;  /* 0x2000003fff587230 */ /* 0x100fe20000004100 */
[----:B------:R-:W-:Y:S01]  /*b860*/  F2FP.F16.E4M3.UNPACK_B R166, R166 ;  /* 0x000000a6ffa6723e */ /* 0x000fe200020006ff */
[----:B------:R-:W-:Y:S01]  /*b870*/  HADD2.F32 R90, -RZ, R90.H1_H1 ;  /* 0x3000005aff5a7230 */ /* 0x000fe20000004100 */
[----:B------:R-:W-:Y:S01]  /*b880*/  F2FP.F16.E4M3.UNPACK_B R49, R49 ;  /* 0x00000031ff31723e */ /* 0x000fe200020006ff */
[----:B------:R-:W-:Y:S02]  /*b890*/  HADD2.F32 R63, -RZ, R63.H1_H1 ;  /* 0x3000003fff3f7230 */ /* 0x000fe40000004100 */
[----:B------:R-:W-:Y:S01]  /*b8a0*/  FMUL.FTZ R95, R88, R93 ;  /* 0x0000005d585f7220 */ /* 0x000fe20000410000 */
[----:B------:R-:W-:Y:S01]  /*b8b0*/  HADD2.F32 R62, -RZ, R60.H0_H0 ;  /* 0x2000003cff3e7230 */ /* 0x000fe20000004100 */
[----:B------:R-:W-:Y:S01]  /*b8c0*/  F2FP.F16.E4M3.UNPACK_B R177, R177 ;  /* 0x000000b1ffb1723e */ /* 0x000fe200020006ff */
[----:B------:R-:W-:-:S02]  /*b8d0*/  HADD2.F32 R91, -RZ, R89.H0_H0 ;  /* 0x20000059ff5b7230 */ /* 0x000fc40000004100 */
[----:B------:R-:W-:Y:S01]  /*b8e0*/  FMUL.FTZ R167, R63, R90 ;  /* 0x0000005a3fa77220 */ /* 0x000fe20000410000 */
[----:B------:R-:W-:Y:S02]  /*b8f0*/  HADD2.F32 R60, -RZ, R60.H1_H1 ;  /* 0x3000003cff3c7230 */ /* 0x000fe40000004100 */
[C---:B------:R-:W-:Y:S01]  /*b900*/  FMUL.FTZ R93, R62.reuse, R93 ;  /* 0x0000005d3e5d7220 */ /* 0x040fe20000410000 */
[----:B------:R-:W-:Y:S02]  /*b910*/  HADD2.F32 R89, -RZ, R89.H1_H1 ;  /* 0x30000059ff597230 */ /* 0x000fe40000004100 */
[-C--:B------:R-:W-:Y:S01]  /*b920*/  FFMA.FTZ R95, R62, R91.reuse, -R95 ;  /* 0x0000005b3e5f7223 */ /* 0x080fe2000001085f */
[----:B------:R-:W-:Y:S01]  /*b930*/  F2FP.SATFINITE.E4M3.F32.PACK_AB_MERGE_C R50, R57, R50, RZ ;  /* 0x000000323932723e */ /* 0x000fe200048070ff */
[----:B------:R-:W-:Y:S01]  /*b940*/  FMUL.FTZ R62, R60, R90 ;  /* 0x0000005a3c3e7220 */ /* 0x000fe20000410000 */
[----:B------:R-:W-:Y:S01]  /*b950*/  FFMA.FTZ R90, R88, R91, R93 ;  /* 0x0000005b585a7223 */ /* 0x000fe2000001005d */
[-C--:B------:R-:W-:Y:S01]  /*b960*/  FFMA.FTZ R92, R60, R89.reuse, -R167 ;  /* 0x000000593c5c7223 */ /* 0x080fe200000108a7 */
[----:B------:R-:W-:Y:S01]  /*b970*/  F2FP.F16.E4M3.UNPACK_B R60, R46 ;  /* 0x0000002eff3c723e */ /* 0x000fe200020006ff */
[----:B------:R-:W-:Y:S01]  /*b980*/  FFMA.FTZ R167, R63, R89, R62 ;  /* 0x000000593fa77223 */ /* 0x000fe2000001003e */
[----:B------:R-:W-:Y:S01]  /*b990*/  HADD2.F32 R89, -RZ, R166.H0_H0 ;  /* 0x200000a6ff597230 */ /* 0x000fe20000004100 */
[----:B------:R-:W-:Y:S01]  /*b9a0*/  F2FP.SATFINITE.E4M3.F32.PACK_AB_MERGE_C R54, R54, R51, RZ ;  /* 0x000000333636723e */ /* 0x000fe200048070ff */
[----:B------:R-:W-:Y:S01]  /*b9b0*/  HADD2.F32 R46, -RZ, R49.H0_H0 ;  /* 0x20000031ff2e7230 */ /* 0x000fe20000004100 */
[----:B------:R-:W-:Y:S01]  /*b9c0*/  F2FP.F16.E4M3.UNPACK_B R57, R45 ;  /* 0x0000002dff39723e */ /* 0x000fe200020006ff */
[----:B------:R-:W-:Y:S01]  /*b9d0*/  HADD2.F32 R62, -RZ, R60.H0_H0 ;  /* 0x2000003cff3e7230 */ /* 0x000fe20000004100 */
[----:B------:R-:W-:Y:S01]  /*b9e0*/  F2FP.SATFINITE.E4M3.F32.PACK_AB_MERGE_C R51, R59, R56, R50 ;  /* 0x000000383b33723e */ /* 0x000fe20004807032 */
[----:B------:R-:W-:Y:S01]  /*b9f0*/  HADD2.F32 R63, -RZ, R177.H0_H0 ;  /* 0x200000b1ff3f7230 */ /* 0x000fe20000004100 */
[----:B------:R-:W-:Y:S01]  /*ba00*/  F2FP.F16.E4M3.UNPACK_B R56, R48 ;  /* 0x00000030ff38723e */ /* 0x000fe200020006ff */
[----:B------:R-:W-:-:S02]  /*ba10*/  HADD2.F32 R166, -RZ, R166.H1_H1 ;  /* 0x300000a6ffa67230 */ /* 0x000fc40000004100 */
[-C--:B------:R-:W-:Y:S01]  /*ba20*/  FMUL.FTZ R91, R62, R89.reuse ;  /* 0x000000593e5b7220 */ /* 0x080fe20000410000 */
[----:B------:R-:W-:Y:S02]  /*ba30*/  HADD2.F32 R49, -RZ, R49.H1_H1 ;  /* 0x30000031ff317230 */ /* 0x000fe40000004100 */
[C---:B------:R-:W-:Y:S01]  /*ba40*/  FMUL.FTZ R89, R46.reuse, R89 ;  /* 0x000000592e597220 */ /* 0x040fe20000410000 */
[----:B------:R-:W-:Y:S02]  /*ba50*/  HADD2.F32 R60, -RZ, R60.H1_H1 ;  /* 0x3000003cff3c7230 */ /* 0x000fe40000004100 */
[-C--:B------:R-:W-:Y:S01]  /*ba60*/  FFMA.FTZ R91, R46, R63.reuse, -R91 ;  /* 0x0000003f2e5b7223 */ /* 0x080fe2000001085b */
[----:B------:R-:W-:Y:S02]  /*ba70*/  HADD2.F32 R177, -RZ, R177.H1_H1 ;  /* 0x300000b1ffb17230 */ /* 0x000fe40000004100 */
[----:B------:R-:W-:Y:S01]  /*ba80*/  FFMA.FTZ R46, R62, R63, R89 ;  /* 0x0000003f3e2e7223 */ /* 0x000fe20000010059 */
[----:B------:R-:W-:Y:S01]  /*ba90*/  FMUL.FTZ R93, R49, R166 ;  /* 0x000000a6315d7220 */ /* 0x000fe20000410000 */
[----:B------:R-:W-:Y:S01]  /*baa0*/  F2FP.F16.E4M3.UNPACK_B R62, R44 ;  /* 0x0000002cff3e723e */ /* 0x000fe200020006ff */
[C---:B------:R-:W-:Y:S01]  /*bab0*/  FMUL.FTZ R88, R60.reuse, R166 ;  /* 0x000000a63c587220 */ /* 0x040fe20000410000 */
[----:B------:R-:W-:Y:S01]  /*bac0*/  F2FP.SATFINITE.E4M3.F32.PACK_AB_MERGE_C R50, R61, R58, R54 ;  /* 0x0000003a3d32723e */ /* 0x000fe20004807036 */
[----:B------:R-:W-:Y:S01]  /*bad0*/  FFMA.FTZ R93, R60, R177, R93 ;  /* 0x000000b13c5d7223 */ /* 0x000fe2000001005d */
[----:B------:R-:W-:Y:S01]  /*bae0*/  HADD2.F32 R58, -RZ, R57.H0_H0 ;  /* 0x20000039ff3a7230 */ /* 0x000fe20000004100 */
[----:B------:R-:W-:Y:S01]  /*baf0*/  F2FP.F16.E4M3.UNPACK_B R60, R42 ;  /* 0x0000002aff3c723e */ /* 0x000fe200020006ff */
[----:B------:R-:W-:-:S02]  /*bb00*/  HADD2.F32 R63, -RZ, R62.H0_H0 ;  /* 0x2000003eff3f7230 */ /* 0x000fc40000004100 */
[----:B------:R-:W-:Y:S01]  /*bb10*/  FFMA.FTZ R88, R49, R177, -R88 ;  /* 0x000000b131587223 */ /* 0x000fe20000010858 */
[----:B------:R-:W-:Y:S01]  /*bb20*/  HADD2.F32 R54, -RZ, R56.H0_H0 ;  /* 0x20000038ff367230 */ /* 0x000fe20000004100 */
[----:B------:R-:W-:Y:S01]  /*bb30*/  F2FP.SATFINITE.E4M3.F32.PACK_AB_MERGE_C R49, R92, R95, RZ ;  /* 0x0000005f5c31723e */ /* 0x000fe200048070ff */
[----:B------:R-:W-:Y:S02]  /*bb40*/  HADD2.F32 R61, -RZ, R60.H0_H0 ;  /* 0x2000003cff3d7230 */ /* 0x000fe40000004100 */
[-C--:B------:R-:W-:Y:S01]  /*bb50*/  FMUL.FTZ R89, R58, R63.reuse ;  /* 0x0000003f3a597220 */ /* 0x080fe20000410000 */
[----:B------:R-:W-:Y:S02]  /*bb60*/  HADD2.F32 R59, -RZ, R57.H1_H1 ;  /* 0x30000039ff3b7230 */ /* 0x000fe40000004100 */
[----:B------:R-:W-:Y:S01]  /*bb70*/  FMUL.FTZ R63, R54, R63 ;  /* 0x0000003f363f7220 */ /* 0x000fe20000410000 */
[----:B------:R-:W-:Y:S01]  /*bb80*/  HADD2.F32 R62, -RZ, R62.H1_H1 ;  /* 0x3000003eff3e7230 */ /* 0x000fe20000004100 */
[----:B------:R-:W-:Y:S01]  /*bb90*/  F2FP.SATFINITE.E4M3.F32.PACK_AB_MERGE_C R49, R88, R91, R49 ;  /* 0x0000005b5831723e */ /* 0x000fe20004807031 */
[----:B------:R-:W-:-:S02]  /*bba0*/  HADD2.F32 R57, -RZ, R56.H1_H1 ;  /* 0x30000038ff397230 */ /* 0x000fc40000004100 */
[-C--:B------:R-:W-:Y:S01]  /*bbb0*/  FFMA.FTZ R54, R54, R61.reuse, -R89 ;  /* 0x0000003d36367223 */ /* 0x080fe20000010859 */
[----:B------:R-:W-:Y:S02]  /*bbc0*/  HADD2.F32 R60, -RZ, R60.H1_H1 ;  /* 0x3000003cff3c7230 */ /* 0x000fe40000004100 */
[----:B------:R-:W-:Y:S01]  /*bbd0*/  FFMA.FTZ R56, R58, R61, R63 ;  /* 0x0000003d3a387223 */ /* 0x000fe2000001003f */
[-C--:B------:R-:W-:Y:S01]  /*bbe0*/  FMUL.FTZ R88, R59, R62.reuse ;  /* 0x0000003e3b587220 */ /* 0x080fe20000410000 */
[C---:B------:R-:W-:Y:S01]  /*bbf0*/  FMUL.FTZ R62, R57.reuse, R62 ;  /* 0x0000003e393e7220 */ /* 0x040fe20000410000 */
[----:B------:R-:W-:Y:S02]  /*bc00*/  F2FP.F16.E4M3.UNPACK_B R58, R45.H1 ;  /* 0x0000002dff3a723e */ /* 0x000fe400030006ff */
[----:B------:R-:W-:Y:S01]  /*bc10*/  F2FP.F16.E4M3.UNPACK_B R61, R44.H1 ;  /* 0x0000002cff3d723e */ /* 0x000fe200030006ff */
[----:B------:R-:W-:Y:S01]  /*bc20*/  FFMA.FTZ R45, R57, R60, -R88 ;  /* 0x0000003c392d7223 */ /* 0x000fe20000010858 */
[----:B------:R-:W-:Y:S01]  /*bc30*/  F2FP.F16.E4M3.UNPACK_B R48, R48.H1 ;  /* 0x00000030ff30723e */ /* 0x000fe200030006ff */
[----:B------:R-:W-:Y:S01]  /*bc40*/  FFMA.FTZ R57, R59, R60, R62 ;  /* 0x0000003c3b397223 */ /* 0x000fe2000001003e */
[----:B------:R-:W-:Y:S01]  /*bc50*/  F2FP.F16.E4M3.UNPACK_B R42, R42.H1 ;  /* 0x0000002aff2a723e */ /* 0x000fe200030006ff */
[----:B------:R-:W-:Y:S01]  /*bc60*/  HADD2.F32 R59, -RZ, R58.H0_H0 ;  /* 0x2000003aff3b7230 */ /* 0x000fe20000004100 */
[----:B------:R-:W-:Y:S01]  /*bc70*/  F2FP.SATFINITE.E4M3.F32.PACK_AB_MERGE_C R90, R167, R90, RZ ;  /* 0x0000005aa75a723e */ /* 0x000fe200048070ff */
[----:B------:R-:W-:-:S02]  /*bc80*/  HADD2.F32 R62, -RZ, R61.H0_H0 ;  /* 0x2000003dff3e7230 */ /* 0x000fc40000004100 */
[----:B------:R-:W-:Y:S01]  /*bc90*/  HADD2.F32 R44, -RZ, R48.H0_H0 ;  /* 0x20000030ff2c7230 */ /* 0x000fe20000004100 */
[----:B------:R-:W-:Y:S01]  /*bca0*/  F2FP.SATFINITE.E4M3.F32.PACK_AB_MERGE_C R46, R93, R46, R90 ;  /* 0x0000002e5d2e723e */ /* 0x000fe2000480705a */
[----:B------:R-:W-:Y:S02]  /*bcb0*/  HADD2.F32 R58, -RZ, R58.H1_H1 ;  /* 0x3000003aff3a7230 */ /* 0x000fe40000004100 */
[-C--:B------:R-:W-:Y:S01]  /*bcc0*/  FMUL.FTZ R89, R59, R62.reuse ;  /* 0x0000003e3b597220 */ /* 0x080fe20000410000 */
[----:B------:R-:W-:Y:S02]  /*bcd0*/  HADD2.F32 R63, -RZ, R61.H1_H1 ;  /* 0x3000003dff3f7230 */ /* 0x000fe40000004100 */
[----:B------:R-:W-:Y:S01]  /*bce0*/  FMUL.FTZ R62, R44, R62 ;  /* 0x0000003e2c3e7220 */ /* 0x000fe20000410000 */
[----:B------:R-:W-:Y:S01]  /*bcf0*/  HADD2.F32 R60, -RZ, R42.H0_H0 ;  /* 0x2000002aff3c7230 */ /* 0x000fe20000004100 */
[----:B------:R-:W-:Y:S01]  /*bd00*/  F2FP.F16.E4M3.UNPACK_B R90, R41.H1 ;  /* 0x00000029ff5a723e */ /* 0x000fe200030006ff */
[----:B------:R-:W-:-:S02]  /*bd10*/  HADD2.F32 R48, -RZ, R48.H1_H1 ;  /* 0x30000030ff307230 */ /* 0x000fc40000004100 */
[-C--:B------:R-:W-:Y:S01]  /*bd20*/  FMUL.FTZ R91, R58, R63.reuse ;  /* 0x0000003f3a5b7220 */ /* 0x080fe20000410000 */
[----:B------:R-:W-:Y:S02]  /*bd30*/  HADD2.F32 R61, -RZ, R42.H1_H1 ;  /* 0x3000002aff3d7230 */ /* 0x000fe40000004100 */
[-C--:B------:R-:W-:Y:S01]  /*bd40*/  FFMA.FTZ R42, R44, R60.reuse, -R89 ;  /* 0x0000003c2c2a7223 */ /* 0x080fe20000010859 */
[----:B------:R-:W-:Y:S01]  /*bd50*/  FFMA.FTZ R44, R59, R60, R62 ;  /* 0x0000003c3b2c7223 */ /* 0x000fe2000001003e */
[C---:B------:R-:W-:Y:S01]  /*bd60*/  FMUL.FTZ R63, R48.reuse, R63 ;  /* 0x0000003f303f7220 */ /* 0x040fe20000410000 */
[----:B------:R-:W-:Y:S01]  /*bd70*/  F2FP.F16.E4M3.UNPACK_B R59, R47 ;  /* 0x0000002fff3b723e */ /* 0x000fe200020006ff */
[----:B------:R-:W-:Y:S01]  /*bd80*/  FFMA.FTZ R93, R48, R61, -R91 ;  /* 0x0000003d305d7223 */ /* 0x000fe2000001085b */
[----:B------:R-:W-:Y:S01]  /*bd90*/  F2FP.F16.E4M3.UNPACK_B R60, R47.H1 ;  /* 0x0000002fff3c723e */ /* 0x000fe200030006ff */
[----:B------:R-:W-:Y:S01]  /*bda0*/  FFMA.FTZ R95, R58, R61, R63 ;  /* 0x0000003d3a5f7223 */ /* 0x000fe2000001003f */
[----:B------:R-:W-:Y:S01]  /*bdb0*/  F2FP.F16.E4M3.UNPACK_B R89, R41 ;  /* 0x00000029ff59723e */ /* 0x000fe200020006ff */
[----:B------:R-:W-:Y:S01]  /*bdc0*/  HADD2.F32 R61, -RZ, R59.H0_H0 ;  /* 0x2000003bff3d7230 */ /* 0x000fe20000004100 */
[-C--:B------:R-:W-:Y:S01]  /*bdd0*/  F2FP.F16.E4M3.UNPACK_B R48, R43.reuse ;  /* 0x0000002bff30723e */ /* 0x080fe200020006ff */
[----:B------:R-:W-:Y:S01]  /*bde0*/  HADD2.F32 R91, -RZ, R90.H0_H0 ;  /* 0x2000005aff5b7230 */ /* 0x000fe20000004100 */
[----:B------:R-:W-:Y:S01]  /*bdf0*/  F2FP.F16.E4M3.UNPACK_B R43, R43.H1 ;  /* 0x0000002bff2b723e */ /* 0x000fe200030006ff */
[----:B------:R-:W-:Y:S01]  /*be00*/  HADD2.F32 R92, -RZ, R89.H0_H0 ;  /* 0x20000059ff5c7230 */ /* 0x000fe20000004100 */
[-C--:B------:R-:W-:Y:S01]  /*be10*/  F2FP.F16.E4M3.UNPACK_B R41, R40.reuse ;  /* 0x00000028ff29723e */ /* 0x080fe200020006ff */
[----:B------:R-:W-:Y:S01]  /*be20*/  HADD2.F32 R47, -RZ, R48.H0_H0 ;  /* 0x20000030ff2f7230 */ /* 0x000fe20000004100 */
[----:B------:R-:W-:Y:S01]  /*be30*/  F2FP.F16.E4M3.UNPACK_B R62, R40.H1 ;  /* 0x00000028ff3e723e */ /* 0x000fe200030006ff */
[----:B------:R-:W-:-:S02]  /*be40*/  HADD2.F32 R40, -RZ, R60.H0_H0 ;  /* 0x2000003cff287230 */ /* 0x000fc40000004100 */
[-C--:B------:R-:W-:Y:S01]  /*be50*/  FMUL.FTZ R94, R61, R92.reuse ;  /* 0x0000005c3d5e7220 */ /* 0x080fe20000410000 */
[----:B------:R-:W-:Y:S02]  /*be60*/  HADD2.F32 R58, -RZ, R43.H0_H0 ;  /* 0x2000002bff3a7230 */ /* 0x000fe40000004100 */
[----:B------:R-:W-:Y:S01]  /*be70*/  FMUL.FTZ R92, R47, R92 ;  /* 0x0000005c2f5c7220 */ /* 0x000fe20000410000 */
[----:B------:R-:W-:Y:S02]  /*be80*/  HADD2.F32 R63, -RZ, R62.H0_H0 ;  /* 0x2000003eff3f7230 */ /* 0x000fe40000004100 */
[-C--:B------:R-:W-:Y:S01]  /*be90*/  FMUL.FTZ R167, R40, R91.reuse ;  /* 0x0000005b28a77220 */ /* 0x080fe20000410000 */
[----:B------:R-:W-:Y:S02]  /*bea0*/  HADD2.F32 R88, -RZ, R41.H0_H0 ;  /* 0x20000029ff587230 */ /* 0x000fe40000004100 */
[----:B------:R-:W-:Y:S01]  /*beb0*/  FMUL.FTZ R91, R58, R91 ;  /* 0x0000005b3a5b7220 */ /* 0x000fe20000410000 */
[----:B------:R-:W-:-:S02]  /*bec0*/  HADD2.F32 R60, -RZ, R60.H1_H1 ;  /* 0x3000003cff3c7230 */ /* 0x000fc40000004100 */
[----:B------:R-:W-:Y:S01]  /*bed0*/  FFMA.FTZ R167, R58, R63, -R167 ;  /* 0x0000003f3aa77223 */ /* 0x000fe200000108a7 */
[----:B------:R-:W-:Y:S02]  /*bee0*/  HADD2.F32 R90, -RZ, R90.H1_H1 ;  /* 0x3000005aff5a7230 */ /* 0x000fe40000004100 */
[-C--:B------:R-:W-:Y:S01]  /*bef0*/  FFMA.FTZ R92, R61, R88.reuse, R92 ;  /* 0x000000583d5c7223 */ /* 0x080fe2000001005c */
[----:B------:R-:W-:Y:S02]  /*bf00*/  HADD2.F32 R43, -RZ, R43.H1_H1 ;  /* 0x3000002bff2b7230 */ /* 0x000fe40000004100 */
[----:B------:R-:W-:Y:S01]  /*bf10*/  FFMA.FTZ R94, R47, R88, -R94 ;  /* 0x000000582f5e7223 */ /* 0x000fe2000001085e */
[----:B------:R-:W-:Y:S02]  /*bf20*/  HADD2.F32 R59, -RZ, R59.H1_H1 ;  /* 0x3000003bff3b7230 */ /* 0x000fe40000004100 */
[----:B------:R-:W-:Y:S01]  /*bf30*/  FMUL.FTZ R58, R60, R90 ;  /* 0x0000005a3c3a7220 */ /* 0x000fe20000410000 */
[----:B------:R-:W-:-:S02]  /*bf40*/  HADD2.F32 R89, -RZ, R89.H1_H1 ;  /* 0x30000059ff597230 */ /* 0x000fc40000004100 */
[----:B------:R-:W-:Y:S01]  /*bf50*/  FMUL.FTZ R61, R43, R90 ;  /* 0x0000005a2b3d7220 */ /* 0x000fe20000410000 */
[----:B------:R-:W-:Y:S02]  /*bf60*/  HADD2.F32 R62, -RZ, R62.H1_H1 ;  /* 0x3000003eff3e7230 */ /* 0x000fe40000004100 */
[----:B------:R-:W-:Y:S01]  /*bf70*/  FFMA.FTZ R91, R40, R63, R91 ;  /* 0x0000003f285b7223 */ /* 0x000fe2000001005b */
[----:B------:R-:W-:Y:S02]  /*bf80*/  HADD2.F32 R48, -RZ, R48.H1_H1 ;  /* 0x30000030ff307230 */ /* 0x000fe40000004100 */
[-C--:B------:R-:W-:Y:S01]  /*bf90*/  FMUL.FTZ R47, R59, R89.reuse ;  /* 0x000000593b2f7220 */ /* 0x080fe20000410000 */
[----:B------:R-:W-:Y:S02]  /*bfa0*/  HADD2.F32 R41, -RZ, R41.H1_H1 ;  /* 0x30000029ff297230 */ /* 0x000fe40000004100 */
[-C--:B------:R-:W-:Y:S01]  /*bfb0*/  FFMA.FTZ R58, R43, R62.reuse, -R58 ;  /* 0x0000003e2b3a7223 */ /* 0x080fe2000001083a */
[----:B------:R-:W-:Y:S01]  /*bfc0*/  FFMA.FTZ R60, R60, R62, R61 ;  /* 0x0000003e3c3c7223 */ /* 0x000fe2000001003d */
[C---:B------:R-:W-:Y:S01]  /*bfd0*/  FMUL.FTZ R40, R48.reuse, R89 ;  /* 0x0000005930287220 */ /* 0x040fe20000410000 */
[----:B------:R-:W-:Y:S01]  /*bfe0*/  F2FP.SATFINITE.E4M3.F32.PACK_AB_MERGE_C R42, R93, R42, RZ ;  /* 0x0000002a5d2a723e */ /* 0x000fe200048070ff */
[----:B------:R-:W-:Y:S01]  /*bff0*/  FFMA.FTZ R47, R48, R41, -R47 ;  /* 0x00000029302f7223 */ /* 0x000fe2000001082f */
[----:B------:R-:W-:Y:S01]  /*c000*/  F2FP.SATFINITE.E4M3.F32.PACK_AB_MERGE_C R58, R58, R167, RZ ;  /* 0x000000a73a3a723e */ /* 0x000fe200048070ff */
[----:B------:R-:W-:Y:S01]  /*c010*/  FFMA.FTZ R41, R59, R41, R40 ;  /* 0x000000293b297223 */ /* 0x000fe20000010028 */
[----:B------:R-:W-:Y:S01]  /*c020*/  F2FP.SATFINITE.E4M3.F32.PACK_AB_MERGE_C R60, R60, R91, RZ ;  /* 0x0000005b3c3c723e */ /* 0x000fe200048070ff */
[----:B------:R-:W-:Y:S01]  /*c030*/  IMAD.MOV.U32 R40, RZ, RZ, R51 ;  /* 0x000000ffff287224 */ /* 0x000fe200078e0033 */
[----:B------:R-:W-:-:S02]  /*c040*/  F2FP.SATFINITE.E4M3.F32.PACK_AB_MERGE_C R44, R95, R44, RZ ;  /* 0x0000002c5f2c723e */ /* 0x000fc400048070ff */
[----:B------:R-:W-:Y:S02]  /*c050*/  F2FP.SATFINITE.E4M3.F32.PACK_AB_MERGE_C R42, R45, R54, R42 ;  /* 0x000000362d2a723e */ /* 0x000fe4000480702a */
[----:B------:R-:W-:Y:S02]  /*c060*/  F2FP.SATFINITE.E4M3.F32.PACK_AB_MERGE_C R43, R47, R94, R58 ;  /* 0x0000005e2f2b723e */ /* 0x000fe4000480703a */
[----:B------:R-:W-:Y:S02]  /*c070*/  F2FP.SATFINITE.E4M3.F32.PACK_AB_MERGE_C R47, R41, R92, R60 ;  /* 0x0000005c292f723e */ /* 0x000fe4000480703c */
[----:B------:R-:W-:Y:S01]  /*c080*/  F2FP.SATFINITE.E4M3.F32.PACK_AB_MERGE_C R45, R57, R56, R44 ;  /* 0x00000038392d723e */ /* 0x000fe2000480702c */
[----:B------:R-:W-:Y:S01]  /*c090*/  IMAD.MOV.U32 R44, RZ, RZ, R50 ;  /* 0x000000ffff2c7224 */ /* 0x000fe200078e0032 */
[----:B------:R-:W-:Y:S01]  /*c0a0*/  MOV R41, R42 ;  /* 0x0000002a00297202 */ /* 0x000fe20000000f00 */
[----:B------:R-:W-:-:S07]  /*c0b0*/  IMAD.MOV.U32 R42, RZ, RZ, R49 ;  /* 0x000000ffff2a7224 */ /* 0x000fce00078e0031 */
.L_x_498:
[----:B------:R-:W-:Y:S05]  /*c0c0*/  BSYNC B2 ;  /* 0x0000000000027941 */ /* 0x000fea0003800000 */
.L_x_497:
[----:B------:R-:W-:-:S13]  /*c0d0*/  ISETP.GE.AND P4, PT, R55, R153, PT ;  /* 0x000000993700720c */ /* 0x000fda0003f86270 */
[--C-:B------:R-:W-:Y:S02]  /*c0e0*/  @!P4 SHF.R.S32.HI R49, RZ, 0x1f, R55.reuse ;  /* 0x0000001fff31c819 */ /* 0x100fe40000011437 */
[----:B------:R-:W-:-:S04]  /*c0f0*/  @!P4 IADD3 R51, P5, P6, R116, R142, R55 ;  /* 0x0000008e7433c210 */ /* 0x000fc80007ebe037 */
[----:B------:R-:W-:Y:S02]  /*c100*/  @!P4 IADD3.X R178, R0, R178, R49, P5, P6 ;  /* 0x000000b200b2c210 */ /* 0x000fe40002fec431 */
[----:B------:R-:W-:-:S05]  /*c110*/  IADD3 R48, P5, R53, R126, RZ ;  /* 0x0000007e35307210 */ /* 0x000fca0007fbe0ff */
[----:B------:R-:W-:Y:S01]  /*c120*/  IMAD.X R49, R52, 0x1, R127, P5 ;  /* 0x0000000134317824 */ /* 0x000fe200028e067f */
[----:B------:R-:W-:-:S04]  /*c130*/  @!P4 IADD3 R50, P5, R51, R126, RZ ;  /* 0x0000007e3332c210 */ /* 0x000fc80007fbe0ff */
[----:B------:R-:W-:Y:S01]  /*c140*/  @!P4 IADD3.X R51, R178, R127, RZ, P5, !PT ;  /* 0x0000007fb233c210 */ /* 0x000fe20002ffe4ff */
[----:B0-----:R4:W-:Y:S04]  /*c150*/  STG.E.128 desc[UR54][R48.64], R40 ;  /* 0x0000002830007986 */ /* 0x0019e8000c101d36 */
[----:B-1----:R4:W-:Y:S04]  /*c160*/  @!P4 STG.E.128 desc[UR54][R50.64], R44 ;  /* 0x0000002c3200c986 */ /* 0x0029e8000c101d36 */
.L_x_488:
[----:B------:R-:W-:Y:S05]  /*c170*/  BSYNC B1 ;  /* 0x0000000000017941 */ /* 0x000fea0003800000 */
.L_x_487:
[-C--:B0--34-:R-:W-:Y:S02]  /*c180*/  IMAD R40, R144, R138.reuse, RZ ;  /* 0x0000008a90287224 */ /* 0x099fe400078e02ff */
[----:B------:R-:W-:-:S04]  /*c190*/  IMAD.WIDE.U32 R140, R211, R138, R140 ;  /* 0x0000008ad38c7225 */ /* 0x000fc800078e008c */
[----:B------:R-:W-:Y:S01]  /*c1a0*/  IMAD R53, R211, R139, R40 ;  /* 0x0000008bd3357224 */ /* 0x000fe200078e0228 */
[----:B------:R-:W-:Y:S06]  /*c1b0*/  @P2 BRA `(.L_x_457) ;  /* 0x0000003000942947 */ /* 0x000fec0003800000 */
[----:B------:R-:W-:Y:S01]  /*c1c0*/  ISETP.NE.AND P2, PT, R32, RZ, PT ;  /* 0x000000ff2000720c */ /* 0x000fe20003f45270 */
[----:B------:R-:W-:Y:S01]  /*c1d0*/  BSSY B1, `(.L_x_499) ;  /* 0x00000f8000017945 */ /* 0x000fe20003800000 */
[----:B------:R-:W-:-:S11]  /*c1e0*/  IMAD.IADD R53, R141, 0x1, R53 ;  /* 0x000000018d357824 */ /* 0x000fd600078e0235 */
[----:B------:R-:W-:Y:S05]  /*c1f0*/  @!P2 BRA `(.L_x_500) ;  /* 0x0000000c00d4a947 */ /* 0x000fea0003800000 */
[----:B------:R-:W-:Y:S01]  /*c200*/  SEL R40, R97, R158, !P0 ;  /* 0x0000009e61287207 */ /* 0x000fe20004000000 */
[----:B------:R-:W-:Y:S01]  /*c210*/  BSSY B2, `(.L_x_501) ;  /* 0x00000f1000027945 */ /* 0x000fe20003800000 */
[----:B------:R-:W-:Y:S02]  /*c220*/  IADD3 R49, P2, P4, R116, R140, R20 ;  /* 0x0000008c74317210 */ /* 0x000fe40007c5e014 */
[----:B------:R-:W-:Y:S02]  /*c230*/  SHF.R.S32.HI R41, RZ, 0x1f, R40 ;  /* 0x0000001fff297819 */ /* 0x000fe40000011428 */
[----:B------:R-:W-:Y:S02]  /*c240*/  IADD3.X R42, R0, R53, R28, P2, P4 ;  /* 0x00000035002a7210 */ /* 0x000fe400017e841c */
[----:B------:R-:W-:-:S04]  /*c250*/  LEA.HI R40, R41, R40, RZ, 0x5 ;  /* 0x0000002829287211 */ /* 0x000fc800078f28ff */
[----:B------:R-:W-:-:S05]  /*c260*/  LEA.HI.SX32 R41, R40, R15, 0x1b ;  /* 0x0000000f28297211 */ /* 0x000fca00078fdaff */
[----:B------:R-:W-:-:S05]  /*c270*/  IMAD.SHL.U32 R43, R41, 0x10, RZ ;  /* 0x00000010292b7824 */ /* 0x000fca00078e00ff */
[----:B------:R-:W-:-:S13]  /*c280*/  ISETP.GE.AND P2, PT, R43, R153, PT ;  /* 0x000000992b00720c */ /* 0x000fda0003f46270 */
[--C-:B------:R-:W-:Y:S02]  /*c290*/  @!P2 SHF.R.S32.HI R40, RZ, 0x1f, R43.reuse ;  /* 0x0000001fff28a819 */ /* 0x100fe4000001142b */
[----:B------:R-:W-:-:S04]  /*c2a0*/  @!P2 IADD3 R51, P4, P5, R116, R140, R43 ;  /* 0x0000008c7433a210 */ /* 0x000fc80007d9e02b */
[----:B------:R-:W-:Y:S02]  /*c2b0*/  @!P2 IADD3.X R40, R0, R53, R40, P4, P5 ;  /* 0x000000350028a210 */ /* 0x000fe400027ea428 */
[----:B------:R-:W-:-:S05]  /*c2c0*/  IADD3 R48, P4, R49, R126, RZ ;  /* 0x0000007e31307210 */ /* 0x000fca0007f9e0ff */
[----:B------:R-:W-:Y:S01]  /*c2d0*/  IMAD.X R49, R42, 0x1, R127, P4 ;  /* 0x000000012a317824 */ /* 0x000fe200020e067f */
[----:B------:R-:W-:-:S04]  /*c2e0*/  @!P2 IADD3 R50, P4, R51, R126, RZ ;  /* 0x0000007e3332a210 */ /* 0x000fc80007f9e0ff */
[----:B------:R-:W-:Y:S02]  /*c2f0*/  @!P2 IADD3.X R51, R40, R127, RZ, P4, !PT ;  /* 0x0000007f2833a210 */ /* 0x000fe400027fe4ff */
[----:B------:R-:W-:Y:S02]  /*c300*/  SHF.R.S32.HI R40, RZ, 0x1f, R41 ;  /* 0x0000001fff287819 */ /* 0x000fe40000011429 */
[----:B------:R-:W-:Y:S02]  /*c310*/  ISETP.GE.AND P4, PT, R22, R136, PT ;  /* 0x000000881600720c */ /* 0x000fe40003f86270 */
[----:B------:R-:W-:Y:S02]  /*c320*/  LEA.HI R40, R40, R41, RZ, 0x2 ;  /* 0x0000002928287211 */ /* 0x000fe400078f10ff */
[----:B------:R-:W-:Y:S02]  /*c330*/  LOP3.LUT R41, R196, 0x30, R43, 0xf8, !PT ;  /* 0x00000030c4297812 */ /* 0x000fe400078ef82b */
[----:B------:R-:W-:-:S02]  /*c340*/  SHF.R.S32.HI R40, RZ, 0x2, R40 ;  /* 0x00000002ff287819 */ /* 0x000fc40000011428 */
        /* <DEDUP_REMOVED lines=10> */
[----:B------:R-:W-:Y:S01]  /*c3f0*/  SHF.R.U32.HI R54, RZ, 0x8, R77 ;  /* 0x00000008ff367819 */ /* 0x000fe2000001164d */
[----:B0-----:R-:W-:Y:S01]  /*c400*/  IMAD.MOV.U32 R57, RZ, RZ, R40 ;  /* 0x000000ffff397224 */ /* 0x001fe200078e0028 */
[----:B------:R-:W-:Y:S01]  /*c410*/  SHF.R.U32.HI R61, RZ, 0x8, R65 ;  /* 0x00000008ff3d7819 */ /* 0x000fe20000011641 */
[----:B-1----:R-:W-:Y:S01]  /*c420*/  IMAD.MOV.U32 R59, RZ, RZ, R44 ;  /* 0x000000ffff3b7224 */ /* 0x002fe200078e002c */
[----:B------:R-:W-:Y:S01]  /*c430*/  SHF.R.U32.HI R63, RZ, 0x8, R67 ;  /* 0x00000008ff3f7819 */ /* 0x000fe20000011643 */
[----:B------:R-:W-:Y:S01]  /*c440*/  IMAD.SHL.U32 R40, R54, 0x100, RZ ;  /* 0x0000010036287824 */ /* 0x000fe200078e00ff */
[----:B------:R-:W-:Y:S01]  /*c450*/  LOP3.LUT R55, R77, 0xff0000ff, RZ, 0xc0, !PT ;  /* 0xff0000ff4d377812 */ /* 0x000fe200078ec0ff */
[----:B------:R-:W-:Y:S01]  /*c460*/  IMAD.SHL.U32 R61, R61, 0x100, RZ ;  /* 0x000001003d3d7824 */ /* 0x000fe200078e00ff */
[----:B------:R-:W-:Y:S01]  /*c470*/  SHF.R.U32.HI R66, RZ, 0x10, R77 ;  /* 0x00000010ff427819 */ /* 0x000fe2000001164d */
[----:B------:R-:W-:Y:S01]  /*c480*/  IMAD.SHL.U32 R63, R63, 0x100, RZ ;  /* 0x000001003f3f7824 */ /* 0x000fe200078e00ff */
[----:B------:R-:W-:-:S02]  /*c490*/  SHF.R.U32.HI R64, RZ, 0x8, R79 ;  /* 0x00000008ff407819 */ /* 0x000fc4000001164f */
[----:B------:R-:W-:Y:S02]  /*c4a0*/  MOV R52, R41 ;  /* 0x0000002900347202 */ /* 0x000fe40000000f00 */
[----:B------:R-:W-:Y:S02]  /*c4b0*/  SHF.R.U32.HI R62, RZ, 0x10, R79 ;  /* 0x00000010ff3e7819 */ /* 0x000fe4000001164f */
[----:B------:R-:W-:Y:S01]  /*c4c0*/  LOP3.LUT R40, R55, 0xff00, R40, 0xf8, !PT ;  /* 0x0000ff0037287812 */ /* 0x000fe200078ef828 */
[----:B------:R-:W-:Y:S01]  /*c4d0*/  IMAD.SHL.U32 R55, R64, 0x100, RZ ;  /* 0x0000010040377824 */ /* 0x000fe200078e00ff */
[----:B------:R-:W-:Y:S02]  /*c4e0*/  SHF.L.U32 R41, R66, 0x10, RZ ;  /* 0x0000001042297819 */ /* 0x000fe400000006ff */
[----:B------:R-:W-:Y:S02]  /*c4f0*/  LOP3.LUT R58, R65, 0xff0000ff, RZ, 0xc0, !PT ;  /* 0xff0000ff413a7812 */ /* 0x000fe400078ec0ff */
[----:B------:R-:W-:-:S02]  /*c500*/  LOP3.LUT R60, R67, 0xff0000ff, RZ, 0xc0, !PT ;  /* 0xff0000ff433c7812 */ /* 0x000fc400078ec0ff */
[----:B------:R-:W-:Y:S02]  /*c510*/  LOP3.LUT R56, R79, 0xff0000ff, RZ, 0xc0, !PT ;  /* 0xff0000ff4f387812 */ /* 0x000fe400078ec0ff */
[----:B------:R-:W-:Y:S02]  /*c520*/  MOV R54, R42 ;  /* 0x0000002a00367202 */ /* 0x000fe40000000f00 */
[----:B------:R-:W-:Y:S01]  /*c530*/  LOP3.LUT R42, R40, 0xff0000, R41, 0xf8, !PT ;  /* 0x00ff0000282a7812 */ /* 0x000fe200078ef829 */
[----:B------:R-:W-:Y:S01]  /*c540*/  IMAD.U32 R40, R62, 0x10000, RZ ;  /* 0x000100003e287824 */ /* 0x000fe200078e00ff */
[----:B------:R-:W-:Y:S02]  /*c550*/  LOP3.LUT R44, R58, 0xff00, R61, 0xf8, !PT ;  /* 0x0000ff003a2c7812 */ /* 0x000fe400078ef83d */
[----:B------:R-:W-:Y:S02]  /*c560*/  LOP3.LUT R64, R60, 0xff00, R63, 0xf8, !PT ;  /* 0x0000ff003c407812 */ /* 0x000fe400078ef83f */
[----:B------:R-:W-:-:S02]  /*c570*/  LOP3.LUT R55, R56, 0xff00, R55, 0xf8, !PT ;  /* 0x0000ff0038377812 */ /* 0x000fc400078ef837 */
[----:B------:R-:W-:Y:S02]  /*c580*/  F2FP.F16.E4M3.UNPACK_B R63, R162.H1 ;  /* 0x000000a2ff3f723e */ /* 0x000fe400030006ff */
[----:B------:R-:W-:Y:S02]  /*c590*/  F2FP.F16.E4M3.UNPACK_B R60, R59.H1 ;  /* 0x0000003bff3c723e */ /* 0x000fe400030006ff */
[----:B------:R-:W-:Y:S02]  /*c5a0*/  F2FP.F16.E4M3.UNPACK_B R58, R57.H1 ;  /* 0x00000039ff3a723e */ /* 0x000fe400030006ff */
[----:B------:R-:W-:Y:S01]  /*c5b0*/  LOP3.LUT R41, R55, 0xff0000, R40, 0xf8, !PT ;  /* 0x00ff000037297812 */ /* 0x000fe200078ef828 */
[----:B------:R-:W-:Y:S01]  /*c5c0*/  HADD2.F32 R40, -RZ, R63.H0_H0 ;  /* 0x2000003fff287230 */ /* 0x000fe20000004100 */
[----:B------:R-:W-:Y:S01]  /*c5d0*/  F2FP.F16.E4M3.UNPACK_B R61, R164.H1 ;  /* 0x000000a4ff3d723e */ /* 0x000fe200030006ff */
[----:B------:R-:W-:Y:S01]  /*c5e0*/  HADD2.F32 R56, -RZ, R60.H0_H0 ;  /* 0x2000003cff387230 */ /* 0x000fe20000004100 */
[----:B------:R-:W-:Y:S01]  /*c5f0*/  SHF.R.U32.HI R67, RZ, 0x10, R67 ;  /* 0x00000010ff437819 */ /* 0x000fe20000011643 */
[----:B------:R-:W-:Y:S01]  /*c600*/  HADD2.F32 R55, -RZ, R58.H0_H0 ;  /* 0x2000003aff377230 */ /* 0x000fe20000004100 */
[----:B------:R-:W-:Y:S01]  /*c610*/  SHF.R.U32.HI R65, RZ, 0x10, R65 ;  /* 0x00000010ff417819 */ /* 0x000fe20000011641 */
[----:B------:R-:W-:-:S02]  /*c620*/  HADD2.F32 R62, -RZ, R61.H0_H0 ;  /* 0x2000003dff3e7230 */ /* 0x000fc40000004100 */
[CC--:B------:R-:W-:Y:S01]  /*c630*/  FMUL.FTZ R66, R56.reuse, R40.reuse ;  /* 0x0000002838427220 */ /* 0x0c0fe20000410000 */
[----:B------:R-:W-:Y:S02]  /*c640*/  IMAD.U32 R67, R67, 0x10000, RZ ;  /* 0x0001000043437824 */ /* 0x000fe400078e00ff */
[----:B------:R-:W-:Y:S01]  /*c650*/  FMUL.FTZ R77, R55, R40 ;  /* 0x00000028374d7220 */ /* 0x000fe20000410000 */
[----:B------:R-:W-:Y:S02]  /*c660*/  IMAD.U32 R65, R65, 0x10000, RZ ;  /* 0x0001000041417824 */ /* 0x000fe400078e00ff */
[-C--:B------:R-:W-:Y:S01]  /*c670*/  FFMA.FTZ R55, R55, R62.reuse, -R66 ;  /* 0x0000003e37377223 */ /* 0x080fe20000010842 */
[----:B------:R-:W-:Y:S02]  /*c680*/  HADD2.F32 R58, -RZ, R58.H1_H1 ;  /* 0x3000003aff3a7230 */ /* 0x000fe40000004100 */
        /* <DEDUP_REMOVED lines=8> */
[----:B------:R-:W-:Y:S01]  /*c710*/  F2FP.F16.E4M3.UNPACK_B R61, R57 ;  /* 0x00000039ff3d723e */ /* 0x000fe200020006ff */
[----:B------:R-:W-:Y:S01]  /*c720*/  FMUL.FTZ R57, R63, R62 ;  /* 0x0000003e3f397220 */ /* 0x000fe20000410000 */
[----:B------:R-:W-:Y:S01]  /*c730*/  LOP3.LUT R44, R44, 0xff0000, R65, 0xf8, !PT ;  /* 0x00ff00002c2c7812 */ /* 0x000fe200078ef841 */
[----:B------:R-:W-:Y:S01]  /*c740*/  HADD2.F32 R65, -RZ, R162.H0_H0 ;  /* 0x200000a2ff417230 */ /* 0x000fe20000004100 */
[----:B------:R-:W-:Y:S01]  /*c750*/  F2FP.F16.E4M3.UNPACK_B R164, R164 ;  /* 0x000000a4ffa4723e */ /* 0x000fe200020006ff */
        /* <DEDUP_REMOVED lines=19> */
[----:B------:R-:W-:Y:S01]  /*c890*/  HADD2.F32 R67, -RZ, R62.H0_H0 ;  /* 0x2000003eff437230 */ /* 0x000fe20000004100 */
[----:B------:R-:W-:Y:S01]  /*c8a0*/  F2FP.F16.E4M3.UNPACK_B R61, R54.H1 ;  /* 0x00000036ff3d723e */ /* 0x000fe200030006ff */
[----:B------:R-:W-:-:S02]  /*c8b0*/  HADD2.F32 R65, -RZ, R64.H0_H0 ;  /* 0x20000040ff417230 */ /* 0x000fc40000004100 */
[----:B------:R-:W-:Y:S01]  /*c8c0*/  FFMA.FTZ R77, R63, R164, R162 ;  /* 0x000000a43f4d7223 */ /* 0x000fe200000100a2 */
[----:B------:R-:W-:Y:S01]  /*c8d0*/  HADD2.F32 R76, -RZ, R62.H1_H1 ;  /* 0x3000003eff4c7230 */ /* 0x000fe20000004100 */
[----:B------:R-:W-:Y:S01]  /*c8e0*/  F2FP.F16.E4M3.UNPACK_B R163, R163 ;  /* 0x000000a3ffa3723e */ /* 0x000fe200020006ff */
[--C-:B------:R-:W-:Y:S02]  /*c8f0*/  HADD2.F32 R62, -RZ, R61.reuse.H0_H0 ;  /* 0x2000003dff3e7230 */ /* 0x100fe40000004100 */
[-C--:B------:R-:W-:Y:S01]  /*c900*/  FMUL.FTZ R79, R65, R67.reuse ;  /* 0x00000043414f7220 */ /* 0x080fe20000410000 */
[----:B------:R-:W-:Y:S01]  /*c910*/  HADD2.F32 R63, -RZ, R66.H0_H0 ;  /* 0x20000042ff3f7230 */ /* 0x000fe20000004100 */
[----:B------:R-:W-:Y:S01]  /*c920*/  F2FP.F16.E4M3.UNPACK_B R54, R54 ;  /* 0x00000036ff36723e */ /* 0x000fe200020006ff */
[----:B------:R-:W-:Y:S02]  /*c930*/  HADD2.F32 R64, -RZ, R64.H1_H1 ;  /* 0x30000040ff407230 */ /* 0x000fe40000004100 */
[----:B------:R-:W-:Y:S01]  /*c940*/  FMUL.FTZ R90, R62, R67 ;  /* 0x000000433e5a7220 */ /* 0x000fe20000410000 */
[----:B------:R-:W-:-:S02]  /*c950*/  HADD2.F32 R61, -RZ, R61.H1_H1 ;  /* 0x3000003dff3d7230 */ /* 0x000fc40000004100 */
[-C--:B------:R-:W-:Y:S01]  /*c960*/  FFMA.FTZ R88, R62, R63.reuse, -R79 ;  /* 0x0000003f3e587223 */ /* 0x080fe2000001084f */
[----:B------:R-:W-:Y:S02]  /*c970*/  HADD2.F32 R66, -RZ, R66.H1_H1 ;  /* 0x30000042ff427230 */ /* 0x000fe40000004100 */
[CC--:B------:R-:W-:Y:S01]  /*c980*/  FMUL.FTZ R62, R64.reuse, R76.reuse ;  /* 0x0000004c403e7220 */ /* 0x0c0fe20000410000 */
[----:B------:R-:W-:Y:S01]  /*c990*/  FFMA.FTZ R90, R65, R63, R90 ;  /* 0x0000003f415a7223 */ /* 0x000fe2000001005a */
[C---:B------:R-:W-:Y:S01]  /*c9a0*/  FMUL.FTZ R67, R61.reuse, R76 ;  /* 0x0000004c3d437220 */ /* 0x040fe20000410000 */
[----:B------:R-:W-:Y:S01]  /*c9b0*/  F2FP.F16.E4M3.UNPACK_B R165, R165 ;  /* 0x000000a5ffa5723e */ /* 0x000fe200020006ff */
[----:B------:R-:W-:Y:S01]  /*c9c0*/  FFMA.FTZ R89, R61, R66, -R62 ;  /* 0x000000423d597223 */ /* 0x000fe2000001083e */
[----:B------:R-:W-:Y:S01]  /*c9d0*/  F2FP.F16.E4M3.UNPACK_B R61, R46 ;  /* 0x0000002eff3d723e */ /* 0x000fe200020006ff */
[--C-:B------:R-:W-:Y:S02]  /*c9e0*/  HADD2.F32 R65, -RZ, R163.reuse.H0_H0 ;  /* 0x200000a3ff417230 */ /* 0x100fe40000004100 */
[----:B------:R-:W-:Y:S01]  /*c9f0*/  FFMA.FTZ R91, R64, R66, R67 ;  /* 0x00000042405b7223 */ /* 0x000fe20000010043 */
[----:B------:R-:W-:Y:S01]  /*ca00*/  HADD2.F32 R163, -RZ, R163.H1_H1 ;  /* 0x300000a3ffa37230 */ /* 0x000fe20000004100 */
[----:B------:R-:W-:Y:S01]  /*ca10*/  F2FP.SATFINITE.E4M3.F32.PACK_AB_MERGE_C R55, R58, R55, RZ ;  /* 0x000000373a37723e */ /* 0x000fe200048070ff */
[--C-:B------:R-:W-:Y:S01]  /*ca20*/  HADD2.F32 R62, -RZ, R61.reuse.H0_H0 ;  /* 0x2000003dff3e7230 */ /* 0x100fe20000004100 */
[----:B------:R-:W-:Y:S01]  /*ca30*/  F2FP.SATFINITE.E4M3.F32.PACK_AB_MERGE_C R57, R57, R56, RZ ;  /* 0x000000383939723e */ /* 0x000fe200048070ff */
[----:B------:R-:W-:Y:S01]  /*ca40*/  HADD2.F32 R46, -RZ, R54.H0_H0 ;  /* 0x20000036ff2e7230 */ /* 0x000fe20000004100 */
[----:B------:R-:W-:Y:S01]  /*ca50*/  F2FP.F16.E4M3.UNPACK_B R58, R52 ;  /* 0x00000034ff3a723e */ /* 0x000fe200020006ff */
[----:B------:R-:W-:-:S02]  /*ca60*/  HADD2.F32 R61, -RZ, R61.H1_H1 ;  /* 0x3000003dff3d7230 */ /* 0x000fc40000004100 */
[-C--:B------:R-:W-:Y:S01]  /*ca70*/  FMUL.FTZ R67, R62, R65.reuse ;  /* 0x000000413e437220 */ /* 0x080fe20000410000 */
[----:B------:R-:W-:Y:S02]  /*ca80*/  HADD2.F32 R54, -RZ, R54.H1_H1 ;  /* 0x30000036ff367230 */ /* 0x000fe40000004100 */
[----:B------:R-:W-:Y:S01]  /*ca90*/  FMUL.FTZ R65, R46, R65 ;  /* 0x000000412e417220 */ /* 0x000fe20000410000 */
[--C-:B------:R-:W-:Y:S02]  /*caa0*/  HADD2.F32 R63, -RZ, R165.reuse.H0_H0 ;  /* 0x200000a5ff3f7230 */ /* 0x100fe40000004100 */
[CC--:B------:R-:W-:Y:S01]  /*cab0*/  FMUL.FTZ R79, R61.reuse, R163.reuse ;  /* 0x000000a33d4f7220 */ /* 0x0c0fe20000410000 */
[----:B------:R-:W-:Y:S02]  /*cac0*/  HADD2.F32 R165, -RZ, R165.H1_H1 ;  /* 0x300000a5ffa57230 */ /* 0x000fe40000004100 */
[----:B------:R-:W-:Y:S01]  /*cad0*/  FMUL.FTZ R64, R54, R163 ;  /* 0x000000a336407220 */ /* 0x000fe20000410000 */
[----:B------:R-:W-:Y:S01]  /*cae0*/  F2FP.SATFINITE.E4M3.F32.PACK_AB_MERGE_C R56, R78, R59, R55 ;  /* 0x0000003b4e38723e */ /* 0x000fe20004807037 */
[-C--:B------:R-:W-:Y:S01]  /*caf0*/  FFMA.FTZ R67, R46, R63.reuse, -R67 ;  /* 0x0000003f2e437223 */ /* 0x080fe20000010843 */
[----:B------:R-:W-:Y:S01]  /*cb00*/  FFMA.FTZ R46, R62, R63, R65 ;  /* 0x0000003f3e2e7223 */ /* 0x000fe20000010041 */
[-C--:B------:R-:W-:Y:S01]  /*cb10*/  FFMA.FTZ R54, R54, R165.reuse, -R79 ;  /* 0x000000a536367223 */ /* 0x080fe2000001084f */
[----:B------:R-:W-:Y:S01]  /*cb20*/  FFMA.FTZ R165, R61, R165, R64 ;  /* 0x000000a53da57223 */ /* 0x000fe20000010040 */
[----:B------:R-:W-:-:S02]  /*cb30*/  F2FP.F16.E4M3.UNPACK_B R61, R45 ;  /* 0x0000002dff3d723e */ /* 0x000fc400020006ff */
[----:B------:R-:W-:Y:S02]  /*cb40*/  F2FP.F16.E4M3.UNPACK_B R65, R44 ;  /* 0x0000002cff41723e */ /* 0x000fe400020006ff */
[----:B------:R-:W-:Y:S01]  /*cb50*/  F2FP.SATFINITE.E4M3.F32.PACK_AB_MERGE_C R55, R77, R60, R57 ;  /* 0x0000003c4d37723e */ /* 0x000fe20004807039 */
[----:B------:R-:W-:Y:S01]  /*cb60*/  HADD2.F32 R59, -RZ, R61.H0_H0 ;  /* 0x2000003dff3b7230 */ /* 0x000fe20000004100 */
[----:B------:R-:W-:Y:S01]  /*cb70*/  F2FP.F16.E4M3.UNPACK_B R63, R42 ;  /* 0x0000002aff3f723e */ /* 0x000fe200020006ff */
[----:B------:R-:W-:Y:S01]  /*cb80*/  HADD2.F32 R60, -RZ, R65.H0_H0 ;  /* 0x20000041ff3c7230 */ /* 0x000fe20000004100 */
[----:B------:R-:W-:Y:S01]  /*cb90*/  F2FP.SATFINITE.E4M3.F32.PACK_AB_MERGE_C R88, R89, R88, RZ ;  /* 0x000000585958723e */ /* 0x000fe200048070ff */
[----:B------:R-:W-:Y:S01]  /*cba0*/  HADD2.F32 R57, -RZ, R58.H0_H0 ;  /* 0x2000003aff397230 */ /* 0x000fe20000004100 */
[----:B------:R-:W-:Y:S01]  /*cbb0*/  F2FP.F16.E4M3.UNPACK_B R42, R42.H1 ;  /* 0x0000002aff2a723e */ /* 0x000fe200030006ff */
[----:B------:R-:W-:Y:S02]  /*cbc0*/  HADD2.F32 R64, -RZ, R63.H0_H0 ;  /* 0x2000003fff407230 */ /* 0x000fe40000004100 */
[----:B------:R-:W-:Y:S01]  /*cbd0*/  FMUL.FTZ R66, R59, R60 ;  /* 0x0000003c3b427220 */ /* 0x000fe20000410000 */
[----:B------:R-:W-:-:S02]  /*cbe0*/  HADD2.F32 R62, -RZ, R61.H1_H1 ;  /* 0x3000003dff3e7230 */ /* 0x000fc40000004100 */
[C---:B------:R-:W-:Y:S01]  /*cbf0*/  FMUL.FTZ R76, R57.reuse, R60 ;  /* 0x0000003c394c7220 */ /* 0x040fe20000410000 */
[----:B------:R-:W-:Y:S01]  /*cc00*/  HADD2.F32 R65, -RZ, R65.H1_H1 ;  /* 0x30000041ff417230 */ /* 0x000fe20000004100 */
[----:B------:R-:W-:Y:S01]  /*cc10*/  F2FP.SATFINITE.E4M3.F32.PACK_AB_MERGE_C R54, R54, R67, R88 ;  /* 0x000000433636723e */ /* 0x000fe20004807058 */
[----:B------:R-:W-:Y:S02]  /*cc20*/  HADD2.F32 R60, -RZ, R58.H1_H1 ;  /* 0x3000003aff3c7230 */ /* 0x000fe40000004100 */
[-C--:B------:R-:W-:Y:S01]  /*cc30*/  FFMA.FTZ R57, R57, R64.reuse, -R66 ;  /* 0x0000004039397223 */ /* 0x080fe20000010842 */
[----:B------:R-:W-:Y:S01]  /*cc40*/  FFMA.FTZ R58, R59, R64, R76 ;  /* 0x000000403b3a7223 */ /* 0x000fe2000001004c */
[----:B------:R-:W-:Y:S02]  /*cc50*/  HADD2.F32 R63, -RZ, R63.H1_H1 ;  /* 0x3000003fff3f7230 */ /* 0x000fe40000004100 */
[-C--:B------:R-:W-:Y:S01]  /*cc60*/  FMUL.FTZ R67, R62, R65.reuse ;  /* 0x000000413e437220 */ /* 0x080fe20000410000 */
[----:B------:R-:W-:Y:S01]  /*cc70*/  FMUL.FTZ R65, R60, R65 ;  /* 0x000000413c417220 */ /* 0x000fe20000410000 */
[----:B------:R-:W-:-:S02]  /*cc80*/  F2FP.F16.E4M3.UNPACK_B R61, R45.H1 ;  /* 0x0000002dff3d723e */ /* 0x000fc400030006ff */
[----:B------:R-:W-:Y:S01]  /*cc90*/  F2FP.F16.E4M3.UNPACK_B R64, R44.H1 ;  /* 0x0000002cff40723e */ /* 0x000fe200030006ff */
[-C--:B------:R-:W-:Y:S01]  /*cca0*/  FFMA.FTZ R45, R62, R63.reuse, R65 ;  /* 0x0000003f3e2d7223 */ /* 0x080fe20000010041 */
[----:B------:R-:W-:Y:S01]  /*ccb0*/  F2FP.F16.E4M3.UNPACK_B R59, R52.H1 ;  /* 0x00000034ff3b723e */ /* 0x000fe200030006ff */
[----:B------:R-:W-:Y:S01]  /*ccc0*/  FFMA.FTZ R52, R60, R63, -R67 ;  /* 0x0000003f3c347223 */ /* 0x000fe20000010843 */
[----:B------:R-:W-:Y:S01]  /*ccd0*/  HADD2.F32 R60, -RZ, R61.H0_H0 ;  /* 0x2000003dff3c7230 */ /* 0x000fe20000004100 */
[----:B------:R-:W-:Y:S01]  /*cce0*/  F2FP.F16.E4M3.UNPACK_B R66, R40.H1 ;  /* 0x00000028ff42723e */ /* 0x000fe200030006ff */
[----:B------:R-:W-:Y:S01]  /*ccf0*/  HADD2.F32 R65, -RZ, R64.H0_H0 ;  /* 0x20000040ff417230 */ /* 0x000fe20000004100 */
[----:B------:R-:W-:Y:S01]  /*cd00*/  F2FP.SATFINITE.E4M3.F32.PACK_AB_MERGE_C R90, R91, R90, RZ ;  /* 0x0000005a5b5a723e */ /* 0x000fe200048070ff */
[----:B------:R-:W-:Y:S02]  /*cd10*/  HADD2.F32 R44, -RZ, R59.H0_H0 ;  /* 0x2000003bff2c7230 */ /* 0x000fe40000004100 */
[----:B------:R-:W-:-:S02]  /*cd20*/  HADD2.F32 R61, -RZ, R61.H1_H1 ;  /* 0x3000003dff3d7230 */ /* 0x000fc40000004100 */
[-C--:B------:R-:W-:Y:S01]  /*cd30*/  FMUL.FTZ R67, R60, R65.reuse ;  /* 0x000000413c437220 */ /* 0x080fe20000410000 */
[----:B------:R-:W-:Y:S02]  /*cd40*/  HADD2.F32 R64, -RZ, R64.H1_H1 ;  /* 0x30000040ff407230 */ /* 0x000fe40000004100 */
[----:B------:R-:W-:Y:S01]  /*cd50*/  FMUL.FTZ R65, R44, R65 ;  /* 0x000000412c417220 */ /* 0x000fe20000410000 */
[----:B------:R-:W-:Y:S01]  /*cd60*/  HADD2.F32 R59, -RZ, R59.H1_H1 ;  /* 0x3000003bff3b7230 */ /* 0x000fe20000004100 */
[----:B------:R-:W-:Y:S01]  /*cd70*/  F2FP.SATFINITE.E4M3.F32.PACK_AB_MERGE_C R46, R165, R46, R90 ;  /* 0x0000002ea52e723e */ /* 0x000fe2000480705a */
[--C-:B------:R-:W-:Y:S02]  /*cd80*/  HADD2.F32 R63, -RZ, R42.reuse.H0_H0 ;  /* 0x2000002aff3f7230 */ /* 0x100fe40000004100 */
[----:B------:R-:W-:Y:S02]  /*cd90*/  HADD2.F32 R62, -RZ, R42.H1_H1 ;  /* 0x3000002aff3e7230 */ /* 0x000fe40000004100 */
[-C--:B------:R-:W-:Y:S01]  /*cda0*/  FMUL.FTZ R42, R61, R64.reuse ;  /* 0x000000403d2a7220 */ /* 0x080fe20000410000 */
[C---:B------:R-:W-:Y:S01]  /*cdb0*/  FMUL.FTZ R64, R59.reuse, R64 ;  /* 0x000000403b407220 */ /* 0x040fe20000410000 */
[----:B------:R-:W-:Y:S01]  /*cdc0*/  FFMA.FTZ R78, R60, R63, R65 ;  /* 0x0000003f3c4e7223 */ /* 0x000fe20000010041 */
[----:B------:R-:W-:Y:S01]  /*cdd0*/  F2FP.F16.E4M3.UNPACK_B R65, R40 ;  /* 0x00000028ff41723e */ /* 0x000fe200020006ff */
[-C--:B------:R-:W-:Y:S01]  /*cde0*/  FFMA.FTZ R88, R59, R62.reuse, -R42 ;  /* 0x0000003e3b587223 */ /* 0x080fe2000001082a */
[----:B------:R-:W-:Y:S01]  /*cdf0*/  F2FP.F16.E4M3.UNPACK_B R59, R47 ;  /* 0x0000002fff3b723e */ /* 0x000fe200020006ff */
[----:B------:R-:W-:Y:S01]  /*ce00*/  FFMA.FTZ R79, R61, R62, R64 ;  /* 0x0000003e3d4f7223 */ /* 0x000fe20000010040 */
[----:B------:R-:W-:Y:S01]  /*ce10*/  F2FP.F16.E4M3.UNPACK_B R42, R43 ;  /* 0x0000002bff2a723e */ /* 0x000fe200020006ff */
[----:B------:R-:W-:Y:S01]  /*ce20*/  FFMA.FTZ R77, R44, R63, -R67 ;  /* 0x0000003f2c4d7223 */ /* 0x000fe20000010843 */
[----:B------:R-:W-:Y:S01]  /*ce30*/  F2FP.F16.E4M3.UNPACK_B R60, R47.H1 ;  /* 0x0000002fff3c723e */ /* 0x000fe200030006ff */
[----:B------:R-:W-:Y:S01]  /*ce40*/  HADD2.F32 R61, -RZ, R59.H0_H0 ;  /* 0x2000003bff3d7230 */ /* 0x000fe20000004100 */
[----:B------:R-:W-:Y:S01]  /*ce50*/  F2FP.F16.E4M3.UNPACK_B R62, R41 ;  /* 0x00000029ff3e723e */ /* 0x000fe200020006ff */
[----:B------:R-:W-:Y:S01]  /*ce60*/  HADD2.F32 R67, -RZ, R65.H0_H0 ;  /* 0x20000041ff437230 */ /* 0x000fe20000004100 */
[----:B------:R-:W-:Y:S01]  /*ce70*/  F2FP.F16.E4M3.UNPACK_B R43, R43.H1 ;  /* 0x0000002bff2b723e */ /* 0x000fe200030006ff */
[----:B------:R-:W-:Y:S01]  /*ce80*/  HADD2.F32 R44, -RZ, R42.H0_H0 ;  /* 0x2000002aff2c7230 */ /* 0x000fe20000004100 */
[----:B------:R-:W-:Y:S01]  /*ce90*/  F2FP.F16.E4M3.UNPACK_B R41, R41.H1 ;  /* 0x00000029ff29723e */ /* 0x000fe200030006ff */
[----:B------:R-:W-:-:S02]  /*cea0*/  HADD2.F32 R40, -RZ, R60.H0_H0 ;  /* 0x2000003cff287230 */ /* 0x000fc40000004100 */
[-C--:B------:R-:W-:Y:S01]  /*ceb0*/  FMUL.FTZ R89, R61, R67.reuse ;  /* 0x000000433d597220 */ /* 0x080fe20000410000 */
[----:B------:R-:W-:Y:S02]  /*cec0*/  HADD2.F32 R76, -RZ, R66.H0_H0 ;  /* 0x20000042ff4c7230 */ /* 0x000fe40000004100 */
[----:B------:R-:W-:Y:S01]  /*ced0*/  FMUL.FTZ R90, R44, R67 ;  /* 0x000000432c5a7220 */ /* 0x000fe20000410000 */
[----:B------:R-:W-:Y:S01]  /*cee0*/  HADD2.F32 R63, -RZ, R62.H0_H0 ;  /* 0x2000003eff3f7230 */ /* 0x000fe20000004100 */
[----:B------:R-:W-:Y:S01]  /*cef0*/  F2FP.SATFINITE.E4M3.F32.PACK_AB_MERGE_C R77, R88, R77, RZ ;  /* 0x0000004d584d723e */ /* 0x000fe200048070ff */
[----:B------:R-:W-:Y:S02]  /*cf00*/  HADD2.F32 R47, -RZ, R43.H0_H0 ;  /* 0x2000002bff2f7230 */ /* 0x000fe40000004100 */
[----:B------:R-:W-:Y:S01]  /*cf10*/  FMUL.FTZ R92, R40, R76 ;  /* 0x0000004c285c7220 */ /* 0x000fe20000410000 */
[----:B------:R-:W-:Y:S02]  /*cf20*/  HADD2.F32 R60, -RZ, R60.H1_H1 ;  /* 0x3000003cff3c7230 */ /* 0x000fe40000004100 */
[----:B------:R-:W-:Y:S01]  /*cf30*/  FFMA.FTZ R89, R44, R63, -R89 ;  /* 0x0000003f2c597223 */ /* 0x000fe20000010859 */
[----:B------:R-:W-:-:S02]  /*cf40*/  HADD2.F32 R66, -RZ, R66.H1_H1 ;  /* 0x30000042ff427230 */ /* 0x000fc40000004100 */
[----:B------:R-:W-:Y:S01]  /*cf50*/  FMUL.FTZ R67, R47, R76 ;  /* 0x0000004c2f437220 */ /* 0x000fe20000410000 */
[----:B------:R-:W-:Y:S02]  /*cf60*/  HADD2.F32 R43, -RZ, R43.H1_H1 ;  /* 0x3000002bff2b7230 */ /* 0x000fe40000004100 */
        /* <DEDUP_REMOVED lines=21> */
[----:B------:R-:W-:Y:S01]  /*d0c0*/  F2FP.SATFINITE.E4M3.F32.PACK_AB_MERGE_C R43, R42, R89, R43 ;  /* 0x000000592a2b723e */ /* 0x000fe2000480702b */
[----:B------:R-:W-:Y:S01]  /*d0d0*/  IMAD.MOV.U32 R42, RZ, RZ, R54 ;  /* 0x000000ffff2a7224 */ /* 0x000fe200078e0036 */
[----:B------:R-:W-:-:S02]  /*d0e0*/  F2FP.SATFINITE.E4M3.F32.PACK_AB_MERGE_C R41, R52, R57, R77 ;  /* 0x000000393429723e */ /* 0x000fc4000480704d */
[----:B------:R-:W-:Y:S02]  /*d0f0*/  F2FP.SATFINITE.E4M3.F32.PACK_AB_MERGE_C R45, R45, R58, R78 ;  /* 0x0000003a2d2d723e */ /* 0x000fe4000480704e */
[----:B------:R-:W-:Y:S02]  /*d100*/  F2FP.SATFINITE.E4M3.F32.PACK_AB_MERGE_C R47, R59, R90, R60 ;  /* 0x0000005a3b2f723e */ /* 0x000fe4000480703c */
[----:B------:R-:W-:-:S07]  /*d110*/  MOV R40, R56 ;  /* 0x0000003800287202 */ /* 0x000fce0000000f00 */
.L_x_502:
[----:B------:R-:W-:Y:S05]  /*d120*/  BSYNC B2 ;  /* 0x0000000000027941 */ /* 0x000fea0003800000 */
.L_x_501:
[----:B0-----:R0:W-:Y:S04]  /*d130*/  STG.E.128 desc[UR54][R48.64], R40 ;  /* 0x0000002830007986 */ /* 0x0011e8000c101d36 */
[----:B-1----:R0:W-:Y:S02]  /*d140*/  @!P2 STG.E.128 desc[UR54][R50.64], R44 ;  /* 0x0000002c3200a986 */ /* 0x0021e4000c101d36 */
.L_x_500:
[----:B------:R-:W-:Y:S05]  /*d150*/  BSYNC B1 ;  /* 0x0000000000017941 */ /* 0x000fea0003800000 */
.L_x_499:
        /* <DEDUP_REMOVED lines=15> */
[----:B------:R-:W-:-:S04]  /*d250*/  IADD3 R48, P4, R49, R126, RZ ;  /* 0x0000007e31307210 */ /* 0x000fc80007f9e0ff */
[----:B------:R-:W-:Y:S02]  /*d260*/  IADD3.X R49, R42, R127, RZ, P4, !PT ;  /* 0x0000007f2a317210 */ /* 0x000fe400027fe4ff */
[----:B------:R-:W-:-:S05]  /*d270*/  @!P2 IADD3 R50, P4, R51, R126, RZ ;  /* 0x0000007e3332a210 */ /* 0x000fca0007f9e0ff */
[----:B------:R-:W-:Y:S01]  /*d280*/  @!P2 IMAD.X R51, R40, 0x1, R127, P4 ;  /* 0x000000012833a824 */ /* 0x000fe200020e067f */
[----:B------:R-:W-:Y:S02]  /*d290*/  SHF.R.S32.HI R40, RZ, 0x1f, R41 ;  /* 0x0000001fff287819 */ /* 0x000fe40000011429 */
[----:B------:R-:W-:Y:S02]  /*d2a0*/  ISETP.GE.AND P4, PT, R169, R136, PT ;  /* 0x00000088a900720c */ /* 0x000fe40003f86270 */
        /* <DEDUP_REMOVED lines=8> */
[----:B------:R-:W-:-:S03]  /*d330*/  IMAD.IADD R41, R18, 0x1, R41 ;  /* 0x0000000112297824 */ /* 0x000fc600078e0229 */
[----:B------:R-:W-:-:S03]  /*d340*/  IADD3 R44, R18, R43, RZ ;  /* 0x0000002b122c7210 */ /* 0x000fc60007ffe0ff */
[----:B------:R-:W0:Y:S04]  /*d350*/  LDS.128 R40, [R41+0x1a400] ;  /* 0x01a4000029287984 */ /* 0x000e280000000c00 */
[----:B------:R-:W1:Y:S01]  /*d360*/  LDS.128 R44, [R44+0x1a400] ;  /* 0x01a400002c2c7984 */ /* 0x000e620000000c00 */
[----:B------:R-:W-:Y:S05]  /*d370*/  @P4 BRA `(.L_x_506) ;  /* 0x0000000c004c4947 */ /* 0x000fea0003800000 */
[----:B------:R-:W-:Y:S01]  /*d380*/  SHF.R.U32.HI R54, RZ, 0x8, R81 ;  /* 0x00000008ff367819 */ /* 0x000fe20000011651 */
[----:B0-----:R-:W-:Y:S01]  /*d390*/  IMAD.MOV.U32 R57, RZ, RZ, R40 ;  /* 0x000000ffff397224 */ /* 0x001fe200078e0028 */
[----:B------:R-:W-:Y:S01]  /*d3a0*/  LOP3.LUT R55, R81, 0xff0000ff, RZ, 0xc0, !PT ;  /* 0xff0000ff51377812 */ /* 0x000fe200078ec0ff */
[----:B-1----:R-:W-:Y:S01]  /*d3b0*/  IMAD.MOV.U32 R60, RZ, RZ, R44 ;  /* 0x000000ffff3c7224 */ /* 0x002fe200078e002c */
[----:B------:R-:W-:Y:S01]  /*d3c0*/  SHF.R.U32.HI R63, RZ, 0x8, R83 ;  /* 0x00000008ff3f7819 */ /* 0x000fe20000011653 */
[----:B------:R-:W-:Y:S01]  /*d3d0*/  IMAD.MOV.U32 R52, RZ, RZ, R41 ;  /* 0x000000ffff347224 */ /* 0x000fe200078e0029 */
[----:B------:R-:W-:Y:S01]  /*d3e0*/  SHF.L.U32 R40, R54, 0x8, RZ ;  /* 0x0000000836287819 */ /* 0x000fe200000006ff */
[----:B------:R-:W-:Y:S01]  /*d3f0*/  IMAD.MOV.U32 R54, RZ, RZ, R42 ;  /* 0x000000ffff367224 */ /* 0x000fe200078e002a */
[----:B------:R-:W-:Y:S02]  /*d400*/  SHF.R.U32.HI R58, RZ, 0x8, R71 ;  /* 0x00000008ff3a7819 */ /* 0x000fe40000011647 */
[----:B------:R-:W-:Y:S01]  /*d410*/  LOP3.LUT R55, R55, 0xff00, R40, 0xf8, !PT ;  /* 0x0000ff0037377812 */ /* 0x000fe200078ef828 */
[----:B------:R-:W-:Y:S01]  /*d420*/  IMAD.SHL.U32 R40, R63, 0x100, RZ ;  /* 0x000001003f287824 */ /* 0x000fe200078e00ff */
[----:B------:R-:W-:-:S02]  /*d430*/  SHF.R.U32.HI R66, RZ, 0x10, R81 ;  /* 0x00000010ff427819 */ /* 0x000fc40000011651 */
[----:B------:R-:W-:Y:S02]  /*d440*/  SHF.R.U32.HI R64, RZ, 0x10, R83 ;  /* 0x00000010ff407819 */ /* 0x000fe40000011653 */
[----:B------:R-:W-:Y:S01]  /*d450*/  LOP3.LUT R59, R83, 0xff0000ff, RZ, 0xc0, !PT ;  /* 0xff0000ff533b7812 */ /* 0x000fe200078ec0ff */
[----:B------:R-:W-:Y:S01]  /*d460*/  IMAD.U32 R42, R66, 0x10000, RZ ;  /* 0x00010000422a7824 */ /* 0x000fe200078e00ff */
[----:B------:R-:W-:Y:S02]  /*d470*/  SHF.R.U32.HI R62, RZ, 0x8, R69 ;  /* 0x00000008ff3e7819 */ /* 0x000fe40000011645 */
[----:B------:R-:W-:Y:S02]  /*d480*/  LOP3.LUT R61, R71, 0xff0000ff, RZ, 0xc0, !PT ;  /* 0xff0000ff473d7812 */ /* 0x000fe400078ec0ff */
[----:B------:R-:W-:Y:S01]  /*d490*/  SHF.L.U32 R44, R58, 0x8, RZ ;  /* 0x000000083a2c7819 */ /* 0x000fe200000006ff */
[----:B------:R-:W-:Y:S01]  /*d4a0*/  IMAD.SHL.U32 R41, R62, 0x100, RZ ;  /* 0x000001003e297824 */ /* 0x000fe200078e00ff */
[----:B------:R-:W-:Y:S01]  /*d4b0*/  LOP3.LUT R59, R59, 0xff00, R40, 0xf8, !PT ;  /* 0x0000ff003b3b7812 */ /* 0x000fe200078ef828 */
[----:B------:R-:W-:Y:S01]  /*d4c0*/  IMAD.U32 R40, R64, 0x10000, RZ ;  /* 0x0001000040287824 */ /* 0x000fe200078e00ff */
[----:B------:R-:W-:-:S02]  /*d4d0*/  LOP3.LUT R66, R61, 0xff00, R44, 0xf8, !PT ;  /* 0x0000ff003d427812 */ /* 0x000fc400078ef82c */
[----:B------:R-:W-:Y:S02]  /*d4e0*/  LOP3.LUT R56, R69, 0xff0000ff, RZ, 0xc0, !PT ;  /* 0xff0000ff45387812 */ /* 0x000fe400078ec0ff */
[----:B------:R-:W-:Y:S02]  /*d4f0*/  F2FP.F16.E4M3.UNPACK_B R64, R154.H1 ;  /* 0x0000009aff40723e */ /* 0x000fe400030006ff */
[----:B------:R-:W-:Y:S02]  /*d500*/  F2FP.F16.E4M3.UNPACK_B R61, R60.H1 ;  /* 0x0000003cff3d723e */ /* 0x000fe400030006ff */
[----:B------:R-:W-:Y:S02]  /*d510*/  F2FP.F16.E4M3.UNPACK_B R58, R57.H1 ;  /* 0x00000039ff3a723e */ /* 0x000fe400030006ff */
[----:B------:R-:W-:Y:S02]  /*d520*/  LOP3.LUT R40, R59, 0xff0000, R40, 0xf8, !PT ;  /* 0x00ff00003b287812 */ /* 0x000fe400078ef828 */
[----:B------:R-:W-:-:S02]  /*d530*/  SHF.R.U32.HI R67, RZ, 0x10, R69 ;  /* 0x00000010ff437819 */ /* 0x000fc40000011645 */
[----:B------:R-:W-:Y:S01]  /*d540*/  LOP3.LUT R63, R56, 0xff00, R41, 0xf8, !PT ;  /* 0x0000ff00383f7812 */ /* 0x000fe200078ef829 */
[----:B------:R-:W-:Y:S01]  /*d550*/  HADD2.F32 R41, -RZ, R64.H0_H0 ;  /* 0x20000040ff297230 */ /* 0x000fe20000004100 */
[----:B------:R-:W-:Y:S01]  /*d560*/  LOP3.LUT R42, R55, 0xff0000, R42, 0xf8, !PT ;  /* 0x00ff0000372a7812 */ /* 0x000fe200078ef82a */
[----:B------:R-:W-:Y:S01]  /*d570*/  HADD2.F32 R56, -RZ, R61.H0_H0 ;  /* 0x2000003dff387230 */ /* 0x000fe20000004100 */
[----:B------:R-:W-:Y:S01]  /*d580*/  F2FP.F16.E4M3.UNPACK_B R59, R156.H1 ;  /* 0x0000009cff3b723e */ /* 0x000fe200030006ff */
[----:B------:R-:W-:Y:S01]  /*d590*/  HADD2.F32 R55, -RZ, R58.H0_H0 ;  /* 0x2000003aff377230 */ /* 0x000fe20000004100 */
[----:B------:R-:W-:Y:S01]  /*d5a0*/  SHF.R.U32.HI R65, RZ, 0x10, R71 ;  /* 0x00000010ff417819 */ /* 0x000fe20000011647 */
[----:B------:R-:W-:Y:S02]  /*d5b0*/  IMAD.U32 R44, R67, 0x10000, RZ ;  /* 0x00010000432c7824 */ /* 0x000fe400078e00ff */
[-C--:B------:R-:W-:Y:S01]  /*d5c0*/  FMUL.FTZ R68, R56, R41.reuse ;  /* 0x0000002938447220 */ /* 0x080fe20000410000 */
[--C-:B------:R-:W-:Y:S01]  /*d5d0*/  HADD2.F32 R62, -RZ, R59.reuse.H0_H0 ;  /* 0x2000003bff3e7230 */ /* 0x100fe20000004100 */
[----:B------:R-:W-:Y:S01]  /*d5e0*/  SHF.L.U32 R65, R65, 0x10, RZ ;  /* 0x0000001041417819 */ /* 0x000fe200000006ff */
[----:B------:R-:W-:Y:S01]  /*d5f0*/  FMUL.FTZ R67, R55, R41 ;  /* 0x0000002937437220 */ /* 0x000fe20000410000 */
[----:B------:R-:W-:Y:S01]  /*d600*/  LOP3.LUT R44, R63, 0xff0000, R44, 0xf8, !PT ;  /* 0x00ff00003f2c7812 */ /* 0x000fe200078ef82c */
[----:B------:R-:W-:Y:S01]  /*d610*/  HADD2.F32 R63, -RZ, R59.H1_H1 ;  /* 0x3000003bff3f7230 */ /* 0x000fe20000004100 */
[----:B------:R-:W-:Y:S01]  /*d620*/  LOP3.LUT R41, R66, 0xff0000, R65, 0xf8, !PT ;  /* 0x00ff000042297812 */ /* 0x000fe200078ef841 */
[-C--:B------:R-:W-:Y:S01]  /*d630*/  FFMA.FTZ R55, R55, R62.reuse, -R68 ;  /* 0x0000003e37377223 */ /* 0x080fe20000010844 */
[----:B------:R-:W-:Y:S01]  /*d640*/  FFMA.FTZ R56, R56, R62, R67 ;  /* 0x0000003e38387223 */ /* 0x000fe20000010043 */
[----:B------:R-:W-:Y:S01]  /*d650*/  HADD2.F32 R65, -RZ, R64.H1_H1 ;  /* 0x30000040ff417230 */ /* 0x000fe20000004100 */
[----:B------:R-:W-:Y:S01]  /*d660*/  F2FP.F16.E4M3.UNPACK_B R154, R154 ;  /* 0x0000009aff9a723e */ /* 0x000fe200020006ff */
[----:B------:R-:W-:Y:S01]  /*d670*/  HADD2.F32 R62, -RZ, R61.H1_H1 ;  /* 0x3000003dff3e7230 */ /* 0x000fe20000004100 */
[----:B------:R-:W-:Y:S01]  /*d680*/  F2FP.F16.E4M3.UNPACK_B R60, R60 ;  /* 0x0000003cff3c723e */ /* 0x000fe200020006ff */
[----:B------:R-:W-:Y:S01]  /*d690*/  HADD2.F32 R59, -RZ, R58.H1_H1 ;  /* 0x3000003aff3b7230 */ /* 0x000fe20000004100 */
[----:B------:R-:W-:Y:S01]  /*d6a0*/  F2FP.F16.E4M3.UNPACK_B R57, R57 ;  /* 0x00000039ff39723e */ /* 0x000fe200020006ff */
[----:B------:R-:W-:-:S02]  /*d6b0*/  HADD2.F32 R64, -RZ, R154.H0_H0 ;  /* 0x2000009aff407230 */ /* 0x000fc40000004100 */
[CC--:B------:R-:W-:Y:S01]  /*d6c0*/  FMUL.FTZ R66, R62.reuse, R65.reuse ;  /* 0x000000413e427220 */ /* 0x0c0fe20000410000 */
[----:B------:R-:W-:Y:S01]  /*d6d0*/  F2FP.F16.E4M3.UNPACK_B R156, R156 ;  /* 0x0000009cff9c723e */ /* 0x000fe200020006ff */
[C---:B------:R-:W-:Y:S01]  /*d6e0*/  FMUL.FTZ R65, R59.reuse, R65 ;  /* 0x000000413b417220 */ /* 0x040fe20000410000 */
[----:B------:R-:W-:Y:S02]  /*d6f0*/  HADD2.F32 R61, -RZ, R60.H0_H0 ;  /* 0x2000003cff3d7230 */ /* 0x000fe40000004100 */
[-C--:B------:R-:W-:Y:S01]  /*d700*/  FFMA.FTZ R70, R59, R63.reuse, -R66 ;  /* 0x0000003f3b467223 */ /* 0x080fe20000010842 */
[----:B------:R-:W-:Y:S02]  /*d710*/  HADD2.F32 R58, -RZ, R57.H0_H0 ;  /* 0x20000039ff3a7230 */ /* 0x000fe40000004100 */
[----:B------:R-:W-:Y:S01]  /*d720*/  FFMA.FTZ R69, R62, R63, R65 ;  /* 0x0000003f3e457223 */ /* 0x000fe20000010041 */
[----:B------:R-:W-:Y:S02]  /*d730*/  HADD2.F32 R59, -RZ, R156.H0_H0 ;  /* 0x2000009cff3b7230 */ /* 0x000fe40000004100 */
[----:B------:R-:W-:Y:S01]  /*d740*/  FMUL.FTZ R63, R61, R64 ;  /* 0x000000403d3f7220 */ /* 0x000fe20000410000 */
[----:B------:R-:W-:-:S02]  /*d750*/  HADD2.F32 R154, -RZ, R154.H1_H1 ;  /* 0x3000009aff9a7230 */ /* 0x000fc40000004100 */
[C---:B------:R-:W-:Y:S01]  /*d760*/  FMUL.FTZ R64, R58.reuse, R64 ;  /* 0x000000403a407220 */ /* 0x040fe20000410000 */
[----:B------:R-:W-:Y:S02]  /*d770*/  HADD2.F32 R60, -RZ, R60.H1_H1 ;  /* 0x3000003cff3c7230 */ /* 0x000fe40000004100 */
        /* <DEDUP_REMOVED lines=16> */
[----:B------:R-:W-:Y:S02]  /*d880*/  HADD2.F32 R58, -RZ, R57.H0_H0 ;  /* 0x20000039ff3a7230 */ /* 0x000fe40000004100 */
[-C--:B------:R-:W-:Y:S01]  /*d890*/  FMUL.FTZ R71, R61, R63.reuse ;  /* 0x0000003f3d477220 */ /* 0x080fe20000410000 */
[----:B------:R-:W-:Y:S01]  /*d8a0*/  HADD2.F32 R60, -RZ, R62.H0_H0 ;  /* 0x2000003eff3c7230 */ /* 0x000fe20000004100 */
[----:B------:R-:W-:Y:S01]  /*d8b0*/  F2FP.F16.E4M3.UNPACK_B R54, R54 ;  /* 0x00000036ff36723e */ /* 0x000fe200020006ff */
[----:B------:R-:W-:Y:S02]  /*d8c0*/  HADD2.F32 R59, -RZ, R59.H1_H1 ;  /* 0x3000003bff3b7230 */ /* 0x000fe40000004100 */
[----:B------:R-:W-:Y:S01]  /*d8d0*/  FMUL.FTZ R78, R58, R63 ;  /* 0x0000003f3a4e7220 */ /* 0x000fe20000410000 */
[----:B------:R-:W-:-:S02]  /*d8e0*/  HADD2.F32 R57, -RZ, R57.H1_H1 ;  /* 0x30000039ff397230 */ /* 0x000fc40000004100 */
[----:B------:R-:W-:Y:S01]  /*d8f0*/  FFMA.FTZ R76, R58, R60, -R71 ;  /* 0x0000003c3a4c7223 */ /* 0x000fe20000010847 */
[----:B------:R-:W-:Y:S02]  /*d900*/  HADD2.F32 R62, -RZ, R62.H1_H1 ;  /* 0x3000003eff3e7230 */ /* 0x000fe40000004100 */
[----:B------:R-:W-:Y:S01]  /*d910*/  FMUL.FTZ R58, R59, R64 ;  /* 0x000000403b3a7220 */ /* 0x000fe20000410000 */
[----:B------:R-:W-:Y:S01]  /*d920*/  FFMA.FTZ R78, R61, R60, R78 ;  /* 0x0000003c3d4e7223 */ /* 0x000fe2000001004e */
[C---:B------:R-:W-:Y:S01]  /*d930*/  FMUL.FTZ R64, R57.reuse, R64 ;  /* 0x0000004039407220 */ /* 0x040fe20000410000 */
[----:B------:R-:W-:Y:S01]  /*d940*/  F2FP.F16.E4M3.UNPACK_B R157, R157 ;  /* 0x0000009dff9d723e */ /* 0x000fe200020006ff */
[----:B------:R-:W-:Y:S01]  /*d950*/  FFMA.FTZ R77, R57, R62, -R58 ;  /* 0x0000003e394d7223 */ /* 0x000fe2000001083a */
[----:B------:R-:W-:Y:S01]  /*d960*/  F2FP.F16.E4M3.UNPACK_B R57, R46 ;  /* 0x0000002eff39723e */ /* 0x000fe200020006ff */
[----:B------:R-:W-:Y:S02]  /*d970*/  HADD2.F32 R61, -RZ, R155.H0_H0 ;  /* 0x2000009bff3d7230 */ /* 0x000fe40000004100 */
[----:B------:R-:W-:Y:S01]  /*d980*/  FFMA.FTZ R79, R59, R62, R64 ;  /* 0x0000003e3b4f7223 */ /* 0x000fe20000010040 */
[----:B------:R-:W-:Y:S01]  /*d990*/  HADD2.F32 R46, -RZ, R54.H0_H0 ;  /* 0x20000036ff2e7230 */ /* 0x000fe20000004100 */
[----:B------:R-:W-:Y:S01]  /*d9a0*/  F2FP.SATFINITE.E4M3.F32.PACK_AB_MERGE_C R55, R70, R55, RZ ;  /* 0x000000374637723e */ /* 0x000fe200048070ff */
[----:B------:R-:W-:Y:S01]  /*d9b0*/  HADD2.F32 R58, -RZ, R57.H0_H0 ;  /* 0x20000039ff3a7230 */ /* 0x000fe20000004100 */
[----:B------:R-:W-:Y:S01]  /*d9c0*/  F2FP.F16.E4M3.UNPACK_B R64, R44 ;  /* 0x0000002cff40723e */ /* 0x000fe200020006ff */
[----:B------:R-:W-:Y:S01]  /*d9d0*/  HADD2.F32 R59, -RZ, R157.H0_H0 ;  /* 0x2000009dff3b7230 */ /* 0x000fe20000004100 */
[----:B------:R-:W-:Y:S01]  /*d9e0*/  F2FP.SATFINITE.E4M3.F32.PACK_AB_MERGE_C R69, R69, R56, RZ ;  /* 0x000000384545723e */ /* 0x000fe200048070ff */
[----:B------:R-:W-:-:S02]  /*d9f0*/  HADD2.F32 R155, -RZ, R155.H1_H1 ;  /* 0x3000009bff9b7230 */ /* 0x000fc40000004100 */
[-C--:B------:R-:W-:Y:S01]  /*da00*/  FMUL.FTZ R63, R58, R61.reuse ;  /* 0x0000003d3a3f7220 */ /* 0x080fe20000410000 */
[----:B------:R-:W-:Y:S02]  /*da10*/  HADD2.F32 R57, -RZ, R57.H1_H1 ;  /* 0x30000039ff397230 */ /* 0x000fe40000004100 */
[C---:B------:R-:W-:Y:S01]  /*da20*/  FMUL.FTZ R61, R46.reuse, R61 ;  /* 0x0000003d2e3d7220 */ /* 0x040fe20000410000 */
[----:B------:R-:W-:Y:S02]  /*da30*/  HADD2.F32 R54, -RZ, R54.H1_H1 ;  /* 0x30000036ff367230 */ /* 0x000fe40000004100 */
[----:B------:R-:W-:Y:S01]  /*da40*/  FFMA.FTZ R63, R46, R59, -R63 ;  /* 0x0000003b2e3f7223 */ /* 0x000fe2000001083f */
[----:B------:R-:W-:Y:S02]  /*da50*/  HADD2.F32 R157, -RZ, R157.H1_H1 ;  /* 0x3000009dff9d7230 */ /* 0x000fe40000004100 */
[C---:B------:R-:W-:Y:S01]  /*da60*/  FMUL.FTZ R71, R57.reuse, R155 ;  /* 0x0000009b39477220 */ /* 0x040fe20000410000 */
[----:B------:R-:W-:Y:S01]  /*da70*/  FFMA.FTZ R46, R58, R59, R61 ;  /* 0x0000003b3a2e7223 */ /* 0x000fe2000001003d */
[C---:B------:R-:W-:Y:S01]  /*da80*/  FMUL.FTZ R60, R54.reuse, R155 ;  /* 0x0000009b363c7220 */ /* 0x040fe20000410000 */
[----:B------:R-:W-:Y:S01]  /*da90*/  F2FP.F16.E4M3.UNPACK_B R59, R45 ;  /* 0x0000002dff3b723e */ /* 0x000fe200020006ff */
[-C--:B------:R-:W-:Y:S01]  /*daa0*/  FFMA.FTZ R54, R54, R157.reuse, -R71 ;  /* 0x0000009d36367223 */ /* 0x080fe20000010847 */
[----:B------:R-:W-:Y:S01]  /*dab0*/  F2FP.F16.E4M3.UNPACK_B R58, R52 ;  /* 0x00000034ff3a723e */ /* 0x000fe200020006ff */
[----:B------:R-:W-:Y:S01]  /*dac0*/  FFMA.FTZ R157, R57, R157, R60 ;  /* 0x0000009d399d7223 */ /* 0x000fe2000001003c */
[----:B------:R-:W-:Y:S01]  /*dad0*/  F2FP.SATFINITE.E4M3.F32.PACK_AB_MERGE_C R56, R68, R65, R55 ;  /* 0x000000414438723e */ /* 0x000fe20004807037 */
[--C-:B------:R-:W-:Y:S01]  /*dae0*/  HADD2.F32 R60, -RZ, R59.reuse.H0_H0 ;  /* 0x2000003bff3c7230 */ /* 0x100fe20000004100 */
[----:B------:R-:W-:Y:S01]  /*daf0*/  F2FP.SATFINITE.E4M3.F32.PACK_AB_MERGE_C R76, R77, R76, RZ ;  /* 0x0000004c4d4c723e */ /* 0x000fe200048070ff */
[----:B------:R-:W-:Y:S01]  /*db00*/  HADD2.F32 R65, -RZ, R64.H0_H0 ;  /* 0x20000040ff417230 */ /* 0x000fe20000004100 */
[----:B------:R-:W-:Y:S01]  /*db10*/  F2FP.F16.E4M3.UNPACK_B R62, R42 ;  /* 0x0000002aff3e723e */ /* 0x000fe200020006ff */
[----:B------:R-:W-:Y:S01]  /*db20*/  HADD2.F32 R57, -RZ, R58.H0_H0 ;  /* 0x2000003aff397230 */ /* 0x000fe20000004100 */
[----:B------:R-:W-:Y:S01]  /*db30*/  F2FP.SATFINITE.E4M3.F32.PACK_AB_MERGE_C R55, R67, R66, R69 ;  /* 0x000000424337723e */ /* 0x000fe20004807045 */
[----:B------:R-:W-:Y:S01]  /*db40*/  HADD2.F32 R61, -RZ, R59.H1_H1 ;  /* 0x3000003bff3d7230 */ /* 0x000fe20000004100 */
[----:B------:R-:W-:Y:S01]  /*db50*/  F2FP.SATFINITE.E4M3.F32.PACK_AB_MERGE_C R54, R54, R63, R76 ;  /* 0x0000003f3636723e */ /* 0x000fe2000480704c */
[----:B------:R-:W-:-:S02]  /*db60*/  HADD2.F32 R63, -RZ, R62.H0_H0 ;  /* 0x2000003eff3f7230 */ /* 0x000fc40000004100 */
[CC--:B------:R-:W-:Y:S01]  /*db70*/  FMUL.FTZ R66, R60.reuse, R65.reuse ;  /* 0x000000413c427220 */ /* 0x0c0fe20000410000 */
[----:B------:R-:W-:Y:S01]  /*db80*/  FMUL.FTZ R65, R57, R65 ;  /* 0x0000004139417220 */ /* 0x000fe20000410000 */
[----:B------:R-:W-:Y:S01]  /*db90*/  HADD2.F32 R64, -RZ, R64.H1_H1 ;  /* 0x30000040ff407230 */ /* 0x000fe20000004100 */
[----:B------:R-:W-:Y:S01]  /*dba0*/  F2FP.F16.E4M3.UNPACK_B R52, R52.H1 ;  /* 0x00000034ff34723e */ /* 0x000fe200030006ff */
        /* <DEDUP_REMOVED lines=9> */
[----:B------:R-:W-:Y:S01]  /*dc40*/  FFMA.FTZ R67, R61, R62, R64 ;  /* 0x0000003e3d437223 */ /* 0x000fe20000010040 */
[----:B------:R-:W-:-:S02]  /*dc50*/  HADD2.F32 R44, -RZ, R52.H0_H0 ;  /* 0x20000034ff2c7230 */ /* 0x000fc40000004100 */
[----:B------:R-:W-:Y:S01]  /*dc60*/  FFMA.FTZ R57, R57, R63, -R66 ;  /* 0x0000003f39397223 */ /* 0x000fe20000010842 */
[--C-:B------:R-:W-:Y:S01]  /*dc70*/  HADD2.F32 R59, -RZ, R45.reuse.H0_H0 ;  /* 0x2000002dff3b7230 */ /* 0x100fe20000004100 */
[----:B------:R-:W-:Y:S01]  /*dc80*/  F2FP.SATFINITE.E4M3.F32.PACK_AB_MERGE_C R78, R79, R78, RZ ;  /* 0x0000004e4f4e723e */ /* 0x000fe200048070ff */
[--C-:B------:R-:W-:Y:S02]  /*dc90*/  HADD2.F32 R61, -RZ, R60.reuse.H0_H0 ;  /* 0x2000003cff3d7230 */ /* 0x100fe40000004100 */
[----:B------:R-:W-:Y:S01]  /*dca0*/  HADD2.F32 R45, -RZ, R45.H1_H1 ;  /* 0x3000002dff2d7230 */ /* 0x000fe20000004100 */
[----:B------:R-:W-:Y:S01]  /*dcb0*/  F2FP.SATFINITE.E4M3.F32.PACK_AB_MERGE_C R46, R157, R46, R78 ;  /* 0x0000002e9d2e723e */ /* 0x000fe2000480704e */
[----:B------:R-:W-:Y:S02]  /*dcc0*/  HADD2.F32 R62, -RZ, R60.H1_H1 ;  /* 0x3000003cff3e7230 */ /* 0x000fe40000004100 */
[-C--:B------:R-:W-:Y:S01]  /*dcd0*/  FMUL.FTZ R63, R59, R61.reuse ;  /* 0x0000003d3b3f7220 */ /* 0x080fe20000410000 */
[----:B------:R-:W-:Y:S01]  /*dce0*/  FMUL.FTZ R64, R44, R61 ;  /* 0x0000003d2c407220 */ /* 0x000fe20000410000 */
[----:B------:R-:W-:-:S02]  /*dcf0*/  HADD2.F32 R52, -RZ, R52.H1_H1 ;  /* 0x30000034ff347230 */ /* 0x000fc40000004100 */
[--C-:B------:R-:W-:Y:S02]  /*dd00*/  HADD2.F32 R60, -RZ, R42.reuse.H0_H0 ;  /* 0x2000002aff3c7230 */ /* 0x100fe40000004100 */
[-C--:B------:R-:W-:Y:S01]  /*dd10*/  FMUL.FTZ R65, R45, R62.reuse ;  /* 0x0000003e2d417220 */ /* 0x080fe20000410000 */
[----:B------:R-:W-:Y:S02]  /*dd20*/  HADD2.F32 R61, -RZ, R42.H1_H1 ;  /* 0x3000002aff3d7230 */ /* 0x000fe40000004100 */
[----:B------:R-:W-:Y:S01]  /*dd30*/  FMUL.FTZ R62, R52, R62 ;  /* 0x0000003e343e7220 */ /* 0x000fe20000410000 */
[----:B------:R-:W-:Y:S01]  /*dd40*/  F2FP.F16.E4M3.UNPACK_B R42, R43 ;  /* 0x0000002bff2a723e */ /* 0x000fe200020006ff */
[-C--:B------:R-:W-:Y:S01]  /*dd50*/  FFMA.FTZ R69, R44, R60.reuse, -R63 ;  /* 0x0000003c2c457223 */ /* 0x080fe2000001083f */
[----:B------:R-:W-:Y:S01]  /*dd60*/  FFMA.FTZ R70, R59, R60, R64 ;  /* 0x0000003c3b467223 */ /* 0x000fe20000010040 */
[----:B------:R-:W-:Y:S01]  /*dd70*/  FFMA.FTZ R76, R52, R61, -R65 ;  /* 0x0000003d344c7223 */ /* 0x000fe20000010841 */
[----:B------:R-:W-:Y:S01]  /*dd80*/  F2FP.F16.E4M3.UNPACK_B R52, R47 ;  /* 0x0000002fff34723e */ /* 0x000fe200020006ff */
[----:B------:R-:W-:Y:S01]  /*dd90*/  FFMA.FTZ R71, R45, R61, R62 ;  /* 0x0000003d2d477223 */ /* 0x000fe2000001003e */
[----:B------:R-:W-:Y:S01]  /*dda0*/  F2FP.F16.E4M3.UNPACK_B R63, R41 ;  /* 0x00000029ff3f723e */ /* 0x000fe200020006ff */
[----:B------:R-:W-:Y:S01]  /*ddb0*/  HADD2.F32 R44, -RZ, R42.H0_H0 ;  /* 0x2000002aff2c7230 */ /* 0x000fe20000004100 */
[----:B------:R-:W-:Y:S01]  /*ddc0*/  F2FP.F16.E4M3.UNPACK_B R43, R43.H1 ;  /* 0x0000002bff2b723e */ /* 0x000fe200030006ff */
[----:B------:R-:W-:Y:S01]  /*ddd0*/  HADD2.F32 R59, -RZ, R52.H0_H0 ;  /* 0x20000034ff3b7230 */ /* 0x000fe20000004100 */
[----:B------:R-:W-:Y:S01]  /*dde0*/  F2FP.F16.E4M3.UNPACK_B R64, R41.H1 ;  /* 0x00000029ff40723e */ /* 0x000fe200030006ff */
[----:B------:R-:W-:Y:S01]  /*ddf0*/  HADD2.F32 R65, -RZ, R63.H0_H0 ;  /* 0x2000003fff417230 */ /* 0x000fe20000004100 */
[----:B------:R-:W-:Y:S01]  /*de00*/  F2FP.F16.E4M3.UNPACK_B R47, R47.H1 ;  /* 0x0000002fff2f723e */ /* 0x000fe200030006ff */
[----:B------:R-:W-:Y:S01]  /*de10*/  HADD2.F32 R45, -RZ, R43.H0_H0 ;  /* 0x2000002bff2d7230 */ /* 0x000fe20000004100 */
[-C--:B------:R-:W-:Y:S01]  /*de20*/  F2FP.F16.E4M3.UNPACK_B R60, R40.reuse.H1 ;  /* 0x00000028ff3c723e */ /* 0x080fe200030006ff */
[----:B------:R-:W-:Y:S01]  /*de30*/  HADD2.F32 R66, -RZ, R64.H0_H0 ;  /* 0x20000040ff427230 */ /* 0x000fe20000004100 */
[----:B------:R-:W-:Y:S01]  /*de40*/  F2FP.F16.E4M3.UNPACK_B R41, R40 ;  /* 0x00000028ff29723e */ /* 0x000fe200020006ff */
[----:B------:R-:W-:-:S02]  /*de50*/  HADD2.F32 R40, -RZ, R47.H0_H0 ;  /* 0x2000002fff287230 */ /* 0x000fc40000004100 */
[-C--:B------:R-:W-:Y:S01]  /*de60*/  FMUL.FTZ R77, R59, R65.reuse ;  /* 0x000000413b4d7220 */ /* 0x080fe20000410000 */
[----:B------:R-:W-:Y:S02]  /*de70*/  HADD2.F32 R62, -RZ, R60.H0_H0 ;  /* 0x2000003cff3e7230 */ /* 0x000fe40000004100 */
[----:B------:R-:W-:Y:S01]  /*de80*/  FMUL.FTZ R78, R44, R65 ;  /* 0x000000412c4e7220 */ /* 0x000fe20000410000 */
[-C--:B------:R-:W-:Y:S01]  /*de90*/  FMUL.FTZ R65, R45, R66.reuse ;  /* 0x000000422d417220 */ /* 0x080fe20000410000 */
[----:B------:R-:W-:Y:S02]  /*dea0*/  HADD2.F32 R47, -RZ, R47.H1_H1 ;  /* 0x3000002fff2f7230 */ /* 0x000fe40000004100 */
[C---:B------:R-:W-:Y:S01]  /*deb0*/  FMUL.FTZ R80, R40.reuse, R66 ;  /* 0x0000004228507220 */ /* 0x040fe20000410000 */
[----:B------:R-:W-:Y:S02]  /*dec0*/  HADD2.F32 R64, -RZ, R64.H1_H1 ;  /* 0x30000040ff407230 */ /* 0x000fe40000004100 */
[----:B------:R-:W-:Y:S01]  /*ded0*/  FFMA.FTZ R65, R40, R62, R65 ;  /* 0x0000003e28417223 */ /* 0x000fe20000010041 */
[----:B------:R-:W-:-:S02]  /*dee0*/  HADD2.F32 R43, -RZ, R43.H1_H1 ;  /* 0x3000002bff2b7230 */ /* 0x000fc40000004100 */
[----:B------:R-:W-:Y:S01]  /*def0*/  FFMA.FTZ R80, R45, R62, -R80 ;  /* 0x0000003e2d507223 */ /* 0x000fe20000010850 */
[----:B------:R-:W-:Y:S02]  /*df00*/  HADD2.F32 R52, -RZ, R52.H1_H1 ;  /* 0x30000034ff347230 */ /* 0x000fe40000004100 */
[-C--:B------:R-:W-:Y:S01]  /*df10*/  FMUL.FTZ R40, R47, R64.reuse ;  /* 0x000000402f287220 */ /* 0x080fe20000410000 */
[----:B------:R-:W-:Y:S02]  /*df20*/  HADD2.F32 R63, -RZ, R63.H1_H1 ;  /* 0x3000003fff3f7230 */ /* 0x000fe40000004100 */
[----:B------:R-:W-:Y:S01]  /*df30*/  FMUL.FTZ R64, R43, R64 ;  /* 0x000000402b407220 */ /* 0x000fe20000410000 */
[----:B------:R-:W-:Y:S01]  /*df40*/  HADD2.F32 R60, -RZ, R60.H1_H1 ;  /* 0x3000003cff3c7230 */ /* 0x000fe20000004100 */
[----:B------:R-:W-:Y:S01]  /*df50*/  F2FP.SATFINITE.E4M3.F32.PACK_AB_MERGE_C R69, R76, R69, RZ ;  /* 0x000000454c45723e */ /* 0x000fe200048070ff */
[----:B------:R-:W-:Y:S02]  /*df60*/  HADD2.F32 R42, -RZ, R42.H1_H1 ;  /* 0x3000002aff2a7230 */ /* 0x000fe40000004100 */
[----:B------:R-:W-:Y:S01]  /*df70*/  FMUL.FTZ R45, R52, R63 ;  /* 0x0000003f342d7220 */ /* 0x000fe20000410000 */
[----:B------:R-:W-:-:S02]  /*df80*/  HADD2.F32 R61, -RZ, R41.H0_H0 ;  /* 0x20000029ff3d7230 */ /* 0x000fc40000004100 */
[-C--:B------:R-:W-:Y:S01]  /*df90*/  FFMA.FTZ R43, R43, R60.reuse, -R40 ;  /* 0x0000003c2b2b7223 */ /* 0x080fe20000010828 */
[----:B------:R-:W-:Y:S02]  /*dfa0*/  HADD2.F32 R41, -RZ, R41.H1_H1 ;  /* 0x30000029ff297230 */ /* 0x000fe40000004100 */
[----:B------:R-:W-:Y:S01]  /*dfb0*/  FMUL.FTZ R63, R42, R63 ;  /* 0x0000003f2a3f7220 */ /* 0x000fe20000410000 */
[----:B------:R-:W-:Y:S01]  /*dfc0*/  FFMA.FTZ R64, R47, R60, R64 ;  /* 0x0000003c2f407223 */ /* 0x000fe20000010040 */
[-C--:B------:R-:W-:Y:S01]  /*dfd0*/  FFMA.FTZ R77, R44, R61.reuse, -R77 ;  /* 0x0000003d2c4d7223 */ /* 0x080fe2000001084d */
[----:B------:R-:W-:Y:S01]  /*dfe0*/  FFMA.FTZ R78, R59, R61, R78 ;  /* 0x0000003d3b4e7223 */ /* 0x000fe2000001004e */
[-C--:B------:R-:W-:Y:S01]  /*dff0*/  FFMA.FTZ R42, R42, R41.reuse, -R45 ;  /* 0x000000292a2a7223 */ /* 0x080fe2000001082d */
[----:B------:R-:W-:Y:S01]  /*e000*/  FFMA.FTZ R63, R52, R41, R63 ;  /* 0x00000029343f7223 */ /* 0x000fe2000001003f */
[----:B------:R-:W-:Y:S01]  /*e010*/  F2FP.SATFINITE.E4M3.F32.PACK_AB_MERGE_C R43, R43, R80, RZ ;  /* 0x000000502b2b723e */ /* 0x000fe200048070ff */
[----:B------:R-:W-:Y:S01]  /*e020*/  IMAD.MOV.U32 R40, RZ, RZ, R56 ;  /* 0x000000ffff287224 */ /* 0x000fe200078e0038 */
[----:B------:R-:W-:Y:S01]  /*e030*/  F2FP.SATFINITE.E4M3.F32.PACK_AB_MERGE_C R70, R71, R70, RZ ;  /* 0x000000464746723e */ /* 0x000fe200048070ff */
[----:B------:R-:W-:Y:S01]  /*e040*/  IMAD.MOV.U32 R44, RZ, RZ, R55 ;  /* 0x000000ffff2c7224 */ /* 0x000fe200078e0037 */
[----:B------:R-:W-:-:S02]  /*e050*/  F2FP.SATFINITE.E4M3.F32.PACK_AB_MERGE_C R64, R64, R65, RZ ;  /* 0x000000414040723e */ /* 0x000fc400048070ff */
[----:B------:R-:W-:Y:S01]  /*e060*/  F2FP.SATFINITE.E4M3.F32.PACK_AB_MERGE_C R43, R42, R77, R43 ;  /* 0x0000004d2a2b723e */ /* 0x000fe2000480702b */
[----:B------:R-:W-:Y:S01]  /*e070*/  IMAD.MOV.U32 R42, RZ, RZ, R54 ;  /* 0x000000ffff2a7224 */ /* 0x000fe200078e0036 */
[----:B------:R-:W-:Y:S02]  /*e080*/  F2FP.SATFINITE.E4M3.F32.PACK_AB_MERGE_C R41, R68, R57, R69 ;  /* 0x000000394429723e */ /* 0x000fe40004807045 */
[----:B------:R-:W-:Y:S02]  /*e090*/  F2FP.SATFINITE.E4M3.F32.PACK_AB_MERGE_C R45, R67, R58, R70 ;  /* 0x0000003a432d723e */ /* 0x000fe40004807046 */
[----:B------:R-:W-:-:S07]  /*e0a0*/  F2FP.SATFINITE.E4M3.F32.PACK_AB_MERGE_C R47, R63, R78, R64 ;  /* 0x0000004e3f2f723e */ /* 0x000fce0004807040 */
.L_x_506:
[----:B------:R-:W-:Y:S05]  /*e0b0*/  BSYNC B2 ;  /* 0x0000000000027941 */ /* 0x000fea0003800000 */
.L_x_505:
[----:B0-----:R3:W-:Y:S04]  /*e0c0*/  STG.E.128 desc[UR54][R48.64], R40 ;  /* 0x0000002830007986 */ /* 0x0017e8000c101d36 */
[----:B-1----:R3:W-:Y:S02]  /*e0d0*/  @!P2 STG.E.128 desc[UR54][R50.64], R44 ;  /* 0x0000002c3200a986 */ /* 0x0027e4000c101d36 */
.L_x_504:
[----:B------:R-:W-:Y:S05]  /*e0e0*/  BSYNC B1 ;  /* 0x0000000000017941 */ /* 0x000fea0003800000 */
.L_x_503:
[----:B------:R-:W-:-:S13]  /*e0f0*/  ISETP.NE.AND P2, PT, R34, RZ, PT ;  /* 0x000000ff2200720c */ /* 0x000fda0003f45270 */
[----:B------:R-:W-:Y:S05]  /*e100*/  @!P2 BRA `(.L_x_457) ;  /* 0x0000001000c0a947 */ /* 0x000fea0003800000 */
[----:B0--3--:R-:W3:Y:S01]  /*e110*/  LDL R40, [R1+0x18] ;  /* 0x0000180001287983 */ /* 0x009ee20000100800 */
[----:B------:R-:W-:Y:S01]  /*e120*/  IADD3 R49, P2, P4, R116, R140, R27 ;  /* 0x0000008c74317210 */ /* 0x000fe20007c5e01b */
[----:B------:R-:W-:Y:S03]  /*e130*/  BSSY B1, `(.L_x_507) ;  /* 0x00000ed000017945 */ /* 0x000fe60003800000 */
[----:B------:R-:W-:Y:S02]  /*e140*/  IADD3.X R42, R0, R53, R30, P2, P4 ;  /* 0x00000035002a7210 */ /* 0x000fe400017e841e */
[----:B------:R-:W-:-:S04]  /*e150*/  IADD3 R48, P2, R49, R126, RZ ;  /* 0x0000007e31307210 */ /* 0x000fc80007f5e0ff */
[----:B------:R-:W-:Y:S02]  /*e160*/  IADD3.X R49, R42, R127, RZ, P2, !PT ;  /* 0x0000007f2a317210 */ /* 0x000fe400017fe4ff */
[----:B------:R-:W-:Y:S02]  /*e170*/  ISETP.GE.AND P2, PT, R170, R136, PT ;  /* 0x00000088aa00720c */ /* 0x000fe40003f46270 */
[----:B---3--:R-:W-:-:S04]  /*e180*/  LOP3.LUT P5, RZ, R40, 0x1, RZ, 0xc0, !PT ;  /* 0x0000000128ff7812 */ /* 0x008fc800078ac0ff */
[----:B------:R-:W-:-:S04]  /*e190*/  SEL R158, R97, R158, !P5 ;  /* 0x0000009e619e7207 */ /* 0x000fc80006800000 */
[----:B------:R-:W-:-:S04]  /*e1a0*/  SHF.R.S32.HI R41, RZ, 0x1f, R158 ;  /* 0x0000001fff297819 */ /* 0x000fc8000001149e */
[----:B------:R-:W-:-:S04]  /*e1b0*/  LEA.HI R41, R41, R158, RZ, 0x5 ;  /* 0x0000009e29297211 */ /* 0x000fc800078f28ff */
        /* <DEDUP_REMOVED lines=16> */
[--C-:B------:R-:W-:Y:S01]  /*e2c0*/  SHF.R.U32.HI R55, RZ, 0x8, R85.reuse ;  /* 0x00000008ff377819 */ /* 0x100fe20000011655 */
[----:B-1----:R-:W-:Y:S01]  /*e2d0*/  IMAD.MOV.U32 R56, RZ, RZ, R44 ;  /* 0x000000ffff387224 */ /* 0x002fe200078e002c */
[----:B------:R-:W-:Y:S01]  /*e2e0*/  LOP3.LUT R54, R85, 0xff0000ff, RZ, 0xc0, !PT ;  /* 0xff0000ff55367812 */ /* 0x000fe200078ec0ff */
[----:B0-----:R-:W-:Y:S01]  /*e2f0*/  IMAD.MOV.U32 R52, RZ, RZ, R40 ;  /* 0x000000ffff347224 */ /* 0x001fe200078e0028 */
[----:B------:R-:W-:Y:S01]  /*e300*/  SHF.R.U32.HI R67, RZ, 0x10, R85 ;  /* 0x00000010ff437819 */ /* 0x000fe20000011655 */
[----:B------:R-:W-:Y:S01]  /*e310*/  IMAD.SHL.U32 R55, R55, 0x100, RZ ;  /* 0x0000010037377824 */ /* 0x000fe200078e00ff */
[--C-:B------:R-:W-:Y:S01]  /*e320*/  SHF.R.U32.HI R64, RZ, 0x8, R87.reuse ;  /* 0x00000008ff407819 */ /* 0x100fe20000011657 */
[----:B------:R-:W-:Y:S01]  /*e330*/  IMAD.MOV.U32 R59, RZ, RZ, R46 ;  /* 0x000000ffff3b7224 */ /* 0x000fe200078e002e */
[----:B------:R-:W-:Y:S02]  /*e340*/  SHF.R.U32.HI R62, RZ, 0x10, R87 ;  /* 0x00000010ff3e7819 */ /* 0x000fe40000011657 */
[----:B------:R-:W-:Y:S01]  /*e350*/  LOP3.LUT R44, R54, 0xff00, R55, 0xf8, !PT ;  /* 0x0000ff00362c7812 */ /* 0x000fe200078ef837 */
[----:B------:R-:W-:Y:S01]  /*e360*/  IMAD.U32 R55, R67, 0x10000, RZ ;  /* 0x0001000043377824 */ /* 0x000fe200078e00ff */
[----:B------:R-:W-:Y:S01]  /*e370*/  SHF.R.U32.HI R61, RZ, 0x8, R73 ;  /* 0x00000008ff3d7819 */ /* 0x000fe20000011649 */
[----:B------:R-:W-:Y:S01]  /*e380*/  IMAD.SHL.U32 R40, R64, 0x100, RZ ;  /* 0x0000010040287824 */ /* 0x000fe200078e00ff */
[----:B------:R-:W-:-:S02]  /*e390*/  SHF.R.U32.HI R63, RZ, 0x8, R75 ;  /* 0x00000008ff3f7819 */ /* 0x000fc4000001164b */
[----:B------:R-:W-:Y:S01]  /*e3a0*/  LOP3.LUT R57, R87, 0xff0000ff, RZ, 0xc0, !PT ;  /* 0xff0000ff57397812 */ /* 0x000fe200078ec0ff */
[----:B------:R-:W-:Y:S01]  /*e3b0*/  IMAD.SHL.U32 R61, R61, 0x100, RZ ;  /* 0x000001003d3d7824 */ /* 0x000fe200078e00ff */
[----:B------:R-:W-:Y:S01]  /*e3c0*/  LOP3.LUT R44, R44, 0xff0000, R55, 0xf8, !PT ;  /* 0x00ff00002c2c7812 */ /* 0x000fe200078ef837 */
[----:B------:R-:W-:Y:S01]  /*e3d0*/  IMAD.U32 R55, R62, 0x10000, RZ ;  /* 0x000100003e377824 */ /* 0x000fe200078e00ff */
[----:B------:R-:W-:Y:S02]  /*e3e0*/  LOP3.LUT R60, R75, 0xff0000ff, RZ, 0xc0, !PT ;  /* 0xff0000ff4b3c7812 */ /* 0x000fe400078ec0ff */
[----:B------:R-:W-:Y:S02]  /*e3f0*/  SHF.L.U32 R63, R63, 0x8, RZ ;  /* 0x000000083f3f7819 */ /* 0x000fe400000006ff */
[----:B------:R-:W-:Y:S02]  /*e400*/  LOP3.LUT R40, R57, 0xff00, R40, 0xf8, !PT ;  /* 0x0000ff0039287812 */ /* 0x000fe400078ef828 */
[----:B------:R-:W-:-:S02]  /*e410*/  F2FP.F16.E4M3.UNPACK_B R62, R149.H1 ;  /* 0x00000095ff3e723e */ /* 0x000fc400030006ff */
[----:B------:R-:W-:Y:S02]  /*e420*/  F2FP.F16.E4M3.UNPACK_B R54, R52.H1 ;  /* 0x00000034ff36723e */ /* 0x000fe400030006ff */
[----:B------:R-:W-:Y:S02]  /*e430*/  LOP3.LUT R58, R73, 0xff0000ff, RZ, 0xc0, !PT ;  /* 0xff0000ff493a7812 */ /* 0x000fe400078ec0ff */
[----:B------:R-:W-:Y:S02]  /*e440*/  F2FP.F16.E4M3.UNPACK_B R57, R56.H1 ;  /* 0x00000038ff39723e */ /* 0x000fe400030006ff */
[----:B------:R-:W-:Y:S02]  /*e450*/  LOP3.LUT R64, R60, 0xff00, R63, 0xf8, !PT ;  /* 0x0000ff003c407812 */ /* 0x000fe400078ef83f */
[----:B------:R-:W-:Y:S01]  /*e460*/  MOV R50, R42 ;  /* 0x0000002a00327202 */ /* 0x000fe20000000f00 */
[----:B------:R-:W-:Y:S01]  /*e470*/  HADD2.F32 R42, -RZ, R62.H0_H0 ;  /* 0x2000003eff2a7230 */ /* 0x000fe20000004100 */
[----:B------:R-:W-:Y:S01]  /*e480*/  LOP3.LUT R40, R40, 0xff0000, R55, 0xf8, !PT ;  /* 0x00ff000028287812 */ /* 0x000fe200078ef837 */
[----:B------:R-:W-:Y:S01]  /*e490*/  HADD2.F32 R55, -RZ, R54.H0_H0 ;  /* 0x20000036ff377230 */ /* 0x000fe20000004100 */
[----:B------:R-:W-:Y:S01]  /*e4a0*/  F2FP.F16.E4M3.UNPACK_B R60, R151.H1 ;  /* 0x00000097ff3c723e */ /* 0x000fe200030006ff */
[----:B------:R-:W-:Y:S01]  /*e4b0*/  HADD2.F32 R62, -RZ, R62.H1_H1 ;  /* 0x3000003eff3e7230 */ /* 0x000fe20000004100 */
[----:B------:R-:W-:-:S02]  /*e4c0*/  SHF.R.U32.HI R66, RZ, 0x10, R73 ;  /* 0x00000010ff427819 */ /* 0x000fc40000011649 */
[----:B------:R-:W-:Y:S01]  /*e4d0*/  LOP3.LUT R46, R58, 0xff00, R61, 0xf8, !PT ;  /* 0x0000ff003a2e7812 */ /* 0x000fe200078ef83d */
[--C-:B------:R-:W-:Y:S02]  /*e4e0*/  HADD2.F32 R58, -RZ, R57.reuse.H0_H0 ;  /* 0x20000039ff3a7230 */ /* 0x100fe40000004100 */
[-C--:B------:R-:W-:Y:S01]  /*e4f0*/  FMUL.FTZ R67, R55, R42.reuse ;  /* 0x0000002a37437220 */ /* 0x080fe20000410000 */
[----:B------:R-:W-:Y:S01]  /*e500*/  HADD2.F32 R61, -RZ, R60.H0_H0 ;  /* 0x2000003cff3d7230 */ /* 0x000fe20000004100 */
[----:B------:R-:W-:Y:S01]  /*e510*/  SHF.R.U32.HI R65, RZ, 0x10, R75 ;  /* 0x00000010ff417819 */ /* 0x000fe2000001164b */
[----:B------:R-:W-:Y:S02]  /*e520*/  IMAD.U32 R63, R66, 0x10000, RZ ;  /* 0x00010000423f7824 */ /* 0x000fe400078e00ff */
[C---:B------:R-:W-:Y:S01]  /*e530*/  FMUL.FTZ R66, R58.reuse, R42 ;  /* 0x0000002a3a427220 */ /* 0x040fe20000410000 */
[----:B------:R-:W-:Y:S01]  /*e540*/  F2FP.F16.E4M3.UNPACK_B R149, R149 ;  /* 0x00000095ff95723e */ /* 0x000fe200020006ff */
[-C--:B------:R-:W-:Y:S01]  /*e550*/  FFMA.FTZ R67, R58, R61.reuse, R67 ;  /* 0x0000003d3a437223 */ /* 0x080fe20000010043 */
[----:B------:R-:W-:Y:S01]  /*e560*/  SHF.L.U32 R65, R65, 0x10, RZ ;  /* 0x0000001041417819 */ /* 0x000fe200000006ff */
[----:B------:R-:W-:Y:S01]  /*e570*/  FFMA.FTZ R66, R55, R61, -R66 ;  /* 0x0000003d37427223 */ /* 0x000fe20000010842 */
[----:B------:R-:W-:Y:S01]  /*e580*/  HADD2.F32 R58, -RZ, R57.H1_H1 ;  /* 0x30000039ff3a7230 */ /* 0x000fe20000004100 */
[----:B------:R-:W-:Y:S01]  /*e590*/  F2FP.F16.E4M3.UNPACK_B R52, R52 ;  /* 0x00000034ff34723e */ /* 0x000fe200020006ff */
[----:B------:R-:W-:Y:S01]  /*e5a0*/  HADD2.F32 R55, -RZ, R54.H1_H1 ;  /* 0x30000036ff377230 */ /* 0x000fe20000004100 */
[----:B------:R-:W-:Y:S01]  /*e5b0*/  F2FP.F16.E4M3.UNPACK_B R56, R56 ;  /* 0x00000038ff38723e */ /* 0x000fe200020006ff */
[----:B------:R-:W-:Y:S01]  /*e5c0*/  HADD2.F32 R60, -RZ, R60.H1_H1 ;  /* 0x3000003cff3c7230 */ /* 0x000fe20000004100 */
[----:B------:R-:W-:Y:S01]  /*e5d0*/  LOP3.LUT R42, R64, 0xff0000, R65, 0xf8, !PT ;  /* 0x00ff0000402a7812 */ /* 0x000fe200078ef841 */
[-C--:B------:R-:W-:Y:S01]  /*e5e0*/  FMUL.FTZ R64, R58, R62.reuse ;  /* 0x0000003e3a407220 */ /* 0x080fe20000410000 */
[----:B------:R-:W-:Y:S01]  /*e5f0*/  LOP3.LUT R46, R46, 0xff0000, R63, 0xf8, !PT ;  /* 0x00ff00002e2e7812 */ /* 0x000fe200078ef83f */
[----:B------:R-:W-:Y:S01]  /*e600*/  HADD2.F32 R61, -RZ, R149.H0_H0 ;  /* 0x20000095ff3d7230 */ /* 0x000fe20000004100 */
[----:B------:R-:W-:Y:S01]  /*e610*/  F2FP.F16.E4M3.UNPACK_B R151, R151 ;  /* 0x00000097ff97723e */ /* 0x000fe200020006ff */
[----:B------:R-:W-:Y:S01]  /*e620*/  FMUL.FTZ R63, R55, R62 ;  /* 0x0000003e373f7220 */ /* 0x000fe20000410000 */
[----:B------:R-:W-:-:S02]  /*e630*/  HADD2.F32 R54, -RZ, R52.H0_H0 ;  /* 0x20000034ff367230 */ /* 0x000fc40000004100 */
[-C--:B------:R-:W-:Y:S01]  /*e640*/  FFMA.FTZ R65, R55, R60.reuse, -R64 ;  /* 0x0000003c37417223 */ /* 0x080fe20000010840 */
[--C-:B------:R-:W-:Y:S02]  /*e650*/  HADD2.F32 R57, -RZ, R56.reuse.H0_H0 ;  /* 0x20000038ff397230 */ /* 0x100fe40000004100 */
[----:B------:R-:W-:Y:S01]  /*e660*/  FFMA.FTZ R68, R58, R60, R63 ;  /* 0x0000003c3a447223 */ /* 0x000fe2000001003f */
[----:B------:R-:W-:Y:S02]  /*e670*/  HADD2.F32 R55, -RZ, R151.H0_H0 ;  /* 0x20000097ff377230 */ /* 0x000fe40000004100 */
[-C--:B------:R-:W-:Y:S01]  /*e680*/  FMUL.FTZ R58, R54, R61.reuse ;  /* 0x0000003d363a7220 */ /* 0x080fe20000410000 */
[----:B------:R-:W-:Y:S02]  /*e690*/  HADD2.F32 R149, -RZ, R149.H1_H1 ;  /* 0x30000095ff957230 */ /* 0x000fe40000004100 */
[----:B------:R-:W-:Y:S01]  /*e6a0*/  FMUL.FTZ R63, R57, R61 ;  /* 0x0000003d393f7220 */ /* 0x000fe20000410000 */
[----:B------:R-:W-:-:S02]  /*e6b0*/  HADD2.F32 R56, -RZ, R56.H1_H1 ;  /* 0x30000038ff387230 */ /* 0x000fc40000004100 */
[-C--:B------:R-:W-:Y:S01]  /*e6c0*/  FFMA.FTZ R62, R57, R55.reuse, R58 ;  /* 0x00000037393e7223 */ /* 0x080fe2000001003a */
[----:B------:R-:W-:Y:S02]  /*e6d0*/  HADD2.F32 R52, -RZ, R52.H1_H1 ;  /* 0x30000034ff347230 */ /* 0x000fe40000004100 */
[----:B------:R-:W-:Y:S01]  /*e6e0*/  FFMA.FTZ R63, R54, R55, -R63 ;  /* 0x00000037363f7223 */ /* 0x000fe2000001083f */
        /* <DEDUP_REMOVED lines=22> */
[CC--:B------:R-:W-:Y:S01]  /*e850*/  FMUL.FTZ R54, R52.reuse, R61.reuse ;  /* 0x0000003d34367220 */ /* 0x0c0fe20000410000 */
[----:B------:R-:W-:Y:S01]  /*e860*/  F2FP.F16.E4M3.UNPACK_B R50, R50 ;  /* 0x00000032ff32723e */ /* 0x000fe200020006ff */
[----:B------:R-:W-:Y:S01]  /*e870*/  FMUL.FTZ R69, R55, R61 ;  /* 0x0000003d37457220 */ /* 0x000fe20000410000 */
[----:B------:R-:W-:Y:S01]  /*e880*/  FFMA.FTZ R56, R57, R56, R70 ;  /* 0x0000003839387223 */ /* 0x000fe20000010046 */
[----:B------:R-:W-:Y:S01]  /*e890*/  FFMA.FTZ R75, R55, R58, R54 ;  /* 0x0000003a374b7223 */ /* 0x000fe20000010036 */
[----:B------:R-:W-:Y:S01]  /*e8a0*/  F2FP.F16.E4M3.UNPACK_B R152, R152 ;  /* 0x00000098ff98723e */ /* 0x000fe200020006ff */
[----:B------:R-:W-:Y:S01]  /*e8b0*/  FFMA.FTZ R73, R52, R58, -R69 ;  /* 0x0000003a34497223 */ /* 0x000fe20000010845 */
[--C-:B------:R-:W-:Y:S01]  /*e8c0*/  HADD2.F32 R57, -RZ, R150.reuse.H0_H0 ;  /* 0x20000096ff397230 */ /* 0x100fe20000004100 */
[----:B------:R-:W-:Y:S01]  /*e8d0*/  F2FP.F16.E4M3.UNPACK_B R58, R45 ;  /* 0x0000002dff3a723e */ /* 0x000fe200020006ff */
[----:B------:R-:W-:Y:S01]  /*e8e0*/  HADD2.F32 R54, -RZ, R59.H0_H0 ;  /* 0x2000003bff367230 */ /* 0x000fe20000004100 */
[----:B------:R-:W-:Y:S01]  /*e8f0*/  F2FP.SATFINITE.E4M3.F32.PACK_AB_MERGE_C R75, R75, R56, RZ ;  /* 0x000000384b4b723e */ /* 0x000fe200048070ff */
[----:B------:R-:W-:Y:S01]  /*e900*/  HADD2.F32 R150, -RZ, R150.H1_H1 ;  /* 0x30000096ff967230 */ /* 0x000fe20000004100 */
[----:B------:R-:W-:Y:S01]  /*e910*/  F2FP.F16.E4M3.UNPACK_B R56, R41 ;  /* 0x00000029ff38723e */ /* 0x000fe200020006ff */
[----:B------:R-:W-:-:S02]  /*e920*/  HADD2.F32 R52, -RZ, R50.H0_H0 ;  /* 0x20000032ff347230 */ /* 0x000fc40000004100 */
[----:B------:R-:W-:Y:S01]  /*e930*/  FMUL.FTZ R61, R54, R57 ;  /* 0x00000039363d7220 */ /* 0x000fe20000410000 */
[----:B------:R-:W-:Y:S01]  /*e940*/  HADD2.F32 R59, -RZ, R59.H1_H1 ;  /* 0x3000003bff3b7230 */ /* 0x000fe20000004100 */
[----:B------:R-:W-:Y:S01]  /*e950*/  F2FP.F16.E4M3.UNPACK_B R41, R41.H1 ;  /* 0x00000029ff29723e */ /* 0x000fe200030006ff */
[----:B------:R-:W-:Y:S02]  /*e960*/  HADD2.F32 R55, -RZ, R152.H0_H0 ;  /* 0x20000098ff377230 */ /* 0x000fe40000004100 */
[C---:B------:R-:W-:Y:S01]  /*e970*/  FMUL.FTZ R69, R52.reuse, R57 ;  /* 0x0000003934457220 */ /* 0x040fe20000410000 */
        /* <DEDUP_REMOVED lines=8> */
[----:B------:R-:W-:Y:S01]  /*ea00*/  F2FP.F16.E4M3.UNPACK_B R61, R46 ;  /* 0x0000002eff3d723e */ /* 0x000fe200020006ff */
[----:B------:R-:W-:Y:S01]  /*ea10*/  FFMA.FTZ R69, R59, R152, R150 ;  /* 0x000000983b457223 */ /* 0x000fe20000010096 */
[----:B------:R-:W-:Y:S01]  /*ea20*/  F2FP.SATFINITE.E4M3.F32.PACK_AB_MERGE_C R55, R73, R60, RZ ;  /* 0x0000003c4937723e */ /* 0x000fe200048070ff */
[--C-:B------:R-:W-:Y:S01]  /*ea30*/  HADD2.F32 R59, -RZ, R58.reuse.H0_H0 ;  /* 0x2000003aff3b7230 */ /* 0x100fe20000004100 */
[----:B------:R-:W-:Y:S01]  /*ea40*/  F2FP.SATFINITE.E4M3.F32.PACK_AB_MERGE_C R52, R64, R63, R52 ;  /* 0x0000003f4034723e */ /* 0x000fe20004807034 */
[--C-:B------:R-:W-:Y:S01]  /*ea50*/  HADD2.F32 R64, -RZ, R61.reuse.H0_H0 ;  /* 0x2000003dff407230 */ /* 0x100fe20000004100 */
[----:B------:R-:W-:Y:S01]  /*ea60*/  F2FP.SATFINITE.E4M3.F32.PACK_AB_MERGE_C R50, R68, R67, RZ ;  /* 0x000000434432723e */ /* 0x000fe200048070ff */
[----:B------:R-:W-:Y:S01]  /*ea70*/  HADD2.F32 R58, -RZ, R58.H1_H1 ;  /* 0x3000003aff3a7230 */ /* 0x000fe20000004100 */
[----:B------:R-:W-:Y:S01]  /*ea80*/  F2FP.F16.E4M3.UNPACK_B R60, R44 ;  /* 0x0000002cff3c723e */ /* 0x000fe200020006ff */
[----:B------:R-:W-:Y:S01]  /*ea90*/  HADD2.F32 R61, -RZ, R61.H1_H1 ;  /* 0x3000003dff3d7230 */ /* 0x000fe20000004100 */
[----:B------:R-:W-:Y:S01]  /*eaa0*/  F2FP.SATFINITE.E4M3.F32.PACK_AB_MERGE_C R55, R70, R57, R55 ;  /* 0x000000394637723e */ /* 0x000fe20004807037 */
[----:B------:R-:W-:Y:S01]  /*eab0*/  HADD2.F32 R57, -RZ, R56.H0_H0 ;  /* 0x20000038ff397230 */ /* 0x000fe20000004100 */
[----:B------:R-:W-:Y:S01]  /*eac0*/  F2FP.SATFINITE.E4M3.F32.PACK_AB_MERGE_C R50, R149, R62, R50 ;  /* 0x0000003e9532723e */ /* 0x000fe20004807032 */
[----:B------:R-:W-:-:S02]  /*ead0*/  HADD2.F32 R62, -RZ, R60.H0_H0 ;  /* 0x2000003cff3e7230 */ /* 0x000fc40000004100 */
[-C--:B------:R-:W-:Y:S01]  /*eae0*/  FMUL.FTZ R66, R59, R64.reuse ;  /* 0x000000403b427220 */ /* 0x080fe20000410000 */
[----:B------:R-:W-:Y:S02]  /*eaf0*/  HADD2.F32 R56, -RZ, R56.H1_H1 ;  /* 0x30000038ff387230 */ /* 0x000fe40000004100 */
[C---:B------:R-:W-:Y:S01]  /*eb00*/  FMUL.FTZ R64, R57.reuse, R64 ;  /* 0x0000004039407220 */ /* 0x040fe20000410000 */
[----:B------:R-:W-:Y:S01]  /*eb10*/  FMUL.FTZ R63, R58, R61 ;  /* 0x0000003d3a3f7220 */ /* 0x000fe20000410000 */
[-C--:B------:R-:W-:Y:S01]  /*eb20*/  FFMA.FTZ R66, R57, R62.reuse, -R66 ;  /* 0x0000003e39427223 */ /* 0x080fe20000010842 */
[----:B------:R-:W-:Y:S01]  /*eb30*/  F2FP.F16.E4M3.UNPACK_B R57, R45.H1 ;  /* 0x0000002dff39723e */ /* 0x000fe200030006ff */
[----:B------:R-:W-:Y:S01]  /*eb40*/  FFMA.FTZ R64, R59, R62, R64 ;  /* 0x0000003e3b407223 */ /* 0x000fe20000010040 */
[----:B------:R-:W-:Y:S02]  /*eb50*/  HADD2.F32 R59, -RZ, R60.H1_H1 ;  /* 0x3000003cff3b7230 */ /* 0x000fe40000004100 */
[----:B------:R-:W-:Y:S01]  /*eb60*/  FMUL.FTZ R61, R56, R61 ;  /* 0x0000003d383d7220 */ /* 0x000fe20000410000 */
[--C-:B------:R-:W-:Y:S01]  /*eb70*/  HADD2.F32 R45, -RZ, R41.reuse.H0_H0 ;  /* 0x20000029ff2d7230 */ /* 0x100fe20000004100 */
[----:B------:R-:W-:Y:S01]  /*eb80*/  F2FP.F16.E4M3.UNPACK_B R44, R44.H1 ;  /* 0x0000002cff2c723e */ /* 0x000fe200030006ff */
[----:B------:R-:W-:-:S02]  /*eb90*/  HADD2.F32 R41, -RZ, R41.H1_H1 ;  /* 0x30000029ff297230 */ /* 0x000fc40000004100 */
[-C--:B------:R-:W-:Y:S01]  /*eba0*/  FFMA.FTZ R65, R56, R59.reuse, -R63 ;  /* 0x0000003b38417223 */ /* 0x080fe2000001083f */
[----:B------:R-:W-:Y:S01]  /*ebb0*/  F2FP.F16.E4M3.UNPACK_B R56, R46.H1 ;  /* 0x0000002eff38723e */ /* 0x000fe200030006ff */
[----:B------:R-:W-:Y:S01]  /*ebc0*/  FFMA.FTZ R67, R58, R59, R61 ;  /* 0x0000003b3a437223 */ /* 0x000fe2000001003d */
[--C-:B------:R-:W-:Y:S01]  /*ebd0*/  HADD2.F32 R46, -RZ, R57.reuse.H0_H0 ;  /* 0x20000039ff2e7230 */ /* 0x100fe20000004100 */
[----:B------:R-:W-:Y:S01]  /*ebe0*/  F2FP.SATFINITE.E4M3.F32.PACK_AB_MERGE_C R54, R69, R54, R75 ;  /* 0x000000364536723e */ /* 0x000fe2000480704b */
[----:B------:R-:W-:Y:S01]  /*ebf0*/  HADD2.F32 R57, -RZ, R57.H1_H1 ;  /* 0x30000039ff397230 */ /* 0x000fe20000004100 */
[----:B------:R-:W-:Y:S01]  /*ec00*/  F2FP.F16.E4M3.UNPACK_B R61, R42.H1 ;  /* 0x0000002aff3d723e */ /* 0x000fe200030006ff */
[--C-:B------:R-:W-:Y:S02]  /*ec10*/  HADD2.F32 R58, -RZ, R56.reuse.H0_H0 ;  /* 0x20000038ff3a7230 */ /* 0x100fe40000004100 */
[----:B------:R-:W-:Y:S02]  /*ec20*/  HADD2.F32 R60, -RZ, R56.H1_H1 ;  /* 0x30000038ff3c7230 */ /* 0x000fe40000004100 */
[----:B------:R-:W-:-:S02]  /*ec30*/  HADD2.F32 R56, -RZ, R44.H0_H0 ;  /* 0x2000002cff387230 */ /* 0x000fc40000004100 */
[CC--:B------:R-:W-:Y:S01]  /*ec40*/  FMUL.FTZ R62, R46.reuse, R58.reuse ;  /* 0x0000003a2e3e7220 */ /* 0x0c0fe20000410000 */
[----:B------:R-:W-:Y:S01]  /*ec50*/  FMUL.FTZ R59, R45, R58 ;  /* 0x0000003a2d3b7220 */ /* 0x000fe20000410000 */
[----:B------:R-:W-:Y:S02]  /*ec60*/  HADD2.F32 R44, -RZ, R44.H1_H1 ;  /* 0x3000002cff2c7230 */ /* 0x000fe40000004100 */
[-C--:B------:R-:W-:Y:S01]  /*ec70*/  FMUL.FTZ R58, R57, R60.reuse ;  /* 0x0000003c393a7220 */ /* 0x080fe20000410000 */
[C---:B------:R-:W-:Y:S01]  /*ec80*/  FMUL.FTZ R60, R41.reuse, R60 ;  /* 0x0000003c293c7220 */ /* 0x040fe20000410000 */
[----:B------:R-:W-:Y:S01]  /*ec90*/  FFMA.FTZ R69, R46, R56, R59 ;  /* 0x000000382e457223 */ /* 0x000fe2000001003b */
[----:B------:R-:W-:Y:S01]  /*eca0*/  F2FP.F16.E4M3.UNPACK_B R46, R47 ;  /* 0x0000002fff2e723e */ /* 0x000fe200020006ff */
[-C--:B------:R-:W-:Y:S01]  /*ecb0*/  FFMA.FTZ R71, R41, R44.reuse, -R58 ;  /* 0x0000002c29477223 */ /* 0x080fe2000001083a */
[----:B------:R-:W-:Y:S01]  /*ecc0*/  FFMA.FTZ R70, R57, R44, R60 ;  /* 0x0000002c39467223 */ /* 0x000fe2000001003c */
[----:B------:R-:W-:Y:S01]  /*ecd0*/  F2FP.F16.E4M3.UNPACK_B R60, R42 ;  /* 0x0000002aff3c723e */ /* 0x000fe200020006ff */
[----:B------:R-:W-:Y:S01]  /*ece0*/  FFMA.FTZ R68, R45, R56, -R62 ;  /* 0x000000382d447223 */ /* 0x000fe2000001083e */
[-C--:B------:R-:W-:Y:S01]  /*ecf0*/  F2FP.F16.E4M3.UNPACK_B R41, R43.reuse ;  /* 0x0000002bff29723e */ /* 0x080fe200020006ff */
[----:B------:R-:W-:Y:S01]  /*ed00*/  HADD2.F32 R56, -RZ, R46.H0_H0 ;  /* 0x2000002eff387230 */ /* 0x000fe20000004100 */
[----:B------:R-:W-:Y:S01]  /*ed10*/  F2FP.F16.E4M3.UNPACK_B R43, R43.H1 ;  /* 0x0000002bff2b723e */ /* 0x000fe200030006ff */
[----:B------:R-:W-:Y:S01]  /*ed20*/  HADD2.F32 R63, -RZ, R60.H0_H0 ;  /* 0x2000003cff3f7230 */ /* 0x000fe20000004100 */
[-C--:B------:R-:W-:Y:S01]  /*ed30*/  F2FP.F16.E4M3.UNPACK_B R42, R40.reuse ;  /* 0x00000028ff2a723e */ /* 0x080fe200020006ff */
[----:B------:R-:W-:Y:S01]  /*ed40*/  HADD2.F32 R44, -RZ, R41.H0_H0 ;  /* 0x20000029ff2c7230 */ /* 0x000fe20000004100 */
[----:B------:R-:W-:Y:S01]  /*ed50*/  F2FP.F16.E4M3.UNPACK_B R47, R47.H1 ;  /* 0x0000002fff2f723e */ /* 0x000fe200030006ff */
[----:B------:R-:W-:Y:S01]  /*ed60*/  HADD2.F32 R45, -RZ, R43.H0_H0 ;  /* 0x2000002bff2d7230 */ /* 0x000fe20000004100 */
[----:B------:R-:W-:Y:S01]  /*ed70*/  F2FP.F16.E4M3.UNPACK_B R57, R40.H1 ;  /* 0x00000028ff39723e */ /* 0x000fe200030006ff */
[----:B------:R-:W-:-:S02]  /*ed80*/  HADD2.F32 R62, -RZ, R61.H0_H0 ;  /* 0x2000003dff3e7230 */ /* 0x000fc40000004100 */
[-C--:B------:R-:W-:Y:S01]  /*ed90*/  FMUL.FTZ R73, R56, R63.reuse ;  /* 0x0000003f38497220 */ /* 0x080fe20000410000 */
[----:B------:R-:W-:Y:S02]  /*eda0*/  HADD2.F32 R59, -RZ, R42.H0_H0 ;  /* 0x2000002aff3b7230 */ /* 0x000fe40000004100 */
[C---:B------:R-:W-:Y:S01]  /*edb0*/  FMUL.FTZ R63, R44.reuse, R63 ;  /* 0x0000003f2c3f7220 */ /* 0x040fe20000410000 */
[----:B------:R-:W-:Y:S02]  /*edc0*/  HADD2.F32 R40, -RZ, R47.H0_H0 ;  /* 0x2000002fff287230 */ /* 0x000fe40000004100 */
[----:B------:R-:W-:Y:S01]  /*edd0*/  FMUL.FTZ R75, R45, R62 ;  /* 0x0000003e2d4b7220 */ /* 0x000fe20000410000 */
[----:B------:R-:W-:Y:S02]  /*ede0*/  HADD2.F32 R58, -RZ, R57.H0_H0 ;  /* 0x20000039ff3a7230 */ /* 0x000fe40000004100 */
[----:B------:R-:W-:Y:S01]  /*edf0*/  FFMA.FTZ R73, R44, R59, -R73 ;  /* 0x0000003b2c497223 */ /* 0x000fe20000010849 */
[----:B------:R-:W-:-:S02]  /*ee00*/  HADD2.F32 R47, -RZ, R47.H1_H1 ;  /* 0x3000002fff2f7230 */ /* 0x000fc40000004100 */
[C---:B------:R-:W-:Y:S01]  /*ee10*/  FMUL.FTZ R72, R40.reuse, R62 ;  /* 0x0000003e28487220 */ /* 0x040fe20000410000 */
[----:B------:R-:W-:Y:S02]  /*ee20*/  HADD2.F32 R44, -RZ, R61.H1_H1 ;  /* 0x3000003dff2c7230 */ /* 0x000fe40000004100 */
[-C--:B------:R-:W-:Y:S01]  /*ee30*/  FFMA.FTZ R75, R40, R58.reuse, R75 ;  /* 0x0000003a284b7223 */ /* 0x080fe2000001004b */
[----:B------:R-:W-:Y:S02]  /*ee40*/  HADD2.F32 R43, -RZ, R43.H1_H1 ;  /* 0x3000002bff2b7230 */ /* 0x000fe40000004100 */
[----:B------:R-:W-:Y:S01]  /*ee50*/  FFMA.FTZ R63, R56, R59, R63 ;  /* 0x0000003b383f7223 */ /* 0x000fe2000001003f */
[----:B------:R-:W-:Y:S02]  /*ee60*/  HADD2.F32 R46, -RZ, R46.H1_H1 ;  /* 0x3000002eff2e7230 */ /* 0x000fe40000004100 */
[----:B------:R-:W-:Y:S01]  /*ee70*/  FFMA.FTZ R72, R45, R58, -R72 ;  /* 0x0000003a2d487223 */ /* 0x000fe20000010848 */
[----:B------:R-:W-:-:S02]  /*ee80*/  HADD2.F32 R60, -RZ, R60.H1_H1 ;  /* 0x3000003cff3c7230 */ /* 0x000fc40000004100 */
[-C--:B------:R-:W-:Y:S01]  /*ee90*/  FMUL.FTZ R56, R47, R44.reuse ;  /* 0x0000002c2f387220 */ /* 0x080fe20000410000 */
[----:B------:R-:W-:Y:S02]  /*eea0*/  HADD2.F32 R41, -RZ, R41.H1_H1 ;  /* 0x30000029ff297230 */ /* 0x000fe40000004100 */
[----:B------:R-:W-:Y:S01]  /*eeb0*/  FMUL.FTZ R58, R43, R44 ;  /* 0x0000002c2b3a7220 */ /* 0x000fe20000410000 */
[----:B------:R-:W-:Y:S02]  /*eec0*/  HADD2.F32 R40, -RZ, R57.H1_H1 ;  /* 0x30000039ff287230 */ /* 0x000fe40000004100 */
[CC--:B------:R-:W-:Y:S01]  /*eed0*/  FMUL.FTZ R44, R46.reuse, R60.reuse ;  /* 0x0000003c2e2c7220 */ /* 0x0c0fe20000410000 */
[----:B------:R-:W-:Y:S02]  /*eee0*/  HADD2.F32 R42, -RZ, R42.H1_H1 ;  /* 0x3000002aff2a7230 */ /* 0x000fe40000004100 */
[----:B------:R-:W-:Y:S01]  /*eef0*/  FMUL.FTZ R45, R41, R60 ;  /* 0x0000003c292d7220 */ /* 0x000fe20000410000 */
[----:B------:R-:W-:Y:S01]  /*ef00*/  F2FP.SATFINITE.E4M3.F32.PACK_AB_MERGE_C R68, R71, R68, RZ ;  /* 0x000000444744723e */ /* 0x000fe200048070ff */
[-C--:B------:R-:W-:Y:S01]  /*ef10*/  FFMA.FTZ R43, R43, R40.reuse, -R56 ;  /* 0x000000282b2b7223 */ /* 0x080fe20000010838 */
[----:B------:R-:W-:Y:S01]  /*ef20*/  FFMA.FTZ R58, R47, R40, R58 ;  /* 0x000000282f3a7223 */ /* 0x000fe2000001003a */
[-C--:B------:R-:W-:Y:S01]  /*ef30*/  FFMA.FTZ R44, R41, R42.reuse, -R44 ;  /* 0x0000002a292c7223 */ /* 0x080fe2000001082c */
[----:B------:R-:W-:Y:S01]  /*ef40*/  FFMA.FTZ R42, R46, R42, R45 ;  /* 0x0000002a2e2a7223 */ /* 0x000fe2000001002d */
[----:B------:R-:W-:Y:S01]  /*ef50*/  F2FP.SATFINITE.E4M3.F32.PACK_AB_MERGE_C R69, R70, R69, RZ ;  /* 0x000000454645723e */ /* 0x000fe200048070ff */
[----:B------:R-:W-:Y:S01]  /*ef60*/  IMAD.MOV.U32 R40, RZ, RZ, R52 ;  /* 0x000000ffff287224 */ /* 0x000fe200078e0034 */
[----:B------:R-:W-:-:S02]  /*ef70*/  F2FP.SATFINITE.E4M3.F32.PACK_AB_MERGE_C R43, R43, R72, RZ ;  /* 0x000000482b2b723e */ /* 0x000fc400048070ff */
[----:B------:R-:W-:Y:S02]  /*ef80*/  F2FP.SATFINITE.E4M3.F32.PACK_AB_MERGE_C R58, R58, R75, RZ ;  /* 0x0000004b3a3a723e */ /* 0x000fe400048070ff */
[----:B------:R-:W-:Y:S01]  /*ef90*/  F2FP.SATFINITE.E4M3.F32.PACK_AB_MERGE_C R43, R44, R73, R43 ;  /* 0x000000492c2b723e */ /* 0x000fe2000480702b */
[----:B------:R-:W-:Y:S01]  /*efa0*/  IMAD.MOV.U32 R44, RZ, RZ, R50 ;  /* 0x000000ffff2c7224 */ /* 0x000fe200078e0032 */
[----:B------:R-:W-:Y:S01]  /*efb0*/  F2FP.SATFINITE.E4M3.F32.PACK_AB_MERGE_C R47, R42, R63, R58 ;  /* 0x0000003f2a2f723e */ /* 0x000fe2000480703a */
[----:B------:R-:W-:Y:S01]  /*efc0*/  IMAD.MOV.U32 R42, RZ, RZ, R55 ;  /* 0x000000ffff2a7224 */ /* 0x000fe200078e0037 */
[----:B------:R-:W-:Y:S02]  /*efd0*/  F2FP.SATFINITE.E4M3.F32.PACK_AB_MERGE_C R41, R65, R66, R68 ;  /* 0x000000424129723e */ /* 0x000fe40004807044 */
[----:B------:R-:W-:Y:S02]  /*efe0*/  F2FP.SATFINITE.E4M3.F32.PACK_AB_MERGE_C R45, R67, R64, R69 ;  /* 0x00000040432d723e */ /* 0x000fe40004807045 */
[----:B------:R-:W-:-:S07]  /*eff0*/  MOV R46, R54 ;  /* 0x00000036002e7202 */ /* 0x000fce0000000f00 */
.L_x_508:
[----:B------:R-:W-:Y:S05]  /*f000*/  BSYNC B1 ;  /* 0x0000000000017941 */ /* 0x000fea0003800000 */
.L_x_507:
[----:B0-----:R4:W-:Y:S01]  /*f010*/  STG.E.128 desc[UR54][R48.64], R40 ;  /* 0x0000002830007986 */ /* 0x0019e2000c101d36 */
[----:B------:R-:W-:-:S13]  /*f020*/  ISETP.GE.AND P2, PT, R51, R153, PT ;  /* 0x000000993300720c */ /* 0x000fda0003f46270 */
[----:B------:R-:W-:Y:S05]  /*f030*/  @P2 BRA `(.L_x_457) ;  /* 0x0000000000f42947 */ /* 0x000fea0003800000 */
[--C-:B----4-:R-:W-:Y:S02]  /*f040*/  SHF.R.S32.HI R40, RZ, 0x1f, R51.reuse ;  /* 0x0000001fff287819 */ /* 0x110fe40000011433 */
[----:B------:R-:W-:-:S04]  /*f050*/  IADD3 R51, P2, P4, R116, R140, R51 ;  /* 0x0000008c74337210 */ /* 0x000fc80007c5e033 */
[----:B------:R-:W-:Y:S02]  /*f060*/  IADD3.X R40, R0, R53, R40, P2, P4 ;  /* 0x0000003500287210 */ /* 0x000fe400017e8428 */
[----:B------:R-:W-:-:S05]  /*f070*/  IADD3 R126, P2, R51, R126, RZ ;  /* 0x0000007e337e7210 */ /* 0x000fca0007f5e0ff */
[----:B------:R-:W-:-:S05]  /*f080*/  IMAD.X R127, R40, 0x1, R127, P2 ;  /* 0x00000001287f7824 */ /* 0x000fca00010e067f */
[----:B-1----:R0:W-:Y:S01]  /*f090*/  STG.E.128 desc[UR54][R126.64], R44 ;  /* 0x0000002c7e007986 */ /* 0x0021e2000c101d36 */
[----:B------:R-:W-:Y:S05]  /*f0a0*/  BRA `(.L_x_457) ;  /* 0x0000000000d87947 */ /* 0x000fea0003800000 */
.L_x_424:
[----:B------:R-:W-:-:S06]  /*f0b0*/  UISETP.NE.AND UP0, UPT, UR53, 0x3, UPT ;  /* 0x000000033500788c */ /* 0x000fcc000bf05270 */
[----:B------:R-:W-:-:S13]  /*f0c0*/  PLOP3.LUT P1, PT, PT, PT, UP0, 0x80, 0x0 ;  /* 0x000000000000781c */ /* 0x000fda0003f2f008 */
[----:B------:R-:W-:Y:S05]  /*f0d0*/  @!P1 BRA `(.L_x_509) ;  /* 0x0000000000049947 */ /* 0x000fea0003800000 */
[----:B------:R-:W-:Y:S01]  /*f0e0*/  BPT.TRAP 0x1 ;  /* 0x000000040000795c */ /* 0x000fe20000300000 */
.L_x_509:
[----:B------:R-:W-:Y:S01]  /*f0f0*/  IMAD R39, R19, 0x8, R18 ;  /* 0x0000000813277824 */ /* 0x000fe200078e0212 */
[----:B------:R-:W-:Y:S01]  /*f100*/  SHF.L.U32 R96, R171, 0x1f, RZ ;  /* 0x0000001fab607819 */ /* 0x000fe200000006ff */
[----:B------:R-:W-:Y:S01]  /*f110*/  IMAD R38, R24, -0xa0, R2 ;  /* 0xffffff6018267824 */ /* 0x000fe200078e0202 */
[----:B------:R-:W-:Y:S02]  /*f120*/  BSSY B1, `(.L_x_510) ;  /* 0x0000004000017945 */ /* 0x000fe40003800000 */
[----:B------:R-:W1:Y:S02]  /*f130*/  SYNCS.PHASECHK.TRANS64.TRYWAIT P2, [R39+URZ+0x29890], R96 ;  /* 0x02989060270075a7 */ /* 0x000e64000804017f */
[----:B------:R-:W-:Y:S01]  /*f140*/  VIMNMX R38, R38, 0xa0, PT ;  /* 0x000000a026267848 */ /* 0x000fe20003fe0100 */
[----:B-1----:R-:W-:Y:S06]  /*f150*/  @!P2 BRA `(.L_x_511) ;  /* 0x0000018c0048a947 */ /* 0x002fec0003800000 */
.L_x_738:
[----:B------:R-:W-:Y:S05]  /*f160*/  BSYNC B1 ;  /* 0x0000000000017941 */ /* 0x000fea0003800000 */
.L_x_510:
[----:B------:R-:W-:Y:S01]  /*f170*/  ISETP.GE.AND P2, PT, R168, R38, PT ;  /* 0x00000026a800720c */ /* 0x000fe20003f46270 */
[----:B------:R-:W-:-:S12]  /*f180*/  BSSY B1, `(.L_x_512) ;  /* 0x0000014000017945 */ /* 0x000fd80003800000 */
[----:B------:R-:W-:Y:S05]  /*f190*/  @P2 BRA `(.L_x_513) ;  /* 0x0000000000482947 */ /* 0x000fea0003800000 */
[----:B------:R-:W-:-:S13]  /*f1a0*/  ISETP.NE.AND P2, PT, R32, RZ, PT ;  /* 0x000000ff2000720c */ /* 0x000fda0003f45270 */
[----:B0-----:R-:W0:Y:S04]  /*f1b0*/  @P2 LDS.128 R40, [R47+0x1a400] ;  /* 0x01a400002f282984 */ /* 0x001e280000000c00 */
[----:B0-----:R-:W-:Y:S01]  /*f1c0*/  @P2 STG.E.128 desc[UR54][R48.64], R40 ;  /* 0x0000002830002986 */ /* 0x001fe2000c101d36 */
[----:B------:R-:W-:-:S13]  /*f1d0*/  ISETP.NE.AND P2, PT, R33, RZ, PT ;  /* 0x000000ff2100720c */ /* 0x000fda0003f45270 */
[----:B------:R-:W0:Y:S04]  /*f1e0*/  @P2 LDS.128 R40, [R46+0x1a400] ;  /* 0x01a400002e282984 */ /* 0x000e280000000c00 */
        /* <DEDUP_REMOVED lines=12> */
[----:B0-----:R2:W-:Y:S02]  /*f2b0*/  @P2 STG.E.128 desc[UR54][R48.64+0xa0], R40 ;  /* 0x0000a02830002986 */ /* 0x0015e4000c101d36 */
.L_x_513:
[----:B------:R-:W-:Y:S05]  /*f2c0*/  BSYNC B1 ;  /* 0x0000000000017941 */ /* 0x000fea0003800000 */
.L_x_512:
[----:B------:R-:W-:-:S13]  /*f2d0*/  ISETP.GE.AND P2, PT, R211, R38, PT ;  /* 0x00000026d300720c */ /* 0x000fda0003f46270 */
[----:B------:R-:W-:Y:S05]  /*f2e0*/  @P2 BRA `(.L_x_457) ;  /* 0x0000000000482947 */ /* 0x000fea0003800000 */
[----:B------:R-:W-:-:S13]  /*f2f0*/  ISETP.NE.AND P2, PT, R32, RZ, PT ;  /* 0x000000ff2000720c */ /* 0x000fda0003f45270 */
[----:B0-2---:R-:W0:Y:S04]  /*f300*/  @P2 LDS.128 R40, [R47+0x1c400] ;  /* 0x01c400002f282984 */ /* 0x005e280000000c00 */
        /* <DEDUP_REMOVED lines=16> */
.L_x_457:
[----:B------:R-:W-:Y:S05]  /*f410*/  BSYNC B0 ;  /* 0x0000000000007941 */ /* 0x000fea0003800000 */
.L_x_423:
[----:B01234-:R-:W0:Y:S01]  /*f420*/  S2R R40, SR_TID.X ;  /* 0x0000000000287919 */ /* 0x01fe220000002100 */
[----:B------:R-:W-:Y:S01]  /*f430*/  @!PT LDS RZ, [RZ] ;  /* 0x00000000fffff984 */ /* 0x000fe20000000800 */
[----:B------:R-:W-:Y:S01]  /*f440*/  @!PT LDS RZ, [RZ] ;  /* 0x00000000fffff984 */ /* 0x000fe20000000800 */
[----:B------:R-:W-:Y:S01]  /*f450*/  @!PT LDS RZ, [RZ] ;  /* 0x00000000fffff984 */ /* 0x000fe20000000800 */
[----:B------:R-:W-:Y:S01]  /*f460*/  @!PT LDS RZ, [RZ] ;  /* 0x00000000fffff984 */ /* 0x000fe20000000800 */
[----:B------:R1:W-:Y:S06]  /*f470*/  MEMBAR.ALL.CTA ;  /* 0x0000000000007992 */ /* 0x0003ec0000008000 */
[----:B-1----:R-:W1:Y:S01]  /*f480*/  FENCE.VIEW.ASYNC.S ;  /* 0x00000000000073c6 */ /* 0x002e620000000000 */
[----:B------:R-:W-:Y:S05]  /*f490*/  WARPSYNC.ALL ;  /* 0x0000000000007948 */ /* 0x000fea0003800000 */
[----:B------:R-:W-:Y:S01]  /*f4a0*/  BSSY B0, `(.L_x_514) ;  /* 0x0000009000007945 */ /* 0x000fe20003800000 */
[----:B0-----:R-:W-:Y:S01]  /*f4b0*/  LOP3.LUT R40, R40, 0x7f, RZ, 0xc0, !PT ;  /* 0x0000007f28287812 */ /* 0x001fe200078ec0ff */
[----:B-1----:R0:W-:Y:S03]  /*f4c0*/  BAR.SYNC.DEFER_BLOCKING R160, 0x80 ;  /* 0x000200a00000751d */ /* 0x0021e60000010000 */
[----:B------:R-:W-:-:S13]  /*f4d0*/  ISETP.NE.AND P2, PT, R40, RZ, PT ;  /* 0x000000ff2800720c */ /* 0x000fda0003f45270 */
[----:B------:R-:W-:-:S05]  /*f4e0*/  @!P2 VIADD R40, R39, 0x298a0 ;  /* 0x000298a02728a836 */ /* 0x000fca0000000000 */
[----:B------:R-:W-:-:S04]  /*f4f0*/  @!P2 PRMT R40, RZ, 0x654, R40 ;  /* 0x00000654ff28a816 */ /* 0x000fc80000000028 */
[----:B------:R0:W-:Y:S01]  /*f500*/  @!P2 SYNCS.ARRIVE.TRANS64.RED.A1T0 RZ, [R40+URZ], RZ ;  /* 0x000000ff28ffa9a7 */ /* 0x0001e2000810043f */
[----:B------:R-:W-:Y:S05]  /*f510*/  @!P1 BRA `(.L_x_515) ;  /* 0x0000000000049947 */ /* 0x000fea0003800000 */
[----:B------:R-:W-:Y:S01]  /*f520*/  BPT.TRAP 0x1 ;  /* 0x000000040000795c */ /* 0x000fe20000300000 */
.L_x_515:
[----:B------:R-:W-:Y:S05]  /*f530*/  BSYNC B0 ;  /* 0x0000000000007941 */ /* 0x000fea0003800000 */
.L_x_514:
[----:B------:R-:W1:Y:S01]  /*f540*/  SYNCS.PHASECHK.TRANS64.TRYWAIT P1, [R39+URZ+0x298b0], R96 ;  /* 0x0298b060270075a7 */ /* 0x000e62000802017f */
[----:B------:R-:W-:Y:S01]  /*f550*/  ULDC UR42, c[0x0][0x310] ;  /* 0x0000c400002a7ab9 */ /* 0x000fe20000000800 */
[----:B------:R-:W-:Y:S01]  /*f560*/  ULDC.64 UR38, c[0x0][0x318] ;  /* 0x0000c60000267ab9 */ /* 0x000fe20000000a00 */
[----:B------:R-:W-:Y:S01]  /*f570*/  ULDC.64 UR40, c[0x0][0x308] ;  /* 0x0000c20000287ab9 */ /* 0x000fe20000000a00 */
[----:B------:R-:W-:Y:S01]  /*f580*/  BSSY B0, `(.L_x_516) ;  /* 0x0000003000007945 */ /* 0x000fe20003800000 */
[----:B------:R-:W-:-:S03]  /*f590*/  IMAD R41, R19, 0x5000, R205 ;  /* 0x0000500013297824 */ /* 0x000fc600078e02cd */
[----:B-1----:R-:W-:Y:S05]  /*f5a0*/  @!P1 BRA `(.L_x_517) ;  /* 0x0000018800489947 */ /* 0x002fea0003800000 */
.L_x_739:
[----:B------:R-:W-:Y:S05]  /*f5b0*/  BSYNC B0 ;  /* 0x0000000000007941 */ /* 0x000fea0003800000 */
.L_x_516:
[----:B------:R-:W-:Y:S01]  /*f5c0*/  ISETP.GE.AND P1, PT, R168, R38, PT ;  /* 0x00000026a800720c */ /* 0x000fe20003f26270 */
[----:B------:R-:W-:Y:S01]  /*f5d0*/  BSSY B0, `(.L_x_518) ;  /* 0x000001a000007945 */ /* 0x000fe20003800000 */
[-C--:B------:R-:W-:Y:S01]  /*f5e0*/  IADD3 R48, R18, R41.reuse, RZ ;  /* 0x0000002912307210 */ /* 0x080fe20007ffe0ff */
[----:B------:R-:W-:Y:S01]  /*f5f0*/  IMAD.WIDE R44, R24, 0xa0, R98 ;  /* 0x000000a0182c7825 */ /* 0x000fe200078e0262 */
[CC--:B------:R-:W-:Y:S02]  /*f600*/  IADD3 R49, R18.reuse, R41.reuse, R119 ;  /* 0x0000002912317210 */ /* 0x0c0fe40007ffe077 */
[CC--:B------:R-:W-:Y:S02]  /*f610*/  IADD3 R50, R18.reuse, R41.reuse, R118 ;  /* 0x0000002912327210 */ /* 0x0c0fe40007ffe076 */
[----:B------:R-:W-:-:S05]  /*f620*/  IADD3 R51, R18, R41, R129 ;  /* 0x0000002912337210 */ /* 0x000fca0007ffe081 */
[----:B------:R-:W-:Y:S05]  /*f630*/  @P1 BRA `(.L_x_519) ;  /* 0x00000000004c1947 */ /* 0x000fea0003800000 */
[----:B0-----:R-:W-:Y:S02]  /*f640*/  IMAD.MOV.U32 R40, RZ, RZ, R114 ;  /* 0x000000ffff287224 */ /* 0x001fe400078e0072 */
[----:B------:R-:W-:Y:S02]  /*f650*/  IMAD.MOV.U32 R41, RZ, RZ, R31 ;  /* 0x000000ffff297224 */ /* 0x000fe400078e001f */
[----:B------:R-:W-:Y:S02]  /*f660*/  IMAD R43, R45, UR38, RZ ;  /* 0x000000262d2b7c24 */ /* 0x000fe4000f8e02ff */
[----:B------:R-:W-:-:S04]  /*f670*/  IMAD.WIDE.U32 R40, R44, UR38, R40 ;  /* 0x000000262c287c25 */ /* 0x000fc8000f8e0028 */
[----:B------:R-:W-:Y:S01]  /*f680*/  IMAD R43, R44, UR39, R43 ;  /* 0x000000272c2b7c24 */ /* 0x000fe2000f8e022b */
[----:B------:R-:W-:-:S04]  /*f690*/  IADD3 R46, P1, R40, UR40, RZ ;  /* 0x00000028282e7c10 */ /* 0x000fc8000ff3e0ff */
[----:B------:R-:W-:Y:S02]  /*f6a0*/  IADD3.X R47, R41, UR41, R43, P1, !PT ;  /* 0x00000029292f7c10 */ /* 0x000fe40008ffe42b */
[----:B------:R-:W-:-:S13]  /*f6b0*/  ISETP.GE.AND P1, PT, R22, UR42, PT ;  /* 0x0000002a16007c0c */ /* 0x000fda000bf26270 */
[----:B------:R-:W0:Y:S04]  /*f6c0*/  @!P1 LDS.128 R40, [R48+0xa400] ;  /* 0x00a4000030289984 */ /* 0x000e280000000c00 */
[----:B0-----:R-:W-:Y:S01]  /*f6d0*/  @!P1 STG.E.128 desc[UR54][R46.64], R40 ;  /* 0x000000282e009986 */ /* 0x001fe2000c101d36 */
        /* <DEDUP_REMOVED lines=8> */
[----:B0-----:R2:W-:Y:S02]  /*f760*/  @!P1 STG.E.128 desc[UR54][R46.64+0x60], R40 ;  /* 0x000060282e009986 */ /* 0x0015e4000c101d36 */
.L_x_519:
[----:B------:R-:W-:Y:S05]  /*f770*/  BSYNC B0 ;  /* 0x0000000000007941 */ /* 0x000fea0003800000 */
.L_x_518:
[----:B------:R-:W-:Y:S01]  /*f780*/  ISETP.GE.AND P1, PT, R211, R38, PT ;  /* 0x00000026d300720c */ /* 0x000fe20003f26270 */
[----:B------:R-:W-:-:S12]  /*f790*/  BSSY B0, `(.L_x_520) ;  /* 0x0000017000007945 */ /* 0x000fd80003800000 */
[----:B------:R-:W-:Y:S05]  /*f7a0*/  @P1 BRA `(.L_x_521) ;  /* 0x0000000000541947 */ /* 0x000fea0003800000 */
[----:B--2---:R-:W-:Y:S01]  /*f7b0*/  IADD3 R43, P1, R44, 0x80, RZ ;  /* 0x000000802c2b7810 */ /* 0x004fe20007f3e0ff */
[----:B------:R-:W-:Y:S01]  /*f7c0*/  IMAD.MOV.U32 R41, RZ, RZ, R31 ;  /* 0x000000ffff297224 */ /* 0x000fe200078e001f */
[----:B0-----:R-:W-:-:S03]  /*f7d0*/  MOV R40, R114 ;  /* 0x0000007200287202 */ /* 0x001fc60000000f00 */
[----:B------:R-:W-:Y:S02]  /*f7e0*/  IMAD.X R44, RZ, RZ, R45, P1 ;  /* 0x000000ffff2c7224 */ /* 0x000fe400008e062d */
[----:B------:R-:W-:-:S04]  /*f7f0*/  IMAD.WIDE.U32 R40, R43, UR38, R40 ;  /* 0x000000262b287c25 */ /* 0x000fc8000f8e0028 */
[----:B------:R-:W-:-:S04]  /*f800*/  IMAD R44, R44, UR38, RZ ;  /* 0x000000262c2c7c24 */ /* 0x000fc8000f8e02ff */
        /* <DEDUP_REMOVED lines=15> */
.L_x_521:
[----:B------:R-:W-:Y:S05]  /*f900*/  BSYNC B0 ;  /* 0x0000000000007941 */ /* 0x000fea0003800000 */
.L_x_520:
[----:B------:R-:W4:Y:S01]  /*f910*/  LDL R38, [R1+0x18] ;  /* 0x0000180001267983 */ /* 0x000f220000100800 */
[----:B------:R-:W-:Y:S02]  /*f920*/  VIADD R19, R19, 0x1 ;  /* 0x0000000113137836 */ /* 0x000fe40000000000 */
[----:B-1----:R-:W-:Y:S01]  /*f930*/  @!P2 VIADD R39, R39, 0x298c0 ;  /* 0x000298c02727a836 */ /* 0x002fe20000000000 */
[----:B------:R-:W-:Y:S01]  /*f940*/  @!PT LDS RZ, [RZ] ;  /* 0x00000000fffff984 */ /* 0x000fe20000000800 */
[----:B------:R-:W-:Y:S01]  /*f950*/  @!PT LDS RZ, [RZ] ;  /* 0x00000000fffff984 */ /* 0x000fe20000000800 */
[----:B------:R-:W-:Y:S01]  /*f960*/  @!PT LDS RZ, [RZ] ;  /* 0x00000000fffff984 */ /* 0x000fe20000000800 */
[----:B------:R-:W-:Y:S01]  /*f970*/  @!PT LDS RZ, [RZ] ;  /* 0x00000000fffff984 */ /* 0x000fe20000000800 */
[----:B------:R1:W-:Y:S06]  /*f980*/  MEMBAR.ALL.CTA ;  /* 0x0000000000007992 */ /* 0x0003ec0000008000 */
[----:B-1----:R-:W1:Y:S02]  /*f990*/  FENCE.VIEW.ASYNC.S ;  /* 0x00000000000073c6 */ /* 0x002e640000000000 */
[----:B-1----:R1:W-:Y:S01]  /*f9a0*/  BAR.SYNC.DEFER_BLOCKING R160, 0x80 ;  /* 0x000200a00000751d */ /* 0x0023e20000010000 */
[----:B------:R-:W-:-:S02]  /*f9b0*/  ISETP.NE.AND P1, PT, R19, 0x2, PT ;  /* 0x000000021300780c */ /* 0x000fc40003f25270 */
[----:B------:R-:W-:Y:S02]  /*f9c0*/  @!P2 PRMT R39, RZ, 0x654, R39 ;  /* 0x00000654ff27a816 */ /* 0x000fe40000000027 */
[----:B------:R-:W-:Y:S02]  /*f9d0*/  SEL R19, R19, RZ, P1 ;  /* 0x000000ff13137207 */ /* 0x000fe40000800000 */
[----:B------:R1:W-:Y:S01]  /*f9e0*/  @!P2 SYNCS.ARRIVE.TRANS64.RED.A1T0 RZ, [R39+URZ], RZ ;  /* 0x000000ff27ffa9a7 */ /* 0x0003e2000810043f */
[----:B----4-:R-:W-:Y:S02]  /*f9f0*/  LOP3.LUT P4, RZ, R38, 0x2, RZ, 0xc0, !PT ;  /* 0x0000000226ff7812 */ /* 0x010fe4000788c0ff */
[----:B------:R-:W-:-:S04]  /*fa00*/  SEL R38, RZ, 0x1, P1 ;  /* 0x00000001ff267807 */ /* 0x000fc80000800000 */
[----:B------:R-:W-:-:S07]  /*fa10*/  LOP3.LUT R171, R171, R38, RZ, 0x3c, !PT ;  /* 0x00000026abab7212 */ /* 0x000fce00078e3cff */
[----:B-1----:R-:W-:Y:S05]  /*fa20*/  @P4 BRA `(.L_x_522) ;  /* 0xffffff2c00a04947 */ /* 0x002fea000383ffff */
[----:B0-23--:R-:W0:Y:S01]  /*fa30*/  S2R R40, SR_TID.X ;  /* 0x0000000000287919 */ /* 0x00de220000002100 */
[----:B------:R-:W-:Y:S02]  /*fa40*/  PLOP3.LUT P0, PT, PT, PT, PT, 0x8, 0x0 ;  /* 0x000000000000781c */ /* 0x000fe40003f0e170 */
[----:B0-----:R-:W-:-:S04]  /*fa50*/  SHF.R.U32.HI R40, RZ, 0x7, R40 ;  /* 0x00000007ff287819 */ /* 0x001fc80000011628 */
[----:B------:R-:W-:-:S13]  /*fa60*/  ISETP.NE.AND P4, PT, R40, 0x1, PT ;  /* 0x000000012800780c */ /* 0x000fda0003f85270 */
[----:B------:R-:W-:Y:S06]  /*fa70*/  @!P4 BAR.ARV 0x9, 0x100 ;  /* 0x024400000000cb1d */ /* 0x000fec0000002000 */
.L_x_418:
[----:B------:R-:W0:Y:S01]  /*fa80*/  LDC R0, c[0x0][0x428] ;  /* 0x00010a00ff007b82 */ /* 0x000e220000000800 */
[----:B------:R-:W-:Y:S02]  /*fa90*/  MOV R202, R146 ;  /* 0x0000009200ca7202 */ /* 0x000fe40000000f00 */
[----:B------:R-:W-:Y:S02]  /*faa0*/  CS2R R88, SRZ ;  /* 0x0000000000587805 */ /* 0x000fe4000001ff00 */
[----:B------:R-:W-:Y:S02]  /*fab0*/  ISETP.GE.AND P2, PT, R147, 0x1, PT ;  /* 0x000000019300780c */ /* 0x000fe40003f46270 */
[----:B------:R-:W-:Y:S02]  /*fac0*/  CS2R R90, SRZ ;  /* 0x00000000005a7805 */ /* 0x000fe4000001ff00 */
[----:B------:R-:W-:Y:S01]  /*fad0*/  PLOP3.LUT P1, PT, PT, PT, PT, 0x80, 0x0 ;  /* 0x000000000000781c */ /* 0x000fe20003f2f070 */
[----:B------:R-:W-:Y:S01]  /*fae0*/  IMAD.MOV.U32 R87, RZ, RZ, RZ ;  /* 0x000000ffff577224 */ /* 0x000fe200078e00ff */
        /* <DEDUP_REMOVED lines=17> */
[----:B0-----:R-:W-:Y:S02]  /*fc00*/  ISETP.NE.AND P3, PT, R0, 0x1, PT ;  /* 0x000000010000780c */ /* 0x001fe40003f65270 */
        /* <DEDUP_REMOVED lines=12> */
[----:B------:R-:W0:Y:S01]  /*fcd0*/  @P3 LDC R3, c[0x0][0x42c] ;  /* 0x00010b00ff033b82 */ /* 0x000e220000000800 */
[----:B------:R-:W-:Y:S01]  /*fce0*/  IMAD.MOV.U32 R100, RZ, RZ, RZ ;  /* 0x000000ffff647224 */ /* 0x000fe200078e00ff */
[----:B------:R-:W-:-:S06]  /*fcf0*/  MOV R72, RZ ;  /* 0x000000ff00487202 */ /* 0x000fcc0000000f00 */
[----:B------:R-:W1:Y:S01]  /*fd00*/  @P3 LDC R0, c[0x0][0x430] ;  /* 0x00010c00ff003b82 */ /* 0x000e620000000800 */
[----:B0-----:R-:W-:-:S05]  /*fd10*/  @P3 IMAD.HI.U32 R3, R146, R3, RZ ;  /* 0x0000000392033227 */ /* 0x001fca00078e00ff */
[----:B-1----:R-:W-:Y:S01]  /*fd20*/  @P3 SHF.R.U32.HI R202, RZ, R0, R3 ;  /* 0x00000000ffca3219 */ /* 0x002fe20000011603 */
[----:B------:R-:W-:Y:S06]  /*fd30*/  @P0 BRA `(.L_x_523) ;  /* 0x00000000000c0947 */ /* 0x000fec0003800000 */
[----:B------:R-:W0:Y:S01]  /*fd40*/  FENCE.VIEW.ASYNC.G ;  /* 0x00000000000073c6 */ /* 0x000e220000000100 */
[----:B------:R-:W-:Y:S05]  /*fd50*/  WARPSYNC.ALL ;  /* 0x0000000000007948 */ /* 0x000fea0003800000 */
[----:B0-----:R-:W-:Y:S06]  /*fd60*/  BAR.ARV 0xc, 0x180 ;  /* 0x0306000000007b1d */ /* 0x001fec0000002000 */
.L_x_523:
[----:B------:R-:W-:Y:S02]  /*fd70*/  IMAD.MOV.U32 R101, RZ, RZ, RZ ;  /* 0x000000ffff657224 */ /* 0x000fe400078e00ff */
[----:B------:R-:W-:Y:S01]  /*fd80*/  IMAD.MOV.U32 R102, RZ, RZ, RZ ;  /* 0x000000ffff667224 */ /* 0x000fe200078e00ff */
[----:B------:R-:W-:Y:S06]  /*fd90*/  @!P2 BRA `(.L_x_524) ;  /* 0x000000f400f0a947 */ /* 0x000fec0003800000 */
[----:B------:R-:W-:-:S03]  /*fda0*/  UMOV UR4, 0xffffffff ;  /* 0xffffffff00047882 */ /* 0x000fc60000000000 */
[----:B------:R-:W-:Y:S05]  /*fdb0*/  BRA.DIV UR4, `(.L_x_525) ;  /* 0x0000018204587947 */ /* 0x000fea000b800000 */
[----:B------:R0:W1:Y:S02]  /*fdc0*/  SHFL.IDX PT, R198, R219, RZ, 0x1f ;  /* 0x00001fffdbc67589 */ /* 0x00006400000e0000 */
.L_x_742:
[----:B-1----:R-:W-:Y:S01]  /*fdd0*/  LEA.HI R0, R198, R198, RZ, 0x1 ;  /* 0x000000c6c6007211 */ /* 0x002fe200078f08ff */
[----:B------:R-:W-:-:S03]  /*fde0*/  ULOP3.LUT UP0, URZ, UR52, 0x9f, URZ, 0xc0, !UPT ;  /* 0x0000009f343f7892 */ /* 0x000fc6000f80c03f */
[----:B------:R-:W-:-:S03]  /*fdf0*/  LOP3.LUT R3, R0, 0x3e, RZ, 0xc0, !PT ;  /* 0x0000003e00037812 */ /* 0x000fc600078ec0ff */
[----:B------:R-:W-:Y:S02]  /*fe00*/  PLOP3.LUT P0, PT, PT, PT, UP0, 0x80, 0x0 ;  /* 0x000000000000781c */ /* 0x000fe40003f0f008 */
[----:B------:R-:W-:-:S05]  /*fe10*/  IMAD.IADD R3, R198, 0x1, -R3 ;  /* 0x00000001c6037824 */ /* 0x000fca00078e0a03 */
[----:B------:R-:W-:-:S04]  /*fe20*/  LEA R3, R3, UR52, 0xc ;  /* 0x0000003403037c11 */ /* 0x000fc8000f8e60ff */
[----:B------:R-:W-:-:S04]  /*fe30*/  SHF.R.U32.HI R3, RZ, 0x4, R3 ;  /* 0x00000004ff037819 */ /* 0x000fc80000011603 */
[----:B------:R-:W-:Y:S01]  /*fe40*/  LOP3.LUT R50, R3, 0x3fff, RZ, 0xc0, !PT ;  /* 0x00003fff03327812 */ /* 0x000fe200078ec0ff */
[----:B------:R-:W-:Y:S06]  /*fe50*/  @!P0 BRA `(.L_x_526) ;  /* 0x0000000000408947 */ /* 0x000fec0003800000 */
[----:B------:R-:W-:Y:S01]  /*fe60*/  MOV R0, 0x0 ;  /* 0x0000000000007802 */ /* 0x000fe20000000f00 */
[----:B------:R-:W-:Y:S01]  /*fe70*/  ULDC.64 UR4, c[0x4][0xc8] ;  /* 0x0100320000047ab9 */ /* 0x000fe20000000a00 */
[----:B------:R-:W-:Y:S01]  /*fe80*/  ULDC.64 UR6, c[0x4][0xd0] ;  /* 0x0100340000067ab9 */ /* 0x000fe20000000a00 */
[----:B------:R-:W-:Y:S01]  /*fe90*/  MOV R4, UR4 ;  /* 0x0000000400047c02 */ /* 0x000fe20008000f00 */
[----:B------:R1:W2:Y:S01]  /*fea0*/  LDC.64 R2, c[0x4][R0] ;  /* 0x0100000000027b82 */ /* 0x0002a20000000a00 */
[----:B------:R-:W-:Y:S01]  /*feb0*/  IMAD.U32 R5, RZ, RZ, UR5 ;  /* 0x00000005ff057e24 */ /* 0x000fe2000f8e00ff */
[----:B------:R-:W-:Y:S01]  /*fec0*/  ULDC.64 UR4, c[0x4][0x30] ;  /* 0x01000c0000047ab9 */ /* 0x000fe20000000a00 */
[----:B------:R-:W-:Y:S01]  /*fed0*/  IMAD.U32 R6, RZ, RZ, UR6 ;  /* 0x00000006ff067e24 */ /* 0x000fe2000f8e00ff */
[----:B------:R-:W-:Y:S01]  /*fee0*/  MOV R10, UR4 ;  /* 0x00000004000a7c02 */ /* 0x000fe20008000f00 */
[----:B------:R-:W-:Y:S01]  /*fef0*/  IMAD.U32 R7, RZ, RZ, UR7 ;  /* 0x00000007ff077e24 */ /* 0x000fe2000f8e00ff */
[----:B------:R-:W-:Y:S01]  /*ff00*/  MOV R13, RZ ;  /* 0x000000ff000d7202 */ /* 0x000fe20000000f00 */
[----:B------:R-:W-:-:S02]  /*ff10*/  IMAD.U32 R11, RZ, RZ, UR5 ;  /* 0x00000005ff0b7e24 */ /* 0x000fc4000f8e00ff */
[----:B------:R-:W-:Y:S02]  /*ff20*/  IMAD.MOV.U32 R8, RZ, RZ, 0x70 ;  /* 0x00000070ff087424 */ /* 0x000fe400078e00ff */
[----:B-1----:R-:W-:-:S07]  /*ff30*/  IMAD.MOV.U32 R12, RZ, RZ, 0x1 ;  /* 0x00000001ff0c7424 */ /* 0x002fce00078e00ff */
[----:B------:R-:W-:-:S07]  /*ff40*/  LEPC R20, `(.L_x_526) ;  /* 0x000000001014794e */ /* 0x000fce0000000000 */
[----:B0-2--5:R-:W-:Y:S05]  /*ff50*/  CALL.ABS.NOINC R2 ;  /* 0x0000000002007343 */ /* 0x025fea0003c00000 */
.L_x_526:
[----:B------:R-:W-:Y:S01]  /*ff60*/  ULDC.64 UR4, c[0x0][0x990] ;  /* 0x0002640000047ab9 */ /* 0x000fe20000000a00 */
[----:B------:R-:W-:Y:S01]  /*ff70*/  ULDC.64 UR6, c[0x0][0x998] ;  /* 0x0002660000067ab9 */ /* 0x000fe20000000a00 */
[----:B------:R-:W-:Y:S02]  /*ff80*/  ISETP.NE.U32.AND P0, PT, RZ, UR4, PT ;  /* 0x00000004ff007c0c */ /* 0x000fe4000bf05070 */
[----:B------:R-:W-:Y:S02]  /*ff90*/  ISETP.NE.U32.AND P1, PT, RZ, UR6, PT ;  /* 0x00000006ff007c0c */ /* 0x000fe4000bf25070 */
[----:B------:R-:W-:Y:S02]  /*ffa0*/  ISETP.NE.AND.EX P0, PT, RZ, UR5, PT, P0 ;  /* 0x00000005ff007c0c */ /* 0x000fe4000bf05300 */
[----:B------:R-:W-:-:S11]  /*ffb0*/  ISETP.NE.AND.EX P1, PT, RZ, UR7, PT, P1 ;  /* 0x00000007ff007c0c */ /* 0x000fd6000bf25310 */
[----:B------:R-:W1:Y:S01]  /*ffc0*/  @P0 LDC.64 R8, c[0x0][0x9a8] ;  /* 0x00026a00ff080b82 */ /* 0x000e620000000a00 */
[----:B------:R-:W-:-:S07]  /*ffd0*/  @P0 SHF.R.S32.HI R7, RZ, 0x1f, R202 ;  /* 0x0000001fff070819 */ /* 0x000fce00000114ca */
[----:B------:R-:W2:Y:S08]  /*ffe0*/  @P1 LDC.64 R10, c[0x0][0x9b8] ;  /* 0x00026e00ff0a1b82 */ /* 0x000eb00000000a00 */
[----:B------:R-:W3:Y:S08]  /*fff0*/  @P0 LDC.64 R12, c[0x0][0x9b0] ;  /* 0x00026c00ff0c0b82 */ /* 0x000ef00000000a00 */
[----:B------:R-:W4:Y:S01]  /*10000*/  @P1 LDC.64 R14, c[0x0][0x9c0] ;  /* 0x00027000ff0e1b82 */ /* 0x000f220000000a00 */
[----:B-1----:R-:W-:-:S02]  /*10010*/  @P0 IMAD R0, R210, R8, RZ ;  /* 0x00000008d2000224 */ /* 0x002fc400078e02ff */
[----:B------:R-:W-:-:S04]  /*10020*/  @P0 IMAD.WIDE.U32 R2, R206, R8, RZ ;  /* 0x00000008ce020225 */ /* 0x000fc800078e00ff */
[----:B------:R-:W-:Y:S02]  /*10030*/  @P0 IMAD R9, R206, R9, R0 ;  /* 0x00000009ce090224 */ /* 0x000fe400078e0200 */
[-C--:B--2---:R-:W-:Y:S02]  /*10040*/  @P1 IMAD R4, R210, R10.reuse, RZ ;  /* 0x0000000ad2041224 */ /* 0x084fe400078e02ff */
[----:B------:R-:W-:Y:S01]  /*10050*/  @P0 IMAD.IADD R3, R3, 0x1, R9 ;  /* 0x0000000103030824 */ /* 0x000fe200078e0209 */
[----:B------:R-:W-:Y:S01]  /*10060*/  @P1 SHF.R.S32.HI R9, RZ, 0x1f, R202 ;  /* 0x0000001fff091819 */ /* 0x000fe200000114ca */
[C---:B------:R-:W-:Y:S02]  /*10070*/  @P1 IMAD R11, R206.reuse, R11, R4 ;  /* 0x0000000bce0b1224 */ /* 0x040fe400078e0204 */
[----:B------:R-:W-:-:S04]  /*10080*/  @P1 IMAD.WIDE.U32 R4, R206, R10, RZ ;  /* 0x0000000ace041225 */ /* 0x000fc800078e00ff */
[-C--:B---3--:R-:W-:Y:S02]  /*10090*/  @P0 IMAD R7, R7, R12.reuse, RZ ;  /* 0x0000000c07070224 */ /* 0x088fe400078e02ff */
[----:B------:R-:W-:Y:S02]  /*100a0*/  @P1 IMAD.IADD R5, R5, 0x1, R11 ;  /* 0x0000000105051824 */ /* 0x000fe400078e020b */
[----:B------:R-:W-:-:S04]  /*100b0*/  @P0 IMAD.WIDE.U32 R2, R202, R12, R2 ;  /* 0x0000000cca020225 */ /* 0x000fc800078e0002 */
[-C--:B----4-:R-:W-:Y:S02]  /*100c0*/  @P1 IMAD R0, R9, R14.reuse, RZ ;  /* 0x0000000e09001224 */ /* 0x090fe400078e02ff */
[C---:B------:R-:W-:Y:S02]  /*100d0*/  @P0 IMAD R9, R202.reuse, R13, R7 ;  /* 0x0000000dca090224 */ /* 0x040fe400078e0207 */
[C---:B------:R-:W-:Y:S02]  /*100e0*/  @P1 IMAD R11, R202.reuse, R15, R0 ;  /* 0x0000000fca0b1224 */ /* 0x040fe400078e0200 */
[----:B------:R-:W-:Y:S01]  /*100f0*/  @P1 IMAD.WIDE.U32 R6, R202, R14, R4 ;  /* 0x0000000eca061225 */ /* 0x000fe200078e0004 */
[----:B------:R-:W-:Y:S01]  /*10100*/  @P0 LEA R4, P2, R2, UR4, 0x2 ;  /* 0x0000000402040c11 */ /* 0x000fe2000f8410ff */
[----:B------:R-:W-:Y:S02]  /*10110*/  ULDC UR4, c[0x0][0x3d4] ;  /* 0x0000f50000047ab9 */ /* 0x000fe40000000800 */
[----:B------:R-:W-:Y:S01]  /*10120*/  @P0 IMAD.IADD R5, R3, 0x1, R9 ;  /* 0x0000000103050824 */ /* 0x000fe200078e0209 */
[----:B------:R-:W-:Y:S01]  /*10130*/  @P1 IADD3 R3, R7, R11, RZ ;  /* 0x0000000b07031210 */ /* 0x000fe20007ffe0ff */
[----:B------:R-:W-:Y:S01]  /*10140*/  IMAD.MOV.U32 R0, RZ, RZ, 0x3f800000 ;  /* 0x3f800000ff007424 */ /* 0x000fe200078e00ff */
[----:B------:R-:W-:-:S02]  /*10150*/  @P1 LEA R8, P3, R6, UR6, 0x2 ;  /* 0x0000000606081c11 */ /* 0x000fc4000f8610ff */
[----:B------:R-:W-:Y:S02]  /*10160*/  @P0 LEA.HI.X R5, R2, UR5, R5, 0x2, P2 ;  /* 0x0000000502050c11 */ /* 0x000fe400090f1405 */
[----:B------:R-:W-:Y:S01]  /*10170*/  @P1 LEA.HI.X R9, R6, UR7, R3, 0x2, P3 ;  /* 0x0000000706091c11 */ /* 0x000fe200098f1403 */
[----:B------:R-:W-:-:S04]  /*10180*/  IMAD.MOV.U32 R3, RZ, RZ, 0x3f800000 ;  /* 0x3f800000ff037424 */ /* 0x000fc800078e00ff */
[----:B------:R-:W2:Y:S04]  /*10190*/  @P1 LDG.E R0, desc[UR54][R8.64] ;  /* 0x0000003608001981 */ /* 0x000ea8000c1e1900 */
[----:B------:R-:W2:Y:S01]  /*101a0*/  @P0 LDG.E R3, desc[UR54][R4.64] ;  /* 0x0000003604030981 */ /* 0x000ea2000c1e1900 */
[----:B------:R-:W-:Y:S01]  /*101b0*/  ISETP.LT.AND P0, PT, RZ, UR4, PT ;  /* 0x00000004ff007c0c */ /* 0x000fe2000bf01270 */
[----:B------:R-:W-:Y:S01]  /*101c0*/  ULDC UR4, c[0x0][0x9d8] ;  /* 0x0002760000047ab9 */ /* 0x000fe20000000800 */
[----:B--2---:R-:W-:-:S04]  /*101d0*/  FMUL.FTZ R0, R3, R0 ;  /* 0x0000000003007220 */ /* 0x004fc80000410000 */
[----:B------:R-:W-:-:S07]  /*101e0*/  FMUL.FTZ R2, R0, UR4 ;  /* 0x0000000400027c20 */ /* 0x000fce0008410000 */
[----:B------:R-:W-:Y:S05]  /*101f0*/  @P0 BRA `(.L_x_527) ;  /* 0x0000000000400947 */ /* 0x000fea0003800000 */
[----:B------:R-:W-:-:S04]  /*10200*/  ULEA.HI UR4, UR43, UR43, URZ, 0x1 ;  /* 0x0000002b2b047291 */ /* 0x000fc8000f8f083f */
[----:B------:R-:W-:-:S04]  /*10210*/  ULOP3.LUT UR4, UR4, 0xfffffffe, URZ, 0xc0, !UPT ;  /* 0xfffffffe04047892 */ /* 0x000fc8000f8ec03f */
[----:B------:R-:W-:-:S06]  /*10220*/  UIADD3 UR4, UR43, -UR4, URZ ;  /* 0x800000042b047290 */ /* 0x000fcc000fffe03f */
[----:B------:R-:W-:-:S05]  /*10230*/  IMAD.U32 R3, RZ, RZ, UR4 ;  /* 0x00000004ff037e24 */ /* 0x000fca000f8e00ff */
[----:B------:R-:W-:-:S04]  /*10240*/  SHF.L.U32 R3, R3, 0x1f, RZ ;  /* 0x0000001f03037819 */ /* 0x000fc800000006ff */
[----:B------:R1:W2:Y:S03]  /*10250*/  SYNCS.PHASECHK.TRANS64.TRYWAIT P0, [R18+URZ+0x29800], R3 ;  /* 0x02980003120075a7 */ /* 0x0002a6000800017f */
[----:B--2---:R-:W-:Y:S05]  /*10260*/  @!P0 NANOSLEEP.SYNCS 0x989680 ;  /* 0x009896800000895d */ /* 0x004fea0003900000 */
[----:B------:R-:W2:Y:S01]  /*10270*/  @!P0 SYNCS.PHASECHK.TRANS64 P0, [R18+URZ+0x29800], R3 ;  /* 0x02980003120085a7 */ /* 0x000ea2000800007f */
[----:B------:R-:W-:Y:S04]  /*10280*/  BSSY B0, `(.L_x_528) ;  /* 0x0000006000007945 */ /* 0x000fe80003800000 */
[----:B--2---:R-:W-:Y:S05]  /*10290*/  @P0 BRA `(.L_x_529) ;  /* 0x0000000000100947 */ /* 0x004fea0003800000 */
.L_x_530:
[----:B--2---:R2:W3:Y:S02]  /*102a0*/  SYNCS.PHASECHK.TRANS64.TRYWAIT P0, [R18+URZ+0x29800], R3 ;  /* 0x02980003120075a7 */ /* 0x0044e4000800017f */
[----:B---3--:R-:W-:Y:S05]  /*102b0*/  @!P0 NANOSLEEP.SYNCS 0x989680 ;  /* 0x009896800000895d */ /* 0x008fea0003900000 */
[----:B------:R-:W3:Y:S02]  /*102c0*/  @!P0 SYNCS.PHASECHK.TRANS64 P0, [R18+URZ+0x29800], R3 ;  /* 0x02980003120085a7 */ /* 0x000ee4000800007f */
[----:B---3--:R-:W-:Y:S05]  /*102d0*/  @!P0 BRA `(.L_x_530) ;  /* 0xfffffffc00f08947 */ /* 0x008fea000383ffff */
.L_x_529:
[----:B------:R-:W-:Y:S05]  /*102e0*/  BSYNC B0 ;  /* 0x0000000000007941 */ /* 0x000fea0003800000 */
.L_x_528:
[----:B------:R-:W-:Y:S05]  /*102f0*/  BRA `(.L_x_531) ;  /* 0x0000006800887947 */ /* 0x000fea0003800000 */
.L_x_527:
[----:B------:R-:W1:Y:S01]  /*10300*/  LDC.64 R44, c[0x0][0x3c8] ;  /* 0x0000f200ff2c7b82 */ /* 0x000e620000000a00 */
[----:B-----5:R-:W-:Y:S01]  /*10310*/  SHF.R.S32.HI R0, RZ, 0x1f, R121 ;  /* 0x0000001fff007819 */ /* 0x020fe20000011479 */
[----:B------:R-:W-:Y:S01]  /*10320*/  IMAD.MOV.U32 R10, RZ, RZ, R22 ;  /* 0x000000ffff0a7224 */ /* 0x000fe200078e0016 */
[----:B------:R-:W-:Y:S01]  /*10330*/  SHF.R.S32.HI R9, RZ, 0x1f, R16 ;  /* 0x0000001fff097819 */ /* 0x000fe20000011410 */
[----:B------:R-:W-:Y:S01]  /*10340*/  ULDC.64 UR4, c[0x0][0x3d8] ;  /* 0x0000f60000047ab9 */ /* 0x000fe20000000a00 */
[----:B------:R-:W-:Y:S01]  /*10350*/  SHF.R.S32.HI R11, RZ, 0x1f, R22 ;  /* 0x0000001fff0b7819 */ /* 0x000fe20000011416 */
[----:B------:R-:W-:Y:S01]  /*10360*/  IMAD R12, R0, UR4, RZ ;  /* 0x00000004000c7c24 */ /* 0x000fe2000f8e02ff */
[----:B------:R-:W-:Y:S01]  /*10370*/  MOV R8, R16 ;  /* 0x0000001000087202 */ /* 0x000fe20000000f00 */
[----:B------:R-:W2:Y:S01]  /*10380*/  LDC.64 R48, c[0x0][0x3e0] ;  /* 0x0000f800ff307b82 */ /* 0x000ea20000000a00 */
[----:B------:R-:W-:Y:S01]  /*10390*/  ULDC.64 UR6, c[0x0][0x3c8] ;  /* 0x0000f20000067ab9 */ /* 0x000fe20000000a00 */
[----:B------:R-:W-:Y:S01]  /*103a0*/  IMAD.WIDE.U32 R6, R121, UR4, R10 ;  /* 0x0000000479067c25 */ /* 0x000fe2000f8e000a */
[----:B------:R-:W-:-:S03]  /*103b0*/  ULOP3.LUT UP0, URZ, UR52, 0x1bf, URZ, 0xc0, !UPT ;  /* 0x000001bf343f7892 */ /* 0x000fc6000f80c03f */
[C---:B------:R-:W-:Y:S01]  /*103c0*/  IMAD.WIDE.U32 R4, R121.reuse, UR4, R8 ;  /* 0x0000000479047c25 */ /* 0x040fe2000f8e0008 */
[----:B------:R-:W-:Y:S02]  /*103d0*/  IADD3 R56, P1, R6, UR6, RZ ;  /* 0x0000000606387c10 */ /* 0x000fe4000ff3e0ff */
[----:B------:R-:W-:Y:S01]  /*103e0*/  PLOP3.LUT P2, PT, PT, PT, UP0, 0x80, 0x0 ;  /* 0x000000000000781c */ /* 0x000fe20003f4f008 */
[----:B------:R-:W-:Y:S01]  /*103f0*/  IMAD R3, R121, UR5, R12 ;  /* 0x0000000579037c24 */ /* 0x000fe2000f8e020c */
[----:B------:R-:W-:-:S04]  /*10400*/  IADD3 R52, P0, R4, UR6, RZ ;  /* 0x0000000604347c10 */ /* 0x000fc8000ff1e0ff */
[----:B------:R-:W-:Y:S01]  /*10410*/  IADD3.X R53, R3, UR7, R5, P0, !PT ;  /* 0x0000000703357c10 */ /* 0x000fe200087fe405 */
[----:B-1----:R-:W-:Y:S01]  /*10420*/  IMAD.WIDE.U32 R44, R121, UR4, R44 ;  /* 0x00000004792c7c25 */ /* 0x002fe2000f8e002c */
[----:B------:R-:W-:Y:S01]  /*10430*/  IADD3.X R57, R3, UR7, R7, P1, !PT ;  /* 0x0000000703397c10 */ /* 0x000fe20008ffe407 */
[----:B------:R-:W-:Y:S01]  /*10440*/  ULDC.64 UR6, c[0x0][0x3e8] ;  /* 0x0000fa0000067ab9 */ /* 0x000fe20000000a00 */
[----:B------:R-:W-:Y:S01]  /*10450*/  ULDC.64 UR4, c[0x0][0x3e0] ;  /* 0x0000f80000047ab9 */ /* 0x000fe20000000a00 */
[----:B------:R-:W-:Y:S02]  /*10460*/  IMAD R0, R0, UR6, RZ ;  /* 0x0000000600007c24 */ /* 0x000fe4000f8e02ff */
[----:B------:R-:W-:-:S04]  /*10470*/  IMAD.WIDE.U32 R4, R121, UR6, R8 ;  /* 0x0000000679047c25 */ /* 0x000fc8000f8e0008 */
[----:B------:R-:W-:Y:S01]  /*10480*/  IMAD.WIDE.U32 R6, R121, UR6, R10 ;  /* 0x0000000679067c25 */ /* 0x000fe2000f8e000a */
[----:B------:R-:W-:-:S03]  /*10490*/  IADD3 R54, P0, R4, UR4, RZ ;  /* 0x0000000404367c10 */ /* 0x000fc6000ff1e0ff */
[C---:B------:R-:W-:Y:S01]  /*104a0*/  IMAD R47, R121.reuse, UR7, R0 ;  /* 0x00000007792f7c24 */ /* 0x040fe2000f8e0200 */
[----:B------:R-:W-:Y:S01]  /*104b0*/  IADD3 R58, P1, R6, UR4, RZ ;  /* 0x00000004063a7c10 */ /* 0x000fe2000ff3e0ff */
[----:B--2---:R-:W-:-:S03]  /*104c0*/  IMAD.WIDE.U32 R48, R121, UR6, R48 ;  /* 0x0000000679307c25 */ /* 0x004fc6000f8e0030 */
[----:B------:R-:W-:Y:S01]  /*104d0*/  IADD3.X R55, R47, UR5, R5, P0, !PT ;  /* 0x000000052f377c10 */ /* 0x000fe200087fe405 */
[----:B------:R-:W-:Y:S01]  /*104e0*/  IMAD.IADD R46, R3, 0x1, R45 ;  /* 0x00000001032e7824 */ /* 0x000fe200078e022d */
[C---:B------:R-:W-:Y:S01]  /*104f0*/  IADD3.X R59, R47.reuse, UR5, R7, P1, !PT ;  /* 0x000000052f3b7c10 */ /* 0x040fe20008ffe407 */
[----:B------:R-:W-:Y:S01]  /*10500*/  IMAD.IADD R47, R47, 0x1, R49 ;  /* 0x000000012f2f7824 */ /* 0x000fe200078e0231 */
        /* <DEDUP_REMOVED lines=16> */
[----:B0-2---:R-:W-:Y:S05]  /*10610*/  CALL.ABS.NOINC R14 ;  /* 0x000000000e007343 */ /* 0x005fea0003c00000 */
.L_x_532:
[----:B------:R-:W-:Y:S01]  /*10620*/  ULDC.U8 UR4, c[0x0][0x3f0] ;  /* 0x0000fc0000047ab9 */ /* 0x000fe20000000000 */
[----:B------:R-:W-:Y:S01]  /*10630*/  IMAD R159, R145, -0x80, R159 ;  /* 0xffffff80919f7824 */ /* 0x000fe200078e029f */
[----:B------:R-:W-:Y:S01]  /*10640*/  ISETP.NE.AND P0, PT, RZ, UR4, PT ;  /* 0x00000004ff007c0c */ /* 0x000fe2000bf05270 */
[----:B------:R-:W-:Y:S03]  /*10650*/  BSSY B0, `(.L_x_533) ;  /* 0x0000664000007945 */ /* 0x000fe60003800000 */
[----:B------:R-:W-:-:S09]  /*10660*/  VIMNMX R159, R159, 0x80, PT ;  /* 0x000000809f9f7848 */ /* 0x000fd20003fe0100 */
[----:B------:R-:W-:Y:S05]  /*10670*/  @!P0 BRA `(.L_x_534) ;  /* 0x0000003000d08947 */ /* 0x000fea0003800000 */
        /* <DEDUP_REMOVED lines=13> */
[----:B------:R-:W-:Y:S01]  /*10750*/  CS2R R20, SRZ ;  /* 0x0000000000147805 */ /* 0x000fe2000001ff00 */
[----:B------:R-:W-:Y:S06]  /*10760*/  @P0 BRA `(.L_x_536) ;  /* 0x0000000000900947 */ /* 0x000fec0003800000 */
[C---:B------:R-:W-:Y:S01]  /*10770*/  VIADD R0, R16.reuse, 0x10 ;  /* 0x0000001010007836 */ /* 0x040fe20000000000 */
[----:B------:R-:W-:Y:S01]  /*10780*/  ULDC UR4, c[0x0][0x3d4] ;  /* 0x0000f50000047ab9 */ /* 0x000fe20000000800 */
[C---:B------:R-:W-:Y:S01]  /*10790*/  VIADD R3, R16.reuse, 0x20 ;  /* 0x0000002010037836 */ /* 0x040fe20000000000 */
[----:B------:R-:W-:Y:S02]  /*107a0*/  ISETP.GE.AND P5, PT, R16, UR4, PT ;  /* 0x0000000410007c0c */ /* 0x000fe4000bfa6270 */
[----:B------:R-:W-:Y:S02]  /*107b0*/  CS2R R42, SRZ ;  /* 0x00000000002a7805 */ /* 0x000fe4000001ff00 */
[----:B------:R-:W-:Y:S01]  /*107c0*/  ISETP.GE.AND P4, PT, R0, UR4, PT ;  /* 0x0000000400007c0c */ /* 0x000fe2000bf86270 */
[----:B------:R-:W-:Y:S01]  /*107d0*/  VIADD R0, R16, 0x30 ;  /* 0x0000003010007836 */ /* 0x000fe20000000000 */
[----:B------:R-:W-:Y:S02]  /*107e0*/  CS2R R40, SRZ ;  /* 0x0000000000287805 */ /* 0x000fe4000001ff00 */
[----:B------:R-:W-:-:S02]  /*107f0*/  ISETP.GE.AND P3, PT, R3, UR4, PT ;  /* 0x0000000403007c0c */ /* 0x000fc4000bf66270 */
[----:B------:R-:W-:Y:S02]  /*10800*/  IADD3 R3, R16, 0x40, RZ ;  /* 0x0000004010037810 */ /* 0x000fe40007ffe0ff */
[----:B------:R-:W-:Y:S01]  /*10810*/  ISETP.GE.AND P2, PT, R0, UR4, PT ;  /* 0x0000000400007c0c */ /* 0x000fe2000bf46270 */
[----:B------:R-:W-:Y:S01]  /*10820*/  VIADD R0, R16, 0x50 ;  /* 0x0000005010007836 */ /* 0x000fe20000000000 */
[----:B------:R-:W-:Y:S01]  /*10830*/  ISETP.GE.AND P1, PT, R3, UR4, PT ;  /* 0x0000000403007c0c */ /* 0x000fe2000bf26270 */
[----:B------:R1:W5:Y:S04]  /*10840*/  @!P5 LDG.E.64 R42, desc[UR54][R52.64] ;  /* 0x00000036342ad981 */ /* 0x000368000c1e1b00 */
[----:B------:R1:W5:Y:S01]  /*10850*/  @!P5 LDG.E.64 R40, desc[UR54][R54.64] ;  /* 0x000000363628d981 */ /* 0x000362000c1e1b00 */
[----:B------:R-:W-:-:S02]  /*10860*/  ISETP.GE.AND P5, PT, R0, UR4, PT ;  /* 0x0000000400007c0c */ /* 0x000fc4000bfa6270 */
        /* <DEDUP_REMOVED lines=10> */
[----:B------:R1:W5:Y:S04]  /*10910*/  @!P4 LDG.E.64 R38, desc[UR54][R52.64+0x10] ;  /* 0x000010363426c981 */ /* 0x000368000c1e1b00 */
        /* <DEDUP_REMOVED lines=8> */
[----:B------:R1:W5:Y:S02]  /*109a0*/  @!P5 LDG.E.64 R8, desc[UR54][R54.64+0x50] ;  /* 0x000050363608d981 */ /* 0x000364000c1e1b00 */
.L_x_536:
[----:B------:R-:W-:Y:S05]  /*109b0*/  BSYNC B1 ;  /* 0x0000000000017941 */ /* 0x000fea0003800000 */
.L_x_535:
[----:B------:R-:W-:-:S03]  /*109c0*/  UMOV UR4, 0xffffffff ;  /* 0xffffffff00047882 */ /* 0x000fc60000000000 */
[----:B------:R-:W-:Y:S05]  /*109d0*/  BRA.DIV UR4, `(.L_x_537) ;  /* 0x00000176047c7947 */ /* 0x000fea000b800000 */
.L_x_745:
[----:B------:R-:W-:-:S03]  /*109e0*/  UMOV UR4, 0xffffffff ;  /* 0xffffffff00047882 */ /* 0x000fc60000000000 */
[----:B------:R-:W-:Y:S05]  /*109f0*/  BRA.DIV UR4, `(.L_x_538) ;  /* 0x00000176049c7947 */ /* 0x000fea000b800000 */
.L_x_748:
[----:B------:R-:W-:-:S03]  /*10a00*/  UMOV UR4, 0xffffffff ;  /* 0xffffffff00047882 */ /* 0x000fc60000000000 */
[----:B------:R-:W-:Y:S05]  /*10a10*/  BRA.DIV UR4, `(.L_x_539) ;  /* 0x0000017604bc7947 */ /* 0x000fea000b800000 */
.L_x_751:
[----:B------:R-:W-:-:S03]  /*10a20*/  UMOV UR4, 0xffffffff ;  /* 0xffffffff00047882 */ /* 0x000fc60000000000 */
[----:B------:R-:W-:Y:S05]  /*10a30*/  BRA.DIV UR4, `(.L_x_540) ;  /* 0x0000017604dc7947 */ /* 0x000fea000b800000 */
.L_x_754:
[----:B------:R-:W-:Y:S01]  /*10a40*/  ULEA.HI UR4, UR43, UR43, URZ, 0x1 ;  /* 0x0000002b2b047291 */ /* 0x000fe2000f8f083f */
[----:B------:R-:W-:Y:S03]  /*10a50*/  BSSY B1, `(.L_x_541) ;  /* 0x0000007000017945 */ /* 0x000fe60003800000 */
[----:B------:R-:W-:-:S04]  /*10a60*/  ULOP3.LUT UR4, UR4, 0xfffffffe, URZ, 0xc0, !UPT ;  /* 0xfffffffe04047892 */ /* 0x000fc8000f8ec03f */
[----:B------:R-:W-:-:S06]  /*10a70*/  UIADD3 UR4, UR43, -UR4, URZ ;  /* 0x800000042b047290 */ /* 0x000fcc000fffe03f */
[----:B------:R-:W-:-:S05]  /*10a80*/  IMAD.U32 R3, RZ, RZ, UR4 ;  /* 0x00000004ff037e24 */ /* 0x000fca000f8e00ff */
[----:B------:R-:W-:-:S04]  /*10a90*/  SHF.L.U32 R3, R3, 0x1f, RZ ;  /* 0x0000001f03037819 */ /* 0x000fc800000006ff */
[----:B------:R-:W2:Y:S02]  /*10aa0*/  SYNCS.PHASECHK.TRANS64.TRYWAIT P1, [R18+URZ+0x29800], R3 ;  /* 0x02980003120075a7 */ /* 0x000ea4000802017f */
[----:B--2---:R-:W-:Y:S05]  /*10ab0*/  @!P1 BRA `(.L_x_542) ;  /* 0x0000017400e49947 */ /* 0x004fea0003800000 */
.L_x_755:
[----:B------:R-:W-:Y:S05]  /*10ac0*/  BSYNC B1 ;  /* 0x0000000000017941 */ /* 0x000fea0003800000 */
.L_x_541:
[----:B------:R-:W-:Y:S05]  /*10ad0*/  @P0 BRA `(.L_x_543) ;  /* 0x00000060006c0947 */ /* 0x000fea0003800000 */
[----:B--2---:R-:W2:Y:S01]  /*10ae0*/  LDC R3, c[0x0][0x3d4] ;  /* 0x0000f500ff037b82 */ /* 0x004ea20000000800 */
[C---:B------:R-:W-:Y:S01]  /*10af0*/  VIADD R0, R16.reuse, 0x10 ;  /* 0x0000001010007836 */ /* 0x040fe20000000000 */
[C---:B------:R-:W-:Y:S01]  /*10b00*/  IADD3 R4, R16.reuse, 0x20, RZ ;  /* 0x0000002010047810 */ /* 0x040fe20007ffe0ff */
[C---:B------:R-:W-:Y:S01]  /*10b10*/  VIADD R6, R16.reuse, 0x30 ;  /* 0x0000003010067836 */ /* 0x040fe20000000000 */
[----:B------:R-:W-:Y:S01]  /*10b20*/  BSSY B1, `(.L_x_544) ;  /* 0x0000081000017945 */ /* 0x000fe20003800000 */
[-C--:B--2---:R-:W-:Y:S02]  /*10b30*/  ISETP.GE.AND P0, PT, R16, R3.reuse, PT ;  /* 0x000000031000720c */ /* 0x084fe40003f06270 */
[-C--:B------:R-:W-:Y:S01]  /*10b40*/  ISETP.GE.AND P1, PT, R0, R3.reuse, PT ;  /* 0x000000030000720c */ /* 0x080fe20003f26270 */
[----:B------:R-:W-:Y:S01]  /*10b50*/  VIADD R0, R16, 0x40 ;  /* 0x0000004010007836 */ /* 0x000fe20000000000 */
[-C--:B------:R-:W-:Y:S01]  /*10b60*/  ISETP.GE.AND P2, PT, R4, R3.reuse, PT ;  /* 0x000000030400720c */ /* 0x080fe20003f46270 */
[----:B------:R-:W-:Y:S01]  /*10b70*/  VIADD R4, R16, 0x50 ;  /* 0x0000005010047836 */ /* 0x000fe20000000000 */
[----:B------:R-:W-:-:S02]  /*10b80*/  ISETP.GE.AND P3, PT, R6, R3, PT ;  /* 0x000000030600720c */ /* 0x000fc40003f66270 */
[-C--:B------:R-:W-:Y:S02]  /*10b90*/  ISETP.GE.AND P4, PT, R0, R3.reuse, PT ;  /* 0x000000030000720c */ /* 0x080fe40003f86270 */
[----:B------:R-:W-:Y:S02]  /*10ba0*/  ISETP.GE.AND P5, PT, R4, R3, PT ;  /* 0x000000030400720c */ /* 0x000fe40003fa6270 */
[----:B------:R-:W-:Y:S01]  /*10bb0*/  IADD3 R0, R18, R203, RZ ;  /* 0x000000cb12007210 */ /* 0x000fe20007ffe0ff */
[----:B------:R-:W-:Y:S10]  /*10bc0*/  @P0 BRA `(.L_x_545) ;  /* 0x0000000400d80947 */ /* 0x000ff40003800000 */
[----:B------:R-:W2:Y:S01]  /*10bd0*/  LDS.128 R4, [R0+0x14400] ;  /* 0x0144000000047984 */ /* 0x000ea20000000c00 */
[----:B-----5:R-:W-:Y:S02]  /*10be0*/  SHF.R.U32.HI R10, RZ, 0x8, R42 ;  /* 0x00000008ff0a7819 */ /* 0x020fe4000001162a */
[----:B------:R-:W-:Y:S02]  /*10bf0*/  LOP3.LUT R3, R42, 0xff, RZ, 0xc0, !PT ;  /* 0x000000ff2a037812 */ /* 0x000fe400078ec0ff */
[----:B------:R-:W-:Y:S02]  /*10c00*/  LOP3.LUT R10, R10, 0xff, RZ, 0xc0, !PT ;  /* 0x000000ff0a0a7812 */ /* 0x000fe400078ec0ff */
[----:B------:R-:W-:Y:S02]  /*10c10*/  SHF.R.U32.HI R12, RZ, 0x8, R43 ;  /* 0x00000008ff0c7819 */ /* 0x000fe4000001162b */
[----:B------:R-:W-:Y:S02]  /*10c20*/  PRMT R3, R10, 0x7604, R3 ;  /* 0x000076040a037816 */ /* 0x000fe40000000003 */
[----:B------:R-:W-:-:S02]  /*10c30*/  LOP3.LUT R11, R43, 0xff, RZ, 0xc0, !PT ;  /* 0x000000ff2b0b7812 */ /* 0x000fc400078ec0ff */
[----:B------:R-:W-:Y:S02]  /*10c40*/  LOP3.LUT R12, R12, 0xff, RZ, 0xc0, !PT ;  /* 0x000000ff0c0c7812 */ /* 0x000fe400078ec0ff */
[----:B------:R-:W-:Y:S02]  /*10c50*/  SHF.R.U32.HI R44, RZ, 0x10, R43 ;  /* 0x00000010ff2c7819 */ /* 0x000fe4000001162b */
[--C-:B------:R-:W-:Y:S02]  /*10c60*/  SHF.R.U32.HI R15, RZ, 0x8, R41.reuse ;  /* 0x00000008ff0f7819 */ /* 0x100fe40000011629 */
[----:B------:R-:W-:Y:S02]  /*10c70*/  SHF.R.U32.HI R10, RZ, 0x8, R40 ;  /* 0x00000008ff0a7819 */ /* 0x000fe40000011628 */
[----:B------:R-:W-:Y:S02]  /*10c80*/  SHF.R.U32.HI R45, RZ, 0x10, R41 ;  /* 0x00000010ff2d7819 */ /* 0x000fe40000011629 */
[----:B------:R-:W-:-:S02]  /*10c90*/  PRMT R11, R12, 0x7604, R11 ;  /* 0x000076040c0b7816 */ /* 0x000fc4000000000b */
[----:B------:R-:W-:Y:S01]  /*10ca0*/  LOP3.LUT R14, R41, 0xff, RZ, 0xc0, !PT ;  /* 0x000000ff290e7812 */ /* 0x000fe200078ec0ff */
[----:B------:R-:W-:Y:S01]  /*10cb0*/  IMAD.U32 R45, R45, 0x10000, RZ ;  /* 0x000100002d2d7824 */ /* 0x000fe200078e00ff */
[----:B------:R-:W-:Y:S02]  /*10cc0*/  LOP3.LUT R15, R15, 0xff, RZ, 0xc0, !PT ;  /* 0x000000ff0f0f7812 */ /* 0x000fe400078ec0ff */
[----:B------:R-:W-:Y:S01]  /*10cd0*/  LOP3.LUT R13, R10, 0xff, RZ, 0xc0, !PT ;  /* 0x000000ff0a0d7812 */ /* 0x000fe200078ec0ff */
[----:B------:R-:W-:Y:S01]  /*10ce0*/  IMAD.U32 R10, R44, 0x10000, RZ ;  /* 0x000100002c0a7824 */ /* 0x000fe200078e00ff */
[----:B------:R-:W-:Y:S02]  /*10cf0*/  LOP3.LUT R12, R40, 0xff, RZ, 0xc0, !PT ;  /* 0x000000ff280c7812 */ /* 0x000fe400078ec0ff */
[----:B------:R-:W-:Y:S02]  /*10d00*/  PRMT R14, R15, 0x7604, R14 ;  /* 0x000076040f0e7816 */ /* 0x000fe4000000000e */
[----:B------:R-:W-:-:S02]  /*10d10*/  PRMT R15, R13, 0x7604, R12 ;  /* 0x000076040d0f7816 */ /* 0x000fc4000000000c */
[----:B------:R-:W-:Y:S02]  /*10d20*/  LOP3.LUT R13, R11, 0xff0000, R10, 0xf8, !PT ;  /* 0x00ff00000b0d7812 */ /* 0x000fe400078ef80a */
[----:B------:R-:W-:Y:S02]  /*10d30*/  LOP3.LUT R11, R3, 0xff0000, R42, 0xf8, !PT ;  /* 0x00ff0000030b7812 */ /* 0x000fe400078ef82a */
[----:B------:R-:W-:Y:S02]  /*10d40*/  LOP3.LUT R45, R14, 0xff0000, R45, 0xf8, !PT ;  /* 0x00ff00000e2d7812 */ /* 0x000fe400078ef82d */
[----:B------:R-:W-:Y:S02]  /*10d50*/  LOP3.LUT R15, R15, 0xff0000, R40, 0xf8, !PT ;  /* 0x00ff00000f0f7812 */ /* 0x000fe400078ef828 */
[----:B------:R-:W-:Y:S02]  /*10d60*/  LOP3.LUT R14, R11, 0xff000000, R42, 0xf8, !PT ;  /* 0xff0000000b0e7812 */ /* 0x000fe400078ef82a */
[----:B------:R-:W-:-:S02]  /*10d70*/  LOP3.LUT R45, R45, 0xff000000, R41, 0xf8, !PT ;  /* 0xff0000002d2d7812 */ /* 0x000fc400078ef829 */
[----:B------:R-:W-:Y:S02]  /*10d80*/  LOP3.LUT R42, R13, 0xff000000, R43, 0xf8, !PT ;  /* 0xff0000000d2a7812 */ /* 0x000fe400078ef82b */
[----:B------:R-:W-:Y:S02]  /*10d90*/  LOP3.LUT R41, R15, 0xff000000, R40, 0xf8, !PT ;  /* 0xff0000000f297812 */ /* 0x000fe400078ef828 */
[----:B--2---:R-:W-:Y:S02]  /*10da0*/  F2FP.F16.E4M3.UNPACK_B R3, R6.H1 ;  /* 0x00000006ff03723e */ /* 0x004fe400030006ff */
[----:B------:R-:W-:Y:S02]  /*10db0*/  F2FP.F16.E4M3.UNPACK_B R43, R45 ;  /* 0x0000002dff2b723e */ /* 0x000fe400020006ff */
[----:B------:R-:W-:Y:S01]  /*10dc0*/  F2FP.F16.E4M3.UNPACK_B R15, R42 ;  /* 0x0000002aff0f723e */ /* 0x000fe200020006ff */
[----:B------:R-:W-:Y:S01]  /*10dd0*/  HADD2.F32 R10, -RZ, R3.H1_H1 ;  /* 0x30000003ff0a7230 */ /* 0x000fe20000004100 */
[----:B------:R-:W-:Y:S01]  /*10de0*/  F2FP.F16.E4M3.UNPACK_B R6, R6 ;  /* 0x00000006ff06723e */ /* 0x000fe200020006ff */
[----:B------:R-:W-:Y:S01]  /*10df0*/  HADD2.F32 R44, -RZ, R43.H1_H1 ;  /* 0x3000002bff2c7230 */ /* 0x000fe20000004100 */
[-C--:B------:R-:W-:Y:S01]  /*10e00*/  F2FP.F16.E4M3.UNPACK_B R12, R7.reuse ;  /* 0x00000007ff0c723e */ /* 0x080fe200020006ff */
[----:B------:R-:W-:Y:S01]  /*10e10*/  HADD2.F32 R40, -RZ, R15.H1_H1 ;  /* 0x3000000fff287230 */ /* 0x000fe20000004100 */
[----:B------:R-:W-:Y:S01]  /*10e20*/  F2FP.F16.E4M3.UNPACK_B R13, R7.H1 ;  /* 0x00000007ff0d723e */ /* 0x000fe200030006ff */
[----:B------:R-:W-:-:S02]  /*10e30*/  HADD2.F32 R11, -RZ, R3.H0_H0 ;  /* 0x20000003ff0b7230 */ /* 0x000fc40000004100 */
[C---:B------:R-:W-:Y:S01]  /*10e40*/  FMUL.FTZ R46, R10.reuse, R44 ;  /* 0x0000002c0a2e7220 */ /* 0x040fe20000410000 */
[-C--:B------:R-:W-:Y:S01]  /*10e50*/  F2FP.F16.E4M3.UNPACK_B R7, R5.reuse ;  /* 0x00000005ff07723e */ /* 0x080fe200020006ff */
[-C--:B------:R-:W-:Y:S01]  /*10e60*/  FMUL.FTZ R49, R10, R40.reuse ;  /* 0x000000280a317220 */ /* 0x080fe20000410000 */
[----:B------:R-:W-:Y:S01]  /*10e70*/  F2FP.F16.E4M3.UNPACK_B R10, R5.H1 ;  /* 0x00000005ff0a723e */ /* 0x000fe200030006ff */
[----:B------:R-:W-:Y:S02]  /*10e80*/  HADD2.F32 R43, -RZ, R43.H0_H0 ;  /* 0x2000002bff2b7230 */ /* 0x000fe40000004100 */
[C---:B------:R-:W-:Y:S01]  /*10e90*/  FFMA.FTZ R47, R11.reuse, R40, -R46 ;  /* 0x000000280b2f7223 */ /* 0x040fe2000001082e */
[--C-:B------:R-:W-:Y:S02]  /*10ea0*/  HADD2.F32 R5, -RZ, R6.reuse.H1_H1 ;  /* 0x30000006ff057230 */ /* 0x100fe40000004100 */
[----:B------:R-:W-:Y:S01]  /*10eb0*/  FFMA.FTZ R48, R11, R44, R49 ;  /* 0x0000002c0b307223 */ /* 0x000fe20000010031 */
[----:B------:R-:W-:Y:S01]  /*10ec0*/  HADD2.F32 R15, -RZ, R15.H0_H0 ;  /* 0x2000000fff0f7230 */ /* 0x000fe20000004100 */
[----:B------:R-:W-:Y:S01]  /*10ed0*/  F2FP.F16.E4M3.UNPACK_B R45, R45.H1 ;  /* 0x0000002dff2d723e */ /* 0x000fe200030006ff */
[----:B------:R-:W-:Y:S01]  /*10ee0*/  HADD2.F32 R6, -RZ, R6.H0_H0 ;  /* 0x20000006ff067230 */ /* 0x000fe20000004100 */
[----:B------:R-:W-:Y:S01]  /*10ef0*/  F2FP.F16.E4M3.UNPACK_B R42, R42.H1 ;  /* 0x0000002aff2a723e */ /* 0x000fe200030006ff */
[C---:B------:R-:W-:Y:S01]  /*10f00*/  FMUL.FTZ R11, R5.reuse, R43 ;  /* 0x0000002b050b7220 */ /* 0x040fe20000410000 */
[----:B------:R-:W-:Y:S01]  /*10f10*/  FMUL.FTZ R46, R5, R15 ;  /* 0x0000000f052e7220 */ /* 0x000fe20000410000 */
[----:B------:R-:W-:Y:S01]  /*10f20*/  HADD2.F32 R5, -RZ, R12.H1_H1 ;  /* 0x3000000cff057230 */ /* 0x000fe20000004100 */
[----:B------:R-:W-:Y:S01]  /*10f30*/  F2FP.F16.E4M3.UNPACK_B R3, R4 ;  /* 0x00000004ff03723e */ /* 0x000fe200020006ff */
[----:B------:R-:W-:-:S02]  /*10f40*/  HADD2.F32 R40, -RZ, R45.H0_H0 ;  /* 0x2000002dff287230 */ /* 0x000fc40000004100 */
[C---:B------:R-:W-:Y:S01]  /*10f50*/  FFMA.FTZ R44, R6.reuse, R15, -R11 ;  /* 0x0000000f062c7223 */ /* 0x040fe2000001080b */
[----:B------:R-:W-:Y:S02]  /*10f60*/  HADD2.F32 R11, -RZ, R42.H0_H0 ;  /* 0x2000002aff0b7230 */ /* 0x000fe40000004100 */
[----:B------:R-:W-:Y:S01]  /*10f70*/  FFMA.FTZ R43, R6, R43, R46 ;  /* 0x0000002b062b7223 */ /* 0x000fe2000001002e */
[----:B------:R-:W-:Y:S02]  /*10f80*/  HADD2.F32 R12, -RZ, R12.H0_H0 ;  /* 0x2000000cff0c7230 */ /* 0x000fe40000004100 */
[C---:B------:R-:W-:Y:S01]  /*10f90*/  FMUL.FTZ R15, R5.reuse, R40 ;  /* 0x00000028050f7220 */ /* 0x040fe20000410000 */
[----:B------:R-:W-:Y:S02]  /*10fa0*/  HADD2.F32 R45, -RZ, R45.H1_H1 ;  /* 0x3000002dff2d7230 */ /* 0x000fe40000004100 */
[----:B------:R-:W-:Y:S01]  /*10fb0*/  FMUL.FTZ R5, R5, R11 ;  /* 0x0000000b05057220 */ /* 0x000fe20000410000 */
[----:B------:R-:W-:-:S02]  /*10fc0*/  HADD2.F32 R6, -RZ, R13.H1_H1 ;  /* 0x3000000dff067230 */ /* 0x000fc40000004100 */
[C---:B------:R-:W-:Y:S01]  /*10fd0*/  FFMA.FTZ R46, R12.reuse, R11, -R15 ;  /* 0x0000000b0c2e7223 */ /* 0x040fe2000001080f */
[----:B------:R-:W-:Y:S02]  /*10fe0*/  HADD2.F32 R42, -RZ, R42.H1_H1 ;  /* 0x3000002aff2a7230 */ /* 0x000fe40000004100 */
[----:B------:R-:W-:Y:S01]  /*10ff0*/  FFMA.FTZ R49, R12, R40, R5 ;  /* 0x000000280c317223 */ /* 0x000fe20000010005 */
[----:B------:R-:W-:Y:S02]  /*11000*/  HADD2.F32 R13, -RZ, R13.H0_H0 ;  /* 0x2000000dff0d7230 */ /* 0x000fe40000004100 */
[C---:B-1----:R-:W-:Y:S01]  /*11010*/  FMUL.FTZ R52, R6.reuse, R45 ;  /* 0x0000002d06347220 */ /* 0x042fe20000410000 */
[----:B------:R-:W-:Y:S01]  /*11020*/  F2FP.F16.E4M3.UNPACK_B R5, R41 ;  /* 0x00000029ff05723e */ /* 0x000fe200020006ff */
[----:B------:R-:W-:Y:S01]  /*11030*/  FMUL.FTZ R12, R6, R42 ;  /* 0x0000002a060c7220 */ /* 0x000fe20000410000 */
[----:B------:R-:W-:Y:S01]  /*11040*/  F2FP.F16.E4M3.UNPACK_B R4, R4.H1 ;  /* 0x00000004ff04723e */ /* 0x000fe200030006ff */
[C---:B------:R-:W-:Y:S01]  /*11050*/  FFMA.FTZ R52, R13.reuse, R42, -R52 ;  /* 0x0000002a0d347223 */ /* 0x040fe20000010834 */
[-C--:B------:R-:W-:Y:S01]  /*11060*/  F2FP.F16.E4M3.UNPACK_B R11, R14.reuse ;  /* 0x0000000eff0b723e */ /* 0x080fe200020006ff */
[----:B------:R-:W-:Y:S01]  /*11070*/  FFMA.FTZ R45, R13, R45, R12 ;  /* 0x0000002d0d2d7223 */ /* 0x000fe2000001000c */
[--C-:B------:R-:W-:Y:S01]  /*11080*/  HADD2.F32 R15, -RZ, R5.reuse.H1_H1 ;  /* 0x30000005ff0f7230 */ /* 0x100fe20000004100 */
[----:B------:R-:W-:Y:S01]  /*11090*/  F2FP.F16.E4M3.UNPACK_B R14, R14.H1 ;  /* 0x0000000eff0e723e */ /* 0x000fe200030006ff */
[----:B------:R-:W-:Y:S01]  /*110a0*/  HADD2.F32 R13, -RZ, R5.H0_H0 ;  /* 0x20000005ff0d7230 */ /* 0x000fe20000004100 */
[----:B------:R-:W-:Y:S01]  /*110b0*/  F2FP.F16.E4M3.UNPACK_B R41, R41.H1 ;  /* 0x00000029ff29723e */ /* 0x000fe200030006ff */
[----:B------:R-:W-:-:S02]  /*110c0*/  HADD2.F32 R6, -RZ, R4.H1_H1 ;  /* 0x30000004ff067230 */ /* 0x000fc40000004100 */
[----:B------:R-:W-:Y:S02]  /*110d0*/  HADD2.F32 R12, -RZ, R11.H1_H1 ;  /* 0x3000000bff0c7230 */ /* 0x000fe40000004100 */
[----:B------:R-:W-:Y:S02]  /*110e0*/  HADD2.F32 R5, -RZ, R4.H0_H0 ;  /* 0x20000004ff057230 */ /* 0x000fe40000004100 */
[C---:B------:R-:W-:Y:S01]  /*110f0*/  FMUL.FTZ R40, R6.reuse, R15 ;  /* 0x0000000f06287220 */ /* 0x040fe20000410000 */
[----:B------:R-:W-:Y:S02]  /*11100*/  HADD2.F32 R4, -RZ, R3.H1_H1 ;  /* 0x30000003ff047230 */ /* 0x000fe40000004100 */
[-C--:B------:R-:W-:Y:S01]  /*11110*/  FMUL.FTZ R42, R6, R12.reuse ;  /* 0x0000000c062a7220 */ /* 0x080fe20000410000 */
[----:B------:R-:W-:Y:S02]  /*11120*/  HADD2.F32 R11, -RZ, R11.H0_H0 ;  /* 0x2000000bff0b7230 */ /* 0x000fe40000004100 */
[----:B------:R-:W-:Y:S01]  /*11130*/  FFMA.FTZ R40, R5, R12, -R40 ;  /* 0x0000000c05287223 */ /* 0x000fe20000010828 */
[----:B------:R-:W-:-:S02]  /*11140*/  HADD2.F32 R3, -RZ, R3.H0_H0 ;  /* 0x20000003ff037230 */ /* 0x000fc40000004100 */
[C---:B------:R-:W-:Y:S01]  /*11150*/  FMUL.FTZ R6, R4.reuse, R13 ;  /* 0x0000000d04067220 */ /* 0x040fe20000410000 */
[----:B------:R-:W-:Y:S01]  /*11160*/  FFMA.FTZ R15, R5, R15, R42 ;  /* 0x0000000f050f7223 */ /* 0x000fe2000001002a */
[-C--:B------:R-:W-:Y:S01]  /*11170*/  FMUL.FTZ R4, R4, R11.reuse ;  /* 0x0000000b04047220 */ /* 0x080fe20000410000 */
[----:B------:R-:W-:Y:S02]  /*11180*/  HADD2.F32 R5, -RZ, R14.H1_H1 ;  /* 0x3000000eff057230 */ /* 0x000fe40000004100 */
[C---:B------:R-:W-:Y:S01]  /*11190*/  FFMA.FTZ R12, R3.reuse, R11, -R6 ;  /* 0x0000000b030c7223 */ /* 0x040fe20000010806 */
[--C-:B------:R-:W-:Y:S02]  /*111a0*/  HADD2.F32 R11, -RZ, R41.reuse.H1_H1 ;  /* 0x30000029ff0b7230 */ /* 0x100fe40000004100 */
[----:B------:R-:W-:Y:S01]  /*111b0*/  FFMA.FTZ R13, R3, R13, R4 ;  /* 0x0000000d030d7223 */ /* 0x000fe20000010004 */
[----:B------:R-:W-:Y:S02]  /*111c0*/  HADD2.F32 R4, -RZ, R10.H1_H1 ;  /* 0x3000000aff047230 */ /* 0x000fe40000004100 */
[----:B------:R-:W-:-:S02]  /*111d0*/  HADD2.F32 R6, -RZ, R41.H0_H0 ;  /* 0x20000029ff067230 */ /* 0x000fc40000004100 */
[--C-:B------:R-:W-:Y:S02]  /*111e0*/  HADD2.F32 R3, -RZ, R7.reuse.H1_H1 ;  /* 0x30000007ff037230 */ /* 0x100fe40000004100 */
[C---:B------:R-:W-:Y:S01]  /*111f0*/  FMUL.FTZ R41, R4.reuse, R11 ;  /* 0x0000000b04297220 */ /* 0x040fe20000410000 */
[----:B------:R-:W-:Y:S02]  /*11200*/  HADD2.F32 R14, -RZ, R14.H0_H0 ;  /* 0x2000000eff0e7230 */ /* 0x000fe40000004100 */
[-C--:B------:R-:W-:Y:S01]  /*11210*/  FMUL.FTZ R42, R4, R5.reuse ;  /* 0x00000005042a7220 */ /* 0x080fe20000410000 */
[----:B------:R-:W-:Y:S02]  /*11220*/  HADD2.F32 R10, -RZ, R10.H0_H0 ;  /* 0x2000000aff0a7230 */ /* 0x000fe40000004100 */
[C---:B------:R-:W-:Y:S01]  /*11230*/  FMUL.FTZ R4, R3.reuse, R6 ;  /* 0x0000000603047220 */ /* 0x040fe20000410000 */
[----:B------:R-:W-:Y:S02]  /*11240*/  HADD2.F32 R7, -RZ, R7.H0_H0 ;  /* 0x20000007ff077230 */ /* 0x000fe40000004100 */
[-C--:B------:R-:W-:Y:S01]  /*11250*/  FMUL.FTZ R3, R3, R14.reuse ;  /* 0x0000000e03037220 */ /* 0x080fe20000410000 */
[C---:B------:R-:W-:Y:S01]  /*11260*/  FFMA.FTZ R41, R10.reuse, R5, -R41 ;  /* 0x000000050a297223 */ /* 0x040fe20000010829 */
[----:B------:R-:W-:Y:S01]  /*11270*/  FFMA.FTZ R42, R10, R11, R42 ;  /* 0x0000000b0a2a7223 */ /* 0x000fe2000001002a */
[C---:B------:R-:W-:Y:S01]  /*11280*/  FFMA.FTZ R5, R7.reuse, R14, -R4 ;  /* 0x0000000e07057223 */ /* 0x040fe20000010804 */
[----:B------:R-:W-:Y:S01]  /*11290*/  FFMA.FTZ R10, R7, R6, R3 ;  /* 0x00000006070a7223 */ /* 0x000fe20000010003 */
[----:B------:R-:W-:-:S02]  /*112a0*/  F2FP.SATFINITE.E4M3.F32.PACK_AB_MERGE_C R6, R48, R47, RZ ;  /* 0x0000002f3006723e */ /* 0x000fc400048070ff */
[----:B------:R-:W-:Y:S02]  /*112b0*/  F2FP.SATFINITE.E4M3.F32.PACK_AB_MERGE_C R7, R45, R52, RZ ;  /* 0x000000342d07723e */ /* 0x000fe400048070ff */
[----:B------:R-:W-:Y:S02]  /*112c0*/  F2FP.SATFINITE.E4M3.F32.PACK_AB_MERGE_C R4, R15, R40, RZ ;  /* 0x000000280f04723e */ /* 0x000fe400048070ff */
[----:B------:R-:W-:Y:S02]  /*112d0*/  F2FP.SATFINITE.E4M3.F32.PACK_AB_MERGE_C R41, R42, R41, RZ ;  /* 0x000000292a29723e */ /* 0x000fe400048070ff */
[----:B------:R-:W-:Y:S02]  /*112e0*/  F2FP.SATFINITE.E4M3.F32.PACK_AB_MERGE_C R6, R43, R44, R6 ;  /* 0x0000002c2b06723e */ /* 0x000fe40004807006 */
[----:B------:R-:W-:Y:S02]  /*112f0*/  F2FP.SATFINITE.E4M3.F32.PACK_AB_MERGE_C R7, R49, R46, R7 ;  /* 0x0000002e3107723e */ /* 0x000fe40004807007 */
[----:B------:R-:W-:-:S02]  /*11300*/  F2FP.SATFINITE.E4M3.F32.PACK_AB_MERGE_C R4, R13, R12, R4 ;  /* 0x0000000c0d04723e */ /* 0x000fc40004807004 */
[----:B------:R-:W-:-:S05]  /*11310*/  F2FP.SATFINITE.E4M3.F32.PACK_AB_MERGE_C R5, R10, R5, R41 ;  /* 0x000000050a05723e */ /* 0x000fca0004807029 */
[----:B------:R2:W-:Y:S02]  /*11320*/  STS.128 [R0+0x14400], R4 ;  /* 0x0144000400007388 */ /* 0x0005e40000000c00 */
.L_x_545:
[----:B------:R-:W-:Y:S05]  /*11330*/  BSYNC B1 ;  /* 0x0000000000017941 */ /* 0x000fea0003800000 */
.L_x_544:
[----:B------:R-:W-:Y:S04]  /*11340*/  BSSY B1, `(.L_x_546) ;  /* 0x000007c000017945 */ /* 0x000fe80003800000 */
[----:B------:R-:W-:Y:S05]  /*11350*/  @P1 BRA `(.L_x_547) ;  /* 0x0000000400e81947 */ /* 0x000fea0003800000 */
[----:B--2---:R-:W2:Y:S01]  /*11360*/  LDS.128 R4, [R213] ;  /* 0x00000000d5047984 */ /* 0x004ea20000000c00 */
[----:B-----5:R-:W-:Y:S02]  /*11370*/  SHF.R.U32.HI R3, RZ, 0x8, R38 ;  /* 0x00000008ff037819 */ /* 0x020fe40000011626 */
[----:B------:R-:W-:Y:S02]  /*11380*/  SHF.R.U32.HI R11, RZ, 0x8, R39 ;  /* 0x00000008ff0b7819 */ /* 0x000fe40000011627 */
[----:B------:R-:W-:Y:S02]  /*11390*/  SHF.R.U32.HI R40, RZ, 0x8, R37 ;  /* 0x00000008ff287819 */ /* 0x000fe40000011625 */
[----:B------:R-:W-:Y:S02]  /*113a0*/  LOP3.LUT R10, R38, 0xff, RZ, 0xc0, !PT ;  /* 0x000000ff260a7812 */ /* 0x000fe400078ec0ff */
[----:B------:R-:W-:Y:S02]  /*113b0*/  SHF.R.U32.HI R13, RZ, 0x8, R36 ;  /* 0x00000008ff0d7819 */ /* 0x000fe40000011624 */
[----:B------:R-:W-:-:S02]  /*113c0*/  LOP3.LUT R3, R3, 0xff, RZ, 0xc0, !PT ;  /* 0x000000ff03037812 */ /* 0x000fc400078ec0ff */
[----:B------:R-:W-:Y:S02]  /*113d0*/  LOP3.LUT R12, R39, 0xff, RZ, 0xc0, !PT ;  /* 0x000000ff270c7812 */ /* 0x000fe400078ec0ff */
[----:B------:R-:W-:Y:S02]  /*113e0*/  LOP3.LUT R41, R37, 0xff, RZ, 0xc0, !PT ;  /* 0x000000ff25297812 */ /* 0x000fe400078ec0ff */
[----:B------:R-:W-:Y:S02]  /*113f0*/  LOP3.LUT R11, R11, 0xff, RZ, 0xc0, !PT ;  /* 0x000000ff0b0b7812 */ /* 0x000fe400078ec0ff */
[----:B------:R-:W-:Y:S02]  /*11400*/  LOP3.LUT R40, R40, 0xff, RZ, 0xc0, !PT ;  /* 0x000000ff28287812 */ /* 0x000fe400078ec0ff */
[----:B------:R-:W-:Y:S02]  /*11410*/  LOP3.LUT R14, R13, 0xff, RZ, 0xc0, !PT ;  /* 0x000000ff0d0e7812 */ /* 0x000fe400078ec0ff */
[----:B------:R-:W-:-:S02]  /*11420*/  PRMT R10, R3, 0x7604, R10 ;  /* 0x00007604030a7816 */ /* 0x000fc4000000000a */
[----:B------:R-:W-:Y:S02]  /*11430*/  PRMT R13, R11, 0x7604, R12 ;  /* 0x000076040b0d7816 */ /* 0x000fe4000000000c */
[----:B------:R-:W-:Y:S02]  /*11440*/  PRMT R41, R40, 0x7604, R41 ;  /* 0x0000760428297816 */ /* 0x000fe40000000029 */
[----:B------:R-:W-:Y:S02]  /*11450*/  SHF.R.U32.HI R3, RZ, 0x10, R38 ;  /* 0x00000010ff037819 */ /* 0x000fe40000011626 */
[----:B------:R-:W-:Y:S02]  /*11460*/  SHF.R.U32.HI R12, RZ, 0x10, R39 ;  /* 0x00000010ff0c7819 */ /* 0x000fe40000011627 */
[----:B------:R-:W-:Y:S02]  /*11470*/  SHF.R.U32.HI R40, RZ, 0x10, R37 ;  /* 0x00000010ff287819 */ /* 0x000fe40000011625 */
[----:B------:R-:W-:-:S02]  /*11480*/  LOP3.LUT R15, R36, 0xff, RZ, 0xc0, !PT ;  /* 0x000000ff240f7812 */ /* 0x000fc400078ec0ff */
[----:B------:R-:W-:Y:S02]  /*11490*/  SHF.R.U32.HI R11, RZ, 0x10, R36 ;  /* 0x00000010ff0b7819 */ /* 0x000fe40000011624 */
[----:B------:R-:W-:Y:S02]  /*114a0*/  LOP3.LUT R3, R3, 0xff, RZ, 0xc0, !PT ;  /* 0x000000ff03037812 */ /* 0x000fe400078ec0ff */
[----:B------:R-:W-:Y:S02]  /*114b0*/  LOP3.LUT R12, R12, 0xff, RZ, 0xc0, !PT ;  /* 0x000000ff0c0c7812 */ /* 0x000fe400078ec0ff */
[----:B------:R-:W-:Y:S02]  /*114c0*/  LOP3.LUT R40, R40, 0xff, RZ, 0xc0, !PT ;  /* 0x000000ff28287812 */ /* 0x000fe400078ec0ff */
[----:B------:R-:W-:Y:S02]  /*114d0*/  PRMT R15, R14, 0x7604, R15 ;  /* 0x000076040e0f7816 */ /* 0x000fe4000000000f */
[----:B------:R-:W-:-:S02]  /*114e0*/  LOP3.LUT R14, R11, 0xff, RZ, 0xc0, !PT ;  /* 0x000000ff0b0e7812 */ /* 0x000fc400078ec0ff */
[----:B------:R-:W-:Y:S02]  /*114f0*/  PRMT R11, R3, 0x7054, R10 ;  /* 0x00007054030b7816 */ /* 0x000fe4000000000a */
[----:B------:R-:W-:Y:S02]  /*11500*/  PRMT R13, R12, 0x7054, R13 ;  /* 0x000070540c0d7816 */ /* 0x000fe4000000000d */
[----:B------:R-:W-:Y:S02]  /*11510*/  PRMT R41, R40, 0x7054, R41 ;  /* 0x0000705428297816 */ /* 0x000fe40000000029 */
[----:B------:R-:W-:Y:S02]  /*11520*/  PRMT R15, R14, 0x7054, R15 ;  /* 0x000070540e0f7816 */ /* 0x000fe4000000000f */
        /* <DEDUP_REMOVED lines=43> */
[C---:B------:R-:W-:Y:S01]  /*117e0*/  FMUL.FTZ R46, R6.reuse, R41 ;  /* 0x00000029062e7220 */ /* 0x040fe20000410000 */
        /* <DEDUP_REMOVED lines=48> */
[----:B------:R3:W-:Y:S02]  /*11af0*/  STS.128 [R213], R4 ;  /* 0x00000004d5007388 */ /* 0x0007e40000000c00 */
.L_x_547:
[----:B------:R-:W-:Y:S05]  /*11b00*/  BSYNC B1 ;  /* 0x0000000000017941 */ /* 0x000fea0003800000 */
.L_x_546:
[----:B------:R-:W-:Y:S04]  /*11b10*/  BSSY B1, `(.L_x_548) ;  /* 0x0000078000017945 */ /* 0x000fe80003800000 */
[----:B------:R-:W-:Y:S05]  /*11b20*/  @P2 BRA `(.L_x_549) ;  /* 0x0000000400d82947 */ /* 0x000fea0003800000 */
[----:B--23--:R-:W2:Y:S01]  /*11b30*/  LDS.128 R4, [R0+0x16400] ;  /* 0x0164000000047984 */ /* 0x00cea20000000c00 */
        /* <DEDUP_REMOVED lines=8> */
[----:B------:R-:W-:Y:S02]  /*11bc0*/  SHF.R.U32.HI R15, RZ, 0x8, R33 ;  /* 0x00000008ff0f7819 */ /* 0x000fe40000011621 */
[----:B------:R-:W-:Y:S02]  /*11bd0*/  SHF.R.U32.HI R10, RZ, 0x8, R32 ;  /* 0x00000008ff0a7819 */ /* 0x000fe40000011620 */
[----:B------:R-:W-:Y:S02]  /*11be0*/  PRMT R11, R12, 0x7604, R11 ;  /* 0x000076040c0b7816 */ /* 0x000fe4000000000b */
[----:B------:R-:W-:-:S02]  /*11bf0*/  LOP3.LUT R14, R33, 0xff, RZ, 0xc0, !PT ;  /* 0x000000ff210e7812 */ /* 0x000fc400078ec0ff */
[----:B------:R-:W-:Y:S02]  /*11c00*/  LOP3.LUT R15, R15, 0xff, RZ, 0xc0, !PT ;  /* 0x000000ff0f0f7812 */ /* 0x000fe400078ec0ff */
[----:B------:R-:W-:Y:S02]  /*11c10*/  SHF.R.U32.HI R37, RZ, 0x10, R33 ;  /* 0x00000010ff257819 */ /* 0x000fe40000011621 */
[----:B------:R-:W-:Y:S01]  /*11c20*/  LOP3.LUT R13, R10, 0xff, RZ, 0xc0, !PT ;  /* 0x000000ff0a0d7812 */ /* 0x000fe200078ec0ff */
[----:B------:R-:W-:Y:S01]  /*11c30*/  IMAD.U32 R10, R36, 0x10000, RZ ;  /* 0x00010000240a7824 */ /* 0x000fe200078e00ff */
[----:B------:R-:W-:Y:S02]  /*11c40*/  LOP3.LUT R12, R32, 0xff, RZ, 0xc0, !PT ;  /* 0x000000ff200c7812 */ /* 0x000fe400078ec0ff */
[----:B------:R-:W-:Y:S02]  /*11c50*/  PRMT R14, R15, 0x7604, R14 ;  /* 0x000076040f0e7816 */ /* 0x000fe4000000000e */
[----:B------:R-:W-:-:S02]  /*11c60*/  SHF.L.U32 R37, R37, 0x10, RZ ;  /* 0x0000001025257819 */ /* 0x000fc400000006ff */
[----:B------:R-:W-:Y:S02]  /*11c70*/  PRMT R15, R13, 0x7604, R12 ;  /* 0x000076040d0f7816 */ /* 0x000fe4000000000c */
[----:B------:R-:W-:Y:S02]  /*11c80*/  LOP3.LUT R13, R11, 0xff0000, R10, 0xf8, !PT ;  /* 0x00ff00000b0d7812 */ /* 0x000fe400078ef80a */
[----:B------:R-:W-:Y:S02]  /*11c90*/  LOP3.LUT R11, R3, 0xff0000, R34, 0xf8, !PT ;  /* 0x00ff0000030b7812 */ /* 0x000fe400078ef822 */
[----:B------:R-:W-:Y:S02]  /*11ca0*/  LOP3.LUT R37, R14, 0xff0000, R37, 0xf8, !PT ;  /* 0x00ff00000e257812 */ /* 0x000fe400078ef825 */
[----:B------:R-:W-:Y:S02]  /*11cb0*/  LOP3.LUT R15, R15, 0xff0000, R32, 0xf8, !PT ;  /* 0x00ff00000f0f7812 */ /* 0x000fe400078ef820 */
[----:B------:R-:W-:-:S02]  /*11cc0*/  LOP3.LUT R14, R11, 0xff000000, R34, 0xf8, !PT ;  /* 0xff0000000b0e7812 */ /* 0x000fc400078ef822 */
[----:B------:R-:W-:Y:S02]  /*11cd0*/  LOP3.LUT R37, R37, 0xff000000, R33, 0xf8, !PT ;  /* 0xff00000025257812 */ /* 0x000fe400078ef821 */
        /* <DEDUP_REMOVED lines=91> */
.L_x_549:
[----:B------:R-:W-:Y:S05]  /*12290*/  BSYNC B1 ;  /* 0x0000000000017941 */ /* 0x000fea0003800000 */
.L_x_548:
[----:B------:R-:W-:Y:S04]  /*122a0*/  BSSY B1, `(.L_x_550) ;  /* 0x000007c000017945 */ /* 0x000fe80003800000 */
[----:B------:R-:W-:Y:S05]  /*122b0*/  @P3 BRA `(.L_x_551) ;  /* 0x0000000400e83947 */ /* 0x000fea0003800000 */
[----:B--234-:R-:W2:Y:S01]  /*122c0*/  LDS.128 R4, [R213+0x2000] ;  /* 0x00200000d5047984 */ /* 0x01cea20000000c00 */
        /* <DEDUP_REMOVED lines=121> */
.L_x_551:
[----:B------:R-:W-:Y:S05]  /*12a60*/  BSYNC B1 ;  /* 0x0000000000017941 */ /* 0x000fea0003800000 */
.L_x_550:
[----:B------:R-:W-:Y:S04]  /*12a70*/  BSSY B1, `(.L_x_552) ;  /* 0x0000078000017945 */ /* 0x000fe80003800000 */
[----:B------:R-:W-:Y:S05]  /*12a80*/  @P4 BRA `(.L_x_553) ;  /* 0x0000000400d84947 */ /* 0x000fea0003800000 */
[----:B--234-:R-:W2:Y:S01]  /*12a90*/  LDS.128 R4, [R0+0x18400] ;  /* 0x0184000000047984 */ /* 0x01cea20000000c00 */
        /* <DEDUP_REMOVED lines=117> */
.L_x_553:
[----:B------:R-:W-:Y:S05]  /*131f0*/  BSYNC B1 ;  /* 0x0000000000017941 */ /* 0x000fea0003800000 */
.L_x_552:
[----:B------:R-:W-:Y:S05]  /*13200*/  @P5 BRA `(.L_x_543) ;  /* 0x0000003800a05947 */ /* 0x000fea0003800000 */
[----:B--234-:R-:W2:Y:S01]  /*13210*/  LDS.128 R4, [R213+0x4000] ;  /* 0x00400000d5047984 */ /* 0x01cea20000000c00 */
[----:B-----5:R-:W-:Y:S02]  /*13220*/  SHF.R.U32.HI R0, RZ, 0x8, R20 ;  /* 0x00000008ff007819 */ /* 0x020fe40000011614 */
[----:B------:R-:W-:Y:S02]  /*13230*/  SHF.R.U32.HI R14, RZ, 0x8, R9 ;  /* 0x00000008ff0e7819 */ /* 0x000fe40000011609 */
[----:B------:R-:W-:Y:S02]  /*13240*/  SHF.R.U32.HI R10, RZ, 0x8, R21 ;  /* 0x00000008ff0a7819 */ /* 0x000fe40000011615 */
[----:B------:R-:W-:Y:S02]  /*13250*/  SHF.R.U32.HI R12, RZ, 0x8, R8 ;  /* 0x00000008ff0c7819 */ /* 0x000fe40000011608 */
[----:B------:R-:W-:Y:S02]  /*13260*/  LOP3.LUT R3, R20, 0xff, RZ, 0xc0, !PT ;  /* 0x000000ff14037812 */ /* 0x000fe400078ec0ff */
[----:B------:R-:W-:-:S02]  /*13270*/  LOP3.LUT R15, R9, 0xff, RZ, 0xc0, !PT ;  /* 0x000000ff090f7812 */ /* 0x000fc400078ec0ff */
[----:B------:R-:W-:Y:S02]  /*13280*/  LOP3.LUT R0, R0, 0xff, RZ, 0xc0, !PT ;  /* 0x000000ff00007812 */ /* 0x000fe400078ec0ff */
[----:B------:R-:W-:Y:S02]  /*13290*/  LOP3.LUT R14, R14, 0xff, RZ, 0xc0, !PT ;  /* 0x000000ff0e0e7812 */ /* 0x000fe400078ec0ff */
[----:B------:R-:W-:Y:S02]  /*132a0*/  LOP3.LUT R11, R21, 0xff, RZ, 0xc0, !PT ;  /* 0x000000ff150b7812 */ /* 0x000fe400078ec0ff */
[----:B------:R-:W-:Y:S02]  /*132b0*/  LOP3.LUT R10, R10, 0xff, RZ, 0xc0, !PT ;  /* 0x000000ff0a0a7812 */ /* 0x000fe400078ec0ff */
[----:B------:R-:W-:Y:S02]  /*132c0*/  LOP3.LUT R13, R8, 0xff, RZ, 0xc0, !PT ;  /* 0x000000ff080d7812 */ /* 0x000fe400078ec0ff */
[----:B------:R-:W-:-:S02]  /*132d0*/  LOP3.LUT R12, R12, 0xff, RZ, 0xc0, !PT ;  /* 0x000000ff0c0c7812 */ /* 0x000fc400078ec0ff */
[----:B------:R-:W-:Y:S02]  /*132e0*/  PRMT R3, R0, 0x7604, R3 ;  /* 0x0000760400037816 */ /* 0x000fe40000000003 */
[----:B------:R-:W-:Y:S02]  /*132f0*/  PRMT R15, R14, 0x7604, R15 ;  /* 0x000076040e0f7816 */ /* 0x000fe4000000000f */
[----:B------:R-:W-:Y:S02]  /*13300*/  PRMT R11, R10, 0x7604, R11 ;  /* 0x000076040a0b7816 */ /* 0x000fe4000000000b */
[----:B------:R-:W-:Y:S02]  /*13310*/  SHF.R.U32.HI R0, RZ, 0x10, R20 ;  /* 0x00000010ff007819 */ /* 0x000fe40000011614 */
[----:B------:R-:W-:Y:S02]  /*13320*/  SHF.R.U32.HI R14, RZ, 0x10, R9 ;  /* 0x00000010ff0e7819 */ /* 0x000fe40000011609 */
[----:B------:R-:W-:-:S02]  /*13330*/  SHF.R.U32.HI R10, RZ, 0x10, R21 ;  /* 0x00000010ff0a7819 */ /* 0x000fc40000011615 */
[----:B------:R-:W-:Y:S02]  /*13340*/  PRMT R13, R12, 0x7604, R13 ;  /* 0x000076040c0d7816 */ /* 0x000fe4000000000d */
[----:B------:R-:W-:Y:S02]  /*13350*/  SHF.R.U32.HI R12, RZ, 0x10, R8 ;  /* 0x00000010ff0c7819 */ /* 0x000fe40000011608 */
[----:B------:R-:W-:Y:S02]  /*13360*/  LOP3.LUT R0, R0, 0xff, RZ, 0xc0, !PT ;  /* 0x000000ff00007812 */ /* 0x000fe400078ec0ff */
[----:B------:R-:W-:Y:S02]  /*13370*/  LOP3.LUT R14, R14, 0xff, RZ, 0xc0, !PT ;  /* 0x000000ff0e0e7812 */ /* 0x000fe400078ec0ff */
[----:B------:R-:W-:Y:S02]  /*13380*/  LOP3.LUT R10, R10, 0xff, RZ, 0xc0, !PT ;  /* 0x000000ff0a0a7812 */ /* 0x000fe400078ec0ff */
        /* <DEDUP_REMOVED lines=8> */
[----:B--2---:R-:W-:Y:S02]  /*13410*/  F2FP.F16.E4M3.UNPACK_B R0, R6.H1 ;  /* 0x00000006ff00723e */ /* 0x004fe400030006ff */
[----:B------:R-:W-:Y:S02]  /*13420*/  LOP3.LUT R15, R13, 0xff000000, R8, 0xf8, !PT ;  /* 0xff0000000d0f7812 */ /* 0x000fe400078ef808 */
[----:B------:R-:W-:Y:S01]  /*13430*/  F2FP.F16.E4M3.UNPACK_B R21, R24 ;  /* 0x00000018ff15723e */ /* 0x000fe200020006ff */
[--C-:B------:R-:W-:Y:S01]  /*13440*/  HADD2.F32 R9, -RZ, R0.reuse.H1_H1 ;  /* 0x30000000ff097230 */ /* 0x100fe20000004100 */
[----:B------:R-:W-:Y:S01]  /*13450*/  F2FP.F16.E4M3.UNPACK_B R13, R20 ;  /* 0x00000014ff0d723e */ /* 0x000fe200020006ff */
[----:B------:R-:W-:Y:S01]  /*13460*/  HADD2.F32 R8, -RZ, R0.H0_H0 ;  /* 0x20000000ff087230 */ /* 0x000fe20000004100 */
[----:B------:R-:W-:Y:S01]  /*13470*/  F2FP.F16.E4M3.UNPACK_B R3, R6 ;  /* 0x00000006ff03723e */ /* 0x000fe200020006ff */
[----:B------:R-:W-:Y:S01]  /*13480*/  HADD2.F32 R25, -RZ, R21.H1_H1 ;  /* 0x30000015ff197230 */ /* 0x000fe20000004100 */
[-C--:B------:R-:W-:Y:S01]  /*13490*/  F2FP.F16.E4M3.UNPACK_B R10, R7.reuse ;  /* 0x00000007ff0a723e */ /* 0x080fe200020006ff */
[----:B------:R-:W-:Y:S01]  /*134a0*/  HADD2.F32 R14, -RZ, R13.H1_H1 ;  /* 0x3000000dff0e7230 */ /* 0x000fe20000004100 */
[----:B------:R-:W-:-:S02]  /*134b0*/  F2FP.F16.E4M3.UNPACK_B R11, R7.H1 ;  /* 0x00000007ff0b723e */ /* 0x000fc400030006ff */
[C---:B------:R-:W-:Y:S01]  /*134c0*/  FMUL.FTZ R27, R9.reuse, R25 ;  /* 0x00000019091b7220 */ /* 0x040fe20000410000 */
[-C--:B------:R-:W-:Y:S01]  /*134d0*/  F2FP.F16.E4M3.UNPACK_B R6, R5.reuse ;  /* 0x00000005ff06723e */ /* 0x080fe200020006ff */
[-C--:B------:R-:W-:Y:S01]  /*134e0*/  FMUL.FTZ R26, R9, R14.reuse ;  /* 0x0000000e091a7220 */ /* 0x080fe20000410000 */
[----:B------:R-:W-:Y:S01]  /*134f0*/  F2FP.F16.E4M3.UNPACK_B R7, R5.H1 ;  /* 0x00000005ff07723e */ /* 0x000fe200030006ff */
[C---:B------:R-:W-:Y:S01]  /*13500*/  FFMA.FTZ R27, R8.reuse, R14, -R27 ;  /* 0x0000000e081b7223 */ /* 0x040fe2000001081b */
[----:B------:R-:W-:Y:S02]  /*13510*/  HADD2.F32 R14, -RZ, R21.H0_H0 ;  /* 0x20000015ff0e7230 */ /* 0x000fe40000004100 */
[----:B------:R-:W-:Y:S01]  /*13520*/  FFMA.FTZ R28, R8, R25, R26 ;  /* 0x00000019081c7223 */ /* 0x000fe2000001001a */
[----:B------:R-:W-:Y:S01]  /*13530*/  HADD2.F32 R5, -RZ, R3.H1_H1 ;  /* 0x30000003ff057230 */ /* 0x000fe20000004100 */
[----:B------:R-:W-:Y:S01]  /*13540*/  F2FP.F16.E4M3.UNPACK_B R24, R24.H1 ;  /* 0x00000018ff18723e */ /* 0x000fe200030006ff */
[----:B------:R-:W-:Y:S01]  /*13550*/  HADD2.F32 R8, -RZ, R13.H0_H0 ;  /* 0x2000000dff087230 */ /* 0x000fe20000004100 */
[----:B------:R-:W-:Y:S01]  /*13560*/  F2FP.F16.E4M3.UNPACK_B R20, R20.H1 ;  /* 0x00000014ff14723e */ /* 0x000fe200030006ff */
[----:B------:R-:W-:-:S02]  /*13570*/  HADD2.F32 R3, -RZ, R3.H0_H0 ;  /* 0x20000003ff037230 */ /* 0x000fc40000004100 */
[C---:B------:R-:W-:Y:S01]  /*13580*/  FMUL.FTZ R26, R5.reuse, R14 ;  /* 0x0000000e051a7220 */ /* 0x040fe20000410000 */
[----:B------:R-:W-:Y:S02]  /*13590*/  HADD2.F32 R9, -RZ, R24.H0_H0 ;  /* 0x20000018ff097230 */ /* 0x000fe40000004100 */
[-C--:B------:R-:W-:Y:S01]  /*135a0*/  FMUL.FTZ R13, R5, R8.reuse ;  /* 0x00000008050d7220 */ /* 0x080fe20000410000 */
[----:B------:R-:W-:Y:S02]  /*135b0*/  HADD2.F32 R5, -RZ, R10.H1_H1 ;  /* 0x3000000aff057230 */ /* 0x000fe40000004100 */
[C---:B------:R-:W-:Y:S01]  /*135c0*/  FFMA.FTZ R26, R3.reuse, R8, -R26 ;  /* 0x00000008031a7223 */ /* 0x040fe2000001081a */
[----:B------:R-:W-:Y:S02]  /*135d0*/  HADD2.F32 R8, -RZ, R20.H0_H0 ;  /* 0x20000014ff087230 */ /* 0x000fe40000004100 */
[----:B------:R-:W-:Y:S01]  /*135e0*/  FFMA.FTZ R25, R3, R14, R13 ;  /* 0x0000000e03197223 */ /* 0x000fe2000001000d */
[----:B------:R-:W-:-:S02]  /*135f0*/  HADD2.F32 R10, -RZ, R10.H0_H0 ;  /* 0x2000000aff0a7230 */ /* 0x000fc40000004100 */
[CC--:B------:R-:W-:Y:S01]  /*13600*/  FMUL.FTZ R13, R5.reuse, R9.reuse ;  /* 0x00000009050d7220 */ /* 0x0c0fe20000410000 */
[----:B------:R-:W-:Y:S02]  /*13610*/  HADD2.F32 R24, -RZ, R24.H1_H1 ;  /* 0x30000018ff187230 */ /* 0x000fe40000004100 */
[-C--:B------:R-:W-:Y:S01]  /*13620*/  FMUL.FTZ R5, R5, R8.reuse ;  /* 0x0000000805057220 */ /* 0x080fe20000410000 */
[--C-:B------:R-:W-:Y:S02]  /*13630*/  HADD2.F32 R3, -RZ, R11.reuse.H1_H1 ;  /* 0x3000000bff037230 */ /* 0x100fe40000004100 */
[C---:B------:R-:W-:Y:S01]  /*13640*/  FFMA.FTZ R29, R10.reuse, R8, -R13 ;  /* 0x000000080a1d7223 */ /* 0x040fe2000001080d */
[----:B------:R-:W-:Y:S02]  /*13650*/  HADD2.F32 R20, -RZ, R20.H1_H1 ;  /* 0x30000014ff147230 */ /* 0x000fe40000004100 */
[----:B------:R-:W-:Y:S01]  /*13660*/  FFMA.FTZ R30, R10, R9, R5 ;  /* 0x000000090a1e7223 */ /* 0x000fe20000010005 */
[----:B------:R-:W-:-:S02]  /*13670*/  HADD2.F32 R11, -RZ, R11.H0_H0 ;  /* 0x2000000bff0b7230 */ /* 0x000fc40000004100 */
[C---:B------:R-:W-:Y:S01]  /*13680*/  FMUL.FTZ R8, R3.reuse, R24 ;  /* 0x0000001803087220 */ /* 0x040fe20000410000 */
[----:B------:R-:W-:Y:S01]  /*13690*/  F2FP.F16.E4M3.UNPACK_B R0, R4 ;  /* 0x00000004ff00723e */ /* 0x000fe200020006ff */
[-C--:B------:R-:W-:Y:S01]  /*136a0*/  FMUL.FTZ R10, R3, R20.reuse ;  /* 0x00000014030a7220 */ /* 0x080fe20000410000 */
[-C--:B------:R-:W-:Y:S01]  /*136b0*/  F2FP.F16.E4M3.UNPACK_B R9, R15.reuse ;  /* 0x0000000fff09723e */ /* 0x080fe200020006ff */
[C---:B------:R-:W-:Y:S01]  /*136c0*/  FFMA.FTZ R20, R11.reuse, R20, -R8 ;  /* 0x000000140b147223 */ /* 0x040fe20000010808 */
[----:B------:R-:W-:Y:S01]  /*136d0*/  F2FP.F16.E4M3.UNPACK_B R4, R4.H1 ;  /* 0x00000004ff04723e */ /* 0x000fe200030006ff */
[----:B------:R-:W-:Y:S01]  /*136e0*/  FFMA.FTZ R31, R11, R24, R10 ;  /* 0x000000180b1f7223 */ /* 0x000fe2000001000a */
[-C--:B------:R-:W-:Y:S01]  /*136f0*/  F2FP.F16.E4M3.UNPACK_B R8, R12.reuse ;  /* 0x0000000cff08723e */ /* 0x080fe200020006ff */
[--C-:B------:R-:W-:Y:S01]  /*13700*/  HADD2.F32 R13, -RZ, R9.reuse.H1_H1 ;  /* 0x30000009ff0d7230 */ /* 0x100fe20000004100 */
[----:B------:R-:W-:Y:S01]  /*13710*/  F2FP.F16.E4M3.UNPACK_B R12, R12.H1 ;  /* 0x0000000cff0c723e */ /* 0x000fe200030006ff */
[----:B------:R-:W-:Y:S01]  /*13720*/  HADD2.F32 R10, -RZ, R9.H0_H0 ;  /* 0x20000009ff0a7230 */ /* 0x000fe20000004100 */
[----:B------:R-:W-:Y:S01]  /*13730*/  F2FP.F16.E4M3.UNPACK_B R15, R15.H1 ;  /* 0x0000000fff0f723e */ /* 0x000fe200030006ff */
[----:B------:R-:W-:-:S02]  /*13740*/  HADD2.F32 R5, -RZ, R4.H1_H1 ;  /* 0x30000004ff057230 */ /* 0x000fc40000004100 */
[----:B------:R-:W-:Y:S02]  /*13750*/  HADD2.F32 R9, -RZ, R8.H1_H1 ;  /* 0x30000008ff097230 */ /* 0x000fe40000004100 */
[----:B------:R-:W-:Y:S02]  /*13760*/  HADD2.F32 R3, -RZ, R0.H1_H1 ;  /* 0x30000000ff037230 */ /* 0x000fe40000004100 */
[C---:B------:R-:W-:Y:S01]  /*13770*/  FMUL.FTZ R11, R5.reuse, R13 ;  /* 0x0000000d050b7220 */ /* 0x040fe20000410000 */
[----:B------:R-:W-:Y:S02]  /*13780*/  HADD2.F32 R8, -RZ, R8.H0_H0 ;  /* 0x20000008ff087230 */ /* 0x000fe40000004100 */
[----:B------:R-:W-:Y:S01]  /*13790*/  FMUL.FTZ R21, R5, R9 ;  /* 0x0000000905157220 */ /* 0x000fe20000410000 */
[----:B------:R-:W-:Y:S02]  /*137a0*/  HADD2.F32 R4, -RZ, R4.H0_H0 ;  /* 0x20000004ff047230 */ /* 0x000fe40000004100 */
[----:B------:R-:W-:Y:S01]  /*137b0*/  FMUL.FTZ R5, R3, R10 ;  /* 0x0000000a03057220 */ /* 0x000fe20000410000 */
[----:B------:R-:W-:-:S02]  /*137c0*/  HADD2.F32 R0, -RZ, R0.H0_H0 ;  /* 0x20000000ff007230 */ /* 0x000fc40000004100 */
[-C--:B------:R-:W-:Y:S01]  /*137d0*/  FMUL.FTZ R3, R3, R8.reuse ;  /* 0x0000000803037220 */ /* 0x080fe20000410000 */
[C---:B------:R-:W-:Y:S01]  /*137e0*/  FFMA.FTZ R11, R4.reuse, R9, -R11 ;  /* 0x00000009040b7223 */ /* 0x040fe2000001080b */
[----:B------:R-:W-:Y:S01]  /*137f0*/  FFMA.FTZ R14, R4, R13, R21 ;  /* 0x0000000d040e7223 */ /* 0x000fe20000010015 */
[C---:B------:R-:W-:Y:S01]  /*13800*/  FFMA.FTZ R9, R0.reuse, R8, -R5 ;  /* 0x0000000800097223 */ /* 0x040fe20000010805 */
[----:B------:R-:W-:Y:S01]  /*13810*/  FFMA.FTZ R10, R0, R10, R3 ;  /* 0x0000000a000a7223 */ /* 0x000fe20000010003 */
[----:B------:R-:W-:Y:S02]  /*13820*/  HADD2.F32 R4, -RZ, R12.H1_H1 ;  /* 0x3000000cff047230 */ /* 0x000fe40000004100 */
[----:B------:R-:W-:Y:S02]  /*13830*/  HADD2.F32 R3, -RZ, R7.H1_H1 ;  /* 0x30000007ff037230 */ /* 0x000fe40000004100 */
[--C-:B------:R-:W-:Y:S02]  /*13840*/  HADD2.F32 R8, -RZ, R15.reuse.H1_H1 ;  /* 0x3000000fff087230 */ /* 0x100fe40000004100 */
[----:B------:R-:W-:-:S02]  /*13850*/  HADD2.F32 R15, -RZ, R15.H0_H0 ;  /* 0x2000000fff0f7230 */ /* 0x000fc40000004100 */
[C---:B------:R-:W-:Y:S01]  /*13860*/  FMUL.FTZ R13, R3.reuse, R4 ;  /* 0x00000004030d7220 */ /* 0x040fe20000410000 */
[----:B------:R-:W-:Y:S02]  /*13870*/  HADD2.F32 R0, -RZ, R6.H1_H1 ;  /* 0x30000006ff007230 */ /* 0x000fe40000004100 */
[----:B------:R-:W-:Y:S02]  /*13880*/  HADD2.F32 R5, -RZ, R12.H0_H0 ;  /* 0x2000000cff057230 */ /* 0x000fe40000004100 */
[----:B------:R-:W-:Y:S01]  /*13890*/  FMUL.FTZ R12, R3, R8 ;  /* 0x00000008030c7220 */ /* 0x000fe20000410000 */
        /* <DEDUP_REMOVED lines=16> */
[----:B------:R2:W-:Y:S01]  /*139a0*/  STS.128 [R213+0x4000], R4 ;  /* 0x00400004d5007388 */ /* 0x0005e20000000c00 */
[----:B------:R-:W-:Y:S05]  /*139b0*/  BRA `(.L_x_543) ;  /* 0x0000003000b47947 */ /* 0x000fea0003800000 */
.L_x_534:
        /* <DEDUP_REMOVED lines=15> */
[----:B------:R-:W-:Y:S01]  /*13ab0*/  ULDC UR4, c[0x0][0x3d4] ;  /* 0x0000f50000047ab9 */ /* 0x000fe20000000800 */
[----:B------:R-:W-:Y:S02]  /*13ac0*/  CS2R R32, SRZ ;  /* 0x0000000000207805 */ /* 0x000fe4000001ff00 */
[----:B------:R-:W-:Y:S02]  /*13ad0*/  ISETP.GE.AND P1, PT, R22, UR4, PT ;  /* 0x0000000416007c0c */ /* 0x000fe4000bf26270 */
[----:B------:R-:W-:Y:S02]  /*13ae0*/  CS2R R34, SRZ ;  /* 0x0000000000227805 */ /* 0x000fe4000001ff00 */
[----:B------:R-:W-:Y:S02]  /*13af0*/  ISETP.GE.AND P2, PT, R169, UR4, PT ;  /* 0x00000004a9007c0c */ /* 0x000fe4000bf46270 */
[----:B------:R-:W-:Y:S02]  /*13b00*/  CS2R R36, SRZ ;  /* 0x0000000000247805 */ /* 0x000fe4000001ff00 */
        /* <DEDUP_REMOVED lines=9> */
[----:B------:R-:W-:Y:S01]  /*13ba0*/  CS2R R30, SRZ ;  /* 0x00000000001e7805 */ /* 0x000fe2000001ff00 */
[----:B------:R1:W5:Y:S04]  /*13bb0*/  @!P1 LDG.E.128 R32, desc[UR54][R56.64] ;  /* 0x0000003638209981 */ /* 0x000368000c1e1d00 */
[----:B------:R1:W5:Y:S04]  /*13bc0*/  @!P2 LDG.E.128 R36, desc[UR54][R56.64+0x20] ;  /* 0x000020363824a981 */ /* 0x000368000c1e1d00 */
[----:B------:R1:W5:Y:S04]  /*13bd0*/  @!P3 LDG.E.128 R40, desc[UR54][R56.64+0x40] ;  /* 0x000040363828b981 */ /* 0x000368000c1e1d00 */
[----:B------:R1:W5:Y:S04]  /*13be0*/  @!P1 LDG.E.128 R4, desc[UR54][R58.64] ;  /* 0x000000363a049981 */ /* 0x000368000c1e1d00 */
[----:B------:R1:W5:Y:S04]  /*13bf0*/  @!P2 LDG.E.128 R24, desc[UR54][R58.64+0x20] ;  /* 0x000020363a18a981 */ /* 0x000368000c1e1d00 */
[----:B------:R1:W5:Y:S02]  /*13c00*/  @!P3 LDG.E.128 R28, desc[UR54][R58.64+0x40] ;  /* 0x000040363a1cb981 */ /* 0x000364000c1e1d00 */
.L_x_555:
[----:B------:R-:W-:Y:S05]  /*13c10*/  BSYNC B1 ;  /* 0x0000000000017941 */ /* 0x000fea0003800000 */
.L_x_554:
[----:B------:R-:W-:-:S03]  /*13c20*/  UMOV UR4, 0xffffffff ;  /* 0xffffffff00047882 */ /* 0x000fc60000000000 */
[----:B------:R-:W-:Y:S05]  /*13c30*/  BRA.DIV UR4, `(.L_x_556) ;  /* 0x0000014604987947 */ /* 0x000fea000b800000 */
.L_x_758:
[----:B------:R-:W-:-:S03]  /*13c40*/  UMOV UR4, 0xffffffff ;  /* 0xffffffff00047882 */ /* 0x000fc60000000000 */
[----:B------:R-:W-:Y:S05]  /*13c50*/  BRA.DIV UR4, `(.L_x_557) ;  /* 0x0000014604b87947 */ /* 0x000fea000b800000 */
.L_x_761:
[----:B------:R-:W-:-:S03]  /*13c60*/  UMOV UR4, 0xffffffff ;  /* 0xffffffff00047882 */ /* 0x000fc60000000000 */
[----:B------:R-:W-:Y:S05]  /*13c70*/  BRA.DIV UR4, `(.L_x_558) ;  /* 0x0000014604d87947 */ /* 0x000fea000b800000 */
.L_x_764:
[----:B------:R-:W-:-:S03]  /*13c80*/  UMOV UR4, 0xffffffff ;  /* 0xffffffff00047882 */ /* 0x000fc60000000000 */
[----:B------:R-:W-:Y:S05]  /*13c90*/  BRA.DIV UR4, `(.L_x_559) ;  /* 0x0000014604f87947 */ /* 0x000fea000b800000 */
.L_x_767:
        /* <DEDUP_REMOVED lines=8> */
.L_x_768:
[----:B------:R-:W-:Y:S05]  /*13d20*/  BSYNC B1 ;  /* 0x0000000000017941 */ /* 0x000fea0003800000 */
.L_x_560:
[----:B------:R-:W-:Y:S05]  /*13d30*/  @P0 BRA `(.L_x_543) ;  /* 0x0000002c00d40947 */ /* 0x000fea0003800000 */
[----:B--2---:R-:W2:Y:S01]  /*13d40*/  LDC R3, c[0x0][0x3d4] ;  /* 0x0000f500ff037b82 */ /* 0x004ea20000000800 */
[----:B------:R-:W-:Y:S01]  /*13d50*/  BSSY B1, `(.L_x_562) ;  /* 0x00000fb000017945 */ /* 0x000fe20003800000 */
[-C--:B--2---:R-:W-:Y:S02]  /*13d60*/  ISETP.GE.AND P0, PT, R22, R3.reuse, PT ;  /* 0x000000031600720c */ /* 0x084fe40003f06270 */
[-C--:B------:R-:W-:Y:S02]  /*13d70*/  ISETP.GE.AND P1, PT, R169, R3.reuse, PT ;  /* 0x00000003a900720c */ /* 0x080fe40003f26270 */
[----:B------:R-:W-:-:S09]  /*13d80*/  ISETP.GE.AND P2, PT, R170, R3, PT ;  /* 0x00000003aa00720c */ /* 0x000fd20003f46270 */
[----:B------:R-:W-:Y:S05]  /*13d90*/  @P0 BRA `(.L_x_563) ;  /* 0x0000000c00d80947 */ /* 0x000fea0003800000 */
[----:B-----5:R-:W-:Y:S02]  /*13da0*/  SHF.R.U32.HI R0, RZ, 0x8, R32 ;  /* 0x00000008ff007819 */ /* 0x020fe40000011620 */
[----:B------:R-:W-:Y:S02]  /*13db0*/  LOP3.LUT R8, R32, 0xff, RZ, 0xc0, !PT ;  /* 0x000000ff20087812 */ /* 0x000fe400078ec0ff */
[----:B------:R-:W-:Y:S02]  /*13dc0*/  LOP3.LUT R9, R0, 0xff, RZ, 0xc0, !PT ;  /* 0x000000ff00097812 */ /* 0x000fe400078ec0ff */
[----:B------:R-:W-:Y:S02]  /*13dd0*/  LEA.HI R0, R3, R214, RZ, 0x1c ;  /* 0x000000d603007211 */ /* 0x000fe400078fe0ff */
[----:B------:R-:W-:Y:S02]  /*13de0*/  PRMT R21, R9, 0x7604, R8 ;  /* 0x0000760409157816 */ /* 0x000fe40000000008 */
[----:B------:R-:W-:-:S02]  /*13df0*/  SHF.R.U32.HI R13, RZ, 0x8, R34 ;  /* 0x00000008ff0d7819 */ /* 0x000fc40000011622 */
[----:B------:R-:W-:Y:S02]  /*13e00*/  SHF.R.S32.HI R9, RZ, 0x1f, R0 ;  /* 0x0000001fff097819 */ /* 0x000fe40000011400 */
[----:B------:R-:W-:Y:S02]  /*13e10*/  LOP3.LUT R12, R34, 0xff, RZ, 0xc0, !PT ;  /* 0x000000ff220c7812 */ /* 0x000fe400078ec0ff */
[----:B------:R-:W-:Y:S02]  /*13e20*/  LOP3.LUT R13, R13, 0xff, RZ, 0xc0, !PT ;  /* 0x000000ff0d0d7812 */ /* 0x000fe400078ec0ff */
[----:B------:R-:W-:Y:S02]  /*13e30*/  LEA.HI R8, R9, R0, RZ, 0x2 ;  /* 0x0000000009087211 */ /* 0x000fe400078f10ff */
[----:B------:R-:W-:Y:S02]  /*13e40*/  SHF.L.U32 R9, R0, 0x4, RZ ;  /* 0x0000000400097819 */ /* 0x000fe400000006ff */
[----:B------:R-:W-:Y:S01]  /*13e50*/  PRMT R47, R13, 0x7604, R12 ;  /* 0x000076040d2f7816 */ /* 0x000fe2000000000c */
[----:B------:R-:W-:Y:S01]  /*13e60*/  IMAD.SHL.U32 R8, R8, 0x800, RZ ;  /* 0x0000080008087824 */ /* 0x000fe200078e00ff */
[----:B------:R-:W-:-:S02]  /*13e70*/  SHF.R.U32.HI R13, RZ, 0x8, R35 ;  /* 0x00000008ff0d7819 */ /* 0x000fc40000011623 */
[----:B------:R-:W-:Y:S02]  /*13e80*/  LOP3.LUT R0, R172, 0x30, R9, 0xf8, !PT ;  /* 0x00000030ac007812 */ /* 0x000fe400078ef809 */
[----:B------:R-:W-:Y:S02]  /*13e90*/  SHF.R.U32.HI R11, RZ, 0x8, R33 ;  /* 0x00000008ff0b7819 */ /* 0x000fe40000011621 */
[----:B------:R-:W-:Y:S02]  /*13ea0*/  LOP3.LUT R9, R13, 0xff, RZ, 0xc0, !PT ;  /* 0x000000ff0d097812 */ /* 0x000fe400078ec0ff */
[----:B------:R-:W-:Y:S02]  /*13eb0*/  LOP3.LUT R0, R0, R173, RZ, 0x3c, !PT ;  /* 0x000000ad00007212 */ /* 0x000fe400078e3cff */
[----:B------:R-:W-:Y:S02]  /*13ec0*/  LOP3.LUT R13, R8, 0xffffe000, RZ, 0xc0, !PT ;  /* 0xffffe000080d7812 */ /* 0x000fe400078ec0ff */
[----:B------:R-:W-:-:S02]  /*13ed0*/  LOP3.LUT R10, R33, 0xff, RZ, 0xc0, !PT ;  /* 0x000000ff210a7812 */ /* 0x000fc400078ec0ff */
[----:B------:R-:W-:Y:S02]  /*13ee0*/  LOP3.LUT R11, R11, 0xff, RZ, 0xc0, !PT ;  /* 0x000000ff0b0b7812 */ /* 0x000fe400078ec0ff */
[----:B------:R-:W-:Y:S02]  /*13ef0*/  SHF.R.U32.HI R12, RZ, 0x8, R4 ;  /* 0x00000008ff0c7819 */ /* 0x000fe40000011604 */
[----:B------:R-:W-:Y:S02]  /*13f00*/  IADD3 R13, R0, R174, R13 ;  /* 0x000000ae000d7210 */ /* 0x000fe40007ffe00d */
[----:B------:R-:W-:Y:S02]  /*13f10*/  PRMT R20, R11, 0x7604, R10 ;  /* 0x000076040b147816 */ /* 0x000fe4000000000a */
[----:B------:R-:W-:Y:S01]  /*13f20*/  LOP3.LUT R10, R35, 0xff, RZ, 0xc0, !PT ;  /* 0x000000ff230a7812 */ /* 0x000fe200078ec0ff */
[----:B------:R-:W-:Y:S01]  /*13f30*/  IMAD.IADD R0, R18, 0x1, R13 ;  /* 0x0000000112007824 */ /* 0x000fe200078e020d */
[----:B------:R-:W-:-:S02]  /*13f40*/  LOP3.LUT R11, R4, 0xff, RZ, 0xc0, !PT ;  /* 0x000000ff040b7812 */ /* 0x000fc400078ec0ff */
[----:B------:R-:W-:Y:S02]  /*13f50*/  LOP3.LUT R12, R12, 0xff, RZ, 0xc0, !PT ;  /* 0x000000ff0c0c7812 */ /* 0x000fe400078ec0ff */
[----:B------:R-:W-:Y:S02]  /*13f60*/  PRMT R44, R9, 0x7604, R10 ;  /* 0x00007604092c7816 */ /* 0x000fe4000000000a */
[----:B------:R-:W-:Y:S02]  /*13f70*/  PRMT R51, R12, 0x7604, R11 ;  /* 0x000076040c337816 */ /* 0x000fe4000000000b */
[----:B------:R-:W2:Y:S01]  /*13f80*/  LDS.128 R8, [R218+0x14400] ;  /* 0x01440000da087984 */ /* 0x000ea20000000c00 */
[----:B------:R-:W-:Y:S02]  /*13f90*/  SHF.R.U32.HI R46, RZ, 0x8, R5 ;  /* 0x00000008ff2e7819 */ /* 0x000fe40000011605 */
[----:B------:R-:W-:Y:S01]  /*13fa0*/  LOP3.LUT R45, R5, 0xff, RZ, 0xc0, !PT ;  /* 0x000000ff052d7812 */ /* 0x000fe200078ec0ff */
[----:B------:R-:W3:Y:S01]  /*13fb0*/  LDS.128 R12, [R0+0x14400] ;  /* 0x01440000000c7984 */ /* 0x000ee20000000c00 */
[----:B------:R-:W-:-:S02]  /*13fc0*/  SHF.R.U32.HI R49, RZ, 0x8, R6 ;  /* 0x00000008ff317819 */ /* 0x000fc40000011606 */
[----:B------:R-:W-:Y:S02]  /*13fd0*/  LOP3.LUT R46, R46, 0xff, RZ, 0xc0, !PT ;  /* 0x000000ff2e2e7812 */ /* 0x000fe400078ec0ff */
[----:B------:R-:W-:Y:S02]  /*13fe0*/  SHF.R.U32.HI R55, RZ, 0x10, R5 ;  /* 0x00000010ff377819 */ /* 0x000fe40000011605 */
[----:B------:R-:W-:Y:S02]  /*13ff0*/  LOP3.LUT R48, R6, 0xff, RZ, 0xc0, !PT ;  /* 0x000000ff06307812 */ /* 0x000fe400078ec0ff */
[----:B------:R-:W-:Y:S01]  /*14000*/  LOP3.LUT R49, R49, 0xff, RZ, 0xc0, !PT ;  /* 0x000000ff31317812 */ /* 0x000fe200078ec0ff */
[----:B------:R-:W-:Y:S01]  /*14010*/  IMAD.U32 R55, R55, 0x10000, RZ ;  /* 0x0001000037377824 */ /* 0x000fe200078e00ff */
[----:B------:R-:W-:Y:S02]  /*14020*/  PRMT R46, R46, 0x7604, R45 ;  /* 0x000076042e2e7816 */ /* 0x000fe4000000002d */
[----:B------:R-:W-:-:S02]  /*14030*/  SHF.R.U32.HI R45, RZ, 0x10, R33 ;  /* 0x00000010ff2d7819 */ /* 0x000fc40000011621 */
[----:B------:R-:W-:Y:S02]  /*14040*/  SHF.R.U32.HI R53, RZ, 0x8, R7 ;  /* 0x00000008ff357819 */ /* 0x000fe40000011607 */
[----:B-1----:R-:W-:Y:S01]  /*14050*/  PRMT R57, R49, 0x7604, R48 ;  /* 0x0000760431397816 */ /* 0x002fe20000000030 */
[----:B------:R-:W-:Y:S01]  /*14060*/  IMAD.U32 R45, R45, 0x10000, RZ ;  /* 0x000100002d2d7824 */ /* 0x000fe200078e00ff */
[----:B------:R-:W-:Y:S02]  /*14070*/  SHF.R.U32.HI R49, RZ, 0x10, R35 ;  /* 0x00000010ff317819 */ /* 0x000fe40000011623 */
[----:B------:R-:W-:Y:S02]  /*14080*/  LOP3.LUT R21, R21, 0xff0000, R32, 0xf8, !PT ;  /* 0x00ff000015157812 */ /* 0x000fe400078ef820 */
[----:B------:R-:W-:Y:S02]  /*14090*/  LOP3.LUT R52, R7, 0xff, RZ, 0xc0, !PT ;  /* 0x000000ff07347812 */ /* 0x000fe400078ec0ff */
[----:B------:R-:W-:-:S02]  /*140a0*/  LOP3.LUT R53, R53, 0xff, RZ, 0xc0, !PT ;  /* 0x000000ff35357812 */ /* 0x000fc400078ec0ff */
[----:B------:R-:W-:Y:S02]  /*140b0*/  SHF.L.U32 R49, R49, 0x10, RZ ;  /* 0x0000001031317819 */ /* 0x000fe400000006ff */
[----:B------:R-:W-:Y:S02]  /*140c0*/  LOP3.LUT R55, R46, 0xff0000, R55, 0xf8, !PT ;  /* 0x00ff00002e377812 */ /* 0x000fe400078ef837 */
[----:B------:R-:W-:Y:S02]  /*140d0*/  SHF.R.U32.HI R59, RZ, 0x10, R7 ;  /* 0x00000010ff3b7819 */ /* 0x000fe40000011607 */
[----:B------:R-:W-:Y:S02]  /*140e0*/  LOP3.LUT R46, R21, 0xff000000, R32, 0xf8, !PT ;  /* 0xff000000152e7812 */ /* 0x000fe400078ef820 */
[----:B------:R-:W-:Y:S01]  /*140f0*/  LOP3.LUT R45, R20, 0xff0000, R45, 0xf8, !PT ;  /* 0x00ff0000142d7812 */ /* 0x000fe200078ef82d */
[----:B------:R-:W-:Y:S01]  /*14100*/  IMAD.U32 R59, R59, 0x10000, RZ ;  /* 0x000100003b3b7824 */ /* 0x000fe200078e00ff */
[----:B------:R-:W-:-:S02]  /*14110*/  LOP3.LUT R21, R51, 0xff0000, R4, 0xf8, !PT ;  /* 0x00ff000033157812 */ /* 0x000fc400078ef804 */
[----:B------:R-:W-:Y:S02]  /*14120*/  PRMT R52, R53, 0x7604, R52 ;  /* 0x0000760435347816 */ /* 0x000fe40000000034 */
[----:B------:R-:W-:Y:S02]  /*14130*/  LOP3.LUT R53, R44, 0xff0000, R49, 0xf8, !PT ;  /* 0x00ff00002c357812 */ /* 0x000fe400078ef831 */
[----:B------:R-:W-:Y:S02]  /*14140*/  LOP3.LUT R49, R47, 0xff0000, R34, 0xf8, !PT ;  /* 0x00ff00002f317812 */ /* 0x000fe400078ef822 */
[----:B------:R-:W-:Y:S02]  /*14150*/  LOP3.LUT R55, R55, 0xff000000, R5, 0xf8, !PT ;  /* 0xff00000037377812 */ /* 0x000fe400078ef805 */
[----:B------:R-:W-:Y:S02]  /*14160*/  LOP3.LUT R47, R45, 0xff000000, R33, 0xf8, !PT ;  /* 0xff0000002d2f7812 */ /* 0x000fe400078ef821 */
[----:B------:R-:W-:-:S02]  /*14170*/  LOP3.LUT R54, R21, 0xff000000, R4, 0xf8, !PT ;  /* 0xff00000015367812 */ /* 0x000fc400078ef804 */
[-C--:B--2---:R-:W-:Y:S02]  /*14180*/  F2FP.F16.E4M3.UNPACK_B R21, R11.reuse ;  /* 0x0000000bff15723e */ /* 0x084fe400020006ff */
[----:B------:R-:W-:Y:S02]  /*14190*/  F2FP.F16.E4M3.UNPACK_B R32, R11.H1 ;  /* 0x0000000bff20723e */ /* 0x000fe400030006ff */
[----:B------:R-:W-:Y:S02]  /*141a0*/  LOP3.LUT R57, R57, 0xff0000, R6, 0xf8, !PT ;  /* 0x00ff000039397812 */ /* 0x000fe400078ef806 */
[-C--:B------:R-:W-:Y:S02]  /*141b0*/  F2FP.F16.E4M3.UNPACK_B R11, R10.reuse ;  /* 0x0000000aff0b723e */ /* 0x080fe400020006ff */
[----:B------:R-:W-:Y:S02]  /*141c0*/  F2FP.F16.E4M3.UNPACK_B R20, R10.H1 ;  /* 0x0000000aff14723e */ /* 0x000fe400030006ff */
[----:B------:R-:W-:-:S02]  /*141d0*/  F2FP.F16.E4M3.UNPACK_B R56, R55 ;  /* 0x00000037ff38723e */ /* 0x000fc400020006ff */
[----:B---3--:R-:W-:Y:S02]  /*141e0*/  F2FP.F16.E4M3.UNPACK_B R10, R13 ;  /* 0x0000000dff0a723e */ /* 0x008fe400020006ff */
[----:B------:R-:W-:Y:S01]  /*141f0*/  F2FP.F16.E4M3.UNPACK_B R48, R47 ;  /* 0x0000002fff30723e */ /* 0x000fe200020006ff */
[----:B------:R-:W-:Y:S01]  /*14200*/  HADD2.F32 R58, -RZ, R56.H0_H0 ;  /* 0x20000038ff3a7230 */ /* 0x000fe20000004100 */
[----:B------:R-:W-:Y:S01]  /*14210*/  LOP3.LUT R61, R52, 0xff0000, R59, 0xf8, !PT ;  /* 0x00ff0000343d7812 */ /* 0x000fe200078ef83b */
[----:B------:R-:W-:Y:S01]  /*14220*/  HADD2.F32 R5, -RZ, R10.H0_H0 ;  /* 0x2000000aff057230 */ /* 0x000fe20000004100 */
[----:B------:R-:W-:Y:S01]  /*14230*/  LOP3.LUT R59, R57, 0xff000000, R6, 0xf8, !PT ;  /* 0xff000000393b7812 */ /* 0x000fe200078ef806 */
[----:B------:R-:W-:Y:S01]  /*14240*/  HADD2.F32 R52, -RZ, R48.H0_H0 ;  /* 0x20000030ff347230 */ /* 0x000fe20000004100 */
[-C--:B------:R-:W-:Y:S01]  /*14250*/  F2FP.F16.E4M3.UNPACK_B R6, R9.reuse ;  /* 0x00000009ff06723e */ /* 0x080fe200020006ff */
[----:B------:R-:W-:Y:S01]  /*14260*/  HADD2.F32 R57, -RZ, R56.H1_H1 ;  /* 0x30000038ff397230 */ /* 0x000fe20000004100 */
[----:B------:R-:W-:Y:S01]  /*14270*/  LOP3.LUT R61, R61, 0xff000000, R7, 0xf8, !PT ;  /* 0xff0000003d3d7812 */ /* 0x000fe200078ef807 */
[C---:B------:R-:W-:Y:S01]  /*14280*/  FMUL.FTZ R60, R5.reuse, R58 ;  /* 0x0000003a053c7220 */ /* 0x040fe20000410000 */
[----:B------:R-:W-:Y:S01]  /*14290*/  F2FP.F16.E4M3.UNPACK_B R7, R9.H1 ;  /* 0x00000009ff07723e */ /* 0x000fe200030006ff */
[--C-:B------:R-:W-:Y:S01]  /*142a0*/  HADD2.F32 R9, -RZ, R6.reuse.H0_H0 ;  /* 0x20000006ff097230 */ /* 0x100fe20000004100 */
[-C--:B------:R-:W-:Y:S01]  /*142b0*/  F2FP.F16.E4M3.UNPACK_B R44, R15.reuse ;  /* 0x0000000fff2c723e */ /* 0x080fe200020006ff */
[----:B------:R-:W-:Y:S01]  /*142c0*/  HADD2.F32 R6, -RZ, R6.H1_H1 ;  /* 0x30000006ff067230 */ /* 0x000fe20000004100 */
[----:B------:R-:W-:Y:S01]  /*142d0*/  F2FP.F16.E4M3.UNPACK_B R45, R15.H1 ;  /* 0x0000000fff2d723e */ /* 0x000fe200030006ff */
[-C--:B------:R-:W-:Y:S01]  /*142e0*/  FMUL.FTZ R15, R5, R52.reuse ;  /* 0x00000034050f7220 */ /* 0x080fe20000410000 */
[----:B------:R-:W-:Y:S01]  /*142f0*/  F2FP.F16.E4M3.UNPACK_B R33, R13.H1 ;  /* 0x0000000dff21723e */ /* 0x000fe200030006ff */
[C---:B------:R-:W-:Y:S01]  /*14300*/  FFMA.FTZ R5, R9.reuse, R52, -R60 ;  /* 0x0000003409057223 */ /* 0x040fe2000001083c */
[----:B------:R-:W-:Y:S01]  /*14310*/  F2FP.F16.E4M3.UNPACK_B R55, R55.H1 ;  /* 0x00000037ff37723e */ /* 0x000fe200030006ff */
[----:B------:R-:W-:Y:S01]  /*14320*/  FFMA.FTZ R9, R9, R58, R15 ;  /* 0x0000003a09097223 */ /* 0x000fe2000001000f */
[----:B------:R-:W-:Y:S01]  /*14330*/  F2FP.F16.E4M3.UNPACK_B R47, R47.H1 ;  /* 0x0000002fff2f723e */ /* 0x000fe200030006ff */
[----:B------:R-:W-:Y:S01]  /*14340*/  HADD2.F32 R15, -RZ, R33.H0_H0 ;  /* 0x20000021ff0f7230 */ /* 0x000fe20000004100 */
[----:B------:R-:W-:Y:S01]  /*14350*/  LOP3.LUT R51, R49, 0xff000000, R34, 0xf8, !PT ;  /* 0xff00000031337812 */ /* 0x000fe200078ef822 */
[----:B------:R-:W-:Y:S01]  /*14360*/  HADD2.F32 R49, -RZ, R48.H1_H1 ;  /* 0x30000030ff317230 */ /* 0x000fe20000004100 */
[----:B------:R-:W-:Y:S01]  /*14370*/  LOP3.LUT R53, R53, 0xff000000, R35, 0xf8, !PT ;  /* 0xff00000035357812 */ /* 0x000fe200078ef823 */
[----:B------:R-:W-:Y:S01]  /*14380*/  HADD2.F32 R52, -RZ, R55.H0_H0 ;  /* 0x20000037ff347230 */ /* 0x000fe20000004100 */
[-C--:B------:R-:W-:Y:S01]  /*14390*/  F2FP.F16.E4M3.UNPACK_B R34, R14.reuse ;  /* 0x0000000eff22723e */ /* 0x080fe200020006ff */
[----:B------:R-:W-:Y:S01]  /*143a0*/  HADD2.F32 R48, -RZ, R47.H0_H0 ;  /* 0x2000002fff307230 */ /* 0x000fe20000004100 */
[----:B------:R-:W-:Y:S01]  /*143b0*/  F2FP.F16.E4M3.UNPACK_B R35, R14.H1 ;  /* 0x0000000eff23723e */ /* 0x000fe200030006ff */
[----:B------:R-:W-:-:S02]  /*143c0*/  HADD2.F32 R14, -RZ, R10.H1_H1 ;  /* 0x3000000aff0e7230 */ /* 0x000fc40000004100 */
[C---:B------:R-:W-:Y:S01]  /*143d0*/  FMUL.FTZ R65, R15.reuse, R52 ;  /* 0x000000340f417220 */ /* 0x040fe20000410000 */
[----:B------:R-:W-:Y:S02]  /*143e0*/  HADD2.F32 R10, -RZ, R7.H0_H0 ;  /* 0x20000007ff0a7230 */ /* 0x000fe40000004100 */
[-C--:B------:R-:W-:Y:S01]  /*143f0*/  FMUL.FTZ R15, R15, R48.reuse ;  /* 0x000000300f0f7220 */ /* 0x080fe20000410000 */
[----:B------:R-:W-:Y:S02]  /*14400*/  HADD2.F32 R33, -RZ, R33.H1_H1 ;  /* 0x30000021ff217230 */ /* 0x000fe40000004100 */
[C---:B------:R-:W-:Y:S01]  /*14410*/  FMUL.FTZ R63, R14.reuse, R57 ;  /* 0x000000390e3f7220 */ /* 0x040fe20000410000 */
[-C--:B------:R-:W-:Y:S01]  /*14420*/  FMUL.FTZ R14, R14, R49.reuse ;  /* 0x000000310e0e7220 */ /* 0x080fe20000410000 */
[C---:B------:R-:W-:Y:S01]  /*14430*/  FFMA.FTZ R65, R10.reuse, R48, -R65 ;  /* 0x000000300a417223 */ /* 0x040fe20000010841 */
[----:B------:R-:W-:Y:S01]  /*14440*/  FFMA.FTZ R52, R10, R52, R15 ;  /* 0x000000340a347223 */ /* 0x000fe2000001000f */
[C---:B------:R-:W-:Y:S01]  /*14450*/  FFMA.FTZ R56, R6.reuse, R49, -R63 ;  /* 0x0000003106387223 */ /* 0x040fe2000001083f */
[----:B------:R-:W-:Y:S01]  /*14460*/  F2FP.F16.E4M3.UNPACK_B R49, R61 ;  /* 0x0000003dff31723e */ /* 0x000fe200020006ff */
[----:B------:R-:W-:Y:S01]  /*14470*/  FFMA.FTZ R58, R6, R57, R14 ;  /* 0x00000039063a7223 */ /* 0x000fe2000001000e */
[----:B------:R-:W-:Y:S01]  /*14480*/  HADD2.F32 R48, -RZ, R55.H1_H1 ;  /* 0x30000037ff307230 */ /* 0x000fe20000004100 */
[----:B------:R-:W-:Y:S01]  /*14490*/  F2FP.F16.E4M3.UNPACK_B R15, R53 ;  /* 0x00000035ff0f723e */ /* 0x000fe200020006ff */
[----:B------:R-:W-:Y:S01]  /*144a0*/  HADD2.F32 R14, -RZ, R47.H1_H1 ;  /* 0x3000002fff0e7230 */ /* 0x000fe20000004100 */
[----:B------:R-:W-:Y:S01]  /*144b0*/  F2FP.F16.E4M3.UNPACK_B R61, R61.H1 ;  /* 0x0000003dff3d723e */ /* 0x000fe200030006ff */
[----:B------:R-:W-:-:S02]  /*144c0*/  HADD2.F32 R55, -RZ, R49.H0_H0 ;  /* 0x20000031ff377230 */ /* 0x000fc40000004100 */
[C---:B------:R-:W-:Y:S01]  /*144d0*/  FMUL.FTZ R60, R33.reuse, R48 ;  /* 0x00000030213c7220 */ /* 0x040fe20000410000 */
[----:B------:R-:W-:Y:S02]  /*144e0*/  HADD2.F32 R10, -RZ, R44.H0_H0 ;  /* 0x2000002cff0a7230 */ /* 0x000fe40000004100 */
[-C--:B------:R-:W-:Y:S01]  /*144f0*/  FMUL.FTZ R33, R33, R14.reuse ;  /* 0x0000000e21217220 */ /* 0x080fe20000410000 */
[----:B------:R-:W-:Y:S01]  /*14500*/  HADD2.F32 R7, -RZ, R7.H1_H1 ;  /* 0x30000007ff077230 */ /* 0x000fe20000004100 */
[----:B------:R-:W-:Y:S01]  /*14510*/  F2FP.F16.E4M3.UNPACK_B R53, R53.H1 ;  /* 0x00000035ff35723e */ /* 0x000fe200030006ff */
[----:B------:R-:W-:Y:S02]  /*14520*/  HADD2.F32 R47, -RZ, R15.H0_H0 ;  /* 0x2000000fff2f7230 */ /* 0x000fe40000004100 */
[C---:B------:R-:W-:Y:S01]  /*14530*/  FMUL.FTZ R63, R10.reuse, R55 ;  /* 0x000000370a3f7220 */ /* 0x040fe20000410000 */
[----:B------:R-:W-:Y:S02]  /*14540*/  HADD2.F32 R6, -RZ, R21.H0_H0 ;  /* 0x20000015ff067230 */ /* 0x000fe40000004100 */
[C---:B------:R-:W-:Y:S01]  /*14550*/  FFMA.FTZ R60, R7.reuse, R14, -R60 ;  /* 0x0000000e073c7223 */ /* 0x040fe2000001083c */
[----:B------:R-:W-:Y:S01]  /*14560*/  FFMA.FTZ R57, R7, R48, R33 ;  /* 0x0000003007397223 */ /* 0x000fe20000010021 */
[----:B------:R-:W-:Y:S01]  /*14570*/  FMUL.FTZ R10, R10, R47 ;  /* 0x0000002f0a0a7220 */ /* 0x000fe20000410000 */
[----:B------:R-:W-:-:S02]  /*14580*/  HADD2.F32 R14, -RZ, R61.H0_H0 ;  /* 0x2000003dff0e7230 */ /* 0x000fc40000004100 */
[C---:B------:R-:W-:Y:S01]  /*14590*/  FFMA.FTZ R63, R6.reuse, R47, -R63 ;  /* 0x0000002f063f7223 */ /* 0x040fe2000001083f */
[----:B------:R-:W-:Y:S02]  /*145a0*/  HADD2.F32 R7, -RZ, R45.H0_H0 ;  /* 0x2000002dff077230 */ /* 0x000fe40000004100 */
[----:B------:R-:W-:Y:S01]  /*145b0*/  FFMA.FTZ R55, R6, R55, R10 ;  /* 0x0000003706377223 */ /* 0x000fe2000001000a */
[----:B------:R-:W-:Y:S01]  /*145c0*/  HADD2.F32 R49, -RZ, R49.H1_H1 ;  /* 0x30000031ff317230 */ /* 0x000fe20000004100 */
[----:B------:R-:W-:Y:S01]  /*145d0*/  F2FP.F16.E4M3.UNPACK_B R13, R12 ;  /* 0x0000000cff0d723e */ /* 0x000fe200020006ff */
[----:B------:R-:W-:Y:S02]  /*145e0*/  HADD2.F32 R44, -RZ, R44.H1_H1 ;  /* 0x3000002cff2c7230 */ /* 0x000fe40000004100 */
[----:B------:R-:W-:Y:S01]  /*145f0*/  FMUL.FTZ R33, R7, R14 ;  /* 0x0000000e07217220 */ /* 0x000fe20000410000 */
[----:B------:R-:W-:Y:S01]  /*14600*/  HADD2.F32 R10, -RZ, R53.H0_H0 ;  /* 0x20000035ff0a7230 */ /* 0x000fe20000004100 */
[----:B------:R-:W-:Y:S01]  /*14610*/  F2FP.F16.E4M3.UNPACK_B R12, R12.H1 ;  /* 0x0000000cff0c723e */ /* 0x000fe200030006ff */
[----:B------:R-:W-:-:S02]  /*14620*/  HADD2.F32 R6, -RZ, R32.H0_H0 ;  /* 0x20000020ff067230 */ /* 0x000fc40000004100 */
[----:B------:R-:W-:Y:S01]  /*14630*/  FMUL.FTZ R48, R44, R49 ;  /* 0x000000312c307220 */ /* 0x000fe20000410000 */
[----:B------:R-:W-:Y:S02]  /*14640*/  HADD2.F32 R15, -RZ, R15.H1_H1 ;  /* 0x3000000fff0f7230 */ /* 0x000fe40000004100 */
[-C--:B------:R-:W-:Y:S01]  /*14650*/  FMUL.FTZ R7, R7, R10.reuse ;  /* 0x0000000a07077220 */ /* 0x080fe20000410000 */
[----:B------:R-:W-:Y:S02]  /*14660*/  HADD2.F32 R21, -RZ, R21.H1_H1 ;  /* 0x30000015ff157230 */ /* 0x000fe40000004100 */
[----:B------:R-:W-:Y:S01]  /*14670*/  FFMA.FTZ R64, R6, R10, -R33 ;  /* 0x0000000a06407223 */ /* 0x000fe20000010821 */
[----:B------:R-:W-:Y:S01]  /*14680*/  F2FP.F16.E4M3.UNPACK_B R10, R46.H1 ;  /* 0x0000002eff0a723e */ /* 0x000fe200030006ff */
[-C--:B------:R-:W-:Y:S01]  /*14690*/  FMUL.FTZ R44, R44, R15.reuse ;  /* 0x0000000f2c2c7220 */ /* 0x080fe20000410000 */
[-C--:B------:R-:W-:Y:S01]  /*146a0*/  F2FP.F16.E4M3.UNPACK_B R4, R8.reuse ;  /* 0x00000008ff04723e */ /* 0x080fe200020006ff */
[----:B------:R-:W-:Y:S01]  /*146b0*/  FFMA.FTZ R48, R21, R15, -R48 ;  /* 0x0000000f15307223 */ /* 0x000fe20000010830 */
[----:B------:R-:W-:Y:S01]  /*146c0*/  F2FP.F16.E4M3.UNPACK_B R8, R8.H1 ;  /* 0x00000008ff08723e */ /* 0x000fe200030006ff */
[----:B------:R-:W-:Y:S01]  /*146d0*/  FFMA.FTZ R66, R6, R14, R7 ;  /* 0x0000000e06427223 */ /* 0x000fe20000010007 */
[----:B------:R-:W-:Y:S01]  /*146e0*/  F2FP.F16.E4M3.UNPACK_B R15, R54.H1 ;  /* 0x00000036ff0f723e */ /* 0x000fe200030006ff */
[----:B------:R-:W-:-:S02]  /*146f0*/  HADD2.F32 R7, -RZ, R12.H0_H0 ;  /* 0x2000000cff077230 */ /* 0x000fc40000004100 */
[----:B------:R-:W-:Y:S01]  /*14700*/  FFMA.FTZ R62, R21, R49, R44 ;  /* 0x00000031153e7223 */ /* 0x000fe2000001002c */
[----:B------:R-:W-:Y:S01]  /*14710*/  HADD2.F32 R14, -RZ, R10.H0_H0 ;  /* 0x2000000aff0e7230 */ /* 0x000fe20000004100 */
[----:B------:R-:W-:Y:S01]  /*14720*/  F2FP.F16.E4M3.UNPACK_B R54, R54 ;  /* 0x00000036ff36723e */ /* 0x000fe200020006ff */
[----:B------:R-:W-:Y:S01]  /*14730*/  HADD2.F32 R21, -RZ, R15.H0_H0 ;  /* 0x2000000fff157230 */ /* 0x000fe20000004100 */
[----:B------:R-:W-:Y:S01]  /*14740*/  F2FP.F16.E4M3.UNPACK_B R46, R46 ;  /* 0x0000002eff2e723e */ /* 0x000fe200020006ff */
[----:B------:R-:W-:Y:S02]  /*14750*/  HADD2.F32 R6, -RZ, R8.H0_H0 ;  /* 0x20000008ff067230 */ /* 0x000fe40000004100 */
[C---:B------:R-:W-:Y:S01]  /*14760*/  FMUL.FTZ R44, R7.reuse, R14 ;  /* 0x0000000e072c7220 */ /* 0x040fe20000410000 */
[----:B------:R-:W-:Y:S02]  /*14770*/  HADD2.F32 R61, -RZ, R61.H1_H1 ;  /* 0x3000003dff3d7230 */ /* 0x000fe40000004100 */
[----:B------:R-:W-:Y:S01]  /*14780*/  FMUL.FTZ R33, R7, R21 ;  /* 0x0000001507217220 */ /* 0x000fe20000410000 */
[----:B------:R-:W-:-:S02]  /*14790*/  HADD2.F32 R45, -RZ, R45.H1_H1 ;  /* 0x3000002dff2d7230 */ /* 0x000fc40000004100 */
[C---:B------:R-:W-:Y:S01]  /*147a0*/  FFMA.FTZ R44, R6.reuse, R21, R44 ;  /* 0x00000015062c7223 */ /* 0x040fe2000001002c */
[----:B------:R-:W-:Y:S02]  /*147b0*/  HADD2.F32 R21, -RZ, R15.H1_H1 ;  /* 0x3000000fff157230 */ /* 0x000fe40000004100 */
[----:B------:R-:W-:Y:S01]  /*147c0*/  FFMA.FTZ R14, R6, R14, -R33 ;  /* 0x0000000e060e7223 */ /* 0x000fe20000010821 */
[----:B------:R-:W-:Y:S02]  /*147d0*/  HADD2.F32 R12, -RZ, R12.H1_H1 ;  /* 0x3000000cff0c7230 */ /* 0x000fe40000004100 */
[----:B------:R-:W-:Y:S01]  /*147e0*/  FMUL.FTZ R47, R45, R61 ;  /* 0x0000003d2d2f7220 */ /* 0x000fe20000410000 */
[----:B------:R-:W-:Y:S01]  /*147f0*/  HADD2.F32 R15, -RZ, R10.H1_H1 ;  /* 0x3000000aff0f7230 */ /* 0x000fe20000004100 */
[----:B------:R-:W-:Y:S01]  /*14800*/  F2FP.SATFINITE.E4M3.F32.PACK_AB_MERGE_C R60, R60, R65, RZ ;  /* 0x000000413c3c723e */ /* 0x000fe200048070ff */
[----:B------:R-:W-:Y:S02]  /*14810*/  HADD2.F32 R53, -RZ, R53.H1_H1 ;  /* 0x30000035ff357230 */ /* 0x000fe40000004100 */
[----:B------:R-:W-:Y:S01]  /*14820*/  FMUL.FTZ R33, R12, R21 ;  /* 0x000000150c217220 */ /* 0x000fe20000410000 */
[----:B------:R-:W-:-:S02]  /*14830*/  HADD2.F32 R32, -RZ, R32.H1_H1 ;  /* 0x30000020ff207230 */ /* 0x000fc40000004100 */
[----:B------:R-:W-:Y:S01]  /*14840*/  FMUL.FTZ R12, R12, R15 ;  /* 0x0000000f0c0c7220 */ /* 0x000fe20000410000 */
[----:B------:R-:W-:Y:S02]  /*14850*/  HADD2.F32 R8, -RZ, R8.H1_H1 ;  /* 0x30000008ff087230 */ /* 0x000fe40000004100 */
[-C--:B------:R-:W-:Y:S01]  /*14860*/  FMUL.FTZ R68, R45, R53.reuse ;  /* 0x000000352d447220 */ /* 0x080fe20000410000 */
[----:B------:R-:W-:Y:S02]  /*14870*/  HADD2.F32 R10, -RZ, R54.H0_H0 ;  /* 0x20000036ff0a7230 */ /* 0x000fe40000004100 */
[----:B------:R-:W-:Y:S01]  /*14880*/  FFMA.FTZ R67, R32, R53, -R47 ;  /* 0x0000003520437223 */ /* 0x000fe2000001082f */
[----:B------:R-:W-:Y:S02]  /*14890*/  HADD2.F32 R7, -RZ, R13.H0_H0 ;  /* 0x2000000dff077230 */ /* 0x000fe40000004100 */
[C---:B------:R-:W-:Y:S01]  /*148a0*/  FFMA.FTZ R45, R8.reuse, R15, -R33 ;  /* 0x0000000f082d7223 */ /* 0x040fe20000010821 */
[----:B------:R-:W-:Y:S01]  /*148b0*/  FFMA.FTZ R47, R8, R21, R12 ;  /* 0x00000015082f7223 */ /* 0x000fe2000001000c */
[----:B------:R-:W-:-:S02]  /*148c0*/  HADD2.F32 R8, -RZ, R46.H0_H0 ;  /* 0x2000002eff087230 */ /* 0x000fc40000004100 */
[----:B------:R-:W-:Y:S01]  /*148d0*/  FFMA.FTZ R61, R32, R61, R68 ;  /* 0x0000003d203d7223 */ /* 0x000fe20000010044 */
[----:B------:R-:W-:Y:S02]  /*148e0*/  HADD2.F32 R6, -RZ, R4.H0_H0 ;  /* 0x20000004ff067230 */ /* 0x000fe40000004100 */
[C---:B------:R-:W-:Y:S01]  /*148f0*/  FMUL.FTZ R15, R7.reuse, R10 ;  /* 0x0000000a070f7220 */ /* 0x040fe20000410000 */
[----:B------:R-:W-:Y:S02]  /*14900*/  HADD2.F32 R54, -RZ, R54.H1_H1 ;  /* 0x30000036ff367230 */ /* 0x000fe40000004100 */
[-C--:B------:R-:W-:Y:S01]  /*14910*/  FMUL.FTZ R7, R7, R8.reuse ;  /* 0x0000000807077220 */ /* 0x080fe20000410000 */
[----:B------:R-:W-:Y:S02]  /*14920*/  HADD2.F32 R13, -RZ, R13.H1_H1 ;  /* 0x3000000dff0d7230 */ /* 0x000fe40000004100 */
[----:B------:R-:W-:Y:S01]  /*14930*/  FFMA.FTZ R12, R6, R8, -R15 ;  /* 0x00000008060c7223 */ /* 0x000fe2000001080f */
[----:B------:R-:W-:Y:S01]  /*14940*/  HADD2.F32 R46, -RZ, R46.H1_H1 ;  /* 0x3000002eff2e7230 */ /* 0x000fe20000004100 */
[----:B------:R-:W-:Y:S01]  /*14950*/  F2FP.F16.E4M3.UNPACK_B R8, R59.H1 ;  /* 0x0000003bff08723e */ /* 0x000fe200030006ff */
[----:B------:R-:W-:-:S02]  /*14960*/  HADD2.F32 R4, -RZ, R4.H1_H1 ;  /* 0x30000004ff047230 */ /* 0x000fc40000004100 */
[C---:B------:R-:W-:Y:S01]  /*14970*/  FMUL.FTZ R15, R13.reuse, R54 ;  /* 0x000000360d0f7220 */ /* 0x040fe20000410000 */
[----:B------:R-:W-:Y:S01]  /*14980*/  FFMA.FTZ R10, R6, R10, R7 ;  /* 0x0000000a060a7223 */ /* 0x000fe20000010007 */
[----:B------:R-:W-:Y:S01]  /*14990*/  F2FP.F16.E4M3.UNPACK_B R7, R51.H1 ;  /* 0x00000033ff07723e */ /* 0x000fe200030006ff */
[-C--:B------:R-:W-:Y:S01]  /*149a0*/  FMUL.FTZ R13, R13, R46.reuse ;  /* 0x0000002e0d0d7220 */ /* 0x080fe20000410000 */
[C---:B------:R-:W-:Y:S01]  /*149b0*/  FFMA.FTZ R21, R4.reuse, R46, -R15 ;  /* 0x0000002e04157223 */ /* 0x040fe2000001080f */
[----:B------:R-:W-:Y:S01]  /*149c0*/  HADD2.F32 R15, -RZ, R8.H0_H0 ;  /* 0x20000008ff0f7230 */ /* 0x000fe20000004100 */
[----:B------:R-:W-:Y:S01]  /*149d0*/  F2FP.F16.E4M3.UNPACK_B R59, R59 ;  /* 0x0000003bff3b723e */ /* 0x000fe200020006ff */
[----:B------:R-:W-:Y:S02]  /*149e0*/  HADD2.F32 R6, -RZ, R35.H0_H0 ;  /* 0x20000023ff067230 */ /* 0x000fe40000004100 */
[----:B------:R-:W-:Y:S01]  /*149f0*/  FFMA.FTZ R33, R4, R54, R13 ;  /* 0x0000003604217223 */ /* 0x000fe2000001000d */
[----:B------:R-:W-:Y:S01]  /*14a00*/  HADD2.F32 R13, -RZ, R7.H0_H0 ;  /* 0x20000007ff0d7230 */ /* 0x000fe20000004100 */
[----:B------:R-:W-:Y:S01]  /*14a10*/  F2FP.F16.E4M3.UNPACK_B R51, R51 ;  /* 0x00000033ff33723e */ /* 0x000fe200020006ff */
[----:B------:R-:W-:-:S02]  /*14a20*/  HADD2.F32 R4, -RZ, R20.H0_H0 ;  /* 0x20000014ff047230 */ /* 0x000fc40000004100 */
[C---:B------:R-:W-:Y:S01]  /*14a30*/  FMUL.FTZ R49, R6.reuse, R15 ;  /* 0x0000000f06317220 */ /* 0x040fe20000410000 */
[----:B------:R-:W-:Y:S02]  /*14a40*/  HADD2.F32 R8, -RZ, R8.H1_H1 ;  /* 0x30000008ff087230 */ /* 0x000fe40000004100 */
[-C--:B------:R-:W-:Y:S01]  /*14a50*/  FMUL.FTZ R53, R6, R13.reuse ;  /* 0x0000000d06357220 */ /* 0x080fe20000410000 */
[----:B------:R-:W-:Y:S02]  /*14a60*/  HADD2.F32 R35, -RZ, R35.H1_H1 ;  /* 0x30000023ff237230 */ /* 0x000fe40000004100 */
[C---:B------:R-:W-:Y:S01]  /*14a70*/  FFMA.FTZ R49, R4.reuse, R13, -R49 ;  /* 0x0000000d04317223 */ /* 0x040fe20000010831 */
[----:B------:R-:W-:Y:S02]  /*14a80*/  HADD2.F32 R7, -RZ, R7.H1_H1 ;  /* 0x30000007ff077230 */ /* 0x000fe40000004100 */
[----:B------:R-:W-:Y:S01]  /*14a90*/  FFMA.FTZ R53, R4, R15, R53 ;  /* 0x0000000f04357223 */ /* 0x000fe20000010035 */
[----:B------:R-:W-:-:S02]  /*14aa0*/  HADD2.F32 R20, -RZ, R20.H1_H1 ;  /* 0x30000014ff147230 */ /* 0x000fc40000004100 */
[CC--:B------:R-:W-:Y:S01]  /*14ab0*/  FMUL.FTZ R13, R35.reuse, R8.reuse ;  /* 0x00000008230d7220 */ /* 0x0c0fe20000410000 */
[--C-:B------:R-:W-:Y:S02]  /*14ac0*/  HADD2.F32 R6, -RZ, R34.reuse.H0_H0 ;  /* 0x20000022ff067230 */ /* 0x100fe40000004100 */
[-C--:B------:R-:W-:Y:S01]  /*14ad0*/  FMUL.FTZ R35, R35, R7.reuse ;  /* 0x0000000723237220 */ /* 0x080fe20000410000 */
[----:B------:R-:W-:Y:S02]  /*14ae0*/  HADD2.F32 R34, -RZ, R34.H1_H1 ;  /* 0x30000022ff227230 */ /* 0x000fe40000004100 */
[C---:B------:R-:W-:Y:S01]  /*14af0*/  FFMA.FTZ R32, R20.reuse, R7, -R13 ;  /* 0x0000000714207223 */ /* 0x040fe2000001080d */
[----:B------:R-:W-:Y:S02]  /*14b00*/  HADD2.F32 R13, -RZ, R59.H0_H0 ;  /* 0x2000003bff0d7230 */ /* 0x000fe40000004100 */
[----:B------:R-:W-:Y:S01]  /*14b10*/  FFMA.FTZ R46, R20, R8, R35 ;  /* 0x00000008142e7223 */ /* 0x000fe20000010023 */
[----:B------:R-:W-:Y:S01]  /*14b20*/  HADD2.F32 R7, -RZ, R51.H0_H0 ;  /* 0x20000033ff077230 */ /* 0x000fe20000004100 */
[----:B------:R-:W-:Y:S01]  /*14b30*/  F2FP.SATFINITE.E4M3.F32.PACK_AB_MERGE_C R52, R57, R52, RZ ;  /* 0x000000343934723e */ /* 0x000fe200048070ff */
[----:B------:R-:W-:-:S02]  /*14b40*/  HADD2.F32 R59, -RZ, R59.H1_H1 ;  /* 0x3000003bff3b7230 */ /* 0x000fc40000004100 */
[C---:B------:R-:W-:Y:S01]  /*14b50*/  FMUL.FTZ R15, R6.reuse, R13 ;  /* 0x0000000d060f7220 */ /* 0x040fe20000410000 */
[----:B------:R-:W-:Y:S02]  /*14b60*/  HADD2.F32 R51, -RZ, R51.H1_H1 ;  /* 0x30000033ff337230 */ /* 0x000fe40000004100 */
[----:B------:R-:W-:Y:S01]  /*14b70*/  FMUL.FTZ R8, R6, R7 ;  /* 0x0000000706087220 */ /* 0x000fe20000410000 */
[--C-:B------:R-:W-:Y:S02]  /*14b80*/  HADD2.F32 R4, -RZ, R11.reuse.H0_H0 ;  /* 0x2000000bff047230 */ /* 0x100fe40000004100 */
[C---:B------:R-:W-:Y:S01]  /*14b90*/  FMUL.FTZ R20, R34.reuse, R59 ;  /* 0x0000003b22147220 */ /* 0x040fe20000410000 */
[----:B------:R-:W-:Y:S02]  /*14ba0*/  HADD2.F32 R11, -RZ, R11.H1_H1 ;  /* 0x3000000bff0b7230 */ /* 0x000fe40000004100 */
[----:B------:R-:W-:Y:S01]  /*14bb0*/  FMUL.FTZ R34, R34, R51 ;  /* 0x0000003322227220 */ /* 0x000fe20000410000 */
[----:B------:R-:W-:Y:S01]  /*14bc0*/  F2FP.SATFINITE.E4M3.F32.PACK_AB_MERGE_C R32, R32, R49, RZ ;  /* 0x000000312020723e */ /* 0x000fe200048070ff */
        /* <DEDUP_REMOVED lines=8> */
[----:B------:R-:W-:Y:S02]  /*14c50*/  F2FP.SATFINITE.E4M3.F32.PACK_AB_MERGE_C R46, R46, R53, RZ ;  /* 0x000000352e2e723e */ /* 0x000fe400048070ff */
[----:B------:R-:W-:Y:S02]  /*14c60*/  F2FP.SATFINITE.E4M3.F32.PACK_AB_MERGE_C R5, R56, R5, R60 ;  /* 0x000000053805723e */ /* 0x000fe4000480703c */
[----:B------:R-:W-:-:S02]  /*14c70*/  F2FP.SATFINITE.E4M3.F32.PACK_AB_MERGE_C R7, R48, R63, R7 ;  /* 0x0000003f3007723e */ /* 0x000fc40004807007 */
[----:B------:R-:W-:Y:S02]  /*14c80*/  F2FP.SATFINITE.E4M3.F32.PACK_AB_MERGE_C R4, R21, R12, R4 ;  /* 0x0000000c1504723e */ /* 0x000fe40004807004 */
[----:B------:R-:W-:Y:S02]  /*14c90*/  F2FP.SATFINITE.E4M3.F32.PACK_AB_MERGE_C R8, R33, R10, R8 ;  /* 0x0000000a2108723e */ /* 0x000fe40004807008 */
[----:B------:R-:W-:Y:S02]  /*14ca0*/  F2FP.SATFINITE.E4M3.F32.PACK_AB_MERGE_C R6, R51, R6, R32 ;  /* 0x000000063306723e */ /* 0x000fe40004807020 */
[----:B------:R-:W-:Y:S02]  /*14cb0*/  F2FP.SATFINITE.E4M3.F32.PACK_AB_MERGE_C R9, R58, R9, R52 ;  /* 0x000000093a09723e */ /* 0x000fe40004807034 */
[----:B------:R-:W-:Y:S01]  /*14cc0*/  F2FP.SATFINITE.E4M3.F32.PACK_AB_MERGE_C R11, R62, R55, R11 ;  /* 0x000000373e0b723e */ /* 0x000fe2000480700b */
[----:B------:R2:W-:Y:S01]  /*14cd0*/  STS.128 [R218+0x14400], R4 ;  /* 0x01440004da007388 */ /* 0x0005e20000000c00 */
[----:B------:R-:W-:-:S05]  /*14ce0*/  F2FP.SATFINITE.E4M3.F32.PACK_AB_MERGE_C R10, R34, R13, R46 ;  /* 0x0000000d220a723e */ /* 0x000fca000480702e */
[----:B------:R2:W-:Y:S02]  /*14cf0*/  STS.128 [R0+0x14400], R8 ;  /* 0x0144000800007388 */ /* 0x0005e40000000c00 */
.L_x_563:
[----:B------:R-:W-:Y:S05]  /*14d00*/  BSYNC B1 ;  /* 0x0000000000017941 */ /* 0x000fea0003800000 */
.L_x_562:
[----:B------:R-:W-:Y:S04]  /*14d10*/  BSSY B1, `(.L_x_564) ;  /* 0x0000100000017945 */ /* 0x000fe80003800000 */
[----:B------:R-:W-:Y:S05]  /*14d20*/  @P1 BRA `(.L_x_565) ;  /* 0x0000000c00f81947 */ /* 0x000fea0003800000 */
[----:B--2--5:R-:W-:Y:S02]  /*14d30*/  SHF.R.U32.HI R0, RZ, 0x8, R36 ;  /* 0x00000008ff007819 */ /* 0x024fe40000011624 */
[----:B------:R-:W-:Y:S02]  /*14d40*/  LOP3.LUT R5, R36, 0xff, RZ, 0xc0, !PT ;  /* 0x000000ff24057812 */ /* 0x000fe400078ec0ff */
[----:B------:R-:W-:Y:S02]  /*14d50*/  LOP3.LUT R4, R0, 0xff, RZ, 0xc0, !PT ;  /* 0x000000ff00047812 */ /* 0x000fe400078ec0ff */
[----:B------:R-:W-:Y:S02]  /*14d60*/  LEA.HI R0, R3, R222, RZ, 0x1c ;  /* 0x000000de03007211 */ /* 0x000fe400078fe0ff */
[----:B------:R-:W-:Y:S02]  /*14d70*/  PRMT R13, R4, 0x7604, R5 ;  /* 0x00007604040d7816 */ /* 0x000fe40000000005 */
[----:B------:R-:W-:-:S02]  /*14d80*/  SHF.R.S32.HI R5, RZ, 0x1f, R0 ;  /* 0x0000001fff057819 */ /* 0x000fc40000011400 */
[----:B------:R-:W-:Y:S02]  /*14d90*/  SHF.R.U32.HI R8, RZ, 0x8, R39 ;  /* 0x00000008ff087819 */ /* 0x000fe40000011627 */
[----:B------:R-:W-:Y:S01]  /*14da0*/  LEA.HI R4, R5, R0, RZ, 0x2 ;  /* 0x0000000005047211 */ /* 0x000fe200078f10ff */
[----:B------:R-:W-:Y:S01]  /*14db0*/  IMAD.SHL.U32 R5, R0, 0x10, RZ ;  /* 0x0000001000057824 */ /* 0x000fe200078e00ff */
[----:B------:R-:W-:Y:S02]  /*14dc0*/  LOP3.LUT R9, R39, 0xff, RZ, 0xc0, !PT ;  /* 0x000000ff27097812 */ /* 0x000fe400078ec0ff */
[----:B------:R-:W-:Y:S02]  /*14dd0*/  SHF.L.U32 R4, R4, 0xb, RZ ;  /* 0x0000000b04047819 */ /* 0x000fe400000006ff */
[----:B------:R-:W-:Y:S02]  /*14de0*/  LOP3.LUT R0, R172, 0x30, R5, 0xf8, !PT ;  /* 0x00000030ac007812 */ /* 0x000fe400078ef805 */
[----:B------:R-:W-:-:S02]  /*14df0*/  LOP3.LUT R8, R8, 0xff, RZ, 0xc0, !PT ;  /* 0x000000ff08087812 */ /* 0x000fc400078ec0ff */
[----:B------:R-:W-:Y:S02]  /*14e00*/  SHF.R.U32.HI R10, RZ, 0x8, R24 ;  /* 0x00000008ff0a7819 */ /* 0x000fe40000011618 */
[----:B------:R-:W-:Y:S02]  /*14e10*/  LOP3.LUT R0, R0, R173, RZ, 0x3c, !PT ;  /* 0x000000ad00007212 */ /* 0x000fe400078e3cff */
[----:B------:R-:W-:Y:S02]  /*14e20*/  LOP3.LUT R5, R4, 0xffffe000, RZ, 0xc0, !PT ;  /* 0xffffe00004057812 */ /* 0x000fe400078ec0ff */
[----:B------:R-:W-:Y:S02]  /*14e30*/  PRMT R33, R8, 0x7604, R9 ;  /* 0x0000760408217816 */ /* 0x000fe40000000009 */
[----:B------:R-:W-:Y:S02]  /*14e40*/  SHF.R.U32.HI R6, RZ, 0x8, R37 ;  /* 0x00000008ff067819 */ /* 0x000fe40000011625 */
[----:B------:R-:W-:-:S02]  /*14e50*/  LOP3.LUT R11, R24, 0xff, RZ, 0xc0, !PT ;  /* 0x000000ff180b7812 */ /* 0x000fc400078ec0ff */
[----:B------:R-:W-:Y:S02]  /*14e60*/  LOP3.LUT R10, R10, 0xff, RZ, 0xc0, !PT ;  /* 0x000000ff0a0a7812 */ /* 0x000fe400078ec0ff */
[----:B------:R-:W-:Y:S02]  /*14e70*/  IADD3 R9, R0, R174, R5 ;  /* 0x000000ae00097210 */ /* 0x000fe40007ffe005 */
[----:B------:R-:W-:Y:S02]  /*14e80*/  SHF.R.U32.HI R0, RZ, 0x8, R25 ;  /* 0x00000008ff007819 */ /* 0x000fe40000011619 */
[----:B------:R-:W-:Y:S02]  /*14e90*/  LOP3.LUT R7, R37, 0xff, RZ, 0xc0, !PT ;  /* 0x000000ff25077812 */ /* 0x000fe400078ec0ff */
[----:B------:R-:W-:Y:S02]  /*14ea0*/  LOP3.LUT R6, R6, 0xff, RZ, 0xc0, !PT ;  /* 0x000000ff06067812 */ /* 0x000fe400078ec0ff */
[----:B------:R-:W-:-:S02]  /*14eb0*/  PRMT R35, R10, 0x7604, R11 ;  /* 0x000076040a237816 */ /* 0x000fc4000000000b */
[----:B------:R-:W-:Y:S02]  /*14ec0*/  LOP3.LUT R11, R25, 0xff, RZ, 0xc0, !PT ;  /* 0x000000ff190b7812 */ /* 0x000fe400078ec0ff */
[----:B------:R-:W-:Y:S02]  /*14ed0*/  SHF.R.U32.HI R8, RZ, 0x8, R26 ;  /* 0x00000008ff087819 */ /* 0x000fe4000001161a */
[----:B------:R-:W-:Y:S02]  /*14ee0*/  SHF.R.U32.HI R10, RZ, 0x8, R27 ;  /* 0x00000008ff0a7819 */ /* 0x000fe4000001161b */
[----:B------:R-:W-:Y:S02]  /*14ef0*/  LOP3.LUT R0, R0, 0xff, RZ, 0xc0, !PT ;  /* 0x000000ff00007812 */ /* 0x000fe400078ec0ff */
[----:B------:R-:W-:Y:S02]  /*14f00*/  PRMT R15, R6, 0x7604, R7 ;  /* 0x00007604060f7816 */ /* 0x000fe40000000007 */
[----:B------:R-:W-:-:S02]  /*14f10*/  SHF.R.U32.HI R6, RZ, 0x8, R38 ;  /* 0x00000008ff067819 */ /* 0x000fc40000011626 */
[----:B------:R-:W-:Y:S02]  /*14f20*/  LOP3.LUT R8, R8, 0xff, RZ, 0xc0, !PT ;  /* 0x000000ff08087812 */ /* 0x000fe400078ec0ff */
[----:B------:R-:W-:Y:S02]  /*14f30*/  LOP3.LUT R10, R10, 0xff, RZ, 0xc0, !PT ;  /* 0x000000ff0a0a7812 */ /* 0x000fe400078ec0ff */
[----:B------:R-:W-:Y:S01]  /*14f40*/  PRMT R45, R0, 0x7604, R11 ;  /* 0x00007604002d7816 */ /* 0x000fe2000000000b */
[----:B------:R-:W-:Y:S01]  /*14f50*/  IMAD.IADD R0, R18, 0x1, R9 ;  /* 0x0000000112007824 */ /* 0x000fe200078e0209 */
[----:B------:R-:W-:Y:S02]  /*14f60*/  LOP3.LUT R47, R26, 0xff, RZ, 0xc0, !PT ;  /* 0x000000ff1a2f7812 */ /* 0x000fe400078ec0ff */
[----:B------:R-:W-:Y:S02]  /*14f70*/  LOP3.LUT R49, R27, 0xff, RZ, 0xc0, !PT ;  /* 0x000000ff1b317812 */ /* 0x000fe400078ec0ff */
[----:B------:R-:W-:-:S02]  /*14f80*/  LOP3.LUT R7, R38, 0xff, RZ, 0xc0, !PT ;  /* 0x000000ff26077812 */ /* 0x000fc400078ec0ff */
[----:B------:R-:W-:Y:S02]  /*14f90*/  LOP3.LUT R6, R6, 0xff, RZ, 0xc0, !PT ;  /* 0x000000ff06067812 */ /* 0x000fe400078ec0ff */
[----:B------:R-:W-:Y:S02]  /*14fa0*/  PRMT R47, R8, 0x7604, R47 ;  /* 0x00007604082f7816 */ /* 0x000fe4000000002f */
[----:B------:R-:W-:Y:S02]  /*14fb0*/  PRMT R49, R10, 0x7604, R49 ;  /* 0x000076040a317816 */ /* 0x000fe40000000031 */
[----:B------:R-:W2:Y:S01]  /*14fc0*/  LDS.128 R8, [R0+0x14400] ;  /* 0x0144000000087984 */ /* 0x000ea20000000c00 */
[----:B------:R-:W-:Y:S02]  /*14fd0*/  PRMT R21, R6, 0x7604, R7 ;  /* 0x0000760406157816 */ /* 0x000fe40000000007 */
[----:B------:R-:W-:Y:S01]  /*14fe0*/  SHF.R.U32.HI R14, RZ, 0x10, R37 ;  /* 0x00000010ff0e7819 */ /* 0x000fe20000011625 */
[----:B------:R-:W3:Y:S01]  /*14ff0*/  LDS.128 R4, [R217+0x14400] ;  /* 0x01440000d9047984 */ /* 0x000ee20000000c00 */
[----:B------:R-:W-:-:S02]  /*15000*/  SHF.R.U32.HI R32, RZ, 0x10, R39 ;  /* 0x00000010ff207819 */ /* 0x000fc40000011627 */
[----:B------:R-:W-:Y:S02]  /*15010*/  SHF.R.U32.HI R12, RZ, 0x10, R36 ;  /* 0x00000010ff0c7819 */ /* 0x000fe40000011624 */
[----:B------:R-:W-:Y:S02]  /*15020*/  LOP3.LUT R14, R14, 0xff, RZ, 0xc0, !PT ;  /* 0x000000ff0e0e7812 */ /* 0x000fe400078ec0ff */
[----:B------:R-:W-:Y:S02]  /*15030*/  LOP3.LUT R32, R32, 0xff, RZ, 0xc0, !PT ;  /* 0x000000ff20207812 */ /* 0x000fe400078ec0ff */
[----:B------:R-:W-:Y:S02]  /*15040*/  LOP3.LUT R12, R12, 0xff, RZ, 0xc0, !PT ;  /* 0x000000ff0c0c7812 */ /* 0x000fe400078ec0ff */
[----:B------:R-:W-:Y:S02]  /*15050*/  PRMT R15, R14, 0x7054, R15 ;  /* 0x000070540e0f7816 */ /* 0x000fe4000000000f */
[----:B------:R-:W-:-:S02]  /*15060*/  SHF.R.U32.HI R14, RZ, 0x10, R25 ;  /* 0x00000010ff0e7819 */ /* 0x000fc40000011619 */
[----:B------:R-:W-:Y:S02]  /*15070*/  SHF.R.U32.HI R20, RZ, 0x10, R38 ;  /* 0x00000010ff147819 */ /* 0x000fe40000011626 */
[----:B------:R-:W-:Y:S02]  /*15080*/  PRMT R33, R32, 0x7054, R33 ;  /* 0x0000705420217816 */ /* 0x000fe40000000021 */
[----:B------:R-:W-:Y:S02]  /*15090*/  PRMT R13, R12, 0x7054, R13 ;  /* 0x000070540c0d7816 */ /* 0x000fe4000000000d */
[----:B------:R-:W-:Y:S02]  /*150a0*/  SHF.R.U32.HI R32, RZ, 0x10, R27 ;  /* 0x00000010ff207819 */ /* 0x000fe4000001161b */
[----:B------:R-:W-:Y:S02]  /*150b0*/  SHF.R.U32.HI R12, RZ, 0x10, R24 ;  /* 0x00000010ff0c7819 */ /* 0x000fe40000011618 */
[----:B------:R-:W-:-:S02]  /*150c0*/  LOP3.LUT R14, R14, 0xff, RZ, 0xc0, !PT ;  /* 0x000000ff0e0e7812 */ /* 0x000fc400078ec0ff */
[----:B------:R-:W-:Y:S02]  /*150d0*/  LOP3.LUT R20, R20, 0xff, RZ, 0xc0, !PT ;  /* 0x000000ff14147812 */ /* 0x000fe400078ec0ff */
[----:B------:R-:W-:Y:S02]  /*150e0*/  LOP3.LUT R32, R32, 0xff, RZ, 0xc0, !PT ;  /* 0x000000ff20207812 */ /* 0x000fe400078ec0ff */
[----:B------:R-:W-:Y:S02]  /*150f0*/  LOP3.LUT R12, R12, 0xff, RZ, 0xc0, !PT ;  /* 0x000000ff0c0c7812 */ /* 0x000fe400078ec0ff */
[----:B------:R-:W-:Y:S02]  /*15100*/  PRMT R45, R14, 0x7054, R45 ;  /* 0x000070540e2d7816 */ /* 0x000fe4000000002d */
[----:B------:R-:W-:Y:S02]  /*15110*/  PRMT R21, R20, 0x7054, R21 ;  /* 0x0000705414157816 */ /* 0x000fe40000000015 */
[----:B------:R-:W-:-:S02]  /*15120*/  PRMT R49, R32, 0x7054, R49 ;  /* 0x0000705420317816 */ /* 0x000fc40000000031 */
[----:B------:R-:W-:Y:S02]  /*15130*/  PRMT R35, R12, 0x7054, R35 ;  /* 0x000070540c237816 */ /* 0x000fe40000000023 */
[----:B------:R-:W-:Y:S02]  /*15140*/  LOP3.LUT R32, R13, 0xff000000, R36, 0xf8, !PT ;  /* 0xff0000000d207812 */ /* 0x000fe400078ef824 */
[----:B------:R-:W-:Y:S02]  /*15150*/  LOP3.LUT R36, R15, 0xff000000, R37, 0xf8, !PT ;  /* 0xff0000000f247812 */ /* 0x000fe400078ef825 */
[----:B------:R-:W-:Y:S02]  /*15160*/  LOP3.LUT R45, R45, 0xff000000, R25, 0xf8, !PT ;  /* 0xff0000002d2d7812 */ /* 0x000fe400078ef819 */
[----:B------:R-:W-:Y:S02]  /*15170*/  SHF.R.U32.HI R20, RZ, 0x10, R26 ;  /* 0x00000010ff147819 */ /* 0x000fe4000001161a */
[----:B------:R-:W-:-:S02]  /*15180*/  LOP3.LUT R37, R21, 0xff000000, R38, 0xf8, !PT ;  /* 0xff00000015257812 */ /* 0x000fc400078ef826 */
[----:B------:R-:W-:Y:S02]  /*15190*/  LOP3.LUT R38, R33, 0xff000000, R39, 0xf8, !PT ;  /* 0xff00000021267812 */ /* 0x000fe400078ef827 */
[----:B------:R-:W-:Y:S02]  /*151a0*/  LOP3.LUT R39, R35, 0xff000000, R24, 0xf8, !PT ;  /* 0xff00000023277812 */ /* 0x000fe400078ef818 */
[----:B------:R-:W-:Y:S02]  /*151b0*/  F2FP.F16.E4M3.UNPACK_B R35, R45 ;  /* 0x0000002dff23723e */ /* 0x000fe400020006ff */
[----:B--2---:R-:W-:Y:S02]  /*151c0*/  F2FP.F16.E4M3.UNPACK_B R21, R9 ;  /* 0x00000009ff15723e */ /* 0x004fe400020006ff */
[----:B------:R-:W-:Y:S01]  /*151d0*/  LOP3.LUT R20, R20, 0xff, RZ, 0xc0, !PT ;  /* 0x000000ff14147812 */ /* 0x000fe200078ec0ff */
[----:B------:R-:W-:Y:S01]  /*151e0*/  HADD2.F32 R44, -RZ, R35.H0_H0 ;  /* 0x20000023ff2c7230 */ /* 0x000fe20000004100 */
[----:B---3--:R-:W-:Y:S01]  /*151f0*/  F2FP.F16.E4M3.UNPACK_B R12, R5 ;  /* 0x00000005ff0c723e */ /* 0x008fe200020006ff */
[--C-:B------:R-:W-:Y:S01]  /*15200*/  HADD2.F32 R25, -RZ, R21.reuse.H0_H0 ;  /* 0x20000015ff197230 */ /* 0x100fe20000004100 */
[----:B------:R-:W-:Y:S01]  /*15210*/  F2FP.F16.E4M3.UNPACK_B R33, R36 ;  /* 0x00000024ff21723e */ /* 0x000fe200020006ff */
[----:B------:R-:W-:Y:S01]  /*15220*/  HADD2.F32 R21, -RZ, R21.H1_H1 ;  /* 0x30000015ff157230 */ /* 0x000fe20000004100 */
[----:B------:R-:W-:-:S02]  /*15230*/  PRMT R47, R20, 0x7054, R47 ;  /* 0x00007054142f7816 */ /* 0x000fc4000000002f */
[-C--:B------:R-:W-:Y:S01]  /*15240*/  F2FP.F16.E4M3.UNPACK_B R15, R7.reuse ;  /* 0x00000007ff0f723e */ /* 0x080fe200020006ff */
[--C-:B------:R-:W-:Y:S01]  /*15250*/  HADD2.F32 R34, -RZ, R33.reuse.H0_H0 ;  /* 0x20000021ff227230 */ /* 0x100fe20000004100 */
[----:B------:R-:W-:Y:S01]  /*15260*/  F2FP.F16.E4M3.UNPACK_B R20, R7.H1 ;  /* 0x00000007ff14723e */ /* 0x000fe200030006ff */
[----:B------:R-:W-:Y:S01]  /*15270*/  HADD2.F32 R33, -RZ, R33.H1_H1 ;  /* 0x30000021ff217230 */ /* 0x000fe20000004100 */
[-C--:B------:R-:W-:Y:S02]  /*15280*/  F2FP.F16.E4M3.UNPACK_B R7, R6.reuse ;  /* 0x00000006ff07723e */ /* 0x080fe400020006ff */
[----:B------:R-:W-:Y:S01]  /*15290*/  F2FP.F16.E4M3.UNPACK_B R14, R6.H1 ;  /* 0x00000006ff0e723e */ /* 0x000fe200030006ff */
[--C-:B------:R-:W-:Y:S01]  /*152a0*/  HADD2.F32 R6, -RZ, R12.reuse.H0_H0 ;  /* 0x2000000cff067230 */ /* 0x100fe20000004100 */
[----:B------:R-:W-:Y:S01]  /*152b0*/  LOP3.LUT R46, R47, 0xff000000, R26, 0xf8, !PT ;  /* 0xff0000002f2e7812 */ /* 0x000fe200078ef81a */
[C---:B------:R-:W-:Y:S01]  /*152c0*/  FMUL.FTZ R47, R25.reuse, R44 ;  /* 0x0000002c192f7220 */ /* 0x040fe20000410000 */
[----:B------:R-:W-:Y:S01]  /*152d0*/  F2FP.F16.E4M3.UNPACK_B R24, R9.H1 ;  /* 0x00000009ff18723e */ /* 0x000fe200030006ff */
[-C--:B------:R-:W-:Y:S01]  /*152e0*/  FMUL.FTZ R51, R25, R34.reuse ;  /* 0x0000002219337220 */ /* 0x080fe20000410000 */
[----:B------:R-:W-:Y:S01]  /*152f0*/  F2FP.F16.E4M3.UNPACK_B R45, R45.H1 ;  /* 0x0000002dff2d723e */ /* 0x000fe200030006ff */
[C---:B------:R-:W-:Y:S01]  /*15300*/  FFMA.FTZ R48, R6.reuse, R34, -R47 ;  /* 0x0000002206307223 */ /* 0x040fe2000001082f */
[----:B------:R-:W-:Y:S01]  /*15310*/  HADD2.F32 R34, -RZ, R35.H1_H1 ;  /* 0x30000023ff227230 */ /* 0x000fe20000004100 */
[----:B------:R-:W-:Y:S01]  /*15320*/  F2FP.F16.E4M3.UNPACK_B R36, R36.H1 ;  /* 0x00000024ff24723e */ /* 0x000fe200030006ff */
[----:B------:R-:W-:Y:S01]  /*15330*/  HADD2.F32 R12, -RZ, R12.H1_H1 ;  /* 0x3000000cff0c7230 */ /* 0x000fe20000004100 */
[----:B------:R-:W-:Y:S01]  /*15340*/  LOP3.LUT R49, R49, 0xff000000, R27, 0xf8, !PT ;  /* 0xff00000031317812 */ /* 0x000fe200078ef81b */
[----:B------:R-:W-:Y:S01]  /*15350*/  HADD2.F32 R47, -RZ, R45.H0_H0 ;  /* 0x2000002dff2f7230 */ /* 0x000fe20000004100 */
[-C--:B------:R-:W-:Y:S01]  /*15360*/  F2FP.F16.E4M3.UNPACK_B R26, R11.reuse ;  /* 0x0000000bff1a723e */ /* 0x080fe200020006ff */
[----:B------:R-:W-:Y:S01]  /*15370*/  HADD2.F32 R35, -RZ, R36.H0_H0 ;  /* 0x20000024ff237230 */ /* 0x000fe20000004100 */
[----:B------:R-:W-:Y:S01]  /*15380*/  F2FP.F16.E4M3.UNPACK_B R27, R11.H1 ;  /* 0x0000000bff1b723e */ /* 0x000fe200030006ff */
[C---:B------:R-:W-:Y:S01]  /*15390*/  FMUL.FTZ R53, R21.reuse, R34 ;  /* 0x0000002215357220 */ /* 0x040fe20000410000 */
[-C--:B------:R-:W-:Y:S01]  /*153a0*/  F2FP.F16.E4M3.UNPACK_B R11, R10.reuse ;  /* 0x0000000aff0b723e */ /* 0x080fe200020006ff */
[----:B------:R-:W-:Y:S01]  /*153b0*/  FMUL.FTZ R21, R21, R33 ;  /* 0x0000002115157220 */ /* 0x000fe20000410000 */
[----:B------:R-:W-:Y:S01]  /*153c0*/  F2FP.F16.E4M3.UNPACK_B R25, R10.H1 ;  /* 0x0000000aff19723e */ /* 0x000fe200030006ff */
[----:B------:R-:W-:Y:S01]  /*153d0*/  HADD2.F32 R10, -RZ, R24.H0_H0 ;  /* 0x20000018ff0a7230 */ /* 0x000fe20000004100 */
[----:B------:R-:W-:Y:S01]  /*153e0*/  F2FP.F16.E4M3.UNPACK_B R13, R5.H1 ;  /* 0x00000005ff0d723e */ /* 0x000fe200030006ff */
[----:B------:R-:W-:Y:S01]  /*153f0*/  FFMA.FTZ R51, R6, R44, R51 ;  /* 0x0000002c06337223 */ /* 0x000fe20000010033 */
[C---:B------:R-:W-:Y:S01]  /*15400*/  FFMA.FTZ R53, R12.reuse, R33, -R53 ;  /* 0x000000210c357223 */ /* 0x040fe20000010835 */
[----:B------:R-:W-:Y:S01]  /*15410*/  FFMA.FTZ R34, R12, R34, R21 ;  /* 0x000000220c227223 */ /* 0x000fe20000010015 */
[----:B------:R-:W-:Y:S01]  /*15420*/  FMUL.FTZ R55, R10, R47 ;  /* 0x0000002f0a377220 */ /* 0x000fe20000410000 */
[----:B------:R-:W-:-:S02]  /*15430*/  HADD2.F32 R6, -RZ, R13.H0_H0 ;  /* 0x2000000dff067230 */ /* 0x000fc40000004100 */
[----:B------:R-:W-:Y:S01]  /*15440*/  FMUL.FTZ R10, R10, R35 ;  /* 0x000000230a0a7220 */ /* 0x000fe20000410000 */
[----:B------:R-:W-:Y:S01]  /*15450*/  F2FP.F16.E4M3.UNPACK_B R33, R49 ;  /* 0x00000031ff21723e */ /* 0x000fe200020006ff */
[----:B------:R-:W-:Y:S01]  /*15460*/  HADD2.F32 R45, -RZ, R45.H1_H1 ;  /* 0x3000002dff2d7230 */ /* 0x000fe20000004100 */
[-C--:B------:R-:W-:Y:S01]  /*15470*/  F2FP.F16.E4M3.UNPACK_B R12, R38.reuse ;  /* 0x00000026ff0c723e */ /* 0x080fe200020006ff */
[C---:B------:R-:W-:Y:S01]  /*15480*/  FFMA.FTZ R55, R6.reuse, R35, -R55 ;  /* 0x0000002306377223 */ /* 0x040fe20000010837 */
[----:B------:R-:W-:Y:S01]  /*15490*/  FFMA.FTZ R47, R6, R47, R10 ;  /* 0x0000002f062f7223 */ /* 0x000fe2000001000a */
[----:B------:R-:W-:Y:S01]  /*154a0*/  HADD2.F32 R24, -RZ, R24.H1_H1 ;  /* 0x30000018ff187230 */ /* 0x000fe20000004100 */
[----:B------:R-:W-:Y:S01]  /*154b0*/  F2FP.F16.E4M3.UNPACK_B R49, R49.H1 ;  /* 0x00000031ff31723e */ /* 0x000fe200030006ff */
[----:B------:R-:W-:Y:S01]  /*154c0*/  HADD2.F32 R36, -RZ, R36.H1_H1 ;  /* 0x30000024ff247230 */ /* 0x000fe20000004100 */
[----:B------:R-:W-:Y:S01]  /*154d0*/  F2FP.F16.E4M3.UNPACK_B R38, R38.H1 ;  /* 0x00000026ff26723e */ /* 0x000fe200030006ff */
[----:B------:R-:W-:-:S02]  /*154e0*/  HADD2.F32 R35, -RZ, R33.H0_H0 ;  /* 0x20000021ff237230 */ /* 0x000fc40000004100 */
[C---:B------:R-:W-:Y:S01]  /*154f0*/  FMUL.FTZ R44, R24.reuse, R45 ;  /* 0x0000002d182c7220 */ /* 0x040fe20000410000 */
[----:B------:R-:W-:Y:S02]  /*15500*/  HADD2.F32 R10, -RZ, R26.H0_H0 ;  /* 0x2000001aff0a7230 */ /* 0x000fe40000004100 */
[----:B------:R-:W-:Y:S01]  /*15510*/  FMUL.FTZ R24, R24, R36 ;  /* 0x0000002418187220 */ /* 0x000fe20000410000 */
[----:B------:R-:W-:Y:S01]  /*15520*/  HADD2.F32 R21, -RZ, R12.H0_H0 ;  /* 0x2000000cff157230 */ /* 0x000fe20000004100 */
[----:B------:R-:W-:Y:S01]  /*15530*/  F2FP.F16.E4M3.UNPACK_B R9, R8 ;  /* 0x00000008ff09723e */ /* 0x000fe200020006ff */
[----:B------:R-:W-:Y:S02]  /*15540*/  HADD2.F32 R13, -RZ, R13.H1_H1 ;  /* 0x3000000dff0d7230 */ /* 0x000fe40000004100 */
[C---:B-1----:R-:W-:Y:S01]  /*15550*/  FMUL.FTZ R57, R10.reuse, R35 ;  /* 0x000000230a397220 */ /* 0x042fe20000410000 */
[----:B------:R-:W-:Y:S02]  /*15560*/  HADD2.F32 R6, -RZ, R15.H0_H0 ;  /* 0x2000000fff067230 */ /* 0x000fe40000004100 */
[----:B------:R-:W-:Y:S01]  /*15570*/  FMUL.FTZ R10, R10, R21 ;  /* 0x000000150a0a7220 */ /* 0x000fe20000410000 */
[----:B------:R-:W-:-:S02]  /*15580*/  HADD2.F32 R33, -RZ, R33.H1_H1 ;  /* 0x30000021ff217230 */ /* 0x000fc40000004100 */
[C---:B------:R-:W-:Y:S01]  /*15590*/  FFMA.FTZ R44, R13.reuse, R36, -R44 ;  /* 0x000000240d2c7223 */ /* 0x040fe2000001082c */
[----:B------:R-:W-:Y:S02]  /*155a0*/  HADD2.F32 R26, -RZ, R26.H1_H1 ;  /* 0x3000001aff1a7230 */ /* 0x000fe40000004100 */
[----:B------:R-:W-:Y:S01]  /*155b0*/  FFMA.FTZ R36, R13, R45, R24 ;  /* 0x0000002d0d247223 */ /* 0x000fe20000010018 */
[----:B------:R-:W-:Y:S02]  /*155c0*/  HADD2.F32 R12, -RZ, R12.H1_H1 ;  /* 0x3000000cff0c7230 */ /* 0x000fe40000004100 */
[C---:B------:R-:W-:Y:S01]  /*155d0*/  FFMA.FTZ R57, R6.reuse, R21, -R57 ;  /* 0x0000001506397223 */ /* 0x040fe20000010839 */
[----:B------:R-:W-:Y:S01]  /*155e0*/  FFMA.FTZ R45, R6, R35, R10 ;  /* 0x00000023062d7223 */ /* 0x000fe2000001000a */
[----:B------:R-:W-:Y:S02]  /*155f0*/  HADD2.F32 R15, -RZ, R15.H1_H1 ;  /* 0x3000000fff0f7230 */ /* 0x000fe40000004100 */
[----:B------:R-:W-:Y:S01]  /*15600*/  FMUL.FTZ R24, R26, R33 ;  /* 0x000000211a187220 */ /* 0x000fe20000410000 */
[----:B------:R-:W-:-:S02]  /*15610*/  HADD2.F32 R21, -RZ, R49.H0_H0 ;  /* 0x20000031ff157230 */ /* 0x000fc40000004100 */
[-C--:B------:R-:W-:Y:S01]  /*15620*/  FMUL.FTZ R26, R26, R12.reuse ;  /* 0x0000000c1a1a7220 */ /* 0x080fe20000410000 */
[----:B------:R-:W-:Y:S02]  /*15630*/  HADD2.F32 R10, -RZ, R27.H0_H0 ;  /* 0x2000001bff0a7230 */ /* 0x000fe40000004100 */
[C---:B------:R-:W-:Y:S01]  /*15640*/  FFMA.FTZ R54, R15.reuse, R12, -R24 ;  /* 0x0000000c0f367223 */ /* 0x040fe20000010818 */
[----:B------:R-:W-:Y:S02]  /*15650*/  HADD2.F32 R13, -RZ, R38.H0_H0 ;  /* 0x20000026ff0d7230 */ /* 0x000fe40000004100 */
[----:B------:R-:W-:Y:S01]  /*15660*/  FFMA.FTZ R56, R15, R33, R26 ;  /* 0x000000210f387223 */ /* 0x000fe2000001001a */
[----:B------:R-:W-:Y:S02]  /*15670*/  HADD2.F32 R6, -RZ, R20.H0_H0 ;  /* 0x20000014ff067230 */ /* 0x000fe40000004100 */
[C---:B------:R-:W-:Y:S01]  /*15680*/  FMUL.FTZ R35, R10.reuse, R21 ;  /* 0x000000150a237220 */ /* 0x040fe20000410000 */
[----:B------:R-:W-:Y:S01]  /*15690*/  F2FP.F16.E4M3.UNPACK_B R8, R8.H1 ;  /* 0x00000008ff08723e */ /* 0x000fe200030006ff */
[----:B------:R-:W-:Y:S01]  /*156a0*/  FMUL.FTZ R10, R10, R13 ;  /* 0x0000000d0a0a7220 */ /* 0x000fe20000410000 */
[----:B------:R-:W-:Y:S01]  /*156b0*/  F2FP.F16.E4M3.UNPACK_B R15, R39.H1 ;  /* 0x00000027ff0f723e */ /* 0x000fe200030006ff */
[----:B------:R-:W-:Y:S01]  /*156c0*/  HADD2.F32 R38, -RZ, R38.H1_H1 ;  /* 0x30000026ff267230 */ /* 0x000fe20000004100 */
[----:B------:R-:W-:Y:S01]  /*156d0*/  F2FP.F16.E4M3.UNPACK_B R12, R32.H1 ;  /* 0x00000020ff0c723e */ /* 0x000fe200030006ff */
[----:B------:R-:W-:Y:S01]  /*156e0*/  FFMA.FTZ R59, R6, R21, R10 ;  /* 0x00000015063b7223 */ /* 0x000fe2000001000a */
[-C--:B------:R-:W-:Y:S01]  /*156f0*/  F2FP.F16.E4M3.UNPACK_B R5, R4.reuse ;  /* 0x00000004ff05723e */ /* 0x080fe200020006ff */
[----:B------:R-:W-:Y:S01]  /*15700*/  HADD2.F32 R49, -RZ, R49.H1_H1 ;  /* 0x30000031ff317230 */ /* 0x000fe20000004100 */
[----:B------:R-:W-:Y:S01]  /*15710*/  F2FP.F16.E4M3.UNPACK_B R4, R4.H1 ;  /* 0x00000004ff04723e */ /* 0x000fe200030006ff */
[----:B------:R-:W-:-:S02]  /*15720*/  HADD2.F32 R27, -RZ, R27.H1_H1 ;  /* 0x3000001bff1b7230 */ /* 0x000fc40000004100 */
[----:B------:R-:W-:Y:S01]  /*15730*/  FFMA.FTZ R58, R6, R13, -R35 ;  /* 0x0000000d063a7223 */ /* 0x000fe20000010823 */
[----:B------:R-:W-:Y:S01]  /*15740*/  HADD2.F32 R21, -RZ, R15.H0_H0 ;  /* 0x2000000fff157230 */ /* 0x000fe20000004100 */
[----:B------:R-:W-:Y:S01]  /*15750*/  F2FP.F16.E4M3.UNPACK_B R39, R39 ;  /* 0x00000027ff27723e */ /* 0x000fe200020006ff */
[----:B------:R-:W-:Y:S02]  /*15760*/  HADD2.F32 R10, -RZ, R8.H0_H0 ;  /* 0x20000008ff0a7230 */ /* 0x000fe40000004100 */
[C---:B------:R-:W-:Y:S01]  /*15770*/  FMUL.FTZ R33, R27.reuse, R49 ;  /* 0x000000311b217220 */ /* 0x040fe20000410000 */
[----:B------:R-:W-:Y:S02]  /*15780*/  HADD2.F32 R13, -RZ, R12.H0_H0 ;  /* 0x2000000cff0d7230 */ /* 0x000fe40000004100 */
[----:B------:R-:W-:Y:S01]  /*15790*/  FMUL.FTZ R24, R27, R38 ;  /* 0x000000261b187220 */ /* 0x000fe20000410000 */
[----:B------:R-:W-:Y:S02]  /*157a0*/  HADD2.F32 R20, -RZ, R20.H1_H1 ;  /* 0x30000014ff147230 */ /* 0x000fe40000004100 */
[----:B------:R-:W-:Y:S01]  /*157b0*/  FMUL.FTZ R27, R10, R21 ;  /* 0x000000150a1b7220 */ /* 0x000fe20000410000 */
[----:B------:R-:W-:-:S02]  /*157c0*/  HADD2.F32 R6, -RZ, R4.H0_H0 ;  /* 0x20000004ff067230 */ /* 0x000fc40000004100 */
[----:B------:R-:W-:Y:S01]  /*157d0*/  FMUL.FTZ R10, R10, R13 ;  /* 0x0000000d0a0a7220 */ /* 0x000fe20000410000 */
[----:B------:R-:W-:Y:S02]  /*157e0*/  HADD2.F32 R8, -RZ, R8.H1_H1 ;  /* 0x30000008ff087230 */ /* 0x000fe40000004100 */
[C---:B------:R-:W-:Y:S01]  /*157f0*/  FFMA.FTZ R60, R20.reuse, R49, R24 ;  /* 0x00000031143c7223 */ /* 0x040fe20000010018 */
[----:B------:R-:W-:Y:S01]  /*15800*/  FFMA.FTZ R61, R20, R38, -R33 ;  /* 0x00000026143d7223 */ /* 0x000fe20000010821 */
[C---:B------:R-:W-:Y:S01]  /*15810*/  FFMA.FTZ R24, R6.reuse, R21, R10 ;  /* 0x0000001506187223 */ /* 0x040fe2000001000a */
[----:B------:R-:W-:Y:S02]  /*15820*/  HADD2.F32 R21, -RZ, R15.H1_H1 ;  /* 0x3000000fff157230 */ /* 0x000fe40000004100 */
[----:B------:R-:W-:Y:S01]  /*15830*/  FFMA.FTZ R20, R6, R13, -R27 ;  /* 0x0000000d06147223 */ /* 0x000fe2000001081b */
[----:B------:R-:W-:Y:S01]  /*15840*/  HADD2.F32 R13, -RZ, R12.H1_H1 ;  /* 0x3000000cff0d7230 */ /* 0x000fe20000004100 */
[----:B------:R-:W-:Y:S01]  /*15850*/  F2FP.F16.E4M3.UNPACK_B R32, R32 ;  /* 0x00000020ff20723e */ /* 0x000fe200020006ff */
[----:B------:R-:W-:-:S02]  /*15860*/  HADD2.F32 R4, -RZ, R4.H1_H1 ;  /* 0x30000004ff047230 */ /* 0x000fc40000004100 */
[C---:B------:R-:W-:Y:S01]  /*15870*/  FMUL.FTZ R27, R8.reuse, R21 ;  /* 0x00000015081b7220 */ /* 0x040fe20000410000 */
[----:B------:R-:W-:Y:S02]  /*15880*/  HADD2.F32 R15, -RZ, R39.H0_H0 ;  /* 0x20000027ff0f7230 */ /* 0x000fe40000004100 */
[-C--:B------:R-:W-:Y:S01]  /*15890*/  FMUL.FTZ R8, R8, R13.reuse ;  /* 0x0000000d08087220 */ /* 0x080fe20000410000 */
[----:B------:R-:W-:Y:S02]  /*158a0*/  HADD2.F32 R6, -RZ, R9.H0_H0 ;  /* 0x20000009ff067230 */ /* 0x000fe40000004100 */
[C---:B------:R-:W-:Y:S01]  /*158b0*/  FFMA.FTZ R33, R4.reuse, R13, -R27 ;  /* 0x0000000d04217223 */ /* 0x040fe2000001081b */
[----:B------:R-:W-:Y:S02]  /*158c0*/  HADD2.F32 R13, -RZ, R32.H0_H0 ;  /* 0x20000020ff0d7230 */ /* 0x000fe40000004100 */
[----:B------:R-:W-:Y:S01]  /*158d0*/  FFMA.FTZ R35, R4, R21, R8 ;  /* 0x0000001504237223 */ /* 0x000fe20000010008 */
[----:B------:R-:W-:-:S02]  /*158e0*/  HADD2.F32 R8, -RZ, R39.H1_H1 ;  /* 0x30000027ff087230 */ /* 0x000fc40000004100 */
[C---:B------:R-:W-:Y:S01]  /*158f0*/  FMUL.FTZ R21, R6.reuse, R15 ;  /* 0x0000000f06157220 */ /* 0x040fe20000410000 */
[----:B------:R-:W-:Y:S02]  /*15900*/  HADD2.F32 R9, -RZ, R9.H1_H1 ;  /* 0x30000009ff097230 */ /* 0x000fe40000004100 */
[-C--:B------:R-:W-:Y:S01]  /*15910*/  FMUL.FTZ R27, R6, R13.reuse ;  /* 0x0000000d061b7220 */ /* 0x080fe20000410000 */
[--C-:B------:R-:W-:Y:S01]  /*15920*/  HADD2.F32 R4, -RZ, R5.reuse.H0_H0 ;  /* 0x20000005ff047230 */ /* 0x100fe20000004100 */
[----:B------:R-:W-:Y:S01]  /*15930*/  F2FP.F16.E4M3.UNPACK_B R10, R46.H1 ;  /* 0x0000002eff0a723e */ /* 0x000fe200030006ff */
[----:B------:R-:W-:Y:S02]  /*15940*/  HADD2.F32 R32, -RZ, R32.H1_H1 ;  /* 0x30000020ff207230 */ /* 0x000fe40000004100 */
[C---:B------:R-:W-:Y:S01]  /*15950*/  FMUL.FTZ R6, R9.reuse, R8 ;  /* 0x0000000809067220 */ /* 0x040fe20000410000 */
[----:B------:R-:W-:Y:S02]  /*15960*/  HADD2.F32 R5, -RZ, R5.H1_H1 ;  /* 0x30000005ff057230 */ /* 0x000fe40000004100 */
[C---:B------:R-:W-:Y:S01]  /*15970*/  FFMA.FTZ R21, R4.reuse, R13, -R21 ;  /* 0x0000000d04157223 */ /* 0x040fe20000010815 */
[----:B------:R-:W-:Y:S01]  /*15980*/  FFMA.FTZ R27, R4, R15, R27 ;  /* 0x0000000f041b7223 */ /* 0x000fe2000001001b */
[----:B------:R-:W-:Y:S01]  /*15990*/  F2FP.F16.E4M3.UNPACK_B R4, R37.H1 ;  /* 0x00000025ff04723e */ /* 0x000fe200030006ff */
[-C--:B------:R-:W-:Y:S01]  /*159a0*/  FMUL.FTZ R13, R9, R32.reuse ;  /* 0x00000020090d7220 */ /* 0x080fe20000410000 */
[----:B------:R-:W-:Y:S01]  /*159b0*/  FFMA.FTZ R32, R5, R32, -R6 ;  /* 0x0000002005207223 */ /* 0x000fe20000010806 */
[----:B------:R-:W-:Y:S01]  /*159c0*/  HADD2.F32 R9, -RZ, R10.H0_H0 ;  /* 0x2000000aff097230 */ /* 0x000fe20000004100 */
[----:B------:R-:W-:Y:S01]  /*159d0*/  F2FP.F16.E4M3.UNPACK_B R46, R46 ;  /* 0x0000002eff2e723e */ /* 0x000fe200020006ff */
[----:B------:R-:W-:-:S02]  /*159e0*/  HADD2.F32 R6, -RZ, R25.H0_H0 ;  /* 0x20000019ff067230 */ /* 0x000fc40000004100 */
[----:B------:R-:W-:Y:S01]  /*159f0*/  FFMA.FTZ R12, R5, R8, R13 ;  /* 0x00000008050c7223 */ /* 0x000fe2000001000d */
[--C-:B------:R-:W-:Y:S01]  /*15a00*/  HADD2.F32 R5, -RZ, R4.reuse.H0_H0 ;  /* 0x20000004ff057230 */ /* 0x100fe20000004100 */
[----:B------:R-:W-:Y:S01]  /*15a10*/  F2FP.F16.E4M3.UNPACK_B R37, R37 ;  /* 0x00000025ff25723e */ /* 0x000fe200020006ff */
[----:B------:R-:W-:Y:S02]  /*15a20*/  HADD2.F32 R8, -RZ, R4.H1_H1 ;  /* 0x30000004ff087230 */ /* 0x000fe40000004100 */
[C---:B------:R-:W-:Y:S01]  /*15a30*/  FMUL.FTZ R13, R6.reuse, R9 ;  /* 0x00000009060d7220 */ /* 0x040fe20000410000 */
[----:B------:R-:W-:Y:S02]  /*15a40*/  HADD2.F32 R4, -RZ, R14.H0_H0 ;  /* 0x2000000eff047230 */ /* 0x000fe40000004100 */
[----:B------:R-:W-:Y:S01]  /*15a50*/  FMUL.FTZ R15, R6, R5 ;  /* 0x00000005060f7220 */ /* 0x000fe20000410000 */
[----:B------:R-:W-:Y:S02]  /*15a60*/  HADD2.F32 R10, -RZ, R10.H1_H1 ;  /* 0x3000000aff0a7230 */ /* 0x000fe40000004100 */
[----:B------:R-:W-:-:S02]  /*15a70*/  HADD2.F32 R25, -RZ, R25.H1_H1 ;  /* 0x30000019ff197230 */ /* 0x000fc40000004100 */
[C---:B------:R-:W-:Y:S01]  /*15a80*/  FFMA.FTZ R38, R4.reuse, R5, -R13 ;  /* 0x0000000504267223 */ /* 0x040fe2000001080d */
[----:B------:R-:W-:Y:S02]  /*15a90*/  HADD2.F32 R14, -RZ, R14.H1_H1 ;  /* 0x3000000eff0e7230 */ /* 0x000fe40000004100 */
[----:B------:R-:W-:Y:S02]  /*15aa0*/  HADD2.F32 R6, -RZ, R37.H0_H0 ;  /* 0x20000025ff067230 */ /* 0x000fe40000004100 */
[C---:B------:R-:W-:Y:S01]  /*15ab0*/  FMUL.FTZ R5, R25.reuse, R10 ;  /* 0x0000000a19057220 */ /* 0x040fe20000410000 */
[-C--:B------:R-:W-:Y:S01]  /*15ac0*/  FMUL.FTZ R13, R25, R8.reuse ;  /* 0x00000008190d7220 */ /* 0x080fe20000410000 */
[----:B------:R-:W-:Y:S01]  /*15ad0*/  FFMA.FTZ R25, R4, R9, R15 ;  /* 0x0000000904197223 */ /* 0x000fe2000001000f */
[----:B------:R-:W-:Y:S02]  /*15ae0*/  HADD2.F32 R9, -RZ, R46.H0_H0 ;  /* 0x2000002eff097230 */ /* 0x000fe40000004100 */
[----:B------:R-:W-:Y:S01]  /*15af0*/  FFMA.FTZ R39, R14, R8, -R5 ;  /* 0x000000080e277223 */ /* 0x000fe20000010805 */
[----:B------:R-:W-:-:S02]  /*15b00*/  HADD2.F32 R5, -RZ, R11.H0_H0 ;  /* 0x2000000bff057230 */ /* 0x000fc40000004100 */
[----:B------:R-:W-:Y:S01]  /*15b10*/  FFMA.FTZ R52, R14, R10, R13 ;  /* 0x0000000a0e347223 */ /* 0x000fe2000001000d */
[----:B------:R-:W-:Y:S02]  /*15b20*/  HADD2.F32 R46, -RZ, R46.H1_H1 ;  /* 0x3000002eff2e7230 */ /* 0x000fe40000004100 */
[----:B------:R-:W-:Y:S02]  /*15b30*/  HADD2.F32 R11, -RZ, R11.H1_H1 ;  /* 0x3000000bff0b7230 */ /* 0x000fe40000004100 */
[C---:B------:R-:W-:Y:S01]  /*15b40*/  FMUL.FTZ R13, R5.reuse, R9 ;  /* 0x00000009050d7220 */ /* 0x040fe20000410000 */
[----:B------:R-:W-:Y:S02]  /*15b50*/  HADD2.F32 R8, -RZ, R37.H1_H1 ;  /* 0x30000025ff087230 */ /* 0x000fe40000004100 */
[----:B------:R-:W-:Y:S01]  /*15b60*/  FMUL.FTZ R14, R5, R6 ;  /* 0x00000006050e7220 */ /* 0x000fe20000410000 */
[--C-:B------:R-:W-:Y:S02]  /*15b70*/  HADD2.F32 R4, -RZ, R7.reuse.H0_H0 ;  /* 0x20000007ff047230 */ /* 0x100fe40000004100 */
[----:B------:R-:W-:Y:S01]  /*15b80*/  FMUL.FTZ R26, R11, R46 ;  /* 0x0000002e0b1a7220 */ /* 0x000fe20000410000 */
[----:B------:R-:W-:-:S02]  /*15b90*/  HADD2.F32 R7, -RZ, R7.H1_H1 ;  /* 0x30000007ff077230 */ /* 0x000fc40000004100 */
[----:B------:R-:W-:Y:S01]  /*15ba0*/  FMUL.FTZ R11, R11, R8 ;  /* 0x000000080b0b7220 */ /* 0x000fe20000410000 */
[----:B------:R-:W-:Y:S01]  /*15bb0*/  F2FP.SATFINITE.E4M3.F32.PACK_AB_MERGE_C R38, R39, R38, RZ ;  /* 0x000000262726723e */ /* 0x000fe200048070ff */
[C---:B------:R-:W-:Y:S01]  /*15bc0*/  FFMA.FTZ R10, R4.reuse, R6, -R13 ;  /* 0x00000006040a7223 */ /* 0x040fe2000001080d */
[----:B------:R-:W-:Y:S01]  /*15bd0*/  FFMA.FTZ R6, R4, R9, R14 ;  /* 0x0000000904067223 */ /* 0x000fe2000001000e */
[C---:B------:R-:W-:Y:S01]  /*15be0*/  FFMA.FTZ R13, R7.reuse, R8, -R26 ;  /* 0x00000008070d7223 */ /* 0x040fe2000001081a */
[----:B------:R-:W-:Y:S01]  /*15bf0*/  FFMA.FTZ R15, R7, R46, R11 ;  /* 0x0000002e070f7223 */ /* 0x000fe2000001000b */
[----:B------:R-:W-:Y:S02]  /*15c00*/  F2FP.SATFINITE.E4M3.F32.PACK_AB_MERGE_C R9, R44, R55, RZ ;  /* 0x000000372c09723e */ /* 0x000fe400048070ff */
[----:B------:R-:W-:Y:S02]  /*15c10*/  F2FP.SATFINITE.E4M3.F32.PACK_AB_MERGE_C R11, R61, R58, RZ ;  /* 0x0000003a3d0b723e */ /* 0x000fe400048070ff */
        /* <DEDUP_REMOVED lines=10> */
[----:B------:R-:W-:Y:S01]  /*15cc0*/  F2FP.SATFINITE.E4M3.F32.PACK_AB_MERGE_C R7, R56, R45, R7 ;  /* 0x0000002d3807723e */ /* 0x000fe20004807007 */
[----:B------:R3:W-:Y:S01]  /*15cd0*/  STS.128 [R217+0x14400], R8 ;  /* 0x01440008d9007388 */ /* 0x0007e20000000c00 */
[----:B------:R-:W-:Y:S02]  /*15ce0*/  F2FP.SATFINITE.E4M3.F32.PACK_AB_MERGE_C R4, R12, R27, R4 ;  /* 0x0000001b0c04723e */ /* 0x000fe40004807004 */
[----:B------:R-:W-:-:S05]  /*15cf0*/  F2FP.SATFINITE.E4M3.F32.PACK_AB_MERGE_C R6, R15, R6, R25 ;  /* 0x000000060f06723e */ /* 0x000fca0004807019 */
[----:B------:R3:W-:Y:S02]  /*15d00*/  STS.128 [R0+0x14400], R4 ;  /* 0x0144000400007388 */ /* 0x0007e40000000c00 */
.L_x_565:
[----:B------:R-:W-:Y:S05]  /*15d10*/  BSYNC B1 ;  /* 0x0000000000017941 */ /* 0x000fea0003800000 */
.L_x_564:
[----:B------:R-:W-:Y:S05]  /*15d20*/  @P2 BRA `(.L_x_543) ;  /* 0x0000000c00d82947 */ /* 0x000fea0003800000 */
[----:B--23-5:R-:W-:Y:S02]  /*15d30*/  SHF.R.U32.HI R4, RZ, 0x8, R40 ;  /* 0x00000008ff047819 */ /* 0x02cfe40000011628 */
[----:B------:R-:W-:Y:S02]  /*15d40*/  LOP3.LUT R0, R40, 0xff, RZ, 0xc0, !PT ;  /* 0x000000ff28007812 */ /* 0x000fe400078ec0ff */
[----:B------:R-:W-:Y:S02]  /*15d50*/  SHF.R.U32.HI R8, RZ, 0x8, R42 ;  /* 0x00000008ff087819 */ /* 0x000fe4000001162a */
[----:B------:R-:W-:Y:S02]  /*15d60*/  LOP3.LUT R5, R4, 0xff, RZ, 0xc0, !PT ;  /* 0x000000ff04057812 */ /* 0x000fe400078ec0ff */
[----:B------:R-:W-:Y:S02]  /*15d70*/  LEA.HI R3, R3, R221, RZ, 0x1c ;  /* 0x000000dd03037211 */ /* 0x000fe400078fe0ff */
[----:B------:R-:W-:-:S02]  /*15d80*/  LOP3.LUT R4, R42, 0xff, RZ, 0xc0, !PT ;  /* 0x000000ff2a047812 */ /* 0x000fc400078ec0ff */
[----:B------:R-:W-:Y:S02]  /*15d90*/  LOP3.LUT R9, R8, 0xff, RZ, 0xc0, !PT ;  /* 0x000000ff08097812 */ /* 0x000fe400078ec0ff */
[----:B------:R-:W-:Y:S02]  /*15da0*/  PRMT R13, R5, 0x7604, R0 ;  /* 0x00007604050d7816 */ /* 0x000fe40000000000 */
[----:B------:R-:W-:Y:S02]  /*15db0*/  SHF.R.S32.HI R0, RZ, 0x1f, R3 ;  /* 0x0000001fff007819 */ /* 0x000fe40000011403 */
[----:B------:R-:W-:Y:S02]  /*15dc0*/  PRMT R15, R9, 0x7604, R4 ;  /* 0x00007604090f7816 */ /* 0x000fe40000000004 */
[----:B------:R-:W-:Y:S01]  /*15dd0*/  LEA.HI R4, R0, R3, RZ, 0x2 ;  /* 0x0000000300047211 */ /* 0x000fe200078f10ff */
[----:B------:R-:W-:Y:S01]  /*15de0*/  IMAD.SHL.U32 R3, R3, 0x10, RZ ;  /* 0x0000001003037824 */ /* 0x000fe200078e00ff */
[----:B------:R-:W-:-:S02]  /*15df0*/  SHF.R.U32.HI R7, RZ, 0x8, R41 ;  /* 0x00000008ff077819 */ /* 0x000fc40000011629 */
[----:B------:R-:W-:Y:S01]  /*15e00*/  LOP3.LUT R6, R41, 0xff, RZ, 0xc0, !PT ;  /* 0x000000ff29067812 */ /* 0x000fe200078ec0ff */
[----:B------:R-:W-:Y:S01]  /*15e10*/  IMAD.SHL.U32 R4, R4, 0x800, RZ ;  /* 0x0000080004047824 */ /* 0x000fe200078e00ff */
[----:B------:R-:W-:Y:S02]  /*15e20*/  LOP3.LUT R0, R172, 0x30, R3, 0xf8, !PT ;  /* 0x00000030ac007812 */ /* 0x000fe400078ef803 */
[----:B------:R-:W-:Y:S02]  /*15e30*/  LOP3.LUT R7, R7, 0xff, RZ, 0xc0, !PT ;  /* 0x000000ff07077812 */ /* 0x000fe400078ec0ff */
[----:B------:R-:W-:Y:S02]  /*15e40*/  SHF.R.U32.HI R8, RZ, 0x8, R28 ;  /* 0x00000008ff087819 */ /* 0x000fe4000001161c */
[----:B------:R-:W-:Y:S02]  /*15e50*/  LOP3.LUT R0, R0, R173, RZ, 0x3c, !PT ;  /* 0x000000ad00007212 */ /* 0x000fe400078e3cff */
[----:B------:R-:W-:-:S02]  /*15e60*/  LOP3.LUT R3, R4, 0xffffe000, RZ, 0xc0, !PT ;  /* 0xffffe00004037812 */ /* 0x000fc400078ec0ff */
[----:B------:R-:W-:Y:S02]  /*15e70*/  PRMT R12, R7, 0x7604, R6 ;  /* 0x00007604070c7816 */ /* 0x000fe40000000006 */
[----:B------:R-:W-:Y:S02]  /*15e80*/  LOP3.LUT R7, R28, 0xff, RZ, 0xc0, !PT ;  /* 0x000000ff1c077812 */ /* 0x000fe400078ec0ff */
[----:B------:R-:W-:Y:S02]  /*15e90*/  LOP3.LUT R8, R8, 0xff, RZ, 0xc0, !PT ;  /* 0x000000ff08087812 */ /* 0x000fe400078ec0ff */
[----:B------:R-:W-:Y:S02]  /*15ea0*/  IADD3 R3, R0, R174, R3 ;  /* 0x000000ae00037210 */ /* 0x000fe40007ffe003 */
[----:B------:R-:W-:Y:S02]  /*15eb0*/  PRMT R25, R8, 0x7604, R7 ;  /* 0x0000760408197816 */ /* 0x000fe40000000007 */
[----:B------:R-:W-:-:S02]  /*15ec0*/  SHF.R.U32.HI R6, RZ, 0x8, R43 ;  /* 0x00000008ff067819 */ /* 0x000fc4000001162b */
[----:B------:R-:W-:Y:S02]  /*15ed0*/  SHF.R.U32.HI R8, RZ, 0x8, R29 ;  /* 0x00000008ff087819 */ /* 0x000fe4000001161d */
[----:B------:R-:W-:Y:S02]  /*15ee0*/  IADD3 R0, R18, R3, RZ ;  /* 0x0000000312007210 */ /* 0x000fe40007ffe0ff */
[----:B------:R-:W-:Y:S02]  /*15ef0*/  LOP3.LUT R5, R43, 0xff, RZ, 0xc0, !PT ;  /* 0x000000ff2b057812 */ /* 0x000fe400078ec0ff */
[----:B------:R-:W-:Y:S02]  /*15f00*/  LOP3.LUT R6, R6, 0xff, RZ, 0xc0, !PT ;  /* 0x000000ff06067812 */ /* 0x000fe400078ec0ff */
[----:B------:R-:W-:Y:S02]  /*15f10*/  LOP3.LUT R3, R8, 0xff, RZ, 0xc0, !PT ;  /* 0x000000ff08037812 */ /* 0x000fe400078ec0ff */
[----:B------:R-:W2:Y:S01]  /*15f20*/  LDS.128 R8, [R0+0x14400] ;  /* 0x0144000000087984 */ /* 0x000ea20000000c00 */
[----:B------:R-:W-:-:S02]  /*15f30*/  PRMT R14, R6, 0x7604, R5 ;  /* 0x00007604060e7816 */ /* 0x000fc40000000005 */
[----:B------:R-:W-:Y:S01]  /*15f40*/  SHF.R.U32.HI R27, RZ, 0x8, R31 ;  /* 0x00000008ff1b7819 */ /* 0x000fe2000001161f */
[----:B------:R-:W3:Y:S01]  /*15f50*/  LDS.128 R4, [R216+0x14400] ;  /* 0x01440000d8047984 */ /* 0x000ee20000000c00 */
[----:B------:R-:W-:Y:S02]  /*15f60*/  LOP3.LUT R20, R29, 0xff, RZ, 0xc0, !PT ;  /* 0x000000ff1d147812 */ /* 0x000fe400078ec0ff */
[----:B------:R-:W-:Y:S02]  /*15f70*/  LOP3.LUT R26, R31, 0xff, RZ, 0xc0, !PT ;  /* 0x000000ff1f1a7812 */ /* 0x000fe400078ec0ff */
[----:B------:R-:W-:Y:S02]  /*15f80*/  LOP3.LUT R27, R27, 0xff, RZ, 0xc0, !PT ;  /* 0x000000ff1b1b7812 */ /* 0x000fe400078ec0ff */
[----:B------:R-:W-:Y:S02]  /*15f90*/  PRMT R20, R3, 0x7604, R20 ;  /* 0x0000760403147816 */ /* 0x000fe40000000014 */
[----:B------:R-:W-:-:S02]  /*15fa0*/  SHF.R.U32.HI R3, RZ, 0x10, R41 ;  /* 0x00000010ff037819 */ /* 0x000fc40000011629 */
[----:B------:R-:W-:Y:S02]  /*15fb0*/  PRMT R26, R27, 0x7604, R26 ;  /* 0x000076041b1a7816 */ /* 0x000fe4000000001a */
[----:B------:R-:W-:Y:S01]  /*15fc0*/  SHF.R.U32.HI R27, RZ, 0x10, R29 ;  /* 0x00000010ff1b7819 */ /* 0x000fe2000001161d */
[----:B------:R-:W-:Y:S01]  /*15fd0*/  IMAD.U32 R3, R3, 0x10000, RZ ;  /* 0x0001000003037824 */ /* 0x000fe200078e00ff */
[----:B------:R-:W-:Y:S02]  /*15fe0*/  SHF.R.U32.HI R24, RZ, 0x8, R30 ;  /* 0x00000008ff187819 */ /* 0x000fe4000001161e */
[----:B------:R-:W-:Y:S01]  /*15ff0*/  LOP3.LUT R21, R30, 0xff, RZ, 0xc0, !PT ;  /* 0x000000ff1e157812 */ /* 0x000fe200078ec0ff */
[----:B------:R-:W-:Y:S01]  /*16000*/  IMAD.U32 R27, R27, 0x10000, RZ ;  /* 0x000100001b1b7824 */ /* 0x000fe200078e00ff */
[----:B------:R-:W-:Y:S02]  /*16010*/  LOP3.LUT R24, R24, 0xff, RZ, 0xc0, !PT ;  /* 0x000000ff18187812 */ /* 0x000fe400078ec0ff */
[----:B------:R-:W-:-:S02]  /*16020*/  LOP3.LUT R13, R13, 0xff0000, R40, 0xf8, !PT ;  /* 0x00ff00000d0d7812 */ /* 0x000fc400078ef828 */
[----:B------:R-:W-:Y:S02]  /*16030*/  LOP3.LUT R3, R12, 0xff0000, R3, 0xf8, !PT ;  /* 0x00ff00000c037812 */ /* 0x000fe400078ef803 */
[----:B------:R-:W-:Y:S02]  /*16040*/  PRMT R33, R24, 0x7604, R21 ;  /* 0x0000760418217816 */ /* 0x000fe40000000015 */
[----:B------:R-:W-:Y:S02]  /*16050*/  SHF.R.U32.HI R37, RZ, 0x10, R31 ;  /* 0x00000010ff257819 */ /* 0x000fe4000001161f */
[----:B------:R-:W-:Y:S02]  /*16060*/  LOP3.LUT R35, R20, 0xff0000, R27, 0xf8, !PT ;  /* 0x00ff000014237812 */ /* 0x000fe400078ef81b */
[----:B------:R-:W-:Y:S02]  /*16070*/  LOP3.LUT R27, R13, 0xff000000, R40, 0xf8, !PT ;  /* 0xff0000000d1b7812 */ /* 0x000fe400078ef828 */
[----:B------:R-:W-:-:S02]  /*16080*/  LOP3.LUT R40, R3, 0xff000000, R41, 0xf8, !PT ;  /* 0xff00000003287812 */ /* 0x000fc400078ef829 */
[----:B------:R-:W-:Y:S02]  /*16090*/  LOP3.LUT R3, R33, 0xff0000, R30, 0xf8, !PT ;  /* 0x00ff000021037812 */ /* 0x000fe400078ef81e */
[----:B------:R-:W-:Y:S02]  /*160a0*/  SHF.R.U32.HI R21, RZ, 0x10, R43 ;  /* 0x00000010ff157819 */ /* 0x000fe4000001162b */
[----:B------:R-:W-:Y:S02]  /*160b0*/  SHF.L.U32 R37, R37, 0x10, RZ ;  /* 0x0000001025257819 */ /* 0x000fe400000006ff */
[----:B------:R-:W-:Y:S01]  /*160c0*/  LOP3.LUT R35, R35, 0xff000000, R29, 0xf8, !PT ;  /* 0xff00000023237812 */ /* 0x000fe200078ef81d */
[----:B------:R-:W-:Y:S01]  /*160d0*/  IMAD.U32 R21, R21, 0x10000, RZ ;  /* 0x0001000015157824 */ /* 0x000fe200078e00ff */
[----:B------:R-:W-:Y:S02]  /*160e0*/  LOP3.LUT R25, R25, 0xff0000, R28, 0xf8, !PT ;  /* 0x00ff000019197812 */ /* 0x000fe400078ef81c */
[----:B------:R-:W-:-:S02]  /*160f0*/  LOP3.LUT R34, R3, 0xff000000, R30, 0xf8, !PT ;  /* 0xff00000003227812 */ /* 0x000fc400078ef81e */
[----:B------:R-:W-:Y:S02]  /*16100*/  LOP3.LUT R37, R26, 0xff0000, R37, 0xf8, !PT ;  /* 0x00ff00001a257812 */ /* 0x000fe400078ef825 */
[----:B------:R-:W-:Y:S02]  /*16110*/  F2FP.F16.E4M3.UNPACK_B R30, R35 ;  /* 0x00000023ff1e723e */ /* 0x000fe400020006ff */
[----:B--2---:R-:W-:Y:S02]  /*16120*/  F2FP.F16.E4M3.UNPACK_B R20, R9 ;  /* 0x00000009ff14723e */ /* 0x004fe400020006ff */
[----:B------:R-:W-:Y:S02]  /*16130*/  LOP3.LUT R15, R15, 0xff0000, R42, 0xf8, !PT ;  /* 0x00ff00000f0f7812 */ /* 0x000fe400078ef82a */
[----:B------:R-:W-:Y:S01]  /*16140*/  LOP3.LUT R33, R25, 0xff000000, R28, 0xf8, !PT ;  /* 0xff00000019217812 */ /* 0x000fe200078ef81c */
[----:B------:R-:W-:Y:S01]  /*16150*/  HADD2.F32 R24, -RZ, R20.H0_H0 ;  /* 0x20000014ff187230 */ /* 0x000fe20000004100 */
[----:B------:R-:W-:Y:S01]  /*16160*/  LOP3.LUT R36, R37, 0xff000000, R31, 0xf8, !PT ;  /* 0xff00000025247812 */ /* 0x000fe200078ef81f */
[----:B------:R-:W-:Y:S01]  /*16170*/  HADD2.F32 R31, -RZ, R30.H0_H0 ;  /* 0x2000001eff1f7230 */ /* 0x000fe20000004100 */
[----:B---3--:R-:W-:Y:S01]  /*16180*/  F2FP.F16.E4M3.UNPACK_B R12, R5 ;  /* 0x00000005ff0c723e */ /* 0x008fe200020006ff */
[----:B------:R-:W-:Y:S01]  /*16190*/  HADD2.F32 R20, -RZ, R20.H1_H1 ;  /* 0x30000014ff147230 */ /* 0x000fe20000004100 */
[----:B------:R-:W-:-:S02]  /*161a0*/  F2FP.F16.E4M3.UNPACK_B R28, R40 ;  /* 0x00000028ff1c723e */ /* 0x000fc400020006ff */
[----:B------:R-:W-:Y:S01]  /*161b0*/  LOP3.LUT R21, R14, 0xff0000, R21, 0xf8, !PT ;  /* 0x00ff00000e157812 */ /* 0x000fe200078ef815 */
[C---:B------:R-:W-:Y:S01]  /*161c0*/  FMUL.FTZ R37, R24.reuse, R31 ;  /* 0x0000001f18257220 */ /* 0x040fe20000410000 */
[----:B------:R-:W-:Y:S01]  /*161d0*/  LOP3.LUT R32, R15, 0xff000000, R42, 0xf8, !PT ;  /* 0xff0000000f207812 */ /* 0x000fe200078ef82a */
[----:B------:R-:W-:Y:S01]  /*161e0*/  HADD2.F32 R29, -RZ, R28.H0_H0 ;  /* 0x2000001cff1d7230 */ /* 0x000fe20000004100 */
[-C--:B------:R-:W-:Y:S02]  /*161f0*/  F2FP.F16.E4M3.UNPACK_B R14, R7.reuse ;  /* 0x00000007ff0e723e */ /* 0x080fe400020006ff */
[----:B------:R-:W-:Y:S02]  /*16200*/  F2FP.F16.E4M3.UNPACK_B R15, R7.H1 ;  /* 0x00000007ff0f723e */ /* 0x000fe400030006ff */
[-C--:B------:R-:W-:Y:S01]  /*16210*/  F2FP.F16.E4M3.UNPACK_B R7, R6.reuse ;  /* 0x00000006ff07723e */ /* 0x080fe200020006ff */
[----:B------:R-:W-:Y:S01]  /*16220*/  FMUL.FTZ R44, R24, R29 ;  /* 0x0000001d182c7220 */ /* 0x000fe20000410000 */
[----:B------:R-:W-:Y:S01]  /*16230*/  F2FP.F16.E4M3.UNPACK_B R13, R6.H1 ;  /* 0x00000006ff0d723e */ /* 0x000fe200030006ff */
[--C-:B------:R-:W-:Y:S01]  /*16240*/  HADD2.F32 R6, -RZ, R12.reuse.H0_H0 ;  /* 0x2000000cff067230 */ /* 0x100fe20000004100 */
[----:B------:R-:W-:Y:S01]  /*16250*/  LOP3.LUT R42, R21, 0xff000000, R43, 0xf8, !PT ;  /* 0xff000000152a7812 */ /* 0x000fe200078ef82b */
[----:B------:R-:W-:Y:S01]  /*16260*/  HADD2.F32 R12, -RZ, R12.H1_H1 ;  /* 0x3000000cff0c7230 */ /* 0x000fe20000004100 */
[----:B------:R-:W-:-:S02]  /*16270*/  F2FP.F16.E4M3.UNPACK_B R21, R9.H1 ;  /* 0x00000009ff15723e */ /* 0x000fc400030006ff */
[C---:B------:R-:W-:Y:S01]  /*16280*/  FFMA.FTZ R38, R6.reuse, R29, -R37 ;  /* 0x0000001d06267223 */ /* 0x040fe20000010825 */
[----:B------:R-:W-:Y:S01]  /*16290*/  F2FP.F16.E4M3.UNPACK_B R35, R35.H1 ;  /* 0x00000023ff23723e */ /* 0x000fe200030006ff */
[----:B------:R-:W-:Y:S01]  /*162a0*/  HADD2.F32 R37, -RZ, R30.H1_H1 ;  /* 0x3000001eff257230 */ /* 0x000fe20000004100 */
[----:B------:R-:W-:Y:S01]  /*162b0*/  F2FP.F16.E4M3.UNPACK_B R40, R40.H1 ;  /* 0x00000028ff28723e */ /* 0x000fe200030006ff */
[----:B------:R-:W-:Y:S01]  /*162c0*/  HADD2.F32 R29, -RZ, R28.H1_H1 ;  /* 0x3000001cff1d7230 */ /* 0x000fe20000004100 */
[----:B------:R-:W-:Y:S01]  /*162d0*/  F2FP.F16.E4M3.UNPACK_B R25, R11 ;  /* 0x0000000bff19723e */ /* 0x000fe200020006ff */
[----:B------:R-:W-:Y:S01]  /*162e0*/  FFMA.FTZ R44, R6, R31, R44 ;  /* 0x0000001f062c7223 */ /* 0x000fe2000001002c */
[----:B------:R-:W-:Y:S01]  /*162f0*/  F2FP.F16.E4M3.UNPACK_B R26, R11.H1 ;  /* 0x0000000bff1a723e */ /* 0x000fe200030006ff */
[----:B------:R-:W-:Y:S01]  /*16300*/  HADD2.F32 R39, -RZ, R35.H0_H0 ;  /* 0x20000023ff277230 */ /* 0x000fe20000004100 */
[-C--:B------:R-:W-:Y:S01]  /*16310*/  F2FP.F16.E4M3.UNPACK_B R11, R10.reuse ;  /* 0x0000000aff0b723e */ /* 0x080fe200020006ff */
[----:B------:R-:W-:Y:S01]  /*16320*/  HADD2.F32 R31, -RZ, R40.H0_H0 ;  /* 0x20000028ff1f7230 */ /* 0x000fe20000004100 */
[----:B------:R-:W-:Y:S01]  /*16330*/  F2FP.F16.E4M3.UNPACK_B R24, R10.H1 ;  /* 0x0000000aff18723e */ /* 0x000fe200030006ff */
[----:B------:R-:W-:Y:S01]  /*16340*/  HADD2.F32 R10, -RZ, R21.H0_H0 ;  /* 0x20000015ff0a7230 */ /* 0x000fe20000004100 */
[----:B------:R-:W-:Y:S01]  /*16350*/  F2FP.F16.E4M3.UNPACK_B R5, R5.H1 ;  /* 0x00000005ff05723e */ /* 0x000fe200030006ff */
[C---:B------:R-:W-:Y:S01]  /*16360*/  FMUL.FTZ R41, R20.reuse, R37 ;  /* 0x0000002514297220 */ /* 0x040fe20000410000 */
[----:B------:R-:W-:Y:S01]  /*16370*/  FMUL.FTZ R20, R20, R29 ;  /* 0x0000001d14147220 */ /* 0x000fe20000410000 */
[----:B------:R-:W-:Y:S01]  /*16380*/  F2FP.F16.E4M3.UNPACK_B R28, R36 ;  /* 0x00000024ff1c723e */ /* 0x000fe200020006ff */
[----:B------:R-:W-:Y:S01]  /*16390*/  FMUL.FTZ R43, R10, R39 ;  /* 0x000000270a2b7220 */ /* 0x000fe20000410000 */
[----:B------:R-:W-:-:S02]  /*163a0*/  HADD2.F32 R6, -RZ, R5.H0_H0 ;  /* 0x20000005ff067230 */ /* 0x000fc40000004100 */
[----:B------:R-:W-:Y:S01]  /*163b0*/  FMUL.FTZ R10, R10, R31 ;  /* 0x0000001f0a0a7220 */ /* 0x000fe20000410000 */
[C---:B------:R-:W-:Y:S01]  /*163c0*/  FFMA.FTZ R41, R12.reuse, R29, -R41 ;  /* 0x0000001d0c297223 */ /* 0x040fe20000010829 */
[----:B------:R-:W-:Y:S01]  /*163d0*/  FFMA.FTZ R37, R12, R37, R20 ;  /* 0x000000250c257223 */ /* 0x000fe20000010014 */
[----:B------:R-:W-:Y:S01]  /*163e0*/  F2FP.F16.E4M3.UNPACK_B R12, R42 ;  /* 0x0000002aff0c723e */ /* 0x000fe200020006ff */
[C---:B------:R-:W-:Y:S01]  /*163f0*/  FFMA.FTZ R43, R6.reuse, R31, -R43 ;  /* 0x0000001f062b7223 */ /* 0x040fe2000001082b */
[----:B------:R-:W-:Y:S01]  /*16400*/  FFMA.FTZ R39, R6, R39, R10 ;  /* 0x0000002706277223 */ /* 0x000fe2000001000a */
[----:B------:R-:W-:Y:S01]  /*16410*/  HADD2.F32 R20, -RZ, R35.H1_H1 ;  /* 0x30000023ff147230 */ /* 0x000fe20000004100 */
[----:B------:R-:W-:Y:S01]  /*16420*/  F2FP.F16.E4M3.UNPACK_B R36, R36.H1 ;  /* 0x00000024ff24723e */ /* 0x000fe200030006ff */
[----:B------:R-:W-:Y:S01]  /*16430*/  HADD2.F32 R21, -RZ, R21.H1_H1 ;  /* 0x30000015ff157230 */ /* 0x000fe20000004100 */
[----:B------:R-:W-:Y:S01]  /*16440*/  F2FP.F16.E4M3.UNPACK_B R42, R42.H1 ;  /* 0x0000002aff2a723e */ /* 0x000fe200030006ff */
[----:B------:R-:W-:Y:S01]  /*16450*/  HADD2.F32 R31, -RZ, R28.H0_H0 ;  /* 0x2000001cff1f7230 */ /* 0x000fe20000004100 */
[----:B------:R-:W-:Y:S01]  /*16460*/  F2FP.F16.E4M3.UNPACK_B R9, R8 ;  /* 0x00000008ff09723e */ /* 0x000fe200020006ff */
[----:B------:R-:W-:-:S02]  /*16470*/  HADD2.F32 R10, -RZ, R25.H0_H0 ;  /* 0x20000019ff0a7230 */ /* 0x000fc40000004100 */
[C---:B------:R-:W-:Y:S01]  /*16480*/  FMUL.FTZ R30, R21.reuse, R20 ;  /* 0x00000014151e7220 */ /* 0x040fe20000410000 */
[----:B------:R-:W-:Y:S01]  /*16490*/  HADD2.F32 R40, -RZ, R40.H1_H1 ;  /* 0x30000028ff287230 */ /* 0x000fe20000004100 */
[----:B------:R-:W-:Y:S01]  /*164a0*/  F2FP.F16.E4M3.UNPACK_B R8, R8.H1 ;  /* 0x00000008ff08723e */ /* 0x000fe200030006ff */
[----:B------:R-:W-:Y:S02]  /*164b0*/  HADD2.F32 R29, -RZ, R12.H0_H0 ;  /* 0x2000000cff1d7230 */ /* 0x000fe40000004100 */
[C---:B------:R-:W-:Y:S01]  /*164c0*/  FMUL.FTZ R35, R10.reuse, R31 ;  /* 0x0000001f0a237220 */ /* 0x040fe20000410000 */
[----:B------:R-:W-:Y:S02]  /*164d0*/  HADD2.F32 R5, -RZ, R5.H1_H1 ;  /* 0x30000005ff057230 */ /* 0x000fe40000004100 */
[----:B------:R-:W-:Y:S01]  /*164e0*/  FMUL.FTZ R21, R21, R40 ;  /* 0x0000002815157220 */ /* 0x000fe20000410000 */
[----:B------:R-:W-:Y:S02]  /*164f0*/  HADD2.F32 R6, -RZ, R14.H0_H0 ;  /* 0x2000000eff067230 */ /* 0x000fe40000004100 */
[----:B------:R-:W-:Y:S01]  /*16500*/  FMUL.FTZ R10, R10, R29 ;  /* 0x0000001d0a0a7220 */ /* 0x000fe20000410000 */
[----:B------:R-:W-:-:S02]  /*16510*/  HADD2.F32 R28, -RZ, R28.H1_H1 ;  /* 0x3000001cff1c7230 */ /* 0x000fc40000004100 */
[C---:B------:R-:W-:Y:S01]  /*16520*/  FFMA.FTZ R30, R5.reuse, R40, -R30 ;  /* 0x00000028051e7223 */ /* 0x040fe2000001081e */
[----:B------:R-:W-:Y:S01]  /*16530*/  FFMA.FTZ R40, R5, R20, R21 ;  /* 0x0000001405287223 */ /* 0x000fe20000010015 */
[C---:B------:R-:W-:Y:S01]  /*16540*/  FFMA.FTZ R35, R6.reuse, R29, -R35 ;  /* 0x0000001d06237223 */ /* 0x040fe20000010823 */
[----:B------:R-:W-:Y:S01]  /*16550*/  FFMA.FTZ R45, R6, R31, R10 ;  /* 0x0000001f062d7223 */ /* 0x000fe2000001000a */
[----:B------:R-:W-:Y:S01]  /*16560*/  HADD2.F32 R20, -RZ, R36.H0_H0 ;  /* 0x20000024ff147230 */ /* 0x000fe20000004100 */
[-C--:B------:R-:W-:Y:S01]  /*16570*/  F2FP.F16.E4M3.UNPACK_B R3, R4.reuse ;  /* 0x00000004ff03723e */ /* 0x080fe200020006ff */
[----:B------:R-:W-:Y:S01]  /*16580*/  HADD2.F32 R6, -RZ, R26.H0_H0 ;  /* 0x2000001aff067230 */ /* 0x000fe20000004100 */
[----:B------:R-:W-:Y:S01]  /*16590*/  F2FP.F16.E4M3.UNPACK_B R4, R4.H1 ;  /* 0x00000004ff04723e */ /* 0x000fe200030006ff */
[----:B------:R-:W-:Y:S02]  /*165a0*/  HADD2.F32 R25, -RZ, R25.H1_H1 ;  /* 0x30000019ff197230 */ /* 0x000fe40000004100 */
[----:B------:R-:W-:-:S02]  /*165b0*/  HADD2.F32 R12, -RZ, R12.H1_H1 ;  /* 0x3000000cff0c7230 */ /* 0x000fc40000004100 */
[C---:B------:R-:W-:Y:S01]  /*165c0*/  FMUL.FTZ R52, R6.reuse, R20 ;  /* 0x0000001406347220 */ /* 0x040fe20000410000 */
[----:B------:R-:W-:Y:S02]  /*165d0*/  HADD2.F32 R10, -RZ, R42.H0_H0 ;  /* 0x2000002aff0a7230 */ /* 0x000fe40000004100 */
[C---:B------:R-:W-:Y:S01]  /*165e0*/  FMUL.FTZ R21, R25.reuse, R28 ;  /* 0x0000001c19157220 */ /* 0x040fe20000410000 */
[----:B------:R-:W-:Y:S02]  /*165f0*/  HADD2.F32 R5, -RZ, R15.H0_H0 ;  /* 0x2000000fff057230 */ /* 0x000fe40000004100 */
[----:B------:R-:W-:Y:S01]  /*16600*/  FMUL.FTZ R25, R25, R12 ;  /* 0x0000000c19197220 */ /* 0x000fe20000410000 */
[----:B------:R-:W-:Y:S02]  /*16610*/  HADD2.F32 R14, -RZ, R14.H1_H1 ;  /* 0x3000000eff0e7230 */ /* 0x000fe40000004100 */
[----:B------:R-:W-:Y:S01]  /*16620*/  FMUL.FTZ R29, R6, R10 ;  /* 0x0000000a061d7220 */ /* 0x000fe20000410000 */
[----:B------:R-:W-:-:S02]  /*16630*/  HADD2.F32 R36, -RZ, R36.H1_H1 ;  /* 0x30000024ff247230 */ /* 0x000fc40000004100 */
[C---:B------:R-:W-:Y:S01]  /*16640*/  FFMA.FTZ R52, R5.reuse, R10, -R52 ;  /* 0x0000000a05347223 */ /* 0x040fe20000010834 */
[----:B------:R-:W-:Y:S01]  /*16650*/  F2FP.F16.E4M3.UNPACK_B R10, R27.H1 ;  /* 0x0000001bff0a723e */ /* 0x000fe200030006ff */
[C---:B------:R-:W-:Y:S01]  /*16660*/  FFMA.FTZ R46, R14.reuse, R12, -R21 ;  /* 0x0000000c0e2e7223 */ /* 0x040fe20000010815 */
[----:B------:R-:W-:Y:S01]  /*16670*/  FFMA.FTZ R48, R14, R28, R25 ;  /* 0x0000001c0e307223 */ /* 0x000fe20000010019 */
[----:B------:R-:W-:Y:S01]  /*16680*/  HADD2.F32 R26, -RZ, R26.H1_H1 ;  /* 0x3000001aff1a7230 */ /* 0x000fe20000004100 */
[----:B------:R-:W-:Y:S01]  /*16690*/  F2FP.F16.E4M3.UNPACK_B R14, R33.H1 ;  /* 0x00000021ff0e723e */ /* 0x000fe200030006ff */
[----:B------:R-:W-:Y:S02]  /*166a0*/  HADD2.F32 R42, -RZ, R42.H1_H1 ;  /* 0x3000002aff2a7230 */ /* 0x000fe40000004100 */
[----:B------:R-:W-:Y:S01]  /*166b0*/  FFMA.FTZ R47, R5, R20, R29 ;  /* 0x00000014052f7223 */ /* 0x000fe2000001001d */
[----:B------:R-:W-:Y:S02]  /*166c0*/  HADD2.F32 R6, -RZ, R8.H0_H0 ;  /* 0x20000008ff067230 */ /* 0x000fe40000004100 */
[----:B------:R-:W-:Y:S01]  /*166d0*/  FMUL.FTZ R28, R26, R36 ;  /* 0x000000241a1c7220 */ /* 0x000fe20000410000 */
[----:B------:R-:W-:-:S02]  /*166e0*/  HADD2.F32 R12, -RZ, R10.H0_H0 ;  /* 0x2000000aff0c7230 */ /* 0x000fc40000004100 */
[----:B------:R-:W-:Y:S01]  /*166f0*/  FMUL.FTZ R25, R26, R42 ;  /* 0x0000002a1a197220 */ /* 0x000fe20000410000 */
[----:B------:R-:W-:Y:S01]  /*16700*/  HADD2.F32 R15, -RZ, R15.H1_H1 ;  /* 0x3000000fff0f7230 */ /* 0x000fe20000004100 */
[----:B------:R-:W-:Y:S01]  /*16710*/  F2FP.F16.E4M3.UNPACK_B R33, R33 ;  /* 0x00000021ff21723e */ /* 0x000fe200020006ff */
[----:B------:R-:W-:Y:S02]  /*16720*/  HADD2.F32 R20, -RZ, R14.H0_H0 ;  /* 0x2000000eff147230 */ /* 0x000fe40000004100 */
[----:B------:R-:W-:Y:S01]  /*16730*/  FMUL.FTZ R21, R6, R12 ;  /* 0x0000000c06157220 */ /* 0x000fe20000410000 */
[----:B------:R-:W-:Y:S02]  /*16740*/  HADD2.F32 R5, -RZ, R4.H0_H0 ;  /* 0x20000004ff057230 */ /* 0x000fe40000004100 */
[C---:B------:R-:W-:Y:S01]  /*16750*/  FFMA.FTZ R49, R15.reuse, R42, -R28 ;  /* 0x0000002a0f317223 */ /* 0x040fe2000001081c */
[----:B------:R-:W-:Y:S01]  /*16760*/  FFMA.FTZ R42, R15, R36, R25 ;  /* 0x000000240f2a7223 */ /* 0x000fe20000010019 */
[----:B------:R-:W-:-:S02]  /*16770*/  HADD2.F32 R8, -RZ, R8.H1_H1 ;  /* 0x30000008ff087230 */ /* 0x000fc40000004100 */
[-C--:B------:R-:W-:Y:S01]  /*16780*/  FMUL.FTZ R26, R6, R20.reuse ;  /* 0x00000014061a7220 */ /* 0x080fe20000410000 */
[C---:B------:R-:W-:Y:S01]  /*16790*/  FFMA.FTZ R25, R5.reuse, R20, R21 ;  /* 0x0000001405197223 */ /* 0x040fe20000010015 */
[----:B------:R-:W-:Y:S01]  /*167a0*/  HADD2.F32 R21, -RZ, R14.H1_H1 ;  /* 0x3000000eff157230 */ /* 0x000fe20000004100 */
[----:B------:R-:W-:Y:S01]  /*167b0*/  F2FP.F16.E4M3.UNPACK_B R27, R27 ;  /* 0x0000001bff1b723e */ /* 0x000fe200020006ff */
[----:B------:R-:W-:Y:S02]  /*167c0*/  HADD2.F32 R15, -RZ, R10.H1_H1 ;  /* 0x3000000aff0f7230 */ /* 0x000fe40000004100 */
[----:B------:R-:W-:Y:S01]  /*167d0*/  FFMA.FTZ R26, R5, R12, -R26 ;  /* 0x0000000c051a7223 */ /* 0x000fe2000001081a */
[----:B------:R-:W-:Y:S02]  /*167e0*/  HADD2.F32 R4, -RZ, R4.H1_H1 ;  /* 0x30000004ff047230 */ /* 0x000fe40000004100 */
[----:B------:R-:W-:Y:S01]  /*167f0*/  FMUL.FTZ R29, R8, R21 ;  /* 0x00000015081d7220 */ /* 0x000fe20000410000 */
[----:B------:R-:W-:-:S02]  /*16800*/  HADD2.F32 R5, -RZ, R9.H0_H0 ;  /* 0x20000009ff057230 */ /* 0x000fc40000004100 */
[-C--:B------:R-:W-:Y:S01]  /*16810*/  FMUL.FTZ R6, R8, R15.reuse ;  /* 0x0000000f08067220 */ /* 0x080fe20000410000 */
[--C-:B------:R-:W-:Y:S02]  /*16820*/  HADD2.F32 R8, -RZ, R33.reuse.H0_H0 ;  /* 0x20000021ff087230 */ /* 0x100fe40000004100 */
[C---:B------:R-:W-:Y:S01]  /*16830*/  FFMA.FTZ R29, R4.reuse, R15, -R29 ;  /* 0x0000000f041d7223 */ /* 0x040fe2000001081d */
[----:B------:R-:W-:Y:S02]  /*16840*/  HADD2.F32 R10, -RZ, R33.H1_H1 ;  /* 0x30000021ff0a7230 */ /* 0x000fe40000004100 */
[----:B------:R-:W-:Y:S01]  /*16850*/  FFMA.FTZ R28, R4, R21, R6 ;  /* 0x00000015041c7223 */ /* 0x000fe20000010006 */
[----:B------:R-:W-:Y:S02]  /*16860*/  HADD2.F32 R6, -RZ, R27.H0_H0 ;  /* 0x2000001bff067230 */ /* 0x000fe40000004100 */
[----:B------:R-:W-:Y:S01]  /*16870*/  FMUL.FTZ R15, R5, R8 ;  /* 0x00000008050f7220 */ /* 0x000fe20000410000 */
[----:B------:R-:W-:Y:S01]  /*16880*/  HADD2.F32 R4, -RZ, R3.H0_H0 ;  /* 0x20000003ff047230 */ /* 0x000fe20000004100 */
[----:B------:R-:W-:Y:S01]  /*16890*/  F2FP.F16.E4M3.UNPACK_B R12, R34.H1 ;  /* 0x00000022ff0c723e */ /* 0x000fe200030006ff */
[----:B------:R-:W-:-:S02]  /*168a0*/  HADD2.F32 R9, -RZ, R9.H1_H1 ;  /* 0x30000009ff097230 */ /* 0x000fc40000004100 */
[-C--:B------:R-:W-:Y:S01]  /*168b0*/  FMUL.FTZ R5, R5, R6.reuse ;  /* 0x0000000605057220 */ /* 0x080fe20000410000 */
[----:B------:R-:W-:Y:S02]  /*168c0*/  HADD2.F32 R3, -RZ, R3.H1_H1 ;  /* 0x30000003ff037230 */ /* 0x000fe40000004100 */
[C---:B------:R-:W-:Y:S01]  /*168d0*/  FFMA.FTZ R15, R4.reuse, R6, -R15 ;  /* 0x00000006040f7223 */ /* 0x040fe2000001080f */
[----:B------:R-:W-:Y:S02]  /*168e0*/  HADD2.F32 R6, -RZ, R27.H1_H1 ;  /* 0x3000001bff067230 */ /* 0x000fe40000004100 */
[C---:B------:R-:W-:Y:S01]  /*168f0*/  FMUL.FTZ R20, R9.reuse, R10 ;  /* 0x0000000a09147220 */ /* 0x040fe20000410000 */
[----:B------:R-:W-:Y:S01]  /*16900*/  FFMA.FTZ R14, R4, R8, R5 ;  /* 0x00000008040e7223 */ /* 0x000fe20000010005 */
[----:B------:R-:W-:Y:S01]  /*16910*/  F2FP.F16.E4M3.UNPACK_B R5, R32.H1 ;  /* 0x00000020ff05723e */ /* 0x000fe200030006ff */
[----:B------:R-:W-:Y:S02]  /*16920*/  HADD2.F32 R8, -RZ, R12.H0_H0 ;  /* 0x2000000cff087230 */ /* 0x000fe40000004100 */
[----:B------:R-:W-:Y:S01]  /*16930*/  FMUL.FTZ R9, R9, R6 ;  /* 0x0000000609097220 */ /* 0x000fe20000410000 */
        /* <DEDUP_REMOVED lines=10> */
[----:B------:R-:W-:Y:S01]  /*169e0*/  HADD2.F32 R5, -RZ, R5.H1_H1 ;  /* 0x30000005ff057230 */ /* 0x000fe20000004100 */
[----:B------:R-:W-:Y:S01]  /*169f0*/  F2FP.F16.E4M3.UNPACK_B R32, R32 ;  /* 0x00000020ff20723e */ /* 0x000fe200020006ff */
[----:B------:R-:W-:Y:S02]  /*16a00*/  HADD2.F32 R13, -RZ, R13.H1_H1 ;  /* 0x3000000dff0d7230 */ /* 0x000fe40000004100 */
[C---:B------:R-:W-:Y:S01]  /*16a10*/  FMUL.FTZ R6, R24.reuse, R12 ;  /* 0x0000000c18067220 */ /* 0x040fe20000410000 */
[----:B------:R-:W-:Y:S01]  /*16a20*/  F2FP.F16.E4M3.UNPACK_B R34, R34 ;  /* 0x00000022ff22723e */ /* 0x000fe200020006ff */
[-C--:B------:R-:W-:Y:S01]  /*16a30*/  FMUL.FTZ R9, R24, R5.reuse ;  /* 0x0000000518097220 */ /* 0x080fe20000410000 */
[----:B------:R-:W-:Y:S01]  /*16a40*/  FFMA.FTZ R24, R3, R8, R4 ;  /* 0x0000000803187223 */ /* 0x000fe20000010004 */
[----:B------:R-:W-:Y:S01]  /*16a50*/  FFMA.FTZ R36, R13, R5, -R6 ;  /* 0x000000050d247223 */ /* 0x000fe20000010806 */
[----:B------:R-:W-:-:S02]  /*16a60*/  HADD2.F32 R5, -RZ, R32.H0_H0 ;  /* 0x20000020ff057230 */ /* 0x000fc40000004100 */
[----:B------:R-:W-:Y:S01]  /*16a70*/  FFMA.FTZ R31, R13, R12, R9 ;  /* 0x0000000c0d1f7223 */ /* 0x000fe20000010009 */
[--C-:B------:R-:W-:Y:S02]  /*16a80*/  HADD2.F32 R6, -RZ, R34.reuse.H0_H0 ;  /* 0x20000022ff067230 */ /* 0x100fe40000004100 */
[--C-:B------:R-:W-:Y:S02]  /*16a90*/  HADD2.F32 R4, -RZ, R11.reuse.H0_H0 ;  /* 0x2000000bff047230 */ /* 0x100fe40000004100 */
[----:B------:R-:W-:Y:S01]  /*16aa0*/  HADD2.F32 R34, -RZ, R34.H1_H1 ;  /* 0x30000022ff227230 */ /* 0x000fe20000004100 */
[----:B------:R-:W-:Y:S01]  /*16ab0*/  F2FP.SATFINITE.E4M3.F32.PACK_AB_MERGE_C R24, R31, R24, RZ ;  /* 0x000000181f18723e */ /* 0x000fe200048070ff */
[----:B------:R-:W-:Y:S02]  /*16ac0*/  HADD2.F32 R11, -RZ, R11.H1_H1 ;  /* 0x3000000bff0b7230 */ /* 0x000fe40000004100 */
[----:B------:R-:W-:Y:S01]  /*16ad0*/  FMUL.FTZ R8, R4, R6 ;  /* 0x0000000604087220 */ /* 0x000fe20000410000 */
[----:B------:R-:W-:-:S02]  /*16ae0*/  HADD2.F32 R32, -RZ, R32.H1_H1 ;  /* 0x30000020ff207230 */ /* 0x000fc40000004100 */
[-C--:B------:R-:W-:Y:S01]  /*16af0*/  FMUL.FTZ R9, R4, R5.reuse ;  /* 0x0000000504097220 */ /* 0x080fe20000410000 */
[--C-:B------:R-:W-:Y:S02]  /*16b00*/  HADD2.F32 R3, -RZ, R7.reuse.H0_H0 ;  /* 0x20000007ff037230 */ /* 0x100fe40000004100 */
[C---:B------:R-:W-:Y:S01]  /*16b10*/  FMUL.FTZ R4, R11.reuse, R34 ;  /* 0x000000220b047220 */ /* 0x040fe20000410000 */
[----:B------:R-:W-:Y:S02]  /*16b20*/  HADD2.F32 R7, -RZ, R7.H1_H1 ;  /* 0x30000007ff077230 */ /* 0x000fe40000004100 */
[----:B------:R-:W-:Y:S01]  /*16b30*/  FMUL.FTZ R11, R11, R32 ;  /* 0x000000200b0b7220 */ /* 0x000fe20000410000 */
        /* <DEDUP_REMOVED lines=9> */
[----:B------:R-:W-:Y:S02]  /*16bd0*/  F2FP.SATFINITE.E4M3.F32.PACK_AB_MERGE_C R11, R42, R47, RZ ;  /* 0x0000002f2a0b723e */ /* 0x000fe400048070ff */
[----:B------:R-:W-:-:S02]  /*16be0*/  F2FP.SATFINITE.E4M3.F32.PACK_AB_MERGE_C R8, R28, R25, RZ ;  /* 0x000000191c08723e */ /* 0x000fc400048070ff */
[----:B------:R-:W-:Y:S02]  /*16bf0*/  F2FP.SATFINITE.E4M3.F32.PACK_AB_MERGE_C R5, R41, R38, R5 ;  /* 0x000000262905723e */ /* 0x000fe40004807005 */
[----:B------:R-:W-:Y:S02]  /*16c00*/  F2FP.SATFINITE.E4M3.F32.PACK_AB_MERGE_C R7, R46, R35, R7 ;  /* 0x000000232e07723e */ /* 0x000fe40004807007 */
[----:B------:R-:W-:Y:S02]  /*16c10*/  F2FP.SATFINITE.E4M3.F32.PACK_AB_MERGE_C R4, R20, R15, R4 ;  /* 0x0000000f1404723e */ /* 0x000fe40004807004 */
[----:B------:R-:W-:Y:S02]  /*16c20*/  F2FP.SATFINITE.E4M3.F32.PACK_AB_MERGE_C R6, R13, R10, R6 ;  /* 0x0000000a0d06723e */ /* 0x000fe40004807006 */
[----:B------:R-:W-:Y:S02]  /*16c30*/  F2FP.SATFINITE.E4M3.F32.PACK_AB_MERGE_C R9, R37, R44, R9 ;  /* 0x0000002c2509723e */ /* 0x000fe40004807009 */
[----:B------:R-:W-:Y:S01]  /*16c40*/  F2FP.SATFINITE.E4M3.F32.PACK_AB_MERGE_C R11, R48, R45, R11 ;  /* 0x0000002d300b723e */ /* 0x000fe2000480700b */
[----:B------:R4:W-:Y:S01]  /*16c50*/  STS.128 [R216+0x14400], R4 ;  /* 0x01440004d8007388 */ /* 0x0009e20000000c00 */
[----:B------:R-:W-:-:S02]  /*16c60*/  F2FP.SATFINITE.E4M3.F32.PACK_AB_MERGE_C R8, R21, R14, R8 ;  /* 0x0000000e1508723e */ /* 0x000fc40004807008 */
[----:B------:R-:W-:-:S05]  /*16c70*/  F2FP.SATFINITE.E4M3.F32.PACK_AB_MERGE_C R10, R34, R3, R24 ;  /* 0x00000003220a723e */ /* 0x000fca0004807018 */
[----:B------:R4:W-:Y:S02]  /*16c80*/  STS.128 [R0+0x14400], R8 ;  /* 0x0144000800007388 */ /* 0x0009e40000000c00 */
.L_x_543:
[----:B------:R-:W-:Y:S05]  /*16c90*/  BSYNC B0 ;  /* 0x0000000000007941 */ /* 0x000fea0003800000 */
.L_x_533:
[----:B------:R-:W-:Y:S01]  /*16ca0*/  @!PT LDS RZ, [RZ] ;  /* 0x00000000fffff984 */ /* 0x000fe20000000800 */
[----:B------:R-:W-:Y:S01]  /*16cb0*/  @!PT LDS RZ, [RZ] ;  /* 0x00000000fffff984 */ /* 0x000fe20000000800 */
[----:B------:R-:W-:Y:S01]  /*16cc0*/  @!PT LDS RZ, [RZ] ;  /* 0x00000000fffff984 */ /* 0x000fe20000000800 */
[----:B------:R-:W-:Y:S01]  /*16cd0*/  @!PT LDS RZ, [RZ] ;  /* 0x00000000fffff984 */ /* 0x000fe20000000800 */
[----:B------:R0:W-:Y:S06]  /*16ce0*/  MEMBAR.ALL.CTA ;  /* 0x0000000000007992 */ /* 0x0001ec0000008000 */
[----:B0-----:R-:W0:Y:S01]  /*16cf0*/  FENCE.VIEW.ASYNC.S ;  /* 0x00000000000073c6 */ /* 0x001e220000000000 */
[----:B------:R-:W-:Y:S05]  /*16d00*/  WARPSYNC.ALL ;  /* 0x0000000000007948 */ /* 0x000fea0003800000 */
[----:B0-----:R-:W-:Y:S06]  /*16d10*/  BAR.SYNC.DEFER_BLOCKING 0xd, 0x100 ;  /* 0x0344000000007b1d */ /* 0x001fec0000010000 */
.L_x_531:
[----:B--234-:R-:W-:-:S05]  /*16d20*/  IMAD.U32 R0, RZ, RZ, UR53 ;  /* 0x00000035ff007e24 */ /* 0x01cfca000f8e00ff */
[----:B------:R-:W-:-:S13]  /*16d30*/  ISETP.NE.AND P0, PT, R0, 0x3, PT ;  /* 0x000000030000780c */ /* 0x000fda0003f05270 */
[----:B------:R-:W-:Y:S05]  /*16d40*/  @!P0 BRA `(.L_x_566) ;  /* 0x0000000000048947 */ /* 0x000fea0003800000 */
[----:B------:R-:W-:Y:S01]  /*16d50*/  BPT.TRAP 0x1 ;  /* 0x000000040000795c */ /* 0x000fe20000300000 */
.L_x_566:
[----:B-1----:R-:W-:Y:S01]  /*16d60*/  IMAD R3, R148, 0x8, R18 ;  /* 0x0000000894037824 */ /* 0x002fe200078e0212 */
[----:B------:R-:W-:-:S04]  /*16d70*/  SHF.L.U32 R0, R175, 0x1f, RZ ;  /* 0x0000001faf007819 */ /* 0x000fc800000006ff */
[----:B------:R1:W2:Y:S01]  /*16d80*/  SYNCS.PHASECHK.TRANS64.TRYWAIT P2, [R3+URZ+0x29830], R0 ;  /* 0x02983000030075a7 */ /* 0x0002a2000804017f */
[----:B------:R-:W-:Y:S05]  /*16d90*/  @!P0 BRA `(.L_x_567) ;  /* 0x0000000000048947 */ /* 0x000fea0003800000 */
[----:B------:R-:W-:Y:S01]  /*16da0*/  BPT.TRAP 0x1 ;  /* 0x000000040000795c */ /* 0x000fe20000300000 */
.L_x_567:
[----:B-----5:R-:W3:Y:S01]  /*16db0*/  S2R R4, SR_TID.X ;  /* 0x0000000000047919 */ /* 0x020ee20000002100 */
[----:B------:R-:W-:Y:S01]  /*16dc0*/  IMAD.MOV.U32 R87, RZ, RZ, RZ ;  /* 0x000000ffff577224 */ /* 0x000fe200078e00ff */
[----:B---3--:R-:W-:-:S04]  /*16dd0*/  LOP3.LUT R4, R4, 0x7f, RZ, 0xc0, !PT ;  /* 0x0000007f04047812 */ /* 0x008fc800078ec0ff */
[----:B------:R-:W-:Y:S01]  /*16de0*/  ISETP.NE.AND P1, PT, R4, RZ, PT ;  /* 0x000000ff0400720c */ /* 0x000fe20003f25270 */
[----:B--2---:R-:W-:-:S12]  /*16df0*/  @P2 BRA `(.L_x_568) ;  /* 0x0000000000082947 */ /* 0x004fd80003800000 */
[----:B------:R-:W2:Y:S02]  /*16e00*/  SYNCS.PHASECHK.TRANS64.TRYWAIT P2, [R3+URZ+0x29830], R0 ;  /* 0x02983000030075a7 */ /* 0x000ea4000804017f */
[----:B--2---:R-:W-:Y:S05]  /*16e10*/  @!P2 BRA `(.L_x_569) ;  /* 0x0000011400d4a947 */ /* 0x004fea0003800000 */
.L_x_568:
[----:B------:R-:W-:Y:S05]  /*16e20*/  WARPSYNC.ALL ;  /* 0x0000000000007948 */ /* 0x000fea0003800000 */
[----:B-12---:R-:W-:Y:S01]  /*16e30*/  IADD3 R0, R18, 0x1a400, RZ ;  /* 0x0001a40012007810 */ /* 0x006fe20007ffe0ff */
[----:B------:R-:W-:Y:S01]  /*16e40*/  IMAD.MOV.U32 R5, RZ, RZ, -0x7fffffe0 ;  /* 0x80000020ff057424 */ /* 0x000fe200078e00ff */
[----:B------:R-:W-:Y:S01]  /*16e50*/  R2UR UR44, R50 ;  /* 0x00000000322c72ca */ /* 0x000fe200000e0000 */
[----:B------:R-:W-:Y:S01]  /*16e60*/  WARPGROUP.ARRIVE ;  /* 0x00000000000079c5 */ /* 0x000fe20000000000 */
[----:B------:R-:W-:Y:S01]  /*16e70*/  SHF.R.U32.HI R0, RZ, 0x4, R0 ;  /* 0x00000004ff007819 */ /* 0x000fe20000011600 */
[----:B------:R-:W-:Y:S01]  /*16e80*/  UMOV UR25, 0x80000020 ;  /* 0x8000002000197882 */ /* 0x000fe20000000000 */
[----:B------:R-:W-:Y:S01]  /*16e90*/  R2UR UR27, R5 ;  /* 0x00000000051b72ca */ /* 0x000fe200000e0000 */
[----:B------:R-:W-:Y:S01]  /*16ea0*/  IMAD.MOV.U32 R9, RZ, RZ, -0x7fffffe0 ;  /* 0x80000020ff097424 */ /* 0x000fe200078e00ff */
[----:B------:R-:W-:Y:S01]  /*16eb0*/  LOP3.LUT R0, R0, 0x3fff, RZ, 0xc0, !PT ;  /* 0x00003fff00007812 */ /* 0x000fe200078ec0ff */
[----:B------:R-:W-:Y:S01]  /*16ec0*/  UMOV UR9, UR25 ;  /* 0x0000001900097c82 */ /* 0x000fe20008000000 */
[----:B------:R-:W-:Y:S01]  /*16ed0*/  MOV R7, 0x80000020 ;  /* 0x8000002000077802 */ /* 0x000fe20000000f00 */
[----:B------:R-:W-:Y:S01]  /*16ee0*/  UMOV UR13, UR25 ;  /* 0x00000019000d7c82 */ /* 0x000fe20008000000 */
[----:B------:R-:W-:Y:S01]  /*16ef0*/  LOP3.LUT R0, R0, 0x10000, RZ, 0xfc, !PT ;  /* 0x0001000000007812 */ /* 0x000fe200078efcff */
[----:B------:R-:W-:Y:S01]  /*16f00*/  UMOV UR17, UR25 ;  /* 0x0000001900117c82 */ /* 0x000fe20008000000 */
[----:B------:R-:W-:Y:S01]  /*16f10*/  R2UR UR11, R9 ;  /* 0x00000000090b72ca */ /* 0x000fe200000e0000 */
[----:B------:R-:W-:Y:S01]  /*16f20*/  ULOP3.LUT UR44, UR44, 0x10000, URZ, 0xfc, !UPT ;  /* 0x000100002c2c7892 */ /* 0x000fe2000f8efc3f */
[----:B------:R-:W-:Y:S01]  /*16f30*/  MOV R9, 0x80000020 ;  /* 0x8000002000097802 */ /* 0x000fe20000000f00 */
[----:B------:R-:W-:Y:S01]  /*16f40*/  IMAD R4, R148, 0x780, R0 ;  /* 0x0000078094047824 */ /* 0x000fe200078e0200 */
[----:B------:R-:W-:Y:S01]  /*16f50*/  UMOV UR5, 0x80000020 ;  /* 0x8000002000057882 */ /* 0x000fe20000000000 */
[----:B------:R-:W-:Y:S01]  /*16f60*/  IMAD.MOV.U32 R11, RZ, RZ, -0x7fffffe0 ;  /* 0x80000020ff0b7424 */ /* 0x000fe200078e00ff */
[----:B------:R-:W-:Y:S01]  /*16f70*/  R2UR UR19, R9 ;  /* 0x00000000091372ca */ /* 0x000fe200000e0000 */
[C---:B------:R-:W-:Y:S01]  /*16f80*/  VIADD R6, R4.reuse, 0x80 ;  /* 0x0000008004067836 */ /* 0x040fe20000000000 */
[C---:B------:R-:W-:Y:S01]  /*16f90*/  R2UR UR26, R4.reuse ;  /* 0x00000000041a72ca */ /* 0x040fe200000e0000 */
[----:B------:R-:W-:Y:S01]  /*16fa0*/  UMOV UR24, UR44 ;  /* 0x0000002c00187c82 */ /* 0x000fe20008000000 */
[C---:B------:R-:W-:Y:S01]  /*16fb0*/  VIADD R8, R4.reuse, 0x100 ;  /* 0x0000010004087836 */ /* 0x040fe20000000000 */
[----:B------:R-:W-:Y:S01]  /*16fc0*/  UMOV UR8, UR24 ;  /* 0x0000001800087c82 */ /* 0x000fe20008000000 */
[----:B------:R-:W-:Y:S01]  /*16fd0*/  UMOV UR12, UR24 ;  /* 0x00000018000c7c82 */ /* 0x000fe20008000000 */
[----:B------:R-:W-:Y:S01]  /*16fe0*/  UMOV UR16, UR24 ;  /* 0x0000001800107c82 */ /* 0x000fe20008000000 */
[----:B------:R-:W-:Y:S01]  /*16ff0*/  VIADD R10, R4, 0x2 ;  /* 0x00000002040a7836 */ /* 0x000fe20000000000 */
[----:B------:R-:W-:Y:S01]  /*17000*/  R2UR UR10, R8 ;  /* 0x00000000080a72ca */ /* 0x000fe200000e0000 */
[----:B------:R-:W-:Y:S01]  /*17010*/  UIADD3 UR4, UR44, 0x2, URZ ;  /* 0x000000022c047890 */ /* 0x000fe2000fffe03f */
[----:B------:R-:W-:Y:S01]  /*17020*/  IADD3 R8, R4, 0x200, RZ ;  /* 0x0000020004087810 */ /* 0x000fe20007ffe0ff */
[----:B------:R-:W-:Y:S01]  /*17030*/  UMOV UR21, UR5 ;  /* 0x0000000500157c82 */ /* 0x000fe20008000000 */
[----:B------:R-:W-:Y:S01]  /*17040*/  R2UR UR6, R10 ;  /* 0x000000000a0672ca */ /* 0x000fe200000e0000 */
[----:B------:R-:W-:Y:S01]  /*17050*/  VIADD R10, R4, 0x280 ;  /* 0x00000280040a7836 */ /* 0x000fe20000000000 */
[----:B------:R-:W-:Y:S01]  /*17060*/  QGMMA.64x32x32.F32.E4M3.E4M3 R104, gdesc[UR24], RZ, !UPT, gsb0 ;  /* 0x00600000186879f3 */ /* 0x000fe2000c0008ff */
[----:B------:R-:W-:Y:S01]  /*17070*/  R2UR UR26, R6 ;  /* 0x00000000061a72ca */ /* 0x000fe200000e0000 */
[----:B------:R-:W-:Y:S01]  /*17080*/  VIADD R6, R4, 0x180 ;  /* 0x0000018004067836 */ /* 0x000fe20000000000 */
[----:B------:R-:W-:Y:S01]  /*17090*/  R2UR UR27, R7 ;  /* 0x00000000071b72ca */ /* 0x000fe200000e0000 */
[----:B------:R-:W-:Y:S01]  /*170a0*/  IMAD.MOV.U32 R7, RZ, RZ, -0x7fffffe0 ;  /* 0x80000020ff077424 */ /* 0x000fe200078e00ff */
[----:B------:R-:W-:Y:S01]  /*170b0*/  R2UR UR18, R8 ;  /* 0x00000000081272ca */ /* 0x000fe200000e0000 */
[----:B------:R-:W-:Y:S01]  /*170c0*/  UMOV UR20, UR4 ;  /* 0x0000000400147c82 */ /* 0x000fe20008000000 */
[----:B------:R-:W-:Y:S01]  /*170d0*/  R2UR UR14, R6 ;  /* 0x00000000060e72ca */ /* 0x000fe200000e0000 */
[C---:B------:R-:W-:Y:S01]  /*170e0*/  VIADD R6, R4.reuse, 0x82 ;  /* 0x0000008204067836 */ /* 0x040fe20000000000 */
[----:B------:R-:W-:Y:S01]  /*170f0*/  R2UR UR15, R7 ;  /* 0x00000000070f72ca */ /* 0x000fe200000e0000 */
[----:B------:R-:W-:Y:S01]  /*17100*/  IMAD.MOV.U32 R7, RZ, RZ, -0x7fffffe0 ;  /* 0x80000020ff077424 */ /* 0x000fe200078e00ff */
[----:B------:R-:W-:Y:S01]  /*17110*/  R2UR UR7, R11 ;  /* 0x000000000b0772ca */ /* 0x000fe200000e0000 */
[----:B------:R-:W-:Y:S01]  /*17120*/  IMAD.MOV.U32 R11, RZ, RZ, -0x7fffffe0 ;  /* 0x80000020ff0b7424 */ /* 0x000fe200078e00ff */
[C---:B------:R-:W-:Y:S01]  /*17130*/  IADD3 R8, R4.reuse, 0x102, RZ ;  /* 0x0000010204087810 */ /* 0x040fe20007ffe0ff */
[----:B------:R-:W-:Y:S01]  /*17140*/  VIADD R78, R4, 0x602 ;  /* 0x00000602044e7836 */ /* 0x000fe20000000000 */
[----:B------:R-:W-:Y:S01]  /*17150*/  MOV R9, 0x80000020 ;  /* 0x8000002000097802 */ /* 0x000fe20000000f00 */
[----:B------:R-:W-:Y:S01]  /*17160*/  IMAD.MOV.U32 R5, RZ, RZ, -0x7fffffe0 ;  /* 0x80000020ff057424 */ /* 0x000fe200078e00ff */
[----:B------:R-:W-:Y:S01]  /*17170*/  MOV R79, 0x80000020 ;  /* 0x80000020004f7802 */ /* 0x000fe20000000f00 */
[----:B------:R-:W-:Y:S01]  /*17180*/  ULDC UR56, c[0x0][0x988] ;  /* 0x0002620000387ab9 */ /* 0x000fe20000000800 */
[----:B------:R-:W-:-:S02]  /*17190*/  WARPGROUP.DEPBAR.LE gsb0, 0x0 ;  /* 0x00008000000079c5 */ /* 0x000fc40000010000 */
[----:B------:R-:W-:-:S06]  /*171a0*/  WARPGROUP.ARRIVE ;  /* 0x00000000000079c5 */ /* 0x000fcc0000000000 */
[----:B------:R-:W-:Y:S03]  /*171b0*/  QGMMA.64x32x32.F32.E4M3.E4M3 R88, gdesc[UR24], RZ, !UPT, gsb0 ;  /* 0x00600000185879f3 */ /* 0x000fe6000c0008ff */
[----:B------:R-:W-:Y:S02]  /*171c0*/  WARPGROUP.DEPBAR.LE gsb0, 0x0 ;  /* 0x00008000000079c5 */ /* 0x000fe40000010000 */
[----:B------:R-:W-:-:S06]  /*171d0*/  WARPGROUP.ARRIVE ;  /* 0x00000000000079c5 */ /* 0x000fcc0000000000 */
[----:B------:R-:W-:Y:S01]  /*171e0*/  QGMMA.64x32x32.F32.E4M3.E4M3 R56, gdesc[UR8], RZ, !UPT, gsb0 ;  /* 0x00600000083879f3 */ /* 0x000fe2000c0008ff */
[----:B------:R-:W-:Y:S01]  /*171f0*/  R2UR UR10, R10 ;  /* 0x000000000a0a72ca */ /* 0x000fe200000e0000 */
[----:B------:R-:W-:Y:S01]  /*17200*/  UIADD3 UR8, UR44, 0x200, URZ ;  /* 0x000002002c087890 */ /* 0x000fe2000fffe03f */
[----:B------:R-:W-:Y:S01]  /*17210*/  R2UR UR11, R11 ;  /* 0x000000000b0b72ca */ /* 0x000fe200000e0000 */
[----:B------:R-:W-:Y:S01]  /*17220*/  UMOV UR9, 0x80000020 ;  /* 0x8000002000097882 */ /* 0x000fe20000000000 */
[----:B------:R-:W-:Y:S01]  /*17230*/  IADD3 R10, R4, 0x282, RZ ;  /* 0x00000282040a7810 */ /* 0x000fe20007ffe0ff */
[----:B------:R-:W-:Y:S01]  /*17240*/  UMOV UR29, UR9 ;  /* 0x00000009001d7c82 */ /* 0x000fe20008000000 */
[----:B------:R-:W-:Y:S02]  /*17250*/  MOV R11, 0x80000020 ;  /* 0x80000020000b7802 */ /* 0x000fe40000000f00 */
[----:B------:R-:W-:Y:S01]  /*17260*/  UMOV UR28, UR8 ;  /* 0x00000008001c7c82 */ /* 0x000fe20008000000 */
[----:B------:R-:W-:-:S02]  /*17270*/  WARPGROUP.DEPBAR.LE gsb0, 0x0 ;  /* 0x00008000000079c5 */ /* 0x000fc40000010000 */
[----:B------:R-:W-:-:S06]  /*17280*/  WARPGROUP.ARRIVE ;  /* 0x00000000000079c5 */ /* 0x000fcc0000000000 */
[----:B------:R-:W-:Y:S01]  /*17290*/  QGMMA.64x32x32.F32.E4M3.E4M3 R40, gdesc[UR12], RZ, !UPT, gsb0 ;  /* 0x006000000c2879f3 */ /* 0x000fe2000c0008ff */
[----:B------:R-:W-:Y:S01]  /*172a0*/  R2UR UR14, R8 ;  /* 0x00000000080e72ca */ /* 0x000fe200000e0000 */
[----:B------:R-:W-:Y:S01]  /*172b0*/  UMOV UR12, UR4 ;  /* 0x00000004000c7c82 */ /* 0x000fe20008000000 */
[----:B------:R-:W-:Y:S01]  /*172c0*/  R2UR UR15, R9 ;  /* 0x00000000090f72ca */ /* 0x000fe200000e0000 */
[----:B------:R-:W-:Y:S01]  /*172d0*/  UMOV UR13, UR5 ;  /* 0x00000005000d7c82 */ /* 0x000fe20008000000 */
[----:B------:R-:W-:Y:S02]  /*172e0*/  VIADD R8, R4, 0x202 ;  /* 0x0000020204087836 */ /* 0x000fe40000000000 */
[----:B------:R-:W-:-:S03]  /*172f0*/  IMAD.MOV.U32 R9, RZ, RZ, -0x7fffffe0 ;  /* 0x80000020ff097424 */ /* 0x000fc600078e00ff */
[----:B------:R-:W-:Y:S01]  /*17300*/  R2UR UR22, R8 ;  /* 0x00000000081672ca */ /* 0x000fe200000e0000 */
[----:B------:R-:W-:Y:S01]  /*17310*/  VIADD R8, R4, 0x380 ;  /* 0x0000038004087836 */ /* 0x000fe20000000000 */
[----:B------:R-:W-:Y:S01]  /*17320*/  R2UR UR23, R9 ;  /* 0x00000000091772ca */ /* 0x000fe200000e0000 */
[----:B------:R-:W-:Y:S01]  /*17330*/  IMAD.MOV.U32 R9, RZ, RZ, -0x7fffffe0 ;  /* 0x80000020ff097424 */ /* 0x000fe200078e00ff */
[----:B------:R-:W-:Y:S02]  /*17340*/  WARPGROUP.DEPBAR.LE gsb0, 0x0 ;  /* 0x00008000000079c5 */ /* 0x000fe40000010000 */
[----:B------:R-:W-:-:S06]  /*17350*/  WARPGROUP.ARRIVE ;  /* 0x00000000000079c5 */ /* 0x000fcc0000000000 */
[----:B------:R-:W-:Y:S01]  /*17360*/  QGMMA.64x32x32.F32.E4M3.E4M3 R24, gdesc[UR16], RZ, !UPT, gsb0 ;  /* 0x00600000101879f3 */ /* 0x000fe2000c0008ff */
[----:B------:R-:W-:Y:S01]  /*17370*/  UMOV UR16, UR4 ;  /* 0x0000000400107c82 */ /* 0x000fe20008000000 */
[----:B------:R-:W-:Y:S01]  /*17380*/  UMOV UR17, UR5 ;  /* 0x0000000500117c82 */ /* 0x000fe20008000000 */
[----:B------:R-:W-:Y:S02]  /*17390*/  WARPGROUP.DEPBAR.LE gsb0, 0x0 ;  /* 0x00008000000079c5 */ /* 0x000fe40000010000 */
[----:B------:R-:W-:-:S06]  /*173a0*/  WARPGROUP.ARRIVE ;  /* 0x00000000000079c5 */ /* 0x000fcc0000000000 */
[----:B------:R-:W-:Y:S01]  /*173b0*/  QGMMA.64x32x32.F32.E4M3.E4M3 R104, gdesc[UR4], R104, gsb0 ;  /* 0x00600000046879f3 */ /* 0x000fe20008000868 */
[----:B------:R-:W-:Y:S01]  /*173c0*/  R2UR UR6, R6 ;  /* 0x00000000060672ca */ /* 0x000fe200000e0000 */
[----:B------:R-:W-:Y:S01]  /*173d0*/  VIADD R6, R4, 0x182 ;  /* 0x0000018204067836 */ /* 0x000fe20000000000 */
[----:B------:R-:W-:Y:S02]  /*173e0*/  R2UR UR7, R7 ;  /* 0x00000000070772ca */ /* 0x000fe400000e0000 */
[----:B------:R-:W-:Y:S02]  /*173f0*/  MOV R7, 0x80000020 ;  /* 0x8000002000077802 */ /* 0x000fe40000000f00 */
[----:B------:R-:W-:Y:S02]  /*17400*/  R2UR UR18, R6 ;  /* 0x00000000061272ca */ /* 0x000fe400000e0000 */
[----:B------:R-:W-:Y:S01]  /*17410*/  R2UR UR19, R7 ;  /* 0x00000000071372ca */ /* 0x000fe200000e0000 */
[----:B------:R-:W-:Y:S01]  /*17420*/  IMAD.MOV.U32 R7, RZ, RZ, -0x7fffffe0 ;  /* 0x80000020ff077424 */ /* 0x000fe200078e00ff */
[----:B------:R-:W-:Y:S01]  /*17430*/  IADD3 R6, R4, 0x300, RZ ;  /* 0x0000030004067810 */ /* 0x000fe20007ffe0ff */
[----:B------:R-:W-:-:S02]  /*17440*/  WARPGROUP.DEPBAR.LE gsb0, 0x0 ;  /* 0x00008000000079c5 */ /* 0x000fc40000010000 */
[----:B------:R-:W-:-:S06]  /*17450*/  WARPGROUP.ARRIVE ;  /* 0x00000000000079c5 */ /* 0x000fcc0000000000 */
[----:B------:R-:W-:Y:S01]  /*17460*/  QGMMA.64x32x32.F32.E4M3.E4M3 R88, gdesc[UR4], R88, gsb0 ;  /* 0x00600000045879f3 */ /* 0x000fe20008000858 */
[----:B------:R-:W-:Y:S02]  /*17470*/  ULDC UR6, c[0x0][0x988] ;  /* 0x0002620000067ab9 */ /* 0x000fe40000000800 */
[----:B------:R-:W-:Y:S02]  /*17480*/  WARPGROUP.DEPBAR.LE gsb0, 0x0 ;  /* 0x00008000000079c5 */ /* 0x000fe40000010000 */
[----:B------:R-:W-:-:S06]  /*17490*/  WARPGROUP.ARRIVE ;  /* 0x00000000000079c5 */ /* 0x000fcc0000000000 */
[----:B------:R-:W-:Y:S01]  /*174a0*/  QGMMA.64x32x32.F32.E4M3.E4M3 R56, gdesc[UR12], R56, gsb0 ;  /* 0x006000000c3879f3 */ /* 0x000fe20008000838 */
[----:B------:R-:W-:Y:S01]  /*174b0*/  R2UR UR14, R10 ;  /* 0x000000000a0e72ca */ /* 0x000fe200000e0000 */
[----:B------:R-:W-:Y:S01]  /*174c0*/  UIADD3 UR12, UR44, 0x202, URZ ;  /* 0x000002022c0c7890 */ /* 0x000fe2000fffe03f */
[----:B------:R-:W-:Y:S01]  /*174d0*/  R2UR UR15, R11 ;  /* 0x000000000b0f72ca */ /* 0x000fe200000e0000 */
[----:B------:R-:W-:Y:S01]  /*174e0*/  UMOV UR13, 0x80000020 ;  /* 0x80000020000d7882 */ /* 0x000fe20000000000 */
[----:B------:R-:W-:Y:S01]  /*174f0*/  VIADD R10, R4, 0x500 ;  /* 0x00000500040a7836 */ /* 0x000fe20000000000 */
[----:B------:R-:W-:Y:S01]  /*17500*/  UMOV UR33, UR13 ;  /* 0x0000000d00217c82 */ /* 0x000fe20008000000 */
[----:B------:R-:W-:Y:S02]  /*17510*/  IMAD.MOV.U32 R11, RZ, RZ, -0x7fffffe0 ;  /* 0x80000020ff0b7424 */ /* 0x000fe400078e00ff */
[----:B------:R-:W-:Y:S01]  /*17520*/  UMOV UR32, UR12 ;  /* 0x0000000c00207c82 */ /* 0x000fe20008000000 */
[----:B------:R-:W-:-:S02]  /*17530*/  WARPGROUP.DEPBAR.LE gsb0, 0x0 ;  /* 0x00008000000079c5 */ /* 0x000fc40000010000 */
[----:B------:R-:W-:-:S06]  /*17540*/  WARPGROUP.ARRIVE ;  /* 0x00000000000079c5 */ /* 0x000fcc0000000000 */
[----:B------:R-:W-:Y:S01]  /*17550*/  QGMMA.64x32x32.F32.E4M3.E4M3 R40, gdesc[UR16], R40, gsb0 ;  /* 0x00600000102879f3 */ /* 0x000fe20008000828 */
        /* <DEDUP_REMOVED lines=12> */
[----:B------:R-:W-:Y:S01]  /*17620*/  QGMMA.64x32x32.F32.E4M3.E4M3 R24, gdesc[UR20], R24, gsb0 ;  /* 0x00600000141879f3 */ /* 0x000fe20008000818 */
[----:B------:R-:W-:Y:S01]  /*17630*/  UMOV UR20, UR8 ;  /* 0x0000000800147c82 */ /* 0x000fe20008000000 */
[----:B------:R-:W-:Y:S01]  /*17640*/  UMOV UR21, UR9 ;  /* 0x0000000900157c82 */ /* 0x000fe20008000000 */
[----:B------:R-:W-:Y:S02]  /*17650*/  WARPGROUP.DEPBAR.LE gsb0, 0x0 ;  /* 0x00008000000079c5 */ /* 0x000fe40000010000 */
[----:B------:R-:W-:-:S06]  /*17660*/  WARPGROUP.ARRIVE ;  /* 0x00000000000079c5 */ /* 0x000fcc0000000000 */
[----:B------:R-:W-:Y:S01]  /*17670*/  QGMMA.64x32x32.F32.E4M3.E4M3 R104, gdesc[UR8], R104, gsb0 ;  /* 0x00600000086879f3 */ /* 0x000fe20008000868 */
[----:B------:R-:W-:Y:S02]  /*17680*/  R2UR UR10, R6 ;  /* 0x00000000060a72ca */ /* 0x000fe400000e0000 */
[----:B------:R-:W-:Y:S01]  /*17690*/  R2UR UR11, R7 ;  /* 0x00000000070b72ca */ /* 0x000fe200000e0000 */
[----:B------:R-:W-:Y:S01]  /*176a0*/  IMAD.MOV.U32 R7, RZ, RZ, -0x7fffffe0 ;  /* 0x80000020ff077424 */ /* 0x000fe200078e00ff */
[----:B------:R-:W-:-:S04]  /*176b0*/  IADD3 R6, R4, 0x400, RZ ;  /* 0x0000040004067810 */ /* 0x000fc80007ffe0ff */
[----:B------:R-:W-:Y:S01]  /*176c0*/  R2UR UR22, R6 ;  /* 0x00000000061672ca */ /* 0x000fe200000e0000 */
[----:B------:R-:W-:Y:S01]  /*176d0*/  VIADD R6, R4, 0x302 ;  /* 0x0000030204067836 */ /* 0x000fe20000000000 */
[----:B------:R-:W-:Y:S02]  /*176e0*/  R2UR UR23, R7 ;  /* 0x00000000071772ca */ /* 0x000fe400000e0000 */
[----:B------:R-:W-:Y:S01]  /*176f0*/  MOV R7, 0x80000020 ;  /* 0x8000002000077802 */ /* 0x000fe20000000f00 */
[----:B------:R-:W-:Y:S02]  /*17700*/  WARPGROUP.DEPBAR.LE gsb0, 0x0 ;  /* 0x00008000000079c5 */ /* 0x000fe40000010000 */
[----:B------:R-:W-:-:S06]  /*17710*/  WARPGROUP.ARRIVE ;  /* 0x00000000000079c5 */ /* 0x000fcc0000000000 */
[----:B------:R-:W-:Y:S03]  /*17720*/  QGMMA.64x32x32.F32.E4M3.E4M3 R88, gdesc[UR8], R88, gsb0 ;  /* 0x00600000085879f3 */ /* 0x000fe60008000858 */
        /* <DEDUP_REMOVED lines=9> */
[----:B------:R-:W-:Y:S01]  /*177c0*/  IMAD.MOV.U32 R11, RZ, RZ, -0x7fffffe0 ;  /* 0x80000020ff0b7424 */ /* 0x000fe200078e00ff */
[----:B------:R-:W-:Y:S02]  /*177d0*/  WARPGROUP.DEPBAR.LE gsb0, 0x0 ;  /* 0x00008000000079c5 */ /* 0x000fe40000010000 */
[----:B------:R-:W-:-:S06]  /*177e0*/  WARPGROUP.ARRIVE ;  /* 0x00000000000079c5 */ /* 0x000fcc0000000000 */
[----:B------:R-:W-:Y:S01]  /*177f0*/  QGMMA.64x32x32.F32.E4M3.E4M3 R40, gdesc[UR20], R40, gsb0 ;  /* 0x00600000142879f3 */ /* 0x000fe20008000828 */
[----:B------:R-:W-:Y:S01]  /*17800*/  R2UR UR22, R8 ;  /* 0x00000000081672ca */ /* 0x000fe200000e0000 */
[----:B------:R-:W-:Y:S01]  /*17810*/  UMOV UR20, UR12 ;  /* 0x0000000c00147c82 */ /* 0x000fe20008000000 */
[----:B------:R-:W-:Y:S01]  /*17820*/  R2UR UR23, R9 ;  /* 0x00000000091772ca */ /* 0x000fe200000e0000 */
[----:B------:R-:W-:Y:S01]  /*17830*/  UMOV UR21, UR13 ;  /* 0x0000000d00157c82 */ /* 0x000fe20008000000 */
[----:B------:R-:W-:Y:S02]  /*17840*/  IADD3 R8, R4, 0x482, RZ ;  /* 0x0000048204087810 */ /* 0x000fe40007ffe0ff */
[----:B------:R-:W-:Y:S02]  /*17850*/  MOV R9, 0x80000020 ;  /* 0x8000002000097802 */ /* 0x000fe40000000f00 */
[----:B------:R-:W-:Y:S02]  /*17860*/  R2UR UR34, R8 ;  /* 0x00000000082272ca */ /* 0x000fe400000e0000 */
[----:B------:R-:W-:-:S02]  /*17870*/  R2UR UR35, R9 ;  /* 0x00000000092372ca */ /* 0x000fc400000e0000 */
[----:B------:R-:W-:Y:S02]  /*17880*/  IADD3 R8, R4, 0x600, RZ ;  /* 0x0000060004087810 */ /* 0x000fe40007ffe0ff */
[----:B------:R-:W-:Y:S01]  /*17890*/  MOV R9, 0x80000020 ;  /* 0x8000002000097802 */ /* 0x000fe20000000f00 */
        /* <DEDUP_REMOVED lines=8> */
[----:B------:R-:W-:Y:S01]  /*17920*/  R2UR UR14, R6 ;  /* 0x00000000060e72ca */ /* 0x000fe200000e0000 */
[----:B------:R-:W-:Y:S01]  /*17930*/  VIADD R6, R4, 0x402 ;  /* 0x0000040204067836 */ /* 0x000fe20000000000 */
[----:B------:R-:W-:Y:S01]  /*17940*/  R2UR UR15, R7 ;  /* 0x00000000070f72ca */ /* 0x000fe200000e0000 */
[----:B------:R-:W-:-:S03]  /*17950*/  IMAD.MOV.U32 R7, RZ, RZ, -0x7fffffe0 ;  /* 0x80000020ff077424 */ /* 0x000fc600078e00ff */
[----:B------:R-:W-:Y:S01]  /*17960*/  R2UR UR30, R6 ;  /* 0x00000000061e72ca */ /* 0x000fe200000e0000 */
[----:B------:R-:W-:Y:S01]  /*17970*/  VIADD R6, R4, 0x580 ;  /* 0x0000058004067836 */ /* 0x000fe20000000000 */
[----:B------:R-:W-:Y:S01]  /*17980*/  R2UR UR31, R7 ;  /* 0x00000000071f72ca */ /* 0x000fe200000e0000 */
[----:B------:R-:W-:Y:S01]  /*17990*/  IMAD.MOV.U32 R7, RZ, RZ, -0x7fffffe0 ;  /* 0x80000020ff077424 */ /* 0x000fe200078e00ff */
[----:B------:R-:W-:Y:S02]  /*179a0*/  WARPGROUP.DEPBAR.LE gsb0, 0x0 ;  /* 0x00008000000079c5 */ /* 0x000fe40000010000 */
[----:B------:R-:W-:-:S06]  /*179b0*/  WARPGROUP.ARRIVE ;  /* 0x00000000000079c5 */ /* 0x000fcc0000000000 */
[----:B------:R-:W-:Y:S03]  /*179c0*/  QGMMA.64x32x32.F32.E4M3.E4M3 R88, gdesc[UR12], R88, gsb0 ;  /* 0x006000000c5879f3 */ /* 0x000fe60008000858 */
[----:B------:R-:W-:Y:S02]  /*179d0*/  WARPGROUP.DEPBAR.LE gsb0, 0x0 ;  /* 0x00008000000079c5 */ /* 0x000fe40000010000 */
[----:B------:R-:W-:-:S06]  /*179e0*/  WARPGROUP.ARRIVE ;  /* 0x00000000000079c5 */ /* 0x000fcc0000000000 */
[----:B------:R-:W-:Y:S01]  /*179f0*/  QGMMA.64x32x32.F32.E4M3.E4M3 R56, gdesc[UR20], R56, gsb0 ;  /* 0x00600000143879f3 */ /* 0x000fe20008000838 */
[----:B------:R-:W-:Y:S01]  /*17a00*/  UIADD3 UR20, UR44, 0x402, URZ ;  /* 0x000004022c147890 */ /* 0x000fe2000fffe03f */
[----:B------:R-:W-:Y:S01]  /*17a10*/  R2UR UR22, R10 ;  /* 0x000000000a1672ca */ /* 0x000fe200000e0000 */
[----:B------:R-:W-:Y:S01]  /*17a20*/  UMOV UR21, 0x80000020 ;  /* 0x8000002000157882 */ /* 0x000fe20000000000 */
[----:B------:R-:W-:Y:S01]  /*17a30*/  UMOV UR44, UR16 ;  /* 0x00000010002c7c82 */ /* 0x000fe20008000000 */
[----:B------:R-:W-:Y:S01]  /*17a40*/  R2UR UR23, R11 ;  /* 0x000000000b1772ca */ /* 0x000fe200000e0000 */
[----:B------:R-:W-:Y:S02]  /*17a50*/  WARPGROUP.DEPBAR.LE gsb0, 0x0 ;  /* 0x00008000000079c5 */ /* 0x000fe40000010000 */
        /* <DEDUP_REMOVED lines=8> */
[----:B------:R-:W-:Y:S02]  /*17ae0*/  R2UR UR46, R8 ;  /* 0x00000000082e72ca */ /* 0x000fe400000e0000 */
[----:B------:R-:W-:Y:S01]  /*17af0*/  R2UR UR47, R9 ;  /* 0x00000000092f72ca */ /* 0x000fe200000e0000 */
[----:B------:R-:W-:Y:S01]  /*17b00*/  IMAD.MOV.U32 R9, RZ, RZ, -0x7fffffe0 ;  /* 0x80000020ff097424 */ /* 0x000fe200078e00ff */
[----:B------:R-:W-:Y:S01]  /*17b10*/  IADD3 R8, R4, 0x582, RZ ;  /* 0x0000058204087810 */ /* 0x000fe20007ffe0ff */
        /* <DEDUP_REMOVED lines=14> */
[----:B------:R-:W-:-:S02]  /*17c00*/  WARPGROUP.DEPBAR.LE gsb0, 0x0 ;  /* 0x00008000000079c5 */ /* 0x000fc40000010000 */
[----:B------:R-:W-:-:S06]  /*17c10*/  WARPGROUP.ARRIVE ;  /* 0x00000000000079c5 */ /* 0x000fcc0000000000 */
[----:B------:R-:W-:Y:S03]  /*17c20*/  QGMMA.64x32x32.F32.E4M3.E4M3 R88, gdesc[UR16], R88, gsb0 ;  /* 0x00600000105879f3 */ /* 0x000fe60008000858 */
        /* <DEDUP_REMOVED lines=12> */
[----:B------:R-:W-:Y:S02]  /*17cf0*/  R2UR UR22, R8 ;  /* 0x00000000081672ca */ /* 0x000fe400000e0000 */
[----:B------:R-:W-:Y:S01]  /*17d00*/  R2UR UR23, R9 ;  /* 0x00000000091772ca */ /* 0x000fe200000e0000 */
[----:B------:R-:W-:Y:S02]  /*17d10*/  WARPGROUP.DEPBAR.LE gsb0, 0x0 ;  /* 0x00008000000079c5 */ /* 0x000fe40000010000 */
[----:B------:R-:W-:Y:S01]  /*17d20*/  WARPGROUP.ARRIVE ;  /* 0x00000000000079c5 */ /* 0x000fe20000000000 */
[C---:B------:R-:W-:Y:S01]  /*17d30*/  FMUL.FTZ R6, R2.reuse, R104 ;  /* 0x0000006802067220 */ /* 0x040fe20000410000 */
[C---:B------:R-:W-:Y:S01]  /*17d40*/  FMUL.FTZ R7, R2.reuse, R105 ;  /* 0x0000006902077220 */ /* 0x040fe20000410000 */
[C---:B------:R-:W-:Y:S01]  /*17d50*/  FMUL.FTZ R15, R2.reuse, R110 ;  /* 0x0000006e020f7220 */ /* 0x040fe20000410000 */
[C---:B------:R-:W-:Y:S01]  /*17d60*/  FMUL.FTZ R8, R2.reuse, R108 ;  /* 0x0000006c02087220 */ /* 0x040fe20000410000 */
[----:B------:R-:W-:-:S05]  /*17d70*/  FMUL.FTZ R10, R2, R106 ;  /* 0x0000006a020a7220 */ /* 0x000fca0000410000 */
[----:B------:R-:W-:Y:S01]  /*17d80*/  QGMMA.64x32x32.F32.E4M3.E4M3 R88, gdesc[UR20], R88, gsb0 ;  /* 0x00600000145879f3 */ /* 0x000fe20008000858 */
[----:B------:R-:W-:Y:S01]  /*17d90*/  R2UR UR22, R78 ;  /* 0x000000004e1672ca */ /* 0x000fe200000e0000 */
[----:B------:R-:W1:Y:S01]  /*17da0*/  MUFU.TANH R6, R6 ;  /* 0x0000000600067308 */ /* 0x000e620000002400 */
[----:B------:R-:W-:Y:S01]  /*17db0*/  R2UR UR23, R79 ;  /* 0x000000004f1772ca */ /* 0x000fe200000e0000 */
        /* <DEDUP_REMOVED lines=11> */
[----:B------:R-:W-:-:S03]  /*17e70*/  FMUL.FTZ R77, R2, R119 ;  /* 0x00000077024d7220 */ /* 0x000fc60000410000 */
[----:B------:R-:W3:Y:S08]  /*17e80*/  MUFU.TANH R15, R15 ;  /* 0x0000000f000f7308 */ /* 0x000ef00000002400 */
[----:B------:R-:W4:Y:S08]  /*17e90*/  MUFU.TANH R8, R8 ;  /* 0x0000000800087308 */ /* 0x000f300000002400 */
[----:B------:R-:W5:Y:S08]  /*17ea0*/  MUFU.TANH R10, R10 ;  /* 0x0000000a000a7308 */ /* 0x000f700000002400 */
[----:B------:R-:W0:Y:S08]  /*17eb0*/  MUFU.TANH R9, R9 ;  /* 0x0000000900097308 */ /* 0x000e300000002400 */
[----:B------:R-:W0:Y:S08]  /*17ec0*/  MUFU.TANH R11, R11 ;  /* 0x0000000b000b7308 */ /* 0x000e300000002400 */
[----:B------:R-:W0:Y:S01]  /*17ed0*/  MUFU.TANH R12, R12 ;  /* 0x0000000c000c7308 */ /* 0x000e220000002400 */
[----:B------:R-:W-:-:S02]  /*17ee0*/  WARPGROUP.DEPBAR.LE gsb0, 0x0 ;  /* 0x00008000000079c5 */ /* 0x000fc40000010000 */
[----:B------:R-:W-:Y:S01]  /*17ef0*/  WARPGROUP.ARRIVE ;  /* 0x00000000000079c5 */ /* 0x000fe20000000000 */
[C---:B------:R-:W-:Y:S01]  /*17f00*/  FMUL.FTZ R85, R2.reuse, R94 ;  /* 0x0000005e02557220 */ /* 0x040fe20000410000 */
[----:B------:R-:W-:Y:S01]  /*17f10*/  FMUL.FTZ R84, R2, R95 ;  /* 0x0000005f02547220 */ /* 0x000fe20000410000 */
[----:B------:R-:W-:Y:S02]  /*17f20*/  VIADD R94, R4, 0x682 ;  /* 0x00000682045e7836 */ /* 0x000fe40000000000 */
[C---:B------:R-:W-:Y:S01]  /*17f30*/  FMUL.FTZ R74, R2.reuse, R88 ;  /* 0x00000058024a7220 */ /* 0x040fe20000410000 */
[----:B------:R-:W-:Y:S01]  /*17f40*/  IMAD.MOV.U32 R95, RZ, RZ, -0x7fffffe0 ;  /* 0x80000020ff5f7424 */ /* 0x000fe200078e00ff */
[----:B------:R-:W-:Y:S01]  /*17f50*/  QGMMA.64x32x32.F32.E4M3.E4M3 R56, gdesc[UR20], R56, gsb0 ;  /* 0x00600000143879f3 */ /* 0x000fe20008000838 */
[----:B------:R-:W-:Y:S01]  /*17f60*/  FMUL.FTZ R88, R2, R101 ;  /* 0x0000006502587220 */ /* 0x000fe20000410000 */
[----:B------:R-:W-:Y:S01]  /*17f70*/  R2UR UR22, R94 ;  /* 0x000000005e1672ca */ /* 0x000fe200000e0000 */
[C---:B------:R-:W-:Y:S01]  /*17f80*/  FMUL.FTZ R82, R2.reuse, R97 ;  /* 0x0000006102527220 */ /* 0x040fe20000410000 */
[----:B------:R-:W-:Y:S01]  /*17f90*/  R2UR UR23, R95 ;  /* 0x000000005f1772ca */ /* 0x000fe200000e0000 */
[----:B------:R-:W-:Y:S01]  /*17fa0*/  FMUL.FTZ R75, R2, R89 ;  /* 0x00000059024b7220 */ /* 0x000fe20000410000 */
[----:B------:R-:W-:Y:S01]  /*17fb0*/  IADD3 R4, R4, 0x702, RZ ;  /* 0x0000070204047810 */ /* 0x000fe20007ffe0ff */
        /* <DEDUP_REMOVED lines=23> */
[----:B------:R-:W-:Y:S01]  /*18130*/  FMUL.FTZ R62, R2, R64 ;  /* 0x00000040023e7220 */ /* 0x000fe20000410000 */
[----:B------:R-:W-:Y:S01]  /*18140*/  QGMMA.64x32x32.F32.E4M3.E4M3 R40, gdesc[UR20], R40, gsb0 ;  /* 0x00600000142879f3 */ /* 0x000fe20008000828 */
[----:B------:R-:W-:Y:S01]  /*18150*/  R2UR UR22, R4 ;  /* 0x00000000041672ca */ /* 0x000fe200000e0000 */
[C---:B------:R-:W-:Y:S01]  /*18160*/  FMUL.FTZ R95, R2.reuse, R58 ;  /* 0x0000003a025f7220 */ /* 0x040fe20000410000 */
[----:B------:R-:W-:Y:S01]  /*18170*/  R2UR UR23, R5 ;  /* 0x00000000051772ca */ /* 0x000fe200000e0000 */
        /* <DEDUP_REMOVED lines=10> */
[----:B------:R-:W-:-:S02]  /*18220*/  FMUL.FTZ R69, R2, R71 ;  /* 0x0000004702457220 */ /* 0x000fc40000410000 */
[----:B------:R-:W0:Y:S08]  /*18230*/  MUFU.TANH R74, R74 ;  /* 0x0000004a004a7308 */ /* 0x000e300000002400 */
[----:B------:R-:W0:Y:S08]  /*18240*/  MUFU.TANH R75, R75 ;  /* 0x0000004b004b7308 */ /* 0x000e300000002400 */
[----:B------:R-:W0:Y:S08]  /*18250*/  MUFU.TANH R77, R77 ;  /* 0x0000004d004d7308 */ /* 0x000e300000002400 */
[----:B------:R-:W0:Y:S08]  /*18260*/  MUFU.TANH R78, R78 ;  /* 0x0000004e004e7308 */ /* 0x000e300000002400 */
[----:B------:R-:W0:Y:S08]  /*18270*/  MUFU.TANH R81, R81 ;  /* 0x0000005100517308 */ /* 0x000e300000002400 */
[----:B------:R-:W0:Y:S01]  /*18280*/  MUFU.TANH R84, R84 ;  /* 0x0000005400547308 */ /* 0x000e220000002400 */
[----:B------:R-:W-:-:S02]  /*18290*/  WARPGROUP.DEPBAR.LE gsb0, 0x0 ;  /* 0x00008000000079c5 */ /* 0x000fc40000010000 */
[C---:B------:R-:W-:Y:S01]  /*182a0*/  FMUL.FTZ R67, R2.reuse, R40 ;  /* 0x0000002802437220 */ /* 0x040fe20000410000 */
[----:B------:R-:W-:Y:S02]  /*182b0*/  IMAD.IADD R40, R223, 0x1, R147 ;  /* 0x00000001df287824 */ /* 0x000fe400078e0293 */
[C---:B------:R-:W-:Y:S01]  /*182c0*/  FMUL.FTZ R63, R2.reuse, R41 ;  /* 0x00000029023f7220 */ /* 0x040fe20000410000 */
[----:B------:R-:W-:Y:S01]  /*182d0*/  WARPGROUP.ARRIVE ;  /* 0x00000000000079c5 */ /* 0x000fe20000000000 */
[----:B------:R-:W0:Y:S01]  /*182e0*/  MUFU.TANH R79, R79 ;  /* 0x0000004f004f7308 */ /* 0x000e220000002400 */
[----:B------:R-:W-:Y:S02]  /*182f0*/  IMAD R41, R161, -0xa0, R40 ;  /* 0xffffff60a1297824 */ /* 0x000fe400078e0228 */
[C---:B------:R-:W-:Y:S01]  /*18300*/  FMUL.FTZ R40, R2.reuse, R47 ;  /* 0x0000002f02287220 */ /* 0x040fe20000410000 */
[C---:B------:R-:W-:Y:S01]  /*18310*/  FMUL.FTZ R105, R2.reuse, R42 ;  /* 0x0000002a02697220 */ /* 0x040fe20000410000 */
[C---:B------:R-:W-:Y:S01]  /*18320*/  FMUL.FTZ R42, R2.reuse, R49 ;  /* 0x00000031022a7220 */ /* 0x040fe20000410000 */
[----:B------:R-:W-:Y:S01]  /*18330*/  QGMMA.64x32x32.F32.E4M3.E4M3 R24, gdesc[UR20], R24, gsb0 ;  /* 0x00600000141879f3 */ /* 0x000fe20008000818 */
[C---:B------:R-:W-:Y:S01]  /*18340*/  ISETP.GT.AND P2, PT, R41.reuse, RZ, PT ;  /* 0x000000ff2900720c */ /* 0x040fe20003f44270 */
[C---:B------:R-:W-:Y:S01]  /*18350*/  FMUL.FTZ R46, R2.reuse, R46 ;  /* 0x0000002e022e7220 */ /* 0x040fe20000410000 */
[C---:B------:R-:W-:Y:S01]  /*18360*/  ISETP.GT.AND P3, PT, R41.reuse, 0x1, PT ;  /* 0x000000012900780c */ /* 0x040fe20003f64270 */
[----:B------:R-:W0:Y:S01]  /*18370*/  MUFU.TANH R82, R82 ;  /* 0x0000005200527308 */ /* 0x000e220000002400 */
[----:B------:R-:W-:Y:S01]  /*18380*/  ISETP.GT.AND P4, PT, R41, 0x8, PT ;  /* 0x000000082900780c */ /* 0x000fe20003f84270 */
[----:B------:R-:W-:Y:S01]  /*18390*/  FMUL.FTZ R50, R2, R50 ;  /* 0x0000003202327220 */ /* 0x000fe20000410000 */
[----:B-1----:R-:W-:Y:S01]  /*183a0*/  FSEL R64, R6, -INF , P2 ;  /* 0xff80000006407808 */ /* 0x002fe20001000000 */
[C---:B------:R-:W-:Y:S01]  /*183b0*/  FMUL.FTZ R48, R2.reuse, R48 ;  /* 0x0000003002307220 */ /* 0x040fe20000410000 */
[----:B--2---:R-:W-:Y:S01]  /*183c0*/  FSEL R7, R7, -INF , P3 ;  /* 0xff80000007077808 */ /* 0x004fe20001800000 */
[C---:B------:R-:W-:Y:S01]  /*183d0*/  FMUL.FTZ R71, R2.reuse, R43 ;  /* 0x0000002b02477220 */ /* 0x040fe20000410000 */
[----:B---3--:R-:W-:Y:S01]  /*183e0*/  FSEL R6, R15, -INF , P4 ;  /* 0xff8000000f067808 */ /* 0x008fe20002000000 */
[----:B------:R-:W-:Y:S01]  /*183f0*/  MUFU.TANH R89, R89 ;  /* 0x0000005900597308 */ /* 0x000fe20000002400 */
[C---:B------:R-:W-:Y:S01]  /*18400*/  ISETP.GT.AND P5, PT, R41.reuse, 0x9, PT ;  /* 0x000000092900780c */ /* 0x040fe20003fa4270 */
[----:B------:R-:W-:Y:S01]  /*18410*/  FMUL.FTZ R43, R2, R44 ;  /* 0x0000002c022b7220 */ /* 0x000fe20000410000 */
[----:B----4-:R-:W-:Y:S01]  /*18420*/  FSEL R68, R8, -INF , P4 ;  /* 0xff80000008447808 */ /* 0x010fe20002000000 */
[----:B------:R-:W-:Y:S01]  /*18430*/  FMUL.FTZ R52, R2, R52 ;  /* 0x0000003402347220 */ /* 0x000fe20000410000 */
[----:B------:R-:W-:Y:S01]  /*18440*/  FMNMX.FTZ R15, R64, R7, !PT ;  /* 0x00000007400f7209 */ /* 0x000fe20007810000 */
[----:B------:R-:W-:Y:S01]  /*18450*/  FMUL.FTZ R107, R2, R54 ;  /* 0x00000036026b7220 */ /* 0x000fe20000410000 */
[----:B-----5:R-:W-:Y:S01]  /*18460*/  FSEL R4, R10, -INF , P2 ;  /* 0xff8000000a047808 */ /* 0x020fe20001000000 */
[----:B------:R-:W-:Y:S01]  /*18470*/  MUFU.TANH R90, R90 ;  /* 0x0000005a005a7308 */ /* 0x000fe20000002400 */
[----:B------:R-:W-:Y:S01]  /*18480*/  ISETP.GT.AND P2, PT, R41, 0x10, PT ;  /* 0x000000102900780c */ /* 0x000fe20003f44270 */
[C---:B------:R-:W-:Y:S01]  /*18490*/  FMUL.FTZ R51, R2.reuse, R51 ;  /* 0x0000003302337220 */ /* 0x040fe20000410000 */
[----:B0-----:R-:W-:Y:S01]  /*184a0*/  FSEL R70, R9, -INF , P5 ;  /* 0xff80000009467808 */ /* 0x001fe20002800000 */
[----:B------:R-:W-:Y:S01]  /*184b0*/  FMUL.FTZ R45, R2, R45 ;  /* 0x0000002d022d7220 */ /* 0x000fe20000410000 */
[----:B------:R-:W-:Y:S01]  /*184c0*/  FMNMX.FTZ R15, R68, R15, !PT ;  /* 0x0000000f440f7209 */ /* 0x000fe20007810000 */
[C---:B------:R-:W-:Y:S01]  /*184d0*/  FMUL.FTZ R53, R2.reuse, R53 ;  /* 0x0000003502357220 */ /* 0x040fe20000410000 */
[----:B------:R-:W-:Y:S01]  /*184e0*/  FSEL R5, R11, -INF , P3 ;  /* 0xff8000000b057808 */ /* 0x000fe20001800000 */
[----:B------:R0:W-:Y:S01]  /*184f0*/  MUFU.TANH R49, R40 ;  /* 0x0000002800317308 */ /* 0x0001e20000002400 */
[----:B------:R-:W-:Y:S01]  /*18500*/  ISETP.GT.AND P3, PT, R41, 0x11, PT ;  /* 0x000000112900780c */ /* 0x000fe20003f64270 */
[----:B------:R-:W-:Y:S01]  /*18510*/  FMUL.FTZ R55, R2, R55 ;  /* 0x0000003702377220 */ /* 0x000fe20000410000 */
[----:B------:R-:W-:-:S02]  /*18520*/  FSEL R92, R12, -INF , P2 ;  /* 0xff8000000c5c7808 */ /* 0x000fc40001000000 */
[----:B------:R-:W-:Y:S02]  /*18530*/  FMNMX.FTZ R15, R70, R15, !PT ;  /* 0x0000000f460f7209 */ /* 0x000fe40007810000 */
[----:B------:R-:W-:Y:S01]  /*18540*/  ISETP.GT.AND P4, PT, R41, 0x18, PT ;  /* 0x000000182900780c */ /* 0x000fe20003f84270 */
[----:B------:R-:W-:Y:S01]  /*18550*/  MUFU.TANH R83, R83 ;  /* 0x0000005300537308 */ /* 0x000fe20000002400 */
[----:B------:R-:W-:Y:S02]  /*18560*/  FSEL R96, R13, -INF , P3 ;  /* 0xff8000000d607808 */ /* 0x000fe40001800000 */
[----:B------:R-:W-:Y:S02]  /*18570*/  FMNMX.FTZ R15, R92, R15, !PT ;  /* 0x0000000f5c0f7209 */ /* 0x000fe40007810000 */
[----:B------:R-:W-:Y:S02]  /*18580*/  FSEL R8, R14, -INF , P5 ;  /* 0xff8000000e087808 */ /* 0x000fe40002800000 */
[----:B------:R-:W-:Y:S01]  /*18590*/  FSEL R14, R76, -INF , P4 ;  /* 0xff8000004c0e7808 */ /* 0x000fe20002000000 */
[----:B------:R-:W1:Y:S01]  /*185a0*/  MUFU.TANH R85, R85 ;  /* 0x0000005500557308 */ /* 0x000e620000002400 */
[----:B------:R-:W-:-:S02]  /*185b0*/  ISETP.GT.AND P5, PT, R41, 0x19, PT ;  /* 0x000000192900780c */ /* 0x000fc40003fa4270 */
[----:B------:R-:W-:Y:S02]  /*185c0*/  FSEL R76, R20, -INF , P4 ;  /* 0xff800000144c7808 */ /* 0x000fe40002000000 */
[----:B------:R-:W-:Y:S02]  /*185d0*/  FMNMX.FTZ R15, R96, R15, !PT ;  /* 0x0000000f600f7209 */ /* 0x000fe40007810000 */
[----:B------:R-:W-:Y:S01]  /*185e0*/  FSEL R10, R73, -INF , P2 ;  /* 0xff800000490a7808 */ /* 0x000fe20001000000 */
[----:B------:R-:W2:Y:S01]  /*185f0*/  MUFU.TANH R57, R57 ;  /* 0x0000003900397308 */ /* 0x000ea20000002400 */
[----:B------:R-:W-:Y:S02]  /*18600*/  ISETP.GT.AND P2, PT, R41, 0x20, PT ;  /* 0x000000202900780c */ /* 0x000fe40003f44270 */
[----:B------:R-:W-:Y:S02]  /*18610*/  FSEL R98, R21, -INF , P5 ;  /* 0xff80000015627808 */ /* 0x000fe40002800000 */
[----:B------:R-:W-:-:S02]  /*18620*/  FMNMX.FTZ R15, R76, R15, !PT ;  /* 0x0000000f4c0f7209 */ /* 0x000fc40007810000 */
[----:B------:R-:W-:Y:S01]  /*18630*/  FSEL R12, R72, -INF , P3 ;  /* 0xff800000480c7808 */ /* 0x000fe20001800000 */
[----:B------:R-:W3:Y:S01]  /*18640*/  MUFU.TANH R86, R86 ;  /* 0x0000005600567308 */ /* 0x000ee20000002400 */
[----:B0-----:R-:W-:Y:S01]  /*18650*/  FSEL R40, R80, -INF , P2 ;  /* 0xff80000050287808 */ /* 0x001fe20001000000 */
[----:B------:R-:W-:Y:S02]  /*18660*/  WARPGROUP.DEPBAR.LE gsb0, 0x0 ;  /* 0x00008000000079c5 */ /* 0x000fe40000010000 */
[C---:B------:R-:W-:Y:S01]  /*18670*/  ISETP.GT.AND P3, PT, R41.reuse, 0x21, PT ;  /* 0x000000212900780c */ /* 0x040fe20003f64270 */
[----:B------:R-:W-:Y:S01]  /*18680*/  FMUL.FTZ R25, R2, R25 ;  /* 0x0000001902197220 */ /* 0x000fe20000410000 */
[----:B------:R-:W-:Y:S01]  /*18690*/  FSEL R80, R74, -INF , P2 ;  /* 0xff8000004a507808 */ /* 0x000fe20001000000 */
[----:B------:R-:W-:Y:S01]  /*186a0*/  FMUL.FTZ R27, R2, R27 ;  /* 0x0000001b021b7220 */ /* 0x000fe20000410000 */
[----:B------:R-:W-:Y:S01]  /*186b0*/  FMNMX.FTZ R15, R98, R15, !PT ;  /* 0x0000000f620f7209 */ /* 0x000fe20007810000 */
[----:B------:R0:W-:Y:S01]  /*186c0*/  MUFU.TANH R9, R42 ;  /* 0x0000002a00097308 */ /* 0x0001e20000002400 */
[----:B------:R-:W-:Y:S01]  /*186d0*/  ISETP.GT.AND P4, PT, R41, 0x28, PT ;  /* 0x000000282900780c */ /* 0x000fe20003f84270 */
[C---:B------:R-:W-:Y:S01]  /*186e0*/  FMUL.FTZ R29, R2.reuse, R29 ;  /* 0x0000001d021d7220 */ /* 0x040fe20000410000 */
[----:B------:R-:W-:Y:S01]  /*186f0*/  FSEL R100, R75, -INF , P3 ;  /* 0xff8000004b647808 */ /* 0x000fe20001800000 */
[----:B------:R-:W-:Y:S01]  /*18700*/  FMUL.FTZ R33, R2, R33 ;  /* 0x0000002102217220 */ /* 0x000fe20000410000 */
[----:B------:R-:W-:Y:S01]  /*18710*/  FMNMX.FTZ R21, R80, R15, !PT ;  /* 0x0000000f50157209 */ /* 0x000fe20007810000 */
[C---:B------:R-:W-:Y:S01]  /*18720*/  FMUL.FTZ R15, R2.reuse, R24 ;  /* 0x00000018020f7220 */ /* 0x040fe20000410000 */
[----:B------:R-:W-:Y:S01]  /*18730*/  FSEL R20, R77, -INF , P5 ;  /* 0xff8000004d147808 */ /* 0x000fe20002800000 */
[----:B------:R4:W-:Y:S01]  /*18740*/  MUFU.TANH R47, R46 ;  /* 0x0000002e002f7308 */ /* 0x0009e20000002400 */
[----:B------:R-:W-:Y:S01]  /*18750*/  ISETP.GT.AND P5, PT, R41, 0x29, PT ;  /* 0x000000292900780c */ /* 0x000fe20003fa4270 */
[----:B------:R-:W-:Y:S01]  /*18760*/  FMUL.FTZ R31, R2, R31 ;  /* 0x0000001f021f7220 */ /* 0x000fe20000410000 */
[----:B------:R-:W-:Y:S01]  /*18770*/  FSEL R102, R78, -INF , P4 ;  /* 0xff8000004e667808 */ /* 0x000fe20002000000 */
[----:B------:R-:W-:Y:S01]  /*18780*/  FMUL.FTZ R37, R2, R37 ;  /* 0x0000002502257220 */ /* 0x000fe20000410000 */
[----:B------:R-:W-:Y:S01]  /*18790*/  FMNMX.FTZ R21, R100, R21, !PT ;  /* 0x0000001564157209 */ /* 0x000fe20007810000 */
[C---:B------:R-:W-:Y:S01]  /*187a0*/  FMUL.FTZ R35, R2.reuse, R35 ;  /* 0x0000002302237220 */ /* 0x040fe20000410000 */
[----:B0-----:R-:W-:Y:S01]  /*187b0*/  FSEL R42, R81, -INF , P3 ;  /* 0xff800000512a7808 */ /* 0x001fe20001800000 */
[----:B------:R-:W0:Y:S01]  /*187c0*/  MUFU.TANH R88, R88 ;  /* 0x0000005800587308 */ /* 0x000e220000002400 */
[C---:B------:R-:W-:Y:S01]  /*187d0*/  ISETP.GT.AND P3, PT, R41.reuse, 0x31, PT ;  /* 0x000000312900780c */ /* 0x040fe20003f64270 */
[----:B------:R-:W-:Y:S01]  /*187e0*/  FMUL.FTZ R39, R2, R39 ;  /* 0x0000002702277220 */ /* 0x000fe20000410000 */
[----:B------:R-:W-:-:S02]  /*187f0*/  ISETP.GT.AND P2, PT, R41, 0x30, PT ;  /* 0x000000302900780c */ /* 0x000fc40003f44270 */
[----:B----4-:R-:W-:Y:S02]  /*18800*/  FSEL R46, R84, -INF , P5 ;  /* 0xff800000542e7808 */ /* 0x010fe40002800000 */
[----:B------:R-:W-:Y:S01]  /*18810*/  FSEL R84, R79, -INF , P5 ;  /* 0xff8000004f547808 */ /* 0x000fe20002800000 */
[----:B------:R4:W-:Y:S01]  /*18820*/  MUFU.TANH R13, R50 ;  /* 0x00000032000d7308 */ /* 0x0009e20000002400 */
[----:B------:R-:W-:Y:S02]  /*18830*/  FMNMX.FTZ R21, R102, R21, !PT ;  /* 0x0000001566157209 */ /* 0x000fe40007810000 */
[----:B------:R-:W-:Y:S02]  /*18840*/  FSEL R104, R82, -INF , P3 ;  /* 0xff80000052687808 */ /* 0x000fe40001800000 */
[----:B------:R-:W-:Y:S02]  /*18850*/  FMNMX.FTZ R21, R84, R21, !PT ;  /* 0x0000001554157209 */ /* 0x000fe40007810000 */
[----:B-1----:R-:W-:Y:S01]  /*18860*/  FSEL R44, R85, -INF , P4 ;  /* 0xff800000552c7808 */ /* 0x002fe20002000000 */
[----:B------:R1:W-:Y:S01]  /*18870*/  MUFU.TANH R11, R48 ;  /* 0x00000030000b7308 */ /* 0x0003e20000002400 */
[----:B----4-:R-:W-:-:S02]  /*18880*/  FSEL R50, R89, -INF , P3 ;  /* 0xff80000059327808 */ /* 0x010fc40001800000 */
[C---:B------:R-:W-:Y:S02]  /*18890*/  ISETP.GT.AND P3, PT, R41.reuse, 0x41, PT ;  /* 0x000000412900780c */ /* 0x040fe40003f64270 */
[----:B------:R-:W-:Y:S02]  /*188a0*/  ISETP.GT.AND P4, PT, R41, 0x38, PT ;  /* 0x000000382900780c */ /* 0x000fe40003f84270 */
[----:B--2---:R-:W-:Y:S01]  /*188b0*/  FSEL R112, R57, -INF , P3 ;  /* 0xff80000039707808 */ /* 0x004fe20001800000 */
[----:B------:R-:W2:Y:S01]  /*188c0*/  MUFU.TANH R56, R56 ;  /* 0x0000003800387308 */ /* 0x000ea20000002400 */
[----:B-1----:R-:W-:Y:S02]  /*188d0*/  FSEL R48, R90, -INF , P2 ;  /* 0xff8000005a307808 */ /* 0x002fe40001000000 */
[----:B------:R-:W-:Y:S02]  /*188e0*/  FSEL R90, R83, -INF , P2 ;  /* 0xff800000535a7808 */ /* 0x000fe40001000000 */
[----:B------:R-:W-:-:S02]  /*188f0*/  ISETP.GT.AND P5, PT, R41, 0x39, PT ;  /* 0x000000392900780c */ /* 0x000fc40003fa4270 */
[----:B------:R-:W-:Y:S01]  /*18900*/  FMNMX.FTZ R57, R90, R21, !PT ;  /* 0x000000155a397209 */ /* 0x000fe20007810000 */
[----:B------:R-:W-:Y:S01]  /*18910*/  MUFU.TANH R91, R91 ;  /* 0x0000005b005b7308 */ /* 0x000fe20000002400 */
[----:B---3--:R-:W-:Y:S01]  /*18920*/  FSEL R106, R86, -INF , P4 ;  /* 0xff800000566a7808 */ /* 0x008fe20002000000 */
[----:B------:R-:W-:Y:S01]  /*18930*/  FMUL.FTZ R21, R2, R26 ;  /* 0x0000001a02157220 */ /* 0x000fe20000410000 */
[----:B------:R-:W-:Y:S02]  /*18940*/  FMNMX.FTZ R57, R104, R57, !PT ;  /* 0x0000003968397209 */ /* 0x000fe40007810000 */
[----:B------:R-:W-:Y:S02]  /*18950*/  ISETP.GT.AND P2, PT, R41, 0x40, PT ;  /* 0x000000402900780c */ /* 0x000fe40003f44270 */
[----:B0-----:R-:W-:Y:S01]  /*18960*/  FSEL R108, R88, -INF , P5 ;  /* 0xff800000586c7808 */ /* 0x001fe20002800000 */
[----:B------:R-:W0:Y:S01]  /*18970*/  MUFU.TANH R93, R93 ;  /* 0x0000005d005d7308 */ /* 0x000e220000002400 */
[----:B------:R-:W-:-:S02]  /*18980*/  FMNMX.FTZ R57, R106, R57, !PT ;  /* 0x000000396a397209 */ /* 0x000fc40007810000 */
[----:B--2---:R-:W-:Y:S02]  /*18990*/  FSEL R110, R56, -INF , P2 ;  /* 0xff800000386e7808 */ /* 0x004fe40001000000 */
[----:B------:R-:W-:Y:S01]  /*189a0*/  FMNMX.FTZ R73, R108, R57, !PT ;  /* 0x000000396c497209 */ /* 0x000fe20007810000 */
[----:B------:R-:W-:Y:S01]  /*189b0*/  FMUL.FTZ R57, R2, R28 ;  /* 0x0000001c02397220 */ /* 0x000fe20000410000 */
[----:B------:R-:W-:Y:S01]  /*189c0*/  MOV R89, UR6 ;  /* 0x0000000600597c02 */ /* 0x000fe20008000f00 */
[----:B------:R-:W-:Y:S01]  /*189d0*/  MUFU.TANH R94, R94 ;  /* 0x0000005e005e7308 */ /* 0x000fe20000002400 */
[----:B------:R-:W-:Y:S02]  /*189e0*/  FMNMX.FTZ R73, R110, R73, !PT ;  /* 0x000000496e497209 */ /* 0x000fe40007810000 */
[----:B------:R-:W-:Y:S02]  /*189f0*/  MOV R85, R87 ;  /* 0x0000005700557202 */ /* 0x000fe40000000f00 */
[----:B------:R-:W-:-:S03]  /*18a00*/  FMNMX.FTZ R73, R112, R73, !PT ;  /* 0x0000004970497209 */ /* 0x000fc60007810000 */
[----:B------:R-:W1:Y:S01]  /*18a10*/  MUFU.TANH R95, R95 ;  /* 0x0000005f005f7308 */ /* 0x000e620000002400 */
[----:B0-----:R-:W-:Y:S02]  /*18a20*/  FSEL R54, R93, -INF , P5 ;  /* 0xff8000005d367808 */ /* 0x001fe40002800000 */
[----:B------:R-:W-:-:S05]  /*18a30*/  ISETP.GT.AND P5, PT, R41, 0x49, PT ;  /* 0x000000492900780c */ /* 0x000fca0003fa4270 */
[----:B------:R-:W0:Y:S08]  /*18a40*/  MUFU.TANH R60, R60 ;  /* 0x0000003c003c7308 */ /* 0x000e300000002400 */
[----:B------:R-:W2:Y:S01]  /*18a50*/  MUFU.TANH R58, R58 ;  /* 0x0000003a003a7308 */ /* 0x000ea20000002400 */
[----:B-1----:R-:W-:Y:S02]  /*18a60*/  FSEL R24, R95, -INF , P2 ;  /* 0xff8000005f187808 */ /* 0x002fe40001000000 */
[----:B------:R-:W-:-:S05]  /*18a70*/  ISETP.GT.AND P2, PT, R41, 0x50, PT ;  /* 0x000000502900780c */ /* 0x000fca0003f44270 */
[----:B------:R-:W1:Y:S01]  /*18a80*/  MUFU.TANH R62, R62 ;  /* 0x0000003e003e7308 */ /* 0x000e620000002400 */
[----:B0-----:R-:W-:-:S07]  /*18a90*/  FSEL R116, R60, -INF , P5 ;  /* 0xff8000003c747808 */ /* 0x001fce0002800000 */
[----:B------:R-:W0:Y:S01]  /*18aa0*/  MUFU.TANH R99, R99 ;  /* 0x0000006300637308 */ /* 0x000e220000002400 */
[----:B--2---:R-:W-:Y:S02]  /*18ab0*/  FSEL R56, R58, -INF , P3 ;  /* 0xff8000003a387808 */ /* 0x004fe40001800000 */
[----:B------:R-:W-:-:S05]  /*18ac0*/  ISETP.GT.AND P3, PT, R41, 0x51, PT ;  /* 0x000000512900780c */ /* 0x000fca0003f64270 */
[----:B------:R2:W-:Y:S01]  /*18ad0*/  MUFU.TANH R144, R52 ;  /* 0x0000003400907308 */ /* 0x0005e20000002400 */
[----:B-1----:R-:W-:-:S07]  /*18ae0*/  FSEL R118, R62, -INF , P2 ;  /* 0xff8000003e767808 */ /* 0x002fce0001000000 */
[----:B------:R-:W1:Y:S01]  /*18af0*/  MUFU.TANH R59, R59 ;  /* 0x0000003b003b7308 */ /* 0x000e620000002400 */
[----:B--2---:R-:W-:Y:S02]  /*18b00*/  FSEL R52, R91, -INF , P4 ;  /* 0xff8000005b347808 */ /* 0x004fe40002000000 */
[----:B------:R-:W-:-:S04]  /*18b10*/  ISETP.GT.AND P4, PT, R41, 0x48, PT ;  /* 0x000000482900780c */ /* 0x000fc80003f84270 */
[----:B------:R-:W-:Y:S01]  /*18b20*/  FSEL R114, R94, -INF , P4 ;  /* 0xff8000005e727808 */ /* 0x000fe20002000000 */
[----:B------:R-:W2:Y:S01]  /*18b30*/  MUFU.TANH R97, R97 ;  /* 0x0000006100617308 */ /* 0x000ea20000002400 */
[----:B0-----:R-:W-:Y:S02]  /*18b40*/  FSEL R58, R99, -INF , P4 ;  /* 0xff800000633a7808 */ /* 0x001fe40002000000 */
[----:B------:R-:W-:Y:S02]  /*18b50*/  FMNMX.FTZ R73, R114, R73, !PT ;  /* 0x0000004972497209 */ /* 0x000fe40007810000 */
[----:B------:R-:W-:Y:S02]  /*18b60*/  ISETP.GT.AND P4, PT, R41, 0x58, PT ;  /* 0x000000582900780c */ /* 0x000fe40003f84270 */
[----:B------:R-:W-:Y:S01]  /*18b70*/  FMNMX.FTZ R73, R116, R73, !PT ;  /* 0x0000004974497209 */ /* 0x000fe20007810000 */
[----:B------:R-:W0:Y:S01]  /*18b80*/  MUFU.TANH R101, R101 ;  /* 0x0000006500657308 */ /* 0x000e220000002400 */
[----:B-1----:R-:W-:Y:S01]  /*18b90*/  FSEL R122, R59, -INF , P3 ;  /* 0xff8000003b7a7808 */ /* 0x002fe20001800000 */
[----:B------:R-:W-:Y:S01]  /*18ba0*/  FMUL.FTZ R59, R2, R30 ;  /* 0x0000001e023b7220 */ /* 0x000fe20000410000 */
[----:B------:R-:W-:-:S04]  /*18bb0*/  FMNMX.FTZ R73, R118, R73, !PT ;  /* 0x0000004976497209 */ /* 0x000fc80007810000 */
[----:B------:R-:W-:Y:S01]  /*18bc0*/  FMNMX.FTZ R73, R122, R73, !PT ;  /* 0x000000497a497209 */ /* 0x000fe20007810000 */
[----:B------:R-:W1:Y:S01]  /*18bd0*/  MUFU.TANH R65, R65 ;  /* 0x0000004100417308 */ /* 0x000e620000002400 */
[----:B--2---:R-:W-:Y:S02]  /*18be0*/  FSEL R26, R97, -INF , P5 ;  /* 0xff800000611a7808 */ /* 0x004fe40002800000 */
[----:B------:R-:W-:-:S05]  /*18bf0*/  ISETP.GT.AND P5, PT, R41, 0x59, PT ;  /* 0x000000592900780c */ /* 0x000fca0003fa4270 */
[----:B------:R-:W2:Y:S01]  /*18c00*/  MUFU.TANH R103, R103 ;  /* 0x0000006700677308 */ /* 0x000ea20000002400 */
[----:B0-----:R-:W-:Y:S02]  /*18c10*/  FSEL R60, R101, -INF , P2 ;  /* 0xff800000653c7808 */ /* 0x001fe40001000000 */
[----:B------:R-:W-:-:S05]  /*18c20*/  ISETP.GT.AND P2, PT, R41, 0x60, PT ;  /* 0x000000602900780c */ /* 0x000fca0003f44270 */
[----:B------:R-:W0:Y:S01]  /*18c30*/  MUFU.TANH R61, R61 ;  /* 0x0000003d003d7308 */ /* 0x000e220000002400 */
[----:B-1----:R-:W-:-:S04]  /*18c40*/  FSEL R128, R65, -INF , P4 ;  /* 0xff80000041807808 */ /* 0x002fc80002000000 */
[----:B------:R-:W-:-:S03]  /*18c50*/  FMNMX.FTZ R73, R128, R73, !PT ;  /* 0x0000004980497209 */ /* 0x000fc60007810000 */
[----:B------:R-:W1:Y:S01]  /*18c60*/  MUFU.TANH R67, R67 ;  /* 0x0000004300437308 */ /* 0x000e620000002400 */
[----:B--2---:R-:W-:Y:S02]  /*18c70*/  FSEL R62, R103, -INF , P4 ;  /* 0xff800000673e7808 */ /* 0x004fe40002000000 */
[----:B------:R-:W-:-:S04]  /*18c80*/  ISETP.GT.AND P4, PT, R41, 0x68, PT ;  /* 0x000000682900780c */ /* 0x000fc80003f84270 */
[----:B------:R-:W-:Y:S01]  /*18c90*/  FSEL R74, R47, -INF , P4 ;  /* 0xff8000002f4a7808 */ /* 0x000fe20002000000 */
[----:B------:R-:W2:Y:S01]  /*18ca0*/  MUFU.TANH R105, R105 ;  /* 0x0000006900697308 */ /* 0x000ea20000002400 */
[----:B0-----:R-:W-:-:S04]  /*18cb0*/  FSEL R130, R61, -INF , P5 ;  /* 0xff8000003d827808 */ /* 0x001fc80002800000 */
[----:B------:R-:W-:-:S03]  /*18cc0*/  FMNMX.FTZ R73, R130, R73, !PT ;  /* 0x0000004982497209 */ /* 0x000fc60007810000 */
        /* <DEDUP_REMOVED lines=8> */
[----:B0-----:R-:W-:Y:S01]  /*18d50*/  FSEL R28, R66, -INF , P3 ;  /* 0xff800000421c7808 */ /* 0x001fe20001800000 */
[----:B------:R-:W-:Y:S01]  /*18d60*/  FMUL.FTZ R11, R2, R34 ;  /* 0x00000022020b7220 */ /* 0x000fe20000410000 */
[----:B------:R-:W-:-:S05]  /*18d70*/  ISETP.GT.AND P3, PT, R41, 0x61, PT ;  /* 0x000000612900780c */ /* 0x000fca0003f64270 */
[----:B------:R-:W0:Y:S01]  /*18d80*/  MUFU.TANH R71, R71 ;  /* 0x0000004700477308 */ /* 0x000e220000002400 */
[----:B-1----:R-:W-:Y:S01]  /*18d90*/  FSEL R136, R43, -INF , P4 ;  /* 0xff8000002b887808 */ /* 0x002fe20002000000 */
[C---:B------:R-:W-:Y:S01]  /*18da0*/  FMUL.FTZ R43, R2.reuse, R32 ;  /* 0x00000020022b7220 */ /* 0x040fe20000410000 */
[----:B------:R-:W-:Y:S01]  /*18db0*/  FSEL R32, R13, -INF , P2 ;  /* 0xff8000000d207808 */ /* 0x000fe20001000000 */
[----:B------:R-:W-:Y:S01]  /*18dc0*/  FMUL.FTZ R13, R2, R38 ;  /* 0x00000026020d7220 */ /* 0x000fe20000410000 */
[C---:B------:R-:W-:Y:S02]  /*18dd0*/  ISETP.GT.AND P2, PT, R41.reuse, 0x80, PT ;  /* 0x000000802900780c */ /* 0x040fe40003f44270 */
[----:B------:R-:W-:Y:S01]  /*18de0*/  ISETP.GT.AND P4, PT, R41, 0x78, PT ;  /* 0x000000782900780c */ /* 0x000fe20003f84270 */
[----:B------:R-:W1:Y:S01]  /*18df0*/  MUFU.TANH R15, R15 ;  /* 0x0000000f000f7308 */ /* 0x000e620000002400 */
[----:B--2---:R-:W-:Y:S02]  /*18e00*/  FSEL R134, R63, -INF , P3 ;  /* 0xff8000003f867808 */ /* 0x004fe40001800000 */
[----:B------:R-:W-:-:S02]  /*18e10*/  FSEL R144, R144, -INF , P4 ;  /* 0xff80000090907808 */ /* 0x000fc40002000000 */
[----:B------:R-:W-:-:S03]  /*18e20*/  FMNMX.FTZ R73, R134, R73, !PT ;  /* 0x0000004986497209 */ /* 0x000fc60007810000 */
[----:B------:R-:W2:Y:S01]  /*18e30*/  MUFU.TANH R69, R69 ;  /* 0x0000004500457308 */ /* 0x000ea20000002400 */
[----:B0-----:R-:W-:Y:S02]  /*18e40*/  FSEL R72, R71, -INF , P3 ;  /* 0xff80000047487808 */ /* 0x001fe40001800000 */
[----:B------:R-:W-:Y:S02]  /*18e50*/  ISETP.GT.AND P3, PT, R41, 0x71, PT ;  /* 0x000000712900780c */ /* 0x000fe40003f64270 */
[----:B------:R-:W-:Y:S02]  /*18e60*/  FMNMX.FTZ R73, R136, R73, !PT ;  /* 0x0000004988497209 */ /* 0x000fe40007810000 */
[----:B------:R-:W-:Y:S01]  /*18e70*/  FSEL R142, R9, -INF , P3 ;  /* 0xff800000098e7808 */ /* 0x000fe20001800000 */
[----:B------:R-:W0:Y:S01]  /*18e80*/  MUFU.TANH R51, R51 ;  /* 0x0000003300337308 */ /* 0x000e220000002400 */
[----:B-1----:R-:W-:Y:S01]  /*18e90*/  FSEL R150, R15, -INF , P2 ;  /* 0xff8000000f967808 */ /* 0x002fe20001000000 */
[----:B------:R-:W-:Y:S01]  /*18ea0*/  FMUL.FTZ R9, R2, R36 ;  /* 0x0000002402097220 */ /* 0x000fe20000410000 */
[----:B------:R-:W-:-:S04]  /*18eb0*/  FMNMX.FTZ R15, R4, R5, !PT ;  /* 0x00000005040f7209 */ /* 0x000fc80007810000 */
[----:B------:R-:W-:Y:S01]  /*18ec0*/  FMNMX.FTZ R15, R6, R15, !PT ;  /* 0x0000000f060f7209 */ /* 0x000fe20007810000 */
[----:B------:R-:W1:Y:S01]  /*18ed0*/  MUFU.TANH R45, R45 ;  /* 0x0000002d002d7308 */ /* 0x000e620000002400 */
[----:B--2---:R-:W-:Y:S02]  /*18ee0*/  FSEL R66, R69, -INF , P5 ;  /* 0xff80000045427808 */ /* 0x004fe40002800000 */
[----:B------:R-:W-:-:S04]  /*18ef0*/  ISETP.GT.AND P5, PT, R41, 0x69, PT ;  /* 0x000000692900780c */ /* 0x000fc80003fa4270 */
[----:B------:R-:W-:Y:S01]  /*18f00*/  FSEL R78, R49, -INF , P5 ;  /* 0xff800000314e7808 */ /* 0x000fe20002800000 */
[----:B------:R-:W2:Y:S01]  /*18f10*/  MUFU.TANH R25, R25 ;  /* 0x0000001900197308 */ /* 0x000ea20000002400 */
[----:B0-----:R-:W-:Y:S02]  /*18f20*/  FSEL R82, R51, -INF , P3 ;  /* 0xff80000033527808 */ /* 0x001fe40001800000 */
[----:B------:R-:W-:-:S05]  /*18f30*/  ISETP.GT.AND P3, PT, R41, 0x81, PT ;  /* 0x000000812900780c */ /* 0x000fca0003f64270 */
[----:B------:R-:W0:Y:S01]  /*18f40*/  MUFU.TANH R53, R53 ;  /* 0x0000003500357308 */ /* 0x000e220000002400 */
[----:B-1----:R-:W-:Y:S02]  /*18f50*/  FSEL R138, R45, -INF , P5 ;  /* 0xff8000002d8a7808 */ /* 0x002fe40002800000 */
        /* <DEDUP_REMOVED lines=8> */
[----:B------:R-:W-:Y:S02]  /*18fe0*/  FMNMX.FTZ R73, R142, R73, !PT ;  /* 0x000000498e497209 */ /* 0x000fe40007810000 */
[----:B------:R-:W-:-:S02]  /*18ff0*/  FMNMX.FTZ R25, R12, R25, !PT ;  /* 0x000000190c197209 */ /* 0x000fc40007810000 */
[----:B0-----:R-:W-:Y:S02]  /*19000*/  FSEL R146, R53, -INF , P5 ;  /* 0xff80000035927808 */ /* 0x001fe40002800000 */
[----:B------:R-:W-:Y:S01]  /*19010*/  FMNMX.FTZ R25, R14, R25, !PT ;  /* 0x000000190e197209 */ /* 0x000fe20007810000 */
[----:B------:R-:W0:Y:S01]  /*19020*/  MUFU.TANH R55, R55 ;  /* 0x0000003700377308 */ /* 0x000e220000002400 */
[----:B------:R-:W-:Y:S02]  /*19030*/  FMNMX.FTZ R73, R144, R73, !PT ;  /* 0x0000004990497209 */ /* 0x000fe40007810000 */
[----:B-1----:R-:W-:Y:S02]  /*19040*/  FSEL R120, R27, -INF , P3 ;  /* 0xff8000001b787808 */ /* 0x002fe40001800000 */
[----:B------:R-:W-:Y:S02]  /*19050*/  FMNMX.FTZ R27, R20, R25, !PT ;  /* 0x00000019141b7209 */ /* 0x000fe40007810000 */
[----:B------:R-:W-:Y:S01]  /*19060*/  FMNMX.FTZ R73, R146, R73, !PT ;  /* 0x0000004992497209 */ /* 0x000fe20007810000 */
[----:B------:R-:W1:Y:S01]  /*19070*/  MUFU.TANH R57, R57 ;  /* 0x0000003900397308 */ /* 0x000e620000002400 */
[----:B--2---:R-:W-:-:S02]  /*19080*/  FSEL R86, R107, -INF , P4 ;  /* 0xff8000006b567808 */ /* 0x004fc40002000000 */
[----:B------:R-:W-:Y:S02]  /*19090*/  FMNMX.FTZ R27, R40, R27, !PT ;  /* 0x0000001b281b7209 */ /* 0x000fe40007810000 */
[----:B------:R-:W-:Y:S02]  /*190a0*/  ISETP.GT.AND P4, PT, R41, 0x88, PT ;  /* 0x000000882900780c */ /* 0x000fe40003f84270 */
[----:B------:R-:W-:Y:S01]  /*190b0*/  FMNMX.FTZ R73, R150, R73, !PT ;  /* 0x0000004996497209 */ /* 0x000fe20007810000 */
[----:B------:R-:W2:Y:S01]  /*190c0*/  MUFU.TANH R21, R21 ;  /* 0x0000001500157308 */ /* 0x000ea20000002400 */
[----:B0-----:R-:W-:Y:S02]  /*190d0*/  FSEL R88, R55, -INF , P5 ;  /* 0xff80000037587808 */ /* 0x001fe40002800000 */
[----:B------:R-:W-:Y:S02]  /*190e0*/  FMNMX.FTZ R27, R42, R27, !PT ;  /* 0x0000001b2a1b7209 */ /* 0x000fe40007810000 */
[----:B------:R-:W-:-:S02]  /*190f0*/  ISETP.GT.AND P5, PT, R41, 0x89, PT ;  /* 0x000000892900780c */ /* 0x000fc40003fa4270 */
[----:B------:R-:W-:Y:S01]  /*19100*/  FMNMX.FTZ R73, R152, R73, !PT ;  /* 0x0000004998497209 */ /* 0x000fe20007810000 */
[----:B------:R-:W0:Y:S01]  /*19110*/  MUFU.TANH R29, R29 ;  /* 0x0000001d001d7308 */ /* 0x000e220000002400 */
[----:B-1----:R-:W-:Y:S02]  /*19120*/  FSEL R154, R57, -INF , P4 ;  /* 0xff800000399a7808 */ /* 0x002fe40002000000 */
[----:B------:R-:W-:Y:S02]  /*19130*/  FMNMX.FTZ R27, R44, R27, !PT ;  /* 0x0000001b2c1b7209 */ /* 0x000fe40007810000 */
[----:B------:R-:W-:Y:S02]  /*19140*/  FMNMX.FTZ R73, R154, R73, !PT ;  /* 0x000000499a497209 */ /* 0x000fe40007810000 */
[----:B------:R-:W-:Y:S01]  /*19150*/  ISETP.GT.AND P3, PT, R41, 0x91, PT ;  /* 0x000000912900780c */ /* 0x000fe20003f64270 */
[----:B------:R-:W1:Y:S01]  /*19160*/  MUFU.TANH R43, R43 ;  /* 0x0000002b002b7308 */ /* 0x000e620000002400 */
[----:B--2---:R-:W-:-:S02]  /*19170*/  FSEL R36, R21, -INF , P2 ;  /* 0xff80000015247808 */ /* 0x004fc40001000000 */
[----:B------:R-:W-:-:S05]  /*19180*/  ISETP.GT.AND P2, PT, R41, 0x90, PT ;  /* 0x000000902900780c */ /* 0x000fca0003f44270 */
[----:B------:R-:W2:Y:S01]  /*19190*/  MUFU.TANH R59, R59 ;  /* 0x0000003b003b7308 */ /* 0x000ea20000002400 */
[----:B0-----:R-:W-:Y:S02]  /*191a0*/  FSEL R156, R29, -INF , P5 ;  /* 0xff8000001d9c7808 */ /* 0x001fe40002800000 */
[----:B------:R-:W-:Y:S02]  /*191b0*/  FMNMX.FTZ R29, R46, R27, !PT ;  /* 0x0000001b2e1d7209 */ /* 0x000fe40007810000 */
[----:B------:R-:W-:Y:S02]  /*191c0*/  FMNMX.FTZ R73, R156, R73, !PT ;  /* 0x000000499c497209 */ /* 0x000fe40007810000 */
[----:B------:R-:W-:Y:S01]  /*191d0*/  FMNMX.FTZ R29, R48, R29, !PT ;  /* 0x0000001d301d7209 */ /* 0x000fe20007810000 */
[----:B------:R-:W0:Y:S01]  /*191e0*/  MUFU.TANH R33, R33 ;  /* 0x0000002100217308 */ /* 0x000e220000002400 */
[----:B-1----:R-:W-:Y:S02]  /*191f0*/  FSEL R158, R43, -INF , P2 ;  /* 0xff8000002b9e7808 */ /* 0x002fe40001000000 */
[----:B------:R-:W-:-:S02]  /*19200*/  FMNMX.FTZ R29, R50, R29, !PT ;  /* 0x0000001d321d7209 */ /* 0x000fc40007810000 */
[----:B------:R-:W-:Y:S02]  /*19210*/  FMNMX.FTZ R73, R158, R73, !PT ;  /* 0x000000499e497209 */ /* 0x000fe40007810000 */
[----:B------:R-:W-:Y:S01]  /*19220*/  FMNMX.FTZ R29, R52, R29, !PT ;  /* 0x0000001d341d7209 */ /* 0x000fe20007810000 */
[----:B------:R-:W1:Y:S01]  /*19230*/  MUFU.TANH R31, R31 ;  /* 0x0000001f001f7308 */ /* 0x000e620000002400 */
[----:B--2---:R-:W-:Y:S02]  /*19240*/  FSEL R124, R59, -INF , P4 ;  /* 0xff8000003b7c7808 */ /* 0x004fe40002000000 */
[----:B------:R-:W-:-:S05]  /*19250*/  ISETP.GT.AND P4, PT, R41, 0x98, PT ;  /* 0x000000982900780c */ /* 0x000fca0003f84270 */
[----:B------:R-:W2:Y:S01]  /*19260*/  MUFU.TANH R9, R9 ;  /* 0x0000000900097308 */ /* 0x000ea20000002400 */
[----:B0-----:R-:W-:-:S04]  /*19270*/  FSEL R160, R33, -INF , P3 ;  /* 0xff80000021a07808 */ /* 0x001fc80001800000 */
[----:B------:R-:W-:-:S03]  /*19280*/  FMNMX.FTZ R73, R160, R73, !PT ;  /* 0x00000049a0497209 */ /* 0x000fc60007810000 */
[----:B------:R-:W0:Y:S01]  /*19290*/  MUFU.TANH R37, R37 ;  /* 0x0000002500257308 */ /* 0x000e220000002400 */
[----:B-1----:R-:W-:Y:S02]  /*192a0*/  FSEL R126, R31, -INF , P5 ;  /* 0xff8000001f7e7808 */ /* 0x002fe40002800000 */
[----:B------:R-:W-:Y:S02]  /*192b0*/  ISETP.GT.AND P5, PT, R41, 0x99, PT ;  /* 0x000000992900780c */ /* 0x000fe40003fa4270 */
[----:B------:R-:W-:-:S03]  /*192c0*/  FMNMX.FTZ R31, R54, R29, !PT ;  /* 0x0000001d361f7209 */ /* 0x000fc60007810000 */
[----:B------:R1:W-:Y:S01]  /*192d0*/  MUFU.TANH R43, R35 ;  /* 0x00000023002b7308 */ /* 0x0003e20000002400 */
[----:B--2---:R-:W-:Y:S02]  /*192e0*/  FSEL R162, R9, -INF , P4 ;  /* 0xff80000009a27808 */ /* 0x004fe40002000000 */
[----:B------:R-:W-:Y:S02]  /*192f0*/  FMNMX.FTZ R31, R24, R31, !PT ;  /* 0x0000001f181f7209 */ /* 0x000fe40007810000 */
[----:B------:R-:W-:Y:S02]  /*19300*/  FMNMX.FTZ R73, R162, R73, !PT ;  /* 0x00000049a2497209 */ /* 0x000fe40007810000 */
[----:B------:R-:W-:Y:S01]  /*19310*/  FMNMX.FTZ R31, R56, R31, !PT ;  /* 0x0000001f381f7209 */ /* 0x000fe20007810000 */
[----:B------:R-:W-:Y:S01]  /*19320*/  MUFU.TANH R41, R11 ;  /* 0x0000000b00297308 */ /* 0x000fe20000002400 */
[----:B0-----:R-:W-:Y:S02]  /*19330*/  FSEL R164, R37, -INF , P5 ;  /* 0xff80000025a47808 */ /* 0x001fe40002800000 */
[----:B------:R-:W-:-:S02]  /*19340*/  FMNMX.FTZ R31, R58, R31, !PT ;  /* 0x0000001f3a1f7209 */ /* 0x000fc40007810000 */
[----:B------:R-:W-:Y:S02]  /*19350*/  FMNMX.FTZ R73, R164, R73, !PT ;  /* 0x00000049a4497209 */ /* 0x000fe40007810000 */
[----:B------:R-:W-:Y:S01]  /*19360*/  FMNMX.FTZ R33, R26, R31, !PT ;  /* 0x0000001f1a217209 */ /* 0x000fe20007810000 */
[----:B------:R0:W-:Y:S02]  /*19370*/  MUFU.TANH R47, R39 ;  /* 0x00000027002f7308 */ /* 0x0001e40000002400 */
[----:B------:R-:W2:Y:S01]  /*19380*/  SHFL.BFLY PT, R94, R73, 0x2, 0x1f ;  /* 0x0c401f00495e7f89 */ /* 0x000ea200000e0000 */
[----:B------:R-:W-:-:S04]  /*19390*/  FMNMX.FTZ R33, R60, R33, !PT ;  /* 0x000000213c217209 */ /* 0x000fc80007810000 */
[----:B------:R-:W-:Y:S01]  /*193a0*/  FMNMX.FTZ R33, R28, R33, !PT ;  /* 0x000000211c217209 */ /* 0x000fe20007810000 */
[----:B------:R3:W4:Y:S03]  /*193b0*/  MUFU.TANH R45, R13 ;  /* 0x0000000d002d7308 */ /* 0x0007260000002400 */
[----:B------:R-:W-:-:S04]  /*193c0*/  FMNMX.FTZ R33, R62, R33, !PT ;  /* 0x000000213e217209 */ /* 0x000fc80007810000 */
[----:B-1----:R-:W-:-:S04]  /*193d0*/  FMNMX.FTZ R35, R66, R33, !PT ;  /* 0x0000002142237209 */ /* 0x002fc80007810000 */
[----:B------:R-:W-:-:S04]  /*193e0*/  FMNMX.FTZ R35, R30, R35, !PT ;  /* 0x000000231e237209 */ /* 0x000fc80007810000 */
[----:B------:R-:W-:Y:S02]  /*193f0*/  FMNMX.FTZ R35, R72, R35, !PT ;  /* 0x0000002348237209 */ /* 0x000fe40007810000 */
[----:B--2---:R-:W-:Y:S02]  /*19400*/  FMNMX.FTZ R9, R73, R94, !PT ;  /* 0x0000005e49097209 */ /* 0x004fe40007810000 */
[----:B------:R-:W-:-:S03]  /*19410*/  FMNMX.FTZ R35, R74, R35, !PT ;  /* 0x000000234a237209 */ /* 0x000fc60007810000 */
[----:B------:R-:W1:Y:S01]  /*19420*/  SHFL.BFLY PT, R94, R9, 0x1, 0x1f ;  /* 0x0c201f00095e7f89 */ /* 0x000e6200000e0000 */
[----:B------:R-:W-:-:S04]  /*19430*/  FMNMX.FTZ R37, R78, R35, !PT ;  /* 0x000000234e257209 */ /* 0x000fc80007810000 */
[----:B------:R-:W-:-:S04]  /*19440*/  FMNMX.FTZ R37, R32, R37, !PT ;  /* 0x0000002520257209 */ /* 0x000fc80007810000 */
[----:B------:R-:W-:-:S04]  /*19450*/  FMNMX.FTZ R37, R82, R37, !PT ;  /* 0x0000002552257209 */ /* 0x000fc80007810000 */
[----:B------:R-:W-:-:S04]  /*19460*/  FMNMX.FTZ R37, R86, R37, !PT ;  /* 0x0000002556257209 */ /* 0x000fc80007810000 */
[----:B0-----:R-:W-:-:S04]  /*19470*/  FMNMX.FTZ R39, R88, R37, !PT ;  /* 0x0000002558277209 */ /* 0x001fc80007810000 */
[----:B------:R-:W-:Y:S02]  /*19480*/  FMNMX.FTZ R39, R36, R39, !PT ;  /* 0x0000002724277209 */ /* 0x000fe40007810000 */
[----:B-1----:R-:W-:Y:S02]  /*19490*/  FMNMX.FTZ R94, R9, R94, !PT ;  /* 0x0000005e095e7209 */ /* 0x002fe40007810000 */
[----:B------:R-:W-:Y:S02]  /*194a0*/  FMNMX.FTZ R39, R120, R39, !PT ;  /* 0x0000002778277209 */ /* 0x000fe40007810000 */
[C---:B------:R-:W-:Y:S01]  /*194b0*/  FSETP.NEU.FTZ.AND P6, PT, R94.reuse, -INF , PT ;  /* 0xff8000005e00780b */ /* 0x040fe20003fdd000 */
[----:B------:R-:W-:-:S01]  /*194c0*/  FFMA.FTZ R21, R94, R89, -8 ;  /* 0xc10000005e157423 */ /* 0x000fc20000010059 */
[----:B------:R-:W-:-:S04]  /*194d0*/  FMNMX.FTZ R39, R124, R39, !PT ;  /* 0x000000277c277209 */ /* 0x000fc80007810000 */
[----:B------:R-:W-:-:S05]  /*194e0*/  FSEL R21, R21, RZ, P6 ;  /* 0x000000ff15157208 */ /* 0x000fca0003000000 */
[-CC-:B------:R-:W-:Y:S01]  /*194f0*/  FFMA.FTZ R102, R102, R89.reuse, -R21.reuse ;  /* 0x0000005966667223 */ /* 0x180fe20000010815 */
[----:B------:R-:W-:-:S01]  /*19500*/  FFMA.FTZ R80, R80, R89, -R21 ;  /* 0x0000005950507223 */ /* 0x000fc20000010815 */
[-CC-:B---3--:R-:W-:Y:S01]  /*19510*/  FFMA.FTZ R13, R76, R89.reuse, -R21.reuse ;  /* 0x000000594c0d7223 */ /* 0x188fe20000010815 */
[----:B------:R-:W-:-:S01]  /*19520*/  FFMA.FTZ R76, R84, R89, -R21 ;  /* 0x00000059544c7223 */ /* 0x000fc20000010815 */
[----:B------:R0:W-:Y:S01]  /*19530*/  MUFU.EX2 R25, R102 ;  /* 0x0000006600197308 */ /* 0x0001e20000000800 */
[----:B------:R-:W-:-:S01]  /*19540*/  FFMA.FTZ R84, R108, R89, -R21 ;  /* 0x000000596c547223 */ /* 0x000fc20000010815 */
[-CC-:B------:R-:W-:Y:S01]  /*19550*/  FFMA.FTZ R110, R110, R89.reuse, -R21.reuse ;  /* 0x000000596e6e7223 */ /* 0x180fe20000010815 */
[----:B----4-:R-:W-:Y:S01]  /*19560*/  FSEL R108, R45, -INF , P4 ;  /* 0xff8000002d6c7808 */ /* 0x010fe20002000000 */
[-CC-:B------:R-:W-:Y:S01]  /*19570*/  FFMA.FTZ R34, R7, R89.reuse, -R21.reuse ;  /* 0x0000005907227223 */ /* 0x180fe20000010815 */
[----:B------:R-:W-:-:S01]  /*19580*/  FFMA.FTZ R7, R68, R89, -R21 ;  /* 0x0000005944077223 */ /* 0x000fc20000010815 */
[-CC-:B------:R-:W-:Y:S01]  /*19590*/  FFMA.FTZ R68, R98, R89.reuse, -R21.reuse ;  /* 0x0000005962447223 */ /* 0x180fe20000010815 */
[----:B------:R-:W-:-:S01]  /*195a0*/  FFMA.FTZ R9, R64, R89, -R21 ;  /* 0x0000005940097223 */ /* 0x000fc20000010815 */
[----:B------:R1:W-:Y:S01]  /*195b0*/  MUFU.EX2 R15, R80 ;  /* 0x00000050000f7308 */ /* 0x0003e20000000800 */
[----:B0-----:R-:W-:Y:S01]  /*195c0*/  FSEL R102, R41, -INF , P2 ;  /* 0xff80000029667808 */ /* 0x001fe20001000000 */
[--C-:B------:R-:W-:Y:S01]  /*195d0*/  FFMA.FTZ R132, R132, R89, -R21.reuse ;  /* 0x0000005984847223 */ /* 0x100fe20000010815 */
[----:B------:R-:W-:Y:S01]  /*195e0*/  FMNMX.FTZ R41, R126, R39, !PT ;  /* 0x000000277e297209 */ /* 0x000fe20007810000 */
[-CC-:B------:R-:W-:Y:S01]  /*195f0*/  FFMA.FTZ R38, R70, R89.reuse, -R21.reuse ;  /* 0x0000005946267223 */ /* 0x180fe20000010815 */
[----:B------:R-:W-:-:S01]  /*19600*/  FFMA.FTZ R90, R90, R89, -R21 ;  /* 0x000000595a5a7223 */ /* 0x000fc20000010815 */
[--C-:B------:R-:W-:Y:S01]  /*19610*/  FFMA.FTZ R106, R106, R89, -R21.reuse ;  /* 0x000000596a6a7223 */ /* 0x100fe20000010815 */
[----:B------:R-:W-:Y:S01]  /*19620*/  FMNMX.FTZ R41, R102, R41, !PT ;  /* 0x0000002966297209 */ /* 0x000fe20007810000 */
[----:B------:R0:W-:Y:S01]  /*19630*/  MUFU.EX2 R31, R110 ;  /* 0x0000006e001f7308 */ /* 0x0001e20000000800 */
[----:B-1----:R-:W-:-:S01]  /*19640*/  FFMA.FTZ R80, R104, R89, -R21 ;  /* 0x0000005968507223 */ /* 0x002fc20000010815 */
[----:B------:R-:W-:Y:S01]  /*19650*/  FSEL R104, R43, -INF , P3 ;  /* 0xff8000002b687808 */ /* 0x000fe20001800000 */
[----:B------:R-:W-:-:S01]  /*19660*/  FFMA.FTZ R114, R114, R89, -R21 ;  /* 0x0000005972727223 */ /* 0x000fc20000010815 */
[-CC-:B------:R-:W-:Y:S01]  /*19670*/  FFMA.FTZ R118, R118, R89.reuse, -R21.reuse ;  /* 0x0000005976767223 */ /* 0x180fe20000010815 */
[----:B------:R-:W-:-:S01]  /*19680*/  FFMA.FTZ R128, R128, R89, -R21 ;  /* 0x0000005980807223 */ /* 0x000fc20000010815 */
[----:B------:R-:W-:Y:S01]  /*19690*/  FMNMX.FTZ R41, R104, R41, !PT ;  /* 0x0000002968297209 */ /* 0x000fe20007810000 */
[----:B------:R-:W-:-:S01]  /*196a0*/  FFMA.FTZ R11, R92, R89, -R21 ;  /* 0x000000595c0b7223 */ /* 0x000fc20000010815 */
[----:B------:R-:W-:Y:S01]  /*196b0*/  MUFU.EX2 R9, R9 ;  /* 0x0000000900097308 */ /* 0x000fe20000000800 */
[----:B0-----:R-:W-:Y:S01]  /*196c0*/  FSEL R110, R47, -INF , P5 ;  /* 0xff8000002f6e7808 */ /* 0x001fe20002800000 */
[--C-:B------:R-:W-:Y:S01]  /*196d0*/  FFMA.FTZ R64, R96, R89, -R21.reuse ;  /* 0x0000005960407223 */ /* 0x100fe20000010815 */
[----:B------:R-:W-:Y:S01]  /*196e0*/  FMNMX.FTZ R41, R108, R41, !PT ;  /* 0x000000296c297209 */ /* 0x000fe20007810000 */
[-CC-:B------:R-:W-:Y:S01]  /*196f0*/  FFMA.FTZ R70, R100, R89.reuse, -R21.reuse ;  /* 0x0000005964467223 */ /* 0x180fe20000010815 */
[----:B------:R-:W-:-:S01]  /*19700*/  FFMA.FTZ R92, R116, R89, -R21 ;  /* 0x00000059745c7223 */ /* 0x000fc20000010815 */
[--C-:B------:R-:W-:Y:S01]  /*19710*/  FFMA.FTZ R96, R122, R89, -R21.reuse ;  /* 0x000000597a607223 */ /* 0x100fe20000010815 */
        /* <DEDUP_REMOVED lines=11> */
[-CC-:B------:R-:W-:Y:S01]  /*197d0*/  FFMA.FTZ R51, R158, R89.reuse, -R21.reuse ;  /* 0x000000599e337223 */ /* 0x180fe20000010815 */
[----:B------:R-:W-:-:S05]  /*197e0*/  FFMA.FTZ R130, R164, R89, -R21 ;  /* 0x00000059a4827223 */ /* 0x000fca0000010815 */
[----:B------:R-:W-:Y:S08]  /*197f0*/  MUFU.EX2 R7, R7 ;  /* 0x0000000700077308 */ /* 0x000ff00000000800 */
[----:B------:R-:W1:Y:S01]  /*19800*/  MUFU.EX2 R38, R38 ;  /* 0x0000002600267308 */ /* 0x000e620000000800 */
[----:B0-----:R-:W-:Y:S01]  /*19810*/  FMNMX.FTZ R53, R47, R98, !PT ;  /* 0x000000622f357209 */ /* 0x001fe20007810000 */
[----:B------:R-:W-:-:S06]  /*19820*/  FFMA.FTZ R47, R150, R89, -R21 ;  /* 0x00000059962f7223 */ /* 0x000fcc0000010815 */
[----:B------:R0:W-:Y:S01]  /*19830*/  MUFU.EX2 R27, R90 ;  /* 0x0000005a001b7308 */ /* 0x0001e20000000800 */
[----:B------:R-:W2:Y:S07]  /*19840*/  SHFL.BFLY PT, R98, R53, 0x1, 0x1f ;  /* 0x0c201f0035627f89 */ /* 0x000eae00000e0000 */
[----:B------:R3:W-:Y:S01]  /*19850*/  MUFU.EX2 R29, R106 ;  /* 0x0000006a001d7308 */ /* 0x0007e20000000800 */
[----:B0-----:R-:W-:-:S01]  /*19860*/  FFMA.FTZ R90, R112, R89, -R21 ;  /* 0x00000059705a7223 */ /* 0x001fc20000010815 */
[----:B------:R-:W-:Y:S01]  /*19870*/  FFMA.FTZ R112, R138, R89, -R21 ;  /* 0x000000598a707223 */ /* 0x000fe20000010815 */
[----:B-1----:R-:W-:-:S04]  /*19880*/  F2FP.SATFINITE.E4M3.F32.PACK_AB_MERGE_C R176, R38, R7, RZ ;  /* 0x0000000726b0723e */ /* 0x002fc800048070ff */
[----:B------:R-:W-:Y:S01]  /*19890*/  F2FP.SATFINITE.E4M3.F32.PACK_AB_MERGE_C R176, R34, R9, R176 ;  /* 0x0000000922b0723e */ /* 0x000fe200048070b0 */
[----:B------:R0:W-:Y:S01]  /*198a0*/  MUFU.EX2 R33, R114 ;  /* 0x0000007200217308 */ /* 0x0001e20000000800 */
[----:B---3--:R-:W-:-:S07]  /*198b0*/  FFMA.FTZ R106, R134, R89, -R21 ;  /* 0x00000059866a7223 */ /* 0x008fce0000010815 */
[----:B------:R1:W-:Y:S01]  /*198c0*/  MUFU.EX2 R35, R118 ;  /* 0x0000007600237308 */ /* 0x0003e20000000800 */
[----:B--2---:R-:W-:Y:S01]  /*198d0*/  FMNMX.FTZ R98, R53, R98, !PT ;  /* 0x0000006235627209 */ /* 0x004fe20007810000 */
[-CC-:B0-----:R-:W-:Y:S01]  /*198e0*/  FFMA.FTZ R114, R142, R89.reuse, -R21.reuse ;  /* 0x000000598e727223 */ /* 0x181fe20000010815 */
[----:B------:R-:W-:-:S02]  /*198f0*/  FFMA.FTZ R53, R162, R89, -R21 ;  /* 0x00000059a2357223 */ /* 0x000fc40000010815 */
[C---:B------:R-:W-:Y:S01]  /*19900*/  FSETP.NEU.FTZ.AND P2, PT, R98.reuse, -INF , PT ;  /* 0xff8000006200780b */ /* 0x040fe20003f5d000 */
[----:B------:R-:W-:-:S02]  /*19910*/  FFMA.FTZ R55, R98, R89, -8 ;  /* 0xc100000062377423 */ /* 0x000fc40000010059 */
[----:B------:R0:W-:Y:S01]  /*19920*/  MUFU.EX2 R37, R128 ;  /* 0x0000008000257308 */ /* 0x0001e20000000800 */
[----:B-1----:R-:W-:-:S02]  /*19930*/  FFMA.FTZ R118, R152, R89, -R21 ;  /* 0x0000005998767223 */ /* 0x002fc40000010815 */
[----:B------:R-:W-:-:S02]  /*19940*/  FSEL R55, R55, RZ, P2 ;  /* 0x000000ff37377208 */ /* 0x000fc40001000000 */
[----:B------:R-:W-:-:S03]  /*19950*/  ISETP.GE.AND P2, PT, R147, 0xa1, PT ;  /* 0x000000a19300780c */ /* 0x000fc60003f46270 */
[-CC-:B------:R-:W-:Y:S01]  /*19960*/  FFMA.FTZ R4, R4, R89.reuse, -R55.reuse ;  /* 0x0000005904047223 */ /* 0x180fe20000010837 */
[----:B------:R-:W-:-:S01]  /*19970*/  FFMA.FTZ R5, R5, R89, -R55 ;  /* 0x0000005905057223 */ /* 0x000fc20000010837 */
[-CC-:B------:R-:W-:Y:S01]  /*19980*/  FFMA.FTZ R57, R6, R89.reuse, -R55.reuse ;  /* 0x0000005906397223 */ /* 0x180fe20000010837 */
[----:B------:R-:W-:-:S01]  /*19990*/  FFMA.FTZ R132, R8, R89, -R55 ;  /* 0x0000005908847223 */ /* 0x000fc20000010837 */
[-C--:B------:R-:W-:Y:S01]  /*199a0*/  FFMA.FTZ R6, R10, R89.reuse, -R55 ;  /* 0x000000590a067223 */ /* 0x080fe20000010837 */
[----:B0-----:R-:W-:-:S01]  /*199b0*/  FFMA.FTZ R128, R160, R89, -R21 ;  /* 0x00000059a0807223 */ /* 0x001fc20000010815 */
[----:B------:R-:W-:Y:S01]  /*199c0*/  MUFU.EX2 R4, R4 ;  /* 0x0000000400047308 */ /* 0x000fe20000000800 */
[----:B------:R-:W-:-:S01]  /*199d0*/  FFMA.FTZ R21, R12, R89, -R55 ;  /* 0x000000590c157223 */ /* 0x000fc20000010837 */
[-CC-:B------:R-:W-:Y:S01]  /*199e0*/  FFMA.FTZ R67, R14, R89.reuse, -R55.reuse ;  /* 0x000000590e437223 */ /* 0x180fe20000010837 */
[----:B------:R-:W-:-:S01]  /*199f0*/  FFMA.FTZ R134, R20, R89, -R55 ;  /* 0x0000005914867223 */ /* 0x000fc20000010837 */
[----:B------:R-:W-:Y:S01]  /*19a00*/  FFMA.FTZ R12, R24, R89, -R55 ;  /* 0x00000059180c7223 */ /* 0x000fe20000010837 */
[----:B------:R-:W-:-:S01]  /*19a10*/  FADD.FTZ R20, R9, R34 ;  /* 0x0000002209147221 */ /* 0x000fc20000010000 */
[-CC-:B------:R-:W-:Y:S01]  /*19a20*/  FFMA.FTZ R8, R40, R89.reuse, -R55.reuse ;  /* 0x0000005928087223 */ /* 0x180fe20000010837 */
[----:B------:R-:W-:-:S01]  /*19a30*/  FFMA.FTZ R59, R42, R89, -R55 ;  /* 0x000000592a3b7223 */ /* 0x000fc20000010837 */
[----:B------:R-:W0:Y:S01]  /*19a40*/  MUFU.EX2 R5, R5 ;  /* 0x0000000500057308 */ /* 0x000e220000000800 */
[----:B------:R-:W-:-:S01]  /*19a50*/  FADD.FTZ R77, R7, R20 ;  /* 0x00000014074d7221 */ /* 0x000fc20000010000 */
        /* <DEDUP_REMOVED lines=15> */
[----:B0-----:R-:W-:-:S01]  /*19b50*/  FADD.FTZ R24, R4, R5 ;  /* 0x0000000504187221 */ /* 0x001fc20000010000 */
[----:B------:R-:W-:-:S02]  /*19b60*/  @!P1 VIADD R20, R3, 0x29840 ;  /* 0x0002984003149836 */ /* 0x000fc40000000000 */
[----:B------:R-:W-:-:S01]  /*19b70*/  FFMA.FTZ R30, R30, R89, -R55 ;  /* 0x000000591e1e7223 */ /* 0x000fc20000010837 */
[-CC-:B------:R-:W-:Y:S01]  /*19b80*/  FFMA.FTZ R72, R72, R89.reuse, -R55.reuse ;  /* 0x0000005948487223 */ /* 0x180fe20000010837 */
[----:B------:R-:W-:-:S01]  /*19b90*/  FFMA.FTZ R74, R74, R89, -R55 ;  /* 0x000000594a4a7223 */ /* 0x000fc20000010837 */
[----:B------:R-:W-:Y:S01]  /*19ba0*/  FFMA.FTZ R78, R78, R89, -R55 ;  /* 0x000000594e4e7223 */ /* 0x000fe20000010837 */
[----:B------:R-:W-:Y:S01]  /*19bb0*/  @!P1 PRMT R20, RZ, 0x654, R20 ;  /* 0x00000654ff149816 */ /* 0x000fe20000000014 */
[----:B------:R-:W0:Y:S01]  /*19bc0*/  MUFU.EX2 R11, R11 ;  /* 0x0000000b000b7308 */ /* 0x000e220000000800 */
[----:B-1----:R-:W-:-:S01]  /*19bd0*/  FADD.FTZ R79, R57, R24 ;  /* 0x00000018394f7221 */ /* 0x002fc20000010000 */
[----:B------:R-:W-:Y:S01]  /*19be0*/  FADD.FTZ R24, R38, R77 ;  /* 0x0000004d26187221 */ /* 0x000fe20000010000 */
[----:B------:R1:W-:Y:S01]  /*19bf0*/  @!P1 SYNCS.ARRIVE.TRANS64.RED.A1T0 RZ, [R20+URZ], RZ ;  /* 0x000000ff14ff99a7 */ /* 0x0003e2000810043f */
[----:B------:R-:W-:-:S01]  /*19c00*/  FFMA.FTZ R82, R82, R89, -R55 ;  /* 0x0000005952527223 */ /* 0x000fc20000010837 */
[-CC-:B------:R-:W-:Y:S01]  /*19c10*/  FFMA.FTZ R86, R86, R89.reuse, -R55.reuse ;  /* 0x0000005956567223 */ /* 0x180fe20000010837 */
[----:B------:R-:W-:-:S01]  /*19c20*/  FFMA.FTZ R88, R88, R89, -R55 ;  /* 0x0000005958587223 */ /* 0x000fc20000010837 */
[----:B------:R-:W-:Y:S01]  /*19c30*/  FFMA.FTZ R36, R36, R89, -R55 ;  /* 0x0000005924247223 */ /* 0x000fe20000010837 */
[----:B------:R-:W3:Y:S01]  /*19c40*/  MUFU.EX2 R6, R6 ;  /* 0x0000000600067308 */ /* 0x000ee20000000800 */
[----:B--2---:R-:W-:-:S01]  /*19c50*/  FADD.FTZ R79, R132, R79 ;  /* 0x0000004f844f7221 */ /* 0x004fc20000010000 */
[-CC-:B------:R-:W-:Y:S01]  /*19c60*/  FFMA.FTZ R120, R120, R89.reuse, -R55.reuse ;  /* 0x0000005978787223 */ /* 0x180fe20000010837 */
[----:B------:R-:W-:-:S01]  /*19c70*/  FFMA.FTZ R124, R124, R89, -R55 ;  /* 0x000000597c7c7223 */ /* 0x000fc20000010837 */
[-CC-:B------:R-:W-:Y:S01]  /*19c80*/  FFMA.FTZ R126, R126, R89.reuse, -R55.reuse ;  /* 0x000000597e7e7223 */ /* 0x180fe20000010837 */
[----:B------:R-:W-:-:S01]  /*19c90*/  FFMA.FTZ R102, R102, R89, -R55 ;  /* 0x0000005966667223 */ /* 0x000fc20000010837 */
[----:B------:R-:W-:Y:S01]  /*19ca0*/  F2FP.SATFINITE.E4M3.F32.PACK_AB_MERGE_C R57, R132, R57, RZ ;  /* 0x000000398439723e */ /* 0x000fe200048070ff */
[----:B------:R-:W-:-:S01]  /*19cb0*/  FFMA.FTZ R104, R104, R89, -R55 ;  /* 0x0000005968687223 */ /* 0x000fc20000010837 */
[----:B------:R-:W-:Y:S01]  /*19cc0*/  MUFU.EX2 R64, R64 ;  /* 0x0000004000407308 */ /* 0x000fe20000000800 */
[----:B0-----:R-:W-:-:S01]  /*19cd0*/  FADD.FTZ R77, R11, R24 ;  /* 0x000000180b4d7221 */ /* 0x001fc20000010000 */
[----:B------:R-:W-:Y:S01]  /*19ce0*/  F2FP.SATFINITE.E4M3.F32.PACK_AB_MERGE_C R177, R5, R4, R57 ;  /* 0x0000000405b1723e */ /* 0x000fe20004807039 */
[----:B------:R-:W-:-:S01]  /*19cf0*/  FFMA.FTZ R108, R108, R89, -R55 ;  /* 0x000000596c6c7223 */ /* 0x000fc20000010837 */
[--C-:B------:R-:W-:Y:S01]  /*19d00*/  IMAD.MOV.U32 R60, RZ, RZ, R87.reuse ;  /* 0x000000ffff3c7224 */ /* 0x100fe200078e0057 */
[----:B------:R-:W-:Y:S01]  /*19d10*/  MOV R34, R87 ;  /* 0x0000005700227202 */ /* 0x000fe20000000f00 */
[----:B------:R-:W-:-:S02]  /*19d20*/  IMAD.MOV.U32 R57, RZ, RZ, R87 ;  /* 0x000000ffff397224 */ /* 0x000fc400078e0057 */
[----:B------:R-:W0:Y:S01]  /*19d30*/  MUFU.EX2 R21, R21 ;  /* 0x0000001500157308 */ /* 0x000e220000000800 */
[----:B---3--:R-:W-:-:S01]  /*19d40*/  FADD.FTZ R24, R6, R79 ;  /* 0x0000004f06187221 */ /* 0x008fc20000010000 */
[--C-:B------:R-:W-:Y:S02]  /*19d50*/  IMAD.MOV.U32 R56, RZ, RZ, R87.reuse ;  /* 0x000000ffff387224 */ /* 0x100fe400078e0057 */
[--C-:B------:R-:W-:Y:S02]  /*19d60*/  IMAD.MOV.U32 R50, RZ, RZ, R87.reuse ;  /* 0x000000ffff327224 */ /* 0x100fe400078e0057 */
[--C-:B------:R-:W-:Y:S02]  /*19d70*/  IMAD.MOV.U32 R48, RZ, RZ, R87.reuse ;  /* 0x000000ffff307224 */ /* 0x100fe400078e0057 */
[----:B------:R-:W-:Y:S01]  /*19d80*/  MUFU.EX2 R13, R13 ;  /* 0x0000000d000d7308 */ /* 0x000fe20000000800 */
[--C-:B------:R-:W-:Y:S02]  /*19d90*/  IMAD.MOV.U32 R44, RZ, RZ, R87.reuse ;  /* 0x000000ffff2c7224 */ /* 0x100fe400078e0057 */
[----:B------:R-:W-:-:S02]  /*19da0*/  IMAD.MOV.U32 R42, RZ, RZ, R87 ;  /* 0x000000ffff2a7224 */ /* 0x000fc400078e0057 */
[----:B------:R-:W-:-:S03]  /*19db0*/  IMAD.MOV.U32 R38, RZ, RZ, R87 ;  /* 0x000000ffff267224 */ /* 0x000fc600078e0057 */
[----:B------:R-:W2:Y:S01]  /*19dc0*/  MUFU.EX2 R67, R67 ;  /* 0x0000004300437308 */ /* 0x000ea20000000800 */
[----:B0-----:R-:W-:-:S07]  /*19dd0*/  FADD.FTZ R24, R21, R24 ;  /* 0x0000001815187221 */ /* 0x001fce0000010000 */
[----:B------:R-:W0:Y:S08]  /*19de0*/  MUFU.EX2 R68, R68 ;  /* 0x0000004400447308 */ /* 0x000e300000000800 */
[----:B------:R-:W3:Y:S01]  /*19df0*/  MUFU.EX2 R134, R134 ;  /* 0x0000008600867308 */ /* 0x000ee20000000800 */
[----:B--2---:R-:W-:-:S01]  /*19e00*/  FADD.FTZ R79, R67, R24 ;  /* 0x00000018434f7221 */ /* 0x004fc20000010000 */
[-CC-:B------:R-:W-:Y:S01]  /*19e10*/  FFMA.FTZ R24, R32, R89.reuse, -R55.reuse ;  /* 0x0000005920187223 */ /* 0x180fe20000010837 */
[----:B------:R-:W-:-:S01]  /*19e20*/  FFMA.FTZ R55, R110, R89, -R55 ;  /* 0x000000596e377223 */ /* 0x000fc20000010837 */
[----:B------:R-:W-:-:S04]  /*19e30*/  IMAD.MOV.U32 R32, RZ, RZ, R87 ;  /* 0x000000ffff207224 */ /* 0x000fc800078e0057 */
[----:B------:R-:W2:Y:S01]  /*19e40*/  MUFU.EX2 R8, R8 ;  /* 0x0000000800087308 */ /* 0x000ea20000000800 */
[----:B0-----:R-:W-:-:S04]  /*19e50*/  F2FP.SATFINITE.E4M3.F32.PACK_AB_MERGE_C R178, R68, R13, RZ ;  /* 0x0000000d44b2723e */ /* 0x001fc800048070ff */
[----:B------:R-:W-:-:S03]  /*19e60*/  F2FP.SATFINITE.E4M3.F32.PACK_AB_MERGE_C R178, R64, R11, R178 ;  /* 0x0000000b40b2723e */ /* 0x000fc600048070b2 */
[----:B------:R-:W0:Y:S01]  /*19e70*/  MUFU.EX2 R70, R70 ;  /* 0x0000004600467308 */ /* 0x000e220000000800 */
[----:B---3--:R-:W-:-:S01]  /*19e80*/  FADD.FTZ R79, R134, R79 ;  /* 0x0000004f864f7221 */ /* 0x008fc20000010000 */
[----:B------:R-:W-:-:S04]  /*19e90*/  F2FP.SATFINITE.E4M3.F32.PACK_AB_MERGE_C R67, R134, R67, RZ ;  /* 0x000000438643723e */ /* 0x000fc800048070ff */
[----:B------:R-:W-:Y:S02]  /*19ea0*/  F2FP.SATFINITE.E4M3.F32.PACK_AB_MERGE_C R179, R21, R6, R67 ;  /* 0x0000000615b3723e */ /* 0x000fe40004807043 */
[----:B------:R3:W-:Y:S01]  /*19eb0*/  MUFU.EX2 R73, R26 ;  /* 0x0000001a00497308 */ /* 0x0007e20000000800 */
[----:B------:R-:W-:-:S07]  /*19ec0*/  MOV R67, R87 ;  /* 0x0000005700437202 */ /* 0x000fce0000000f00 */
[----:B------:R-:W4:Y:S01]  /*19ed0*/  MUFU.EX2 R59, R59 ;  /* 0x0000003b003b7308 */ /* 0x000f220000000800 */
[----:B---3--:R-:W-:-:S01]  /*19ee0*/  FADD.FTZ R26, R64, R77 ;  /* 0x0000004d401a7221 */ /* 0x008fc20000010000 */
[----:B------:R-:W-:-:S03]  /*19ef0*/  MOV R64, R87 ;  /* 0x0000005700407202 */ /* 0x000fc60000000f00 */
[----:B------:R-:W-:-:S03]  /*19f00*/  FADD.FTZ R77, R13, R26 ;  /* 0x0000001a0d4d7221 */ /* 0x000fc60000010000 */
[----:B------:R-:W3:Y:S01]  /*19f10*/  MUFU.EX2 R40, R40 ;  /* 0x0000002800287308 */ /* 0x000ee20000000800 */
[----:B------:R-:W-:-:S01]  /*19f20*/  FADD.FTZ R26, R68, R77 ;  /* 0x0000004d441a7221 */ /* 0x000fc20000010000 */
[----:B------:R-:W-:-:S03]  /*19f30*/  IMAD.MOV.U32 R68, RZ, RZ, R87 ;  /* 0x000000ffff447224 */ /* 0x000fc600078e0057 */
[----:B------:R-:W-:Y:S01]  /*19f40*/  FADD.FTZ R77, R15, R26 ;  /* 0x0000001a0f4d7221 */ /* 0x000fe20000010000 */
[----:B--2---:R-:W-:-:S02]  /*19f50*/  FADD.FTZ R26, R8, R79 ;  /* 0x0000004f081a7221 */ /* 0x004fc40000010000 */
[----:B------:R-:W2:Y:S01]  /*19f60*/  MUFU.EX2 R76, R76 ;  /* 0x0000004c004c7308 */ /* 0x000ea20000000800 */
[----:B0-----:R-:W-:-:S01]  /*19f70*/  FADD.FTZ R28, R70, R77 ;  /* 0x0000004d461c7221 */ /* 0x001fc20000010000 */
[----:B----4-:R-:W-:-:S03]  /*19f80*/  FADD.FTZ R79, R59, R26 ;  /* 0x0000001a3b4f7221 */ /* 0x010fc60000010000 */
[----:B------:R-:W-:-:S03]  /*19f90*/  FADD.FTZ R81, R25, R28 ;  /* 0x0000001c19517221 */ /* 0x000fc60000010000 */
[----:B------:R-:W0:Y:S01]  /*19fa0*/  MUFU.EX2 R69, R46 ;  /* 0x0000002e00457308 */ /* 0x000e220000000800 */
[----:B---3--:R-:W-:-:S07]  /*19fb0*/  FADD.FTZ R26, R40, R79 ;  /* 0x0000004f281a7221 */ /* 0x008fce0000010000 */
[----:B------:R-:W3:Y:S01]  /*19fc0*/  MUFU.EX2 R10, R10 ;  /* 0x0000000a000a7308 */ /* 0x000ee20000000800 */
[----:B--2---:R-:W-:-:S01]  /*19fd0*/  FADD.FTZ R28, R76, R81 ;  /* 0x000000514c1c7221 */ /* 0x004fc20000010000 */
[----:B------:R-:W-:Y:S02]  /*19fe0*/  F2FP.SATFINITE.E4M3.F32.PACK_AB_MERGE_C R180, R76, R25, RZ ;  /* 0x000000194cb4723e */ /* 0x000fe400048070ff */
[----:B------:R-:W-:Y:S01]  /*19ff0*/  MOV R76, R87 ;  /* 0x00000057004c7202 */ /* 0x000fe20000000f00 */
[----:B------:R-:W-:Y:S01]  /*1a000*/  FADD.FTZ R81, R27, R28 ;  /* 0x0000001c1b517221 */ /* 0x000fe20000010000 */
[----:B------:R-:W-:Y:S02]  /*1a010*/  F2FP.SATFINITE.E4M3.F32.PACK_AB_MERGE_C R180, R70, R15, R180 ;  /* 0x0000000f46b4723e */ /* 0x000fe400048070b4 */
[----:B------:R-:W2:Y:S01]  /*1a020*/  MUFU.EX2 R80, R80 ;  /* 0x0000005000507308 */ /* 0x000ea20000000800 */
[----:B0-----:R-:W-:-:S01]  /*1a030*/  FADD.FTZ R79, R69, R26 ;  /* 0x0000001a454f7221 */ /* 0x001fc20000010000 */
[----:B------:R-:W-:Y:S01]  /*1a040*/  F2FP.SATFINITE.E4M3.F32.PACK_AB_MERGE_C R40, R69, R40, RZ ;  /* 0x000000284528723e */ /* 0x000fe200048070ff */
[----:B------:R-:W-:Y:S01]  /*1a050*/  IMAD.MOV.U32 R69, RZ, RZ, R87 ;  /* 0x000000ffff457224 */ /* 0x000fe200078e0057 */
[----:B------:R-:W-:-:S02]  /*1a060*/  MOV R70, R87 ;  /* 0x0000005700467202 */ /* 0x000fc40000000f00 */
[----:B------:R-:W-:Y:S01]  /*1a070*/  F2FP.SATFINITE.E4M3.F32.PACK_AB_MERGE_C R181, R59, R8, R40 ;  /* 0x000000083bb5723e */ /* 0x000fe20004807028 */
[----:B------:R-:W-:Y:S01]  /*1a080*/  IMAD.MOV.U32 R59, RZ, RZ, R87 ;  /* 0x000000ffff3b7224 */ /* 0x000fe200078e0057 */
[----:B------:R-:W0:Y:S01]  /*1a090*/  MUFU.EX2 R61, R61 ;  /* 0x0000003d003d7308 */ /* 0x000e220000000800 */
[----:B---3--:R-:W-:-:S01]  /*1a0a0*/  FADD.FTZ R26, R10, R79 ;  /* 0x0000004f0a1a7221 */ /* 0x008fc20000010000 */
[-C--:B------:R-:W-:Y:S02]  /*1a0b0*/  MOV R46, R87.reuse ;  /* 0x00000057002e7202 */ /* 0x080fe40000000f00 */
[----:B------:R-:W-:-:S04]  /*1a0c0*/  MOV R40, R87 ;  /* 0x0000005700287202 */ /* 0x000fc80000000f00 */
[----:B------:R-:W3:Y:S01]  /*1a0d0*/  MUFU.EX2 R52, R52 ;  /* 0x0000003400347308 */ /* 0x000ee20000000800 */
[----:B--2---:R-:W-:-:S04]  /*1a0e0*/  FADD.FTZ R28, R80, R81 ;  /* 0x00000051501c7221 */ /* 0x004fc80000010000 */
[----:B------:R-:W-:-:S03]  /*1a0f0*/  FADD.FTZ R83, R29, R28 ;  /* 0x0000001c1d537221 */ /* 0x000fc60000010000 */
[----:B------:R-:W2:Y:S01]  /*1a100*/  MUFU.EX2 R84, R84 ;  /* 0x0000005400547308 */ /* 0x000ea20000000800 */
[----:B0-----:R-:W-:-:S07]  /*1a110*/  FADD.FTZ R81, R61, R26 ;  /* 0x0000001a3d517221 */ /* 0x001fce0000010000 */
[----:B------:R-:W0:Y:S01]  /*1a120*/  MUFU.EX2 R71, R54 ;  /* 0x0000003600477308 */ /* 0x000e220000000800 */
[----:B---3--:R-:W-:-:S07]  /*1a130*/  FADD.FTZ R26, R52, R81 ;  /* 0x00000051341a7221 */ /* 0x008fce0000010000 */
[----:B------:R-:W3:Y:S01]  /*1a140*/  MUFU.EX2 R12, R12 ;  /* 0x0000000c000c7308 */ /* 0x000ee20000000800 */
[----:B--2---:R-:W-:-:S01]  /*1a150*/  FADD.FTZ R28, R84, R83 ;  /* 0x00000053541c7221 */ /* 0x004fc20000010000 */
[----:B------:R-:W-:Y:S01]  /*1a160*/  F2FP.SATFINITE.E4M3.F32.PACK_AB_MERGE_C R182, R84, R29, RZ ;  /* 0x0000001d54b6723e */ /* 0x000fe200048070ff */
[--C-:B------:R-:W-:Y:S02]  /*1a170*/  IMAD.MOV.U32 R84, RZ, RZ, R87.reuse ;  /* 0x000000ffff547224 */ /* 0x100fe400078e0057 */
[----:B------:R-:W-:Y:S01]  /*1a180*/  FADD.FTZ R81, R31, R28 ;  /* 0x0000001c1f517221 */ /* 0x000fe20000010000 */
[----:B------:R-:W-:Y:S01]  /*1a190*/  F2FP.SATFINITE.E4M3.F32.PACK_AB_MERGE_C R182, R80, R27, R182 ;  /* 0x0000001b50b6723e */ /* 0x000fe200048070b6 */
[----:B------:R-:W-:Y:S01]  /*1a1a0*/  IMAD.MOV.U32 R83, RZ, RZ, R87 ;  /* 0x000000ffff537224 */ /* 0x000fe200078e0057 */
[----:B------:R-:W2:Y:S01]  /*1a1b0*/  MUFU.EX2 R90, R90 ;  /* 0x0000005a005a7308 */ /* 0x000ea20000000800 */
[----:B0-----:R-:W-:-:S01]  /*1a1c0*/  FADD.FTZ R7, R71, R26 ;  /* 0x0000001a47077221 */ /* 0x001fc20000010000 */
[----:B------:R-:W-:Y:S01]  /*1a1d0*/  F2FP.SATFINITE.E4M3.F32.PACK_AB_MERGE_C R52, R71, R52, RZ ;  /* 0x000000344734723e */ /* 0x000fe200048070ff */
[----:B------:R-:W-:-:S02]  /*1a1e0*/  IMAD.MOV.U32 R80, RZ, RZ, R87 ;  /* 0x000000ffff507224 */ /* 0x000fc400078e0057 */
[--C-:B------:R-:W-:Y:S01]  /*1a1f0*/  IMAD.MOV.U32 R71, RZ, RZ, R87.reuse ;  /* 0x000000ffff477224 */ /* 0x100fe200078e0057 */
[----:B------:R-:W-:Y:S01]  /*1a200*/  F2FP.SATFINITE.E4M3.F32.PACK_AB_MERGE_C R183, R61, R10, R52 ;  /* 0x0000000a3db7723e */ /* 0x000fe20004807034 */
[----:B------:R-:W-:Y:S01]  /*1a210*/  IMAD.MOV.U32 R54, RZ, RZ, R87 ;  /* 0x000000ffff367224 */ /* 0x000fe200078e0057 */
[----:B------:R-:W0:Y:S01]  /*1a220*/  MUFU.EX2 R63, R63 ;  /* 0x0000003f003f7308 */ /* 0x000e220000000800 */
[----:B---3--:R-:W-:-:S01]  /*1a230*/  FADD.FTZ R26, R12, R7 ;  /* 0x000000070c1a7221 */ /* 0x008fc20000010000 */
[-C--:B------:R-:W-:Y:S01]  /*1a240*/  MOV R61, R87.reuse ;  /* 0x00000057003d7202 */ /* 0x080fe20000000f00 */
[----:B------:R-:W-:Y:S01]  /*1a250*/  IMAD.MOV.U32 R27, RZ, RZ, R87 ;  /* 0x000000ffff1b7224 */ /* 0x000fe200078e0057 */
[----:B------:R-:W-:-:S04]  /*1a260*/  MOV R52, R87 ;  /* 0x0000005700347202 */ /* 0x000fc80000000f00 */
[----:B------:R-:W3:Y:S01]  /*1a270*/  MUFU.EX2 R58, R58 ;  /* 0x0000003a003a7308 */ /* 0x000ee20000000800 */
[----:B--2---:R-:W-:-:S01]  /*1a280*/  FADD.FTZ R28, R90, R81 ;  /* 0x000000515a1c7221 */ /* 0x004fc20000010000 */
[----:B------:R-:W-:-:S03]  /*1a290*/  IMAD.MOV.U32 R81, RZ, RZ, R87 ;  /* 0x000000ffff517224 */ /* 0x000fc600078e0057 */
[----:B------:R-:W-:-:S03]  /*1a2a0*/  FADD.FTZ R25, R33, R28 ;  /* 0x0000001c21197221 */ /* 0x000fc60000010000 */
[----:B------:R-:W2:Y:S01]  /*1a2b0*/  MUFU.EX2 R92, R92 ;  /* 0x0000005c005c7308 */ /* 0x000ea20000000800 */
[----:B0-----:R-:W-:-:S07]  /*1a2c0*/  FADD.FTZ R13, R63, R26 ;  /* 0x0000001a3f0d7221 */ /* 0x001fce0000010000 */
[----:B------:R-:W0:Y:S01]  /*1a2d0*/  MUFU.EX2 R14, R14 ;  /* 0x0000000e000e7308 */ /* 0x000e220000000800 */
[----:B---3--:R-:W-:-:S01]  /*1a2e0*/  FADD.FTZ R26, R58, R13 ;  /* 0x0000000d3a1a7221 */ /* 0x008fc20000010000 */
[----:B------:R-:W-:-:S03]  /*1a2f0*/  F2FP.SATFINITE.E4M3.F32.PACK_AB_MERGE_C R58, R73, R58, RZ ;  /* 0x0000003a493a723e */ /* 0x000fc600048070ff */
[----:B------:R-:W-:Y:S01]  /*1a300*/  FADD.FTZ R13, R73, R26 ;  /* 0x0000001a490d7221 */ /* 0x000fe20000010000 */
[----:B------:R-:W-:Y:S01]  /*1a310*/  F2FP.SATFINITE.E4M3.F32.PACK_AB_MERGE_C R185, R63, R12, R58 ;  /* 0x0000000c3fb9723e */ /* 0x000fe2000480703a */
[----:B------:R-:W-:Y:S01]  /*1a320*/  IMAD.MOV.U32 R63, RZ, RZ, R87 ;  /* 0x000000ffff3f7224 */ /* 0x000fe200078e0057 */
[----:B------:R-:W3:Y:S01]  /*1a330*/  MUFU.EX2 R96, R96 ;  /* 0x0000006000607308 */ /* 0x000ee20000000800 */
[C---:B--2---:R-:W-:Y:S01]  /*1a340*/  F2FP.SATFINITE.E4M3.F32.PACK_AB_MERGE_C R184, R92.reuse, R33, RZ ;  /* 0x000000215cb8723e */ /* 0x044fe200048070ff */
[----:B------:R-:W-:Y:S01]  /*1a350*/  FADD.FTZ R92, R92, R25 ;  /* 0x000000195c5c7221 */ /* 0x000fe20000010000 */
[----:B------:R-:W-:Y:S01]  /*1a360*/  MOV R73, R87 ;  /* 0x0000005700497202 */ /* 0x000fe20000000f00 */
[----:B------:R-:W-:Y:S01]  /*1a370*/  IMAD.MOV.U32 R33, RZ, RZ, R87 ;  /* 0x000000ffff217224 */ /* 0x000fe200078e0057 */
[----:B------:R-:W-:Y:S01]  /*1a380*/  F2FP.SATFINITE.E4M3.F32.PACK_AB_MERGE_C R184, R90, R31, R184 ;  /* 0x0000001f5ab8723e */ /* 0x000fe200048070b8 */
[----:B------:R-:W-:Y:S01]  /*1a390*/  FADD.FTZ R25, R35, R92 ;  /* 0x0000005c23197221 */ /* 0x000fe20000010000 */
[----:B------:R-:W-:Y:S01]  /*1a3a0*/  MOV R58, R87 ;  /* 0x00000057003a7202 */ /* 0x000fe20000000f00 */
[----:B------:R-:W2:Y:S01]  /*1a3b0*/  MUFU.EX2 R65, R65 ;  /* 0x0000004100417308 */ /* 0x000ea20000000800 */
[----:B0-----:R-:W-:-:S01]  /*1a3c0*/  FADD.FTZ R26, R14, R13 ;  /* 0x0000000d0e1a7221 */ /* 0x001fc20000010000 */
[----:B------:R-:W-:-:S06]  /*1a3d0*/  MOV R31, R87 ;  /* 0x00000057001f7202 */ /* 0x000fcc0000000f00 */
[----:B------:R-:W0:Y:S01]  /*1a3e0*/  MUFU.EX2 R62, R62 ;  /* 0x0000003e003e7308 */ /* 0x000e220000000800 */
[----:B---3--:R-:W-:-:S04]  /*1a3f0*/  FADD.FTZ R28, R96, R25 ;  /* 0x00000019601c7221 */ /* 0x008fc80000010000 */
[----:B------:R-:W-:-:S03]  /*1a400*/  FADD.FTZ R29, R37, R28 ;  /* 0x0000001c251d7221 */ /* 0x000fc60000010000 */
[----:B------:R-:W3:Y:S01]  /*1a410*/  MUFU.EX2 R100, R100 ;  /* 0x0000006400647308 */ /* 0x000ee20000000800 */
[----:B--2---:R-:W-:-:S07]  /*1a420*/  FADD.FTZ R25, R65, R26 ;  /* 0x0000001a41197221 */ /* 0x004fce0000010000 */
[----:B------:R2:W4:Y:S01]  /*1a430*/  MUFU.EX2 R75, R66 ;  /* 0x00000042004b7308 */ /* 0x0005220000000800 */
[----:B0-----:R-:W-:-:S07]  /*1a440*/  FADD.FTZ R26, R62, R25 ;  /* 0x000000193e1a7221 */ /* 0x001fce0000010000 */
[----:B------:R-:W0:Y:S01]  /*1a450*/  MUFU.EX2 R3, R30 ;  /* 0x0000001e00037308 */ /* 0x000e220000000800 */
[C---:B---3--:R-:W-:Y:S01]  /*1a460*/  F2FP.SATFINITE.E4M3.F32.PACK_AB_MERGE_C R37, R100.reuse, R37, RZ ;  /* 0x000000256425723e */ /* 0x048fe200048070ff */
[----:B------:R-:W-:Y:S01]  /*1a470*/  FADD.FTZ R100, R100, R29 ;  /* 0x0000001d64647221 */ /* 0x000fe20000010000 */
[----:B--2---:R-:W-:Y:S02]  /*1a480*/  IMAD.MOV.U32 R66, RZ, RZ, R87 ;  /* 0x000000ffff427224 */ /* 0x004fe400078e0057 */
[----:B------:R-:W-:Y:S01]  /*1a490*/  F2FP.SATFINITE.E4M3.F32.PACK_AB_MERGE_C R186, R96, R35, R37 ;  /* 0x0000002360ba723e */ /* 0x000fe20004807025 */
[----:B------:R-:W-:-:S01]  /*1a4a0*/  FADD.FTZ R9, R39, R100 ;  /* 0x0000006427097221 */ /* 0x000fc20000010000 */
[----:B------:R-:W-:Y:S01]  /*1a4b0*/  MOV R37, R87 ;  /* 0x0000005700257202 */ /* 0x000fe20000000f00 */
[----:B------:R-:W2:Y:S01]  /*1a4c0*/  MUFU.EX2 R106, R106 ;  /* 0x0000006a006a7308 */ /* 0x000ea20000000800 */
[----:B----4-:R-:W-:-:S01]  /*1a4d0*/  FADD.FTZ R26, R75, R26 ;  /* 0x0000001a4b1a7221 */ /* 0x010fc20000010000 */
[----:B------:R-:W-:Y:S01]  /*1a4e0*/  F2FP.SATFINITE.E4M3.F32.PACK_AB_MERGE_C R62, R75, R62, RZ ;  /* 0x0000003e4b3e723e */ /* 0x000fe200048070ff */
[----:B------:R-:W-:-:S02]  /*1a4f0*/  IMAD.MOV.U32 R75, RZ, RZ, R87 ;  /* 0x000000ffff4b7224 */ /* 0x000fc400078e0057 */
[--C-:B------:R-:W-:Y:S01]  /*1a500*/  IMAD.MOV.U32 R35, RZ, RZ, R87.reuse ;  /* 0x000000ffff237224 */ /* 0x100fe200078e0057 */
[----:B------:R-:W-:Y:S01]  /*1a510*/  F2FP.SATFINITE.E4M3.F32.PACK_AB_MERGE_C R187, R65, R14, R62 ;  /* 0x0000000e41bb723e */ /* 0x000fe2000480703e */
[----:B------:R-:W-:Y:S01]  /*1a520*/  IMAD.MOV.U32 R65, RZ, RZ, R87 ;  /* 0x000000ffff417224 */ /* 0x000fe200078e0057 */
[----:B-1----:R1:W3:Y:S01]  /*1a530*/  MUFU.EX2 R20, R72 ;  /* 0x0000004800147308 */ /* 0x0022e20000000800 */
[----:B0-----:R-:W-:-:S01]  /*1a540*/  FADD.FTZ R11, R3, R26 ;  /* 0x0000001a030b7221 */ /* 0x001fc20000010000 */
[--C-:B------:R-:W-:Y:S02]  /*1a550*/  IMAD.MOV.U32 R62, RZ, RZ, R87.reuse ;  /* 0x000000ffff3e7224 */ /* 0x100fe400078e0057 */
[--C-:B------:R-:W-:Y:S02]  /*1a560*/  IMAD.MOV.U32 R30, RZ, RZ, R87.reuse ;  /* 0x000000ffff1e7224 */ /* 0x100fe400078e0057 */
[----:B------:R-:W-:Y:S02]  /*1a570*/  IMAD.MOV.U32 R29, RZ, RZ, R87 ;  /* 0x000000ffff1d7224 */ /* 0x000fe400078e0057 */
[----:B------:R-:W0:Y:S01]  /*1a580*/  MUFU.EX2 R41, R136 ;  /* 0x0000008800297308 */ /* 0x000e220000000800 */
[----:B--2---:R-:W-:-:S01]  /*1a590*/  FADD.FTZ R26, R106, R9 ;  /* 0x000000096a1a7221 */ /* 0x004fc20000010000 */
[----:B-1----:R-:W-:-:S06]  /*1a5a0*/  IMAD.MOV.U32 R72, RZ, RZ, R87 ;  /* 0x000000ffff487224 */ /* 0x002fcc00078e0057 */
[----:B------:R-:W1:Y:S01]  /*1a5b0*/  MUFU.EX2 R74, R74 ;  /* 0x0000004a004a7308 */ /* 0x000e620000000800 */
[----:B---3--:R-:W-:-:S07]  /*1a5c0*/  FADD.FTZ R11, R20, R11 ;  /* 0x0000000b140b7221 */ /* 0x008fce0000010000 */
[----:B------:R-:W2:Y:S01]  /*1a5d0*/  MUFU.EX2 R112, R112 ;  /* 0x0000007000707308 */ /* 0x000ea20000000800 */
[----:B0-----:R-:W-:-:S07]  /*1a5e0*/  FADD.FTZ R15, R41, R26 ;  /* 0x0000001a290f7221 */ /* 0x001fce0000010000 */
[----:B------:R0:W3:Y:S01]  /*1a5f0*/  MUFU.EX2 R77, R78 ;  /* 0x0000004e004d7308 */ /* 0x0000e20000000800 */
[----:B-1----:R-:W-:-:S07]  /*1a600*/  FADD.FTZ R26, R74, R11 ;  /* 0x0000000b4a1a7221 */ /* 0x002fce0000010000 */
[----:B------:R-:W1:Y:S01]  /*1a610*/  MUFU.EX2 R43, R43 ;  /* 0x0000002b002b7308 */ /* 0x000e620000000800 */
[C---:B--2---:R-:W-:Y:S01]  /*1a620*/  F2FP.SATFINITE.E4M3.F32.PACK_AB_MERGE_C R41, R112.reuse, R41, RZ ;  /* 0x000000297029723e */ /* 0x044fe200048070ff */
[----:B------:R-:W-:Y:S01]  /*1a630*/  FADD.FTZ R112, R112, R15 ;  /* 0x0000000f70707221 */ /* 0x000fe20000010000 */
[----:B0-----:R-:W-:Y:S02]  /*1a640*/  IMAD.MOV.U32 R78, RZ, RZ, R87 ;  /* 0x000000ffff4e7224 */ /* 0x001fe400078e0057 */
[----:B------:R-:W-:Y:S01]  /*1a650*/  F2FP.SATFINITE.E4M3.F32.PACK_AB_MERGE_C R188, R106, R39, R41 ;  /* 0x000000276abc723e */ /* 0x000fe20004807029 */
[--C-:B------:R-:W-:Y:S02]  /*1a660*/  IMAD.MOV.U32 R41, RZ, RZ, R87.reuse ;  /* 0x000000ffff297224 */ /* 0x100fe400078e0057 */
[----:B------:R-:W0:Y:S01]  /*1a670*/  MUFU.EX2 R24, R24 ;  /* 0x0000001800187308 */ /* 0x000e220000000800 */
[C---:B---3--:R-:W-:Y:S01]  /*1a680*/  F2FP.SATFINITE.E4M3.F32.PACK_AB_MERGE_C R74, R77.reuse, R74, RZ ;  /* 0x0000004a4d4a723e */ /* 0x048fe200048070ff */
[----:B------:R-:W-:Y:S01]  /*1a690*/  FADD.FTZ R77, R77, R26 ;  /* 0x0000001a4d4d7221 */ /* 0x000fe20000010000 */
[----:B------:R-:W-:-:S02]  /*1a6a0*/  IMAD.MOV.U32 R39, RZ, RZ, R87 ;  /* 0x000000ffff277224 */ /* 0x000fc400078e0057 */
[----:B------:R-:W-:Y:S01]  /*1a6b0*/  F2FP.SATFINITE.E4M3.F32.PACK_AB_MERGE_C R189, R20, R3, R74 ;  /* 0x0000000314bd723e */ /* 0x000fe2000480704a */
[----:B------:R-:W-:Y:S02]  /*1a6c0*/  IMAD.MOV.U32 R74, RZ, RZ, R87 ;  /* 0x000000ffff4a7224 */ /* 0x000fe400078e0057 */
[----:B------:R-:W2:Y:S01]  /*1a6d0*/  MUFU.EX2 R114, R114 ;  /* 0x0000007200727308 */ /* 0x000ea20000000800 */
[----:B-1----:R-:W-:-:S07]  /*1a6e0*/  FADD.FTZ R11, R43, R112 ;  /* 0x000000702b0b7221 */ /* 0x002fce0000010000 */
[----:B------:R1:W3:Y:S01]  /*1a6f0*/  MUFU.EX2 R79, R82 ;  /* 0x00000052004f7308 */ /* 0x0002e20000000800 */
[----:B0-----:R-:W-:-:S01]  /*1a700*/  FADD.FTZ R26, R24, R77 ;  /* 0x0000004d181a7221 */ /* 0x001fc20000010000 */
[----:B------:R-:W-:-:S06]  /*1a710*/  IMAD.MOV.U32 R77, RZ, RZ, R87 ;  /* 0x000000ffff4d7224 */ /* 0x000fcc00078e0057 */
[----:B------:R-:W-:Y:S01]  /*1a720*/  MUFU.EX2 R45, R45 ;  /* 0x0000002d002d7308 */ /* 0x000fe20000000800 */
[----:B--2---:R-:W-:-:S01]  /*1a730*/  FADD.FTZ R28, R114, R11 ;  /* 0x0000000b721c7221 */ /* 0x004fc20000010000 */
[----:B-1----:R-:W-:-:S06]  /*1a740*/  MOV R82, R87 ;  /* 0x0000005700527202 */ /* 0x002fcc0000000f00 */
[----:B------:R-:W0:Y:S01]  /*1a750*/  MUFU.EX2 R116, R116 ;  /* 0x0000007400747308 */ /* 0x000e220000000800 */
[----:B---3--:R-:W-:-:S07]  /*1a760*/  FADD.FTZ R15, R79, R26 ;  /* 0x0000001a4f0f7221 */ /* 0x008fce0000010000 */
[----:B------:R-:W1:Y:S08]  /*1a770*/  MUFU.EX2 R86, R86 ;  /* 0x0000005600567308 */ /* 0x000e700000000800 */
[----:B------:R-:W2:Y:S01]  /*1a780*/  MUFU.EX2 R7, R88 ;  /* 0x0000005800077308 */ /* 0x000ea20000000800 */
[----:B0-----:R-:W-:Y:S01]  /*1a790*/  F2FP.SATFINITE.E4M3.F32.PACK_AB_MERGE_C R25, R116, R45, RZ ;  /* 0x0000002d7419723e */ /* 0x001fe200048070ff */
[----:B------:R-:W-:Y:S01]  /*1a7a0*/  FADD.FTZ R45, R45, R28 ;  /* 0x0000001c2d2d7221 */ /* 0x000fe20000010000 */
[----:B------:R-:W-:-:S02]  /*1a7b0*/  MOV R28, R87 ;  /* 0x00000057001c7202 */ /* 0x000fc40000000f00 */
[----:B------:R-:W-:Y:S01]  /*1a7c0*/  F2FP.SATFINITE.E4M3.F32.PACK_AB_MERGE_C R190, R114, R43, R25 ;  /* 0x0000002b72be723e */ /* 0x000fe20004807019 */
[----:B------:R-:W-:-:S01]  /*1a7d0*/  FADD.FTZ R116, R116, R45 ;  /* 0x0000002d74747221 */ /* 0x000fc20000010000 */
[----:B------:R-:W-:Y:S01]  /*1a7e0*/  IMAD.MOV.U32 R45, RZ, RZ, R87 ;  /* 0x000000ffff2d7224 */ /* 0x000fe200078e0057 */
[----:B------:R-:W-:Y:S01]  /*1a7f0*/  MUFU.EX2 R49, R49 ;  /* 0x0000003100317308 */ /* 0x000fe20000000800 */
[----:B-1----:R-:W-:-:S01]  /*1a800*/  FADD.FTZ R26, R86, R15 ;  /* 0x0000000f561a7221 */ /* 0x002fc20000010000 */
[-C--:B------:R-:W-:Y:S02]  /*1a810*/  MOV R43, R87.reuse ;  /* 0x00000057002b7202 */ /* 0x080fe40000000f00 */
[----:B------:R-:W-:-:S04]  /*1a820*/  MOV R25, R87 ;  /* 0x0000005700197202 */ /* 0x000fc80000000f00 */
[----:B------:R-:W0:Y:S01]  /*1a830*/  MUFU.EX2 R122, R122 ;  /* 0x0000007a007a7308 */ /* 0x000e220000000800 */
[C---:B--2---:R-:W-:Y:S01]  /*1a840*/  F2FP.SATFINITE.E4M3.F32.PACK_AB_MERGE_C R86, R7.reuse, R86, RZ ;  /* 0x000000560756723e */ /* 0x044fe200048070ff */
[----:B------:R-:W-:Y:S01]  /*1a850*/  FADD.FTZ R7, R7, R26 ;  /* 0x0000001a07077221 */ /* 0x000fe20000010000 */
[--C-:B------:R-:W-:Y:S02]  /*1a860*/  IMAD.MOV.U32 R26, RZ, RZ, R87.reuse ;  /* 0x000000ffff1a7224 */ /* 0x100fe400078e0057 */
[----:B------:R-:W-:Y:S01]  /*1a870*/  F2FP.SATFINITE.E4M3.F32.PACK_AB_MERGE_C R191, R79, R24, R86 ;  /* 0x000000184fbf723e */ /* 0x000fe20004807056 */
[--C-:B------:R-:W-:Y:S01]  /*1a880*/  IMAD.MOV.U32 R86, RZ, RZ, R87.reuse ;  /* 0x000000ffff567224 */ /* 0x100fe200078e0057 */
[----:B------:R-:W-:Y:S01]  /*1a890*/  MOV R79, R87 ;  /* 0x00000057004f7202 */ /* 0x000fe20000000f00 */
[----:B------:R-:W1:Y:S01]  /*1a8a0*/  MUFU.EX2 R47, R47 ;  /* 0x0000002f002f7308 */ /* 0x000e620000000800 */
[----:B------:R-:W-:-:S07]  /*1a8b0*/  IMAD.MOV.U32 R24, RZ, RZ, R87 ;  /* 0x000000ffff187224 */ /* 0x000fce00078e0057 */
[----:B------:R-:W2:Y:S01]  /*1a8c0*/  MUFU.EX2 R36, R36 ;  /* 0x0000002400247308 */ /* 0x000ea20000000800 */
[----:B0-----:R-:W-:-:S07]  /*1a8d0*/  F2FP.SATFINITE.E4M3.F32.PACK_AB_MERGE_C R15, R122, R49, RZ ;  /* 0x000000317a0f723e */ /* 0x001fce00048070ff */
[----:B------:R-:W0:Y:S01]  /*1a8e0*/  MUFU.EX2 R118, R118 ;  /* 0x0000007600767308 */ /* 0x000e220000000800 */
[----:B-1----:R-:W-:-:S07]  /*1a8f0*/  FADD.FTZ R5, R47, R116 ;  /* 0x000000742f057221 */ /* 0x002fce0000010000 */
[----:B------:R-:W1:Y:S01]  /*1a900*/  MUFU.EX2 R13, R120 ;  /* 0x00000078000d7308 */ /* 0x000e620000000800 */
[----:B--2---:R-:W-:-:S07]  /*1a910*/  FADD.FTZ R4, R36, R7 ;  /* 0x0000000724047221 */ /* 0x004fce0000010000 */
[----:B------:R-:W2:Y:S01]  /*1a920*/  MUFU.EX2 R124, R124 ;  /* 0x0000007c007c7308 */ /* 0x000ea20000000800 */
[C---:B0-----:R-:W-:Y:S01]  /*1a930*/  F2FP.SATFINITE.E4M3.F32.PACK_AB_MERGE_C R192, R118.reuse, R47, R15 ;  /* 0x0000002f76c0723e */ /* 0x041fe2000480700f */
[----:B------:R-:W-:Y:S01]  /*1a940*/  FADD.FTZ R118, R118, R5 ;  /* 0x0000000576767221 */ /* 0x000fe20000010000 */
[----:B------:R-:W-:-:S03]  /*1a950*/  IMAD.MOV.U32 R47, RZ, RZ, R87 ;  /* 0x000000ffff2f7224 */ /* 0x000fc600078e0057 */
[----:B------:R-:W-:Y:S02]  /*1a960*/  FADD.FTZ R49, R49, R118 ;  /* 0x0000007631317221 */ /* 0x000fe40000010000 */
[----:B------:R-:W0:Y:S01]  /*1a970*/  MUFU.EX2 R9, R126 ;  /* 0x0000007e00097308 */ /* 0x000e220000000800 */
[----:B-1----:R-:W-:-:S01]  /*1a980*/  FADD.FTZ R5, R13, R4 ;  /* 0x000000040d057221 */ /* 0x002fc20000010000 */
[----:B------:R-:W-:Y:S01]  /*1a990*/  FADD.FTZ R122, R122, R49 ;  /* 0x000000317a7a7221 */ /* 0x000fe20000010000 */
[----:B------:R-:W-:-:S05]  /*1a9a0*/  MOV R49, R87 ;  /* 0x0000005700317202 */ /* 0x000fca0000000f00 */
[----:B------:R-:W-:Y:S01]  /*1a9b0*/  MUFU.EX2 R53, R53 ;  /* 0x0000003500357308 */ /* 0x000fe20000000800 */
[----:B--2---:R-:W-:-:S07]  /*1a9c0*/  FADD.FTZ R4, R124, R5 ;  /* 0x000000057c047221 */ /* 0x004fce0000010000 */
[----:B------:R-:W1:Y:S01]  /*1a9d0*/  MUFU.EX2 R130, R130 ;  /* 0x0000008200827308 */ /* 0x000e620000000800 */
[C---:B0-----:R-:W-:Y:S01]  /*1a9e0*/  F2FP.SATFINITE.E4M3.F32.PACK_AB_MERGE_C R124, R9.reuse, R124, RZ ;  /* 0x0000007c097c723e */ /* 0x041fe200048070ff */
[----:B------:R-:W-:-:S03]  /*1a9f0*/  FADD.FTZ R9, R9, R4 ;  /* 0x0000000409097221 */ /* 0x000fc60000010000 */
[----:B------:R-:W-:Y:S01]  /*1aa00*/  F2FP.SATFINITE.E4M3.F32.PACK_AB_MERGE_C R193, R13, R36, R124 ;  /* 0x000000240dc1723e */ /* 0x000fe2000480707c */
[----:B------:R-:W-:Y:S02]  /*1aa10*/  IMAD.MOV.U32 R36, RZ, RZ, R87 ;  /* 0x000000ffff247224 */ /* 0x000fe400078e0057 */
[----:B------:R-:W0:Y:S08]  /*1aa20*/  MUFU.EX2 R51, R51 ;  /* 0x0000003300337308 */ /* 0x000e300000000800 */
[----:B------:R-:W2:Y:S01]  /*1aa30*/  MUFU.EX2 R102, R102 ;  /* 0x0000006600667308 */ /* 0x000ea20000000800 */
[----:B-1----:R-:W-:-:S07]  /*1aa40*/  F2FP.SATFINITE.E4M3.F32.PACK_AB_MERGE_C R6, R130, R53, RZ ;  /* 0x000000358206723e */ /* 0x002fce00048070ff */
[----:B------:R-:W1:Y:S01]  /*1aa50*/  MUFU.EX2 R128, R128 ;  /* 0x0000008000807308 */ /* 0x000e620000000800 */
[----:B0-----:R-:W-:-:S07]  /*1aa60*/  FADD.FTZ R5, R51, R122 ;  /* 0x0000007a33057221 */ /* 0x001fce0000010000 */
[----:B------:R-:W0:Y:S01]  /*1aa70*/  MUFU.EX2 R11, R104 ;  /* 0x00000068000b7308 */ /* 0x000e220000000800 */
[----:B--2---:R-:W-:-:S07]  /*1aa80*/  FADD.FTZ R4, R102, R9 ;  /* 0x0000000966047221 */ /* 0x004fce0000010000 */
[----:B------:R-:W2:Y:S01]  /*1aa90*/  MUFU.EX2 R108, R108 ;  /* 0x0000006c006c7308 */ /* 0x000ea20000000800 */
[C---:B-1----:R-:W-:Y:S01]  /*1aaa0*/  F2FP.SATFINITE.E4M3.F32.PACK_AB_MERGE_C R194, R128.reuse, R51, R6 ;  /* 0x0000003380c2723e */ /* 0x042fe20004807006 */
[----:B------:R-:W-:Y:S01]  /*1aab0*/  FADD.FTZ R128, R128, R5 ;  /* 0x0000000580807221 */ /* 0x000fe20000010000 */
[----:B------:R-:W-:-:S03]  /*1aac0*/  IMAD.MOV.U32 R51, RZ, RZ, R87 ;  /* 0x000000ffff337224 */ /* 0x000fc600078e0057 */
[----:B------:R-:W-:Y:S02]  /*1aad0*/  FADD.FTZ R53, R53, R128 ;  /* 0x0000008035357221 */ /* 0x000fe40000010000 */
[----:B------:R-:W1:Y:S01]  /*1aae0*/  MUFU.EX2 R55, R55 ;  /* 0x0000003700377308 */ /* 0x000e620000000800 */
[----:B0-----:R-:W-:-:S04]  /*1aaf0*/  FADD.FTZ R3, R11, R4 ;  /* 0x000000040b037221 */ /* 0x001fc80000010000 */
[----:B--2---:R-:W-:Y:S01]  /*1ab00*/  FADD.FTZ R4, R108, R3 ;  /* 0x000000036c047221 */ /* 0x004fe20000010000 */
[----:B------:R-:W-:-:S01]  /*1ab10*/  FADD.FTZ R3, R130, R53 ;  /* 0x0000003582037221 */ /* 0x000fc20000010000 */
[----:B------:R-:W-:Y:S01]  /*1ab20*/  IMAD.MOV.U32 R53, RZ, RZ, R87 ;  /* 0x000000ffff357224 */ /* 0x000fe200078e0057 */
[C---:B-1----:R-:W-:Y:S01]  /*1ab30*/  F2FP.SATFINITE.E4M3.F32.PACK_AB_MERGE_C R5, R55.reuse, R108, RZ ;  /* 0x0000006c3705723e */ /* 0x042fe200048070ff */
[----:B------:R-:W-:Y:S01]  /*1ab40*/  FADD.FTZ R4, R55, R4 ;  /* 0x0000000437047221 */ /* 0x000fe20000010000 */
[----:B------:R-:W-:Y:S02]  /*1ab50*/  MOV R55, R87 ;  /* 0x0000005700377202 */ /* 0x000fe40000000f00 */
[----:B------:R-:W-:Y:S01]  /*1ab60*/  F2FP.SATFINITE.E4M3.F32.PACK_AB_MERGE_C R195, R11, R102, R5 ;  /* 0x000000660bc3723e */ /* 0x000fe20004807005 */
[----:B------:R-:W-:Y:S06]  /*1ab70*/  @!P2 BRA `(.L_x_570) ;  /* 0x0000003c00b4a947 */ /* 0x000fec0003800000 */
[----:B------:R-:W-:Y:S01]  /*1ab80*/  VIADD R5, R161, 0xfffffffe ;  /* 0xfffffffea1057836 */ /* 0x000fe20000000000 */
[----:B------:R-:W-:Y:S01]  /*1ab90*/  MOV R6, R98 ;  /* 0x0000006200067202 */ /* 0x000fe20000000f00 */
[----:B------:R-:W-:Y:S01]  /*1aba0*/  IMAD.MOV.U32 R7, RZ, RZ, R94 ;  /* 0x000000ffff077224 */ /* 0x000fe200078e005e */
[----:B------:R-:W-:Y:S01]  /*1abb0*/  MOV R9, R148 ;  /* 0x0000009400097202 */ /* 0x000fe20000000f00 */
[----:B------:R-:W-:Y:S01]  /*1abc0*/  IMAD.MOV.U32 R8, RZ, RZ, R175 ;  /* 0x000000ffff087224 */ /* 0x000fe200078e00af */
        /* <DEDUP_REMOVED lines=31> */
[----:B------:R-:W-:-:S07]  /*1adc0*/  CS2R R24, SRZ ;  /* 0x0000000000187805 */ /* 0x000fce000001ff00 */
.L_x_582:
[----:B------:R-:W-:Y:S01]  /*1add0*/  ISETP.NE.AND P1, PT, R9, 0x1, PT ;  /* 0x000000010900780c */ /* 0x000fe20003f25270 */
[----:B------:R-:W-:Y:S05]  /*1ade0*/  YIELD ;  /* 0x0000000000007946 */ /* 0x000fea0003800000 */
[----:B------:R-:W-:Y:S02]  /*1adf0*/  SEL R175, RZ, 0x1, P1 ;  /* 0x00000001ffaf7807 */ /* 0x000fe40000800000 */
[----:B------:R-:W-:Y:S02]  /*1ae00*/  ISETP.NE.AND P1, PT, R198, RZ, PT ;  /* 0x000000ffc600720c */ /* 0x000fe40003f25270 */
[----:B------:R-:W-:-:S11]  /*1ae10*/  LOP3.LUT R175, R8, R175, RZ, 0x3c, !PT ;  /* 0x000000af08af7212 */ /* 0x000fd600078e3cff */
[----:B------:R-:W-:Y:S05]  /*1ae20*/  @P1 BRA `(.L_x_571) ;  /* 0x00000000003c1947 */ /* 0x000fea0003800000 */
[----:B------:R-:W-:Y:S05]  /*1ae30*/  @!P0 BRA `(.L_x_572) ;  /* 0x0000000000048947 */ /* 0x000fea0003800000 */
[----:B------:R-:W-:Y:S01]  /*1ae40*/  BPT.TRAP 0x1 ;  /* 0x000000040000795c */ /* 0x000fe20000300000 */
.L_x_572:
[----:B------:R-:W-:-:S05]  /*1ae50*/  VIADD R10, R9, 0x1 ;  /* 0x00000001090a7836 */ /* 0x000fca0000000000 */
[----:B------:R-:W-:-:S04]  /*1ae60*/  ISETP.NE.AND P2, PT, R10, 0x2, PT ;  /* 0x000000020a00780c */ /* 0x000fc80003f45270 */
[----:B------:R-:W-:Y:S02]  /*1ae70*/  SEL R11, R10, RZ, P2 ;  /* 0x000000ff0a0b7207 */ /* 0x000fe40001000000 */
[----:B------:R-:W-:-:S03]  /*1ae80*/  SHF.L.U32 R10, R175, 0x1f, RZ ;  /* 0x0000001faf0a7819 */ /* 0x000fc600000006ff */
[----:B------:R-:W-:-:S04]  /*1ae90*/  IMAD R11, R11, 0x8, R18 ;  /* 0x000000080b0b7824 */ /* 0x000fc800078e0212 */
[----:B------:R0:W1:Y:S01]  /*1aea0*/  SYNCS.PHASECHK.TRANS64.TRYWAIT P2, [R11+URZ+0x29830], R10 ;  /* 0x0298300a0b0075a7 */ /* 0x000062000804017f */
[----:B------:R-:W-:Y:S05]  /*1aeb0*/  @!P0 BRA `(.L_x_573) ;  /* 0x0000000000048947 */ /* 0x000fea0003800000 */
[----:B------:R-:W-:Y:S01]  /*1aec0*/  BPT.TRAP 0x1 ;  /* 0x000000040000795c */ /* 0x000fe20000300000 */
.L_x_573:
[----:B------:R-:W-:Y:S04]  /*1aed0*/  BSSY B0, `(.L_x_571) ;  /* 0x0000004000007945 */ /* 0x000fe80003800000 */
[----:B-1----:R-:W-:Y:S05]  /*1aee0*/  @P2 BRA `(.L_x_574) ;  /* 0x0000000000082947 */ /* 0x002fea0003800000 */
[----:B------:R-:W1:Y:S02]  /*1aef0*/  SYNCS.PHASECHK.TRANS64.TRYWAIT P2, [R11+URZ+0x29830], R10 ;  /* 0x0298300a0b0075a7 */ /* 0x000e64000804017f */
[----:B-1----:R-:W-:Y:S05]  /*1af00*/  @!P2 BRA `(.L_x_575) ;  /* 0x000000d400aca947 */ /* 0x002fea0003800000 */
.L_x_574:
[----:B------:R-:W-:Y:S05]  /*1af10*/  BSYNC B0 ;  /* 0x0000000000007941 */ /* 0x000fea0003800000 */
.L_x_571:
[----:B01----:R-:W0:Y:S01]  /*1af20*/  S2R R11, SR_TID.X ;  /* 0x00000000000b7919 */ /* 0x003e220000002100 */
[----:B------:R-:W-:Y:S01]  /*1af30*/  IADD3 R10, R9, 0x1, RZ ;  /* 0x00000001090a7810 */ /* 0x000fe20007ffe0ff */
[----:B------:R-:W-:Y:S05]  /*1af40*/  WARPSYNC.ALL ;  /* 0x0000000000007948 */ /* 0x000fea0003800000 */
[C---:B------:R-:W-:Y:S01]  /*1af50*/  ISETP.NE.AND P2, PT, R10.reuse, 0x2, PT ;  /* 0x000000020a00780c */ /* 0x040fe20003f45270 */
[----:B------:R-:W-:Y:S01]  /*1af60*/  IMAD.MOV.U32 R15, RZ, RZ, -0x7fffffe0 ;  /* 0x80000020ff0f7424 */ /* 0x000fe200078e00ff */
[----:B------:R-:W-:Y:S01]  /*1af70*/  MOV R13, 0x80000020 ;  /* 0x80000020000d7802 */ /* 0x000fe20000000f00 */
[----:B------:R-:W-:Y:S01]  /*1af80*/  UMOV UR28, UR24 ;  /* 0x00000018001c7c82 */ /* 0x000fe20008000000 */
[----:B------:R-:W-:Y:S01]  /*1af90*/  SEL R10, R10, RZ, P2 ;  /* 0x000000ff0a0a7207 */ /* 0x000fe20001000000 */
[----:B------:R-:W-:Y:S01]  /*1afa0*/  UMOV UR29, UR25 ;  /* 0x00000019001d7c82 */ /* 0x000fe20008000000 */
[----:B------:R-:W-:Y:S01]  /*1afb0*/  R2UR UR27, R13 ;  /* 0x000000000d1b72ca */ /* 0x000fe200000e0000 */
[----:B------:R-:W-:Y:S01]  /*1afc0*/  IMAD.MOV.U32 R21, RZ, RZ, -0x7fffffe0 ;  /* 0x80000020ff157424 */ /* 0x000fe200078e00ff */
[----:B------:R-:W-:Y:S01]  /*1afd0*/  R2UR UR31, R15 ;  /* 0x000000000f1f72ca */ /* 0x000fe200000e0000 */
[----:B------:R-:W-:Y:S01]  /*1afe0*/  IMAD R12, R10, 0x780, R0 ;  /* 0x000007800a0c7824 */ /* 0x000fe200078e0200 */
[----:B------:R-:W-:Y:S01]  /*1aff0*/  UMOV UR32, UR24 ;  /* 0x0000001800207c82 */ /* 0x000fe20008000000 */
[----:B------:R-:W-:Y:S01]  /*1b000*/  UMOV UR33, UR25 ;  /* 0x0000001900217c82 */ /* 0x000fe20008000000 */
[----:B------:R-:W-:Y:S01]  /*1b010*/  R2UR UR35, R21 ;  /* 0x00000000152372ca */ /* 0x000fe200000e0000 */
[C---:B------:R-:W-:Y:S01]  /*1b020*/  VIADD R14, R12.reuse, 0x80 ;  /* 0x000000800c0e7836 */ /* 0x040fe20000000000 */
[C---:B------:R-:W-:Y:S01]  /*1b030*/  R2UR UR26, R12.reuse ;  /* 0x000000000c1a72ca */ /* 0x040fe200000e0000 */
[----:B------:R-:W-:Y:S01]  /*1b040*/  VIADD R20, R12, 0x100 ;  /* 0x000001000c147836 */ /* 0x000fe20000000000 */
[----:B------:R-:W-:Y:S01]  /*1b050*/  R2UR UR47, R15 ;  /* 0x000000000f2f72ca */ /* 0x000fe200000e0000 */
[----:B------:R-:W-:Y:S01]  /*1b060*/  UMOV UR44, UR24 ;  /* 0x00000018002c7c82 */ /* 0x000fe20008000000 */
[----:B------:R-:W-:Y:S01]  /*1b070*/  R2UR UR30, R14 ;  /* 0x000000000e1e72ca */ /* 0x000fe200000e0000 */
[----:B------:R-:W-:Y:S01]  /*1b080*/  UMOV UR45, UR25 ;  /* 0x00000019002d7c82 */ /* 0x000fe20008000000 */
[----:B------:R-:W-:Y:S01]  /*1b090*/  R2UR UR34, R20 ;  /* 0x00000000142272ca */ /* 0x000fe200000e0000 */
[C---:B------:R-:W-:Y:S01]  /*1b0a0*/  VIADD R20, R12.reuse, 0x200 ;  /* 0x000002000c147836 */ /* 0x040fe20000000000 */
[----:B------:R-:W-:Y:S01]  /*1b0b0*/  IADD3 R14, R12, 0x180, RZ ;  /* 0x000001800c0e7810 */ /* 0x000fe20007ffe0ff */
[----:B------:R-:W-:Y:S01]  /*1b0c0*/  UMOV UR48, UR24 ;  /* 0x0000001800307c82 */ /* 0x000fe20008000000 */
[----:B------:R-:W-:Y:S01]  /*1b0d0*/  R2UR UR51, R21 ;  /* 0x00000000153372ca */ /* 0x000fe200000e0000 */
[----:B------:R-:W-:Y:S01]  /*1b0e0*/  UMOV UR49, UR25 ;  /* 0x0000001900317c82 */ /* 0x000fe20008000000 */
[----:B0-----:R-:W-:Y:S01]  /*1b0f0*/  SHF.R.U32.HI R11, RZ, 0x7, R11 ;  /* 0x00000007ff0b7819 */ /* 0x001fe2000001160b */
[----:B------:R-:W-:Y:S01]  /*1b100*/  IMAD.MOV.U32 R15, RZ, RZ, -0x7fffffe0 ;  /* 0x80000020ff0f7424 */ /* 0x000fe200078e00ff */
[----:B------:R-:W-:Y:S01]  /*1b110*/  R2UR UR46, R14 ;  /* 0x000000000e2e72ca */ /* 0x000fe200000e0000 */
[----:B------:R-:W-:Y:S01]  /*1b120*/  IMAD.MOV.U32 R13, RZ, RZ, -0x7fffffe0 ;  /* 0x80000020ff0d7424 */ /* 0x000fe200078e00ff */
[----:B------:R-:W-:Y:S01]  /*1b130*/  R2UR UR50, R20 ;  /* 0x00000000143272ca */ /* 0x000fe200000e0000 */
[----:B------:R-:W-:Y:S01]  /*1b140*/  VIADD R11, R11, 0x8 ;  /* 0x000000080b0b7836 */ /* 0x000fe20000000000 */
[----:B------:R-:W-:-:S02]  /*1b150*/  IADD3 R14, R12, 0x2, RZ ;  /* 0x000000020c0e7810 */ /* 0x000fc40007ffe0ff */
[----:B------:R-:W-:Y:S02]  /*1b160*/  R2UR UR7, R15 ;  /* 0x000000000f0772ca */ /* 0x000fe400000e0000 */
[----:B------:R0:W-:Y:S01]  /*1b170*/  BAR.SYNC.DEFER_BLOCKING R11, 0x100 ;  /* 0x0004000b0000751d */ /* 0x0001e20000010000 */
[----:B------:R-:W-:Y:S01]  /*1b180*/  R2UR UR6, R14 ;  /* 0x000000000e0672ca */ /* 0x000fe200000e0000 */
[----:B------:R-:W-:Y:S01]  /*1b190*/  VIADD R14, R12, 0x82 ;  /* 0x000000820c0e7836 */ /* 0x000fe20000000000 */
[----:B------:R-:W-:-:S03]  /*1b1a0*/  MOV R15, 0x80000020 ;  /* 0x80000020000f7802 */ /* 0x000fc60000000f00 */
[----:B------:R-:W-:-:S06]  /*1b1b0*/  WARPGROUP.ARRIVE ;  /* 0x00000000000079c5 */ /* 0x000fcc0000000000 */
[----:B------:R-:W-:Y:S03]  /*1b1c0*/  QGMMA.64x32x32.F32.E4M3.E4M3 R152, gdesc[UR24], RZ, !UPT, gsb0 ;  /* 0x00600000189879f3 */ /* 0x000fe6000c0008ff */
[----:B------:R-:W-:Y:S02]  /*1b1d0*/  WARPGROUP.DEPBAR.LE gsb0, 0x0 ;  /* 0x00008000000079c5 */ /* 0x000fe40000010000 */
[----:B------:R-:W-:-:S06]  /*1b1e0*/  WARPGROUP.ARRIVE ;  /* 0x00000000000079c5 */ /* 0x000fcc0000000000 */
[----:B------:R-:W-:Y:S01]  /*1b1f0*/  QGMMA.64x32x32.F32.E4M3.E4M3 R136, gdesc[UR28], RZ, !UPT, gsb0 ;  /* 0x006000001c8879f3 */ /* 0x000fe2000c0008ff */
[----:B------:R-:W-:Y:S01]  /*1b200*/  R2UR UR30, R14 ;  /* 0x000000000e1e72ca */ /* 0x000fe200000e0000 */
[----:B------:R-:W-:Y:S01]  /*1b210*/  UMOV UR28, UR4 ;  /* 0x00000004001c7c82 */ /* 0x000fe20008000000 */
[----:B------:R-:W-:Y:S01]  /*1b220*/  R2UR UR31, R15 ;  /* 0x000000000f1f72ca */ /* 0x000fe200000e0000 */
[----:B------:R-:W-:Y:S01]  /*1b230*/  UMOV UR29, UR5 ;  /* 0x00000005001d7c82 */ /* 0x000fe20008000000 */
[----:B------:R-:W-:Y:S02]  /*1b240*/  VIADD R14, R12, 0x102 ;  /* 0x000001020c0e7836 */ /* 0x000fe40000000000 */
[----:B------:R-:W-:Y:S01]  /*1b250*/  IMAD.MOV.U32 R15, RZ, RZ, -0x7fffffe0 ;  /* 0x80000020ff0f7424 */ /* 0x000fe200078e00ff */
[----:B------:R-:W-:Y:S02]  /*1b260*/  WARPGROUP.DEPBAR.LE gsb0, 0x0 ;  /* 0x00008000000079c5 */ /* 0x000fe40000010000 */
[----:B------:R-:W-:-:S06]  /*1b270*/  WARPGROUP.ARRIVE ;  /* 0x00000000000079c5 */ /* 0x000fcc0000000000 */
[----:B------:R-:W-:Y:S01]  /*1b280*/  QGMMA.64x32x32.F32.E4M3.E4M3 R120, gdesc[UR32], RZ, !UPT, gsb0 ;  /* 0x00600000207879f3 */ /* 0x000fe2000c0008ff */
[----:B------:R-:W-:Y:S01]  /*1b290*/  R2UR UR34, R14 ;  /* 0x000000000e2272ca */ /* 0x000fe200000e0000 */
[----:B------:R-:W-:Y:S01]  /*1b2a0*/  UMOV UR32, UR4 ;  /* 0x0000000400207c82 */ /* 0x000fe20008000000 */
[----:B------:R-:W-:Y:S01]  /*1b2b0*/  R2UR UR35, R15 ;  /* 0x000000000f2372ca */ /* 0x000fe200000e0000 */
[----:B------:R-:W-:Y:S01]  /*1b2c0*/  UMOV UR33, UR5 ;  /* 0x0000000500217c82 */ /* 0x000fe20008000000 */
[----:B------:R-:W-:Y:S01]  /*1b2d0*/  IMAD.MOV.U32 R15, RZ, RZ, -0x7fffffe0 ;  /* 0x80000020ff0f7424 */ /* 0x000fe200078e00ff */
[----:B------:R-:W-:Y:S01]  /*1b2e0*/  IADD3 R14, R12, 0x182, RZ ;  /* 0x000001820c0e7810 */ /* 0x000fe20007ffe0ff */
[----:B------:R-:W-:Y:S02]  /*1b2f0*/  WARPGROUP.DEPBAR.LE gsb0, 0x0 ;  /* 0x00008000000079c5 */ /* 0x000fe40000010000 */
[----:B------:R-:W-:-:S06]  /*1b300*/  WARPGROUP.ARRIVE ;  /* 0x00000000000079c5 */ /* 0x000fcc0000000000 */
[----:B------:R-:W-:Y:S01]  /*1b310*/  QGMMA.64x32x32.F32.E4M3.E4M3 R104, gdesc[UR44], RZ, !UPT, gsb0 ;  /* 0x006000002c6879f3 */ /* 0x000fe2000c0008ff */
[----:B------:R-:W-:Y:S01]  /*1b320*/  R2UR UR46, R14 ;  /* 0x000000000e2e72ca */ /* 0x000fe200000e0000 */
[----:B------:R-:W-:Y:S01]  /*1b330*/  UMOV UR44, UR4 ;  /* 0x00000004002c7c82 */ /* 0x000fe20008000000 */
[----:B------:R-:W-:Y:S01]  /*1b340*/  R2UR UR47, R15 ;  /* 0x000000000f2f72ca */ /* 0x000fe200000e0000 */
[----:B------:R-:W-:Y:S01]  /*1b350*/  UMOV UR45, UR5 ;  /* 0x00000005002d7c82 */ /* 0x000fe20008000000 */
[----:B------:R-:W-:Y:S01]  /*1b360*/  VIADD R14, R12, 0x202 ;  /* 0x000002020c0e7836 */ /* 0x000fe20000000000 */
[----:B------:R-:W-:Y:S01]  /*1b370*/  MOV R15, 0x80000020 ;  /* 0x80000020000f7802 */ /* 0x000fe20000000f00 */
        /* <DEDUP_REMOVED lines=15> */
[----:B------:R-:W-:Y:S03]  /*1b470*/  QGMMA.64x32x32.F32.E4M3.E4M3 R152, gdesc[UR4], R152, gsb0 ;  /* 0x00600000049879f3 */ /* 0x000fe60008000898 */
[----:B------:R-:W-:Y:S02]  /*1b480*/  WARPGROUP.DEPBAR.LE gsb0, 0x0 ;  /* 0x00008000000079c5 */ /* 0x000fe40000010000 */
[----:B------:R-:W-:-:S06]  /*1b490*/  WARPGROUP.ARRIVE ;  /* 0x00000000000079c5 */ /* 0x000fcc0000000000 */
[----:B------:R-:W-:Y:S01]  /*1b4a0*/  QGMMA.64x32x32.F32.E4M3.E4M3 R136, gdesc[UR28], R136, gsb0 ;  /* 0x006000001c8879f3 */ /* 0x000fe20008000888 */
        /* <DEDUP_REMOVED lines=32> */
[----:B------:R-:W-:-:S04]  /*1b6b0*/  MOV R15, 0x80000020 ;  /* 0x80000020000f7802 */ /* 0x000fc80000000f00 */
        /* <DEDUP_REMOVED lines=109> */
[C---:B------:R-:W-:Y:S01]  /*1bd90*/  VIADD R14, R12.reuse, 0x682 ;  /* 0x000006820c0e7836 */ /* 0x040fe20000000000 */
[----:B------:R-:W-:Y:S01]  /*1bda0*/  IADD3 R12, R12, 0x702, RZ ;  /* 0x000007020c0c7810 */ /* 0x000fe20007ffe0ff */
        /* <DEDUP_REMOVED lines=31> */
[----:B0-----:R-:W-:Y:S05]  /*1bfa0*/  @P1 BRA `(.L_x_576) ;  /* 0x0000000000301947 */ /* 0x001fea0003800000 */
[----:B------:R-:W-:Y:S05]  /*1bfb0*/  @!P0 BRA `(.L_x_577) ;  /* 0x0000000000048947 */ /* 0x000fea0003800000 */
[----:B------:R-:W-:Y:S01]  /*1bfc0*/  BPT.TRAP 0x1 ;  /* 0x000000040000795c */ /* 0x000fe20000300000 */
.L_x_577:
[----:B------:R-:W-:Y:S01]  /*1bfd0*/  SHF.L.U32 R8, R8, 0x1f, RZ ;  /* 0x0000001f08087819 */ /* 0x000fe200000006ff */
[----:B------:R-:W-:-:S04]  /*1bfe0*/  IMAD R11, R9, 0x8, R18 ;  /* 0x00000008090b7824 */ /* 0x000fc800078e0212 */
[----:B------:R0:W1:Y:S01]  /*1bff0*/  SYNCS.PHASECHK.TRANS64.TRYWAIT P1, [R11+URZ+0x29850], R8 ;  /* 0x029850080b0075a7 */ /* 0x000062000802017f */
[----:B------:R-:W-:Y:S05]  /*1c000*/  @!P0 BRA `(.L_x_578) ;  /* 0x0000000000048947 */ /* 0x000fea0003800000 */
[----:B------:R-:W-:Y:S01]  /*1c010*/  BPT.TRAP 0x1 ;  /* 0x000000040000795c */ /* 0x000fe20000300000 */
.L_x_578:
[----:B------:R-:W-:Y:S04]  /*1c020*/  BSSY B0, `(.L_x_576) ;  /* 0x0000004000007945 */ /* 0x000fe80003800000 */
[----:B-1----:R-:W-:Y:S05]  /*1c030*/  @P1 BRA `(.L_x_579) ;  /* 0x0000000000081947 */ /* 0x002fea0003800000 */
[----:B------:R-:W1:Y:S02]  /*1c040*/  SYNCS.PHASECHK.TRANS64.TRYWAIT P1, [R11+URZ+0x29850], R8 ;  /* 0x029850080b0075a7 */ /* 0x000e64000802017f */
[----:B-1----:R-:W-:Y:S05]  /*1c050*/  @!P1 BRA `(.L_x_580) ;  /* 0x000000c4006c9947 */ /* 0x002fea0003800000 */
.L_x_579:
[----:B------:R-:W-:Y:S05]  /*1c060*/  BSYNC B0 ;  /* 0x0000000000007941 */ /* 0x000fea0003800000 */
.L_x_576:
[C---:B01----:R-:W-:Y:S01]  /*1c070*/  FMUL.FTZ R8, R2.reuse, R152 ;  /* 0x0000009802087220 */ /* 0x043fe20000410000 */
[C---:B------:R-:W-:Y:S01]  /*1c080*/  FMUL.FTZ R152, R2.reuse, R160 ;  /* 0x000000a002987220 */ /* 0x040fe20000410000 */
        /* <DEDUP_REMOVED lines=38> */
[----:B------:R-:W-:Y:S01]  /*1c2f0*/  FMUL.FTZ R161, R2, R149 ;  /* 0x0000009502a17220 */ /* 0x000fe20000410000 */
[----:B0-----:R-:W-:Y:S01]  /*1c300*/  FMNMX.FTZ R116, R8, R7, !PT ;  /* 0x0000000708747209 */ /* 0x001fe20007810000 */
[C---:B------:R-:W-:Y:S01]  /*1c310*/  FMUL.FTZ R156, R2.reuse, R164 ;  /* 0x000000a4029c7220 */ /* 0x040fe20000410000 */
[----:B------:R-:W0:Y:S01]  /*1c320*/  MUFU.TANH R14, R14 ;  /* 0x0000000e000e7308 */ /* 0x000e220000002400 */
[C---:B------:R-:W-:Y:S01]  /*1c330*/  FMUL.FTZ R149, R2.reuse, R151 ;  /* 0x0000009702957220 */ /* 0x040fe20000410000 */
[C---:B------:R-:W-:Y:S01]  /*1c340*/  FMUL.FTZ R151, R2.reuse, R117 ;  /* 0x0000007502977220 */ /* 0x040fe20000410000 */
[----:B-1----:R-:W-:Y:S01]  /*1c350*/  FMNMX.FTZ R117, R13, R6, !PT ;  /* 0x000000060d757209 */ /* 0x002fe20007810000 */
[C---:B------:R-:W-:Y:S01]  /*1c360*/  FMUL.FTZ R158, R2.reuse, R166 ;  /* 0x000000a6029e7220 */ /* 0x040fe20000410000 */
[----:B--2---:R-:W-:Y:S01]  /*1c370*/  FMNMX.FTZ R163, R11, R116, !PT ;  /* 0x000000740ba37209 */ /* 0x004fe20007810000 */
[C---:B------:R-:W-:Y:S01]  /*1c380*/  FMUL.FTZ R157, R2.reuse, R165 ;  /* 0x000000a5029d7220 */ /* 0x040fe20000410000 */
[----:B------:R-:W-:Y:S01]  /*1c390*/  FMUL.FTZ R116, R2, R118 ;  /* 0x0000007602747220 */ /* 0x000fe20000410000 */
[----:B------:R-:W1:Y:S01]  /*1c3a0*/  MUFU.TANH R20, R20 ;  /* 0x0000001400147308 */ /* 0x000e620000002400 */
[----:B---3--:R-:W-:Y:S01]  /*1c3b0*/  FMNMX.FTZ R117, R12, R117, !PT ;  /* 0x000000750c757209 */ /* 0x008fe20007810000 */
[C---:B------:R-:W-:Y:S01]  /*1c3c0*/  FMUL.FTZ R159, R2.reuse, R167 ;  /* 0x000000a7029f7220 */ /* 0x040fe20000410000 */
[C---:B------:R-:W-:Y:S01]  /*1c3d0*/  FMUL.FTZ R136, R2.reuse, R136 ;  /* 0x0000008802887220 */ /* 0x040fe20000410000 */
[C---:B------:R-:W-:Y:S01]  /*1c3e0*/  FMUL.FTZ R138, R2.reuse, R138 ;  /* 0x0000008a028a7220 */ /* 0x040fe20000410000 */
[C---:B------:R-:W-:Y:S01]  /*1c3f0*/  FMUL.FTZ R137, R2.reuse, R137 ;  /* 0x0000008902897220 */ /* 0x040fe20000410000 */
[C---:B------:R-:W-:Y:S01]  /*1c400*/  FMUL.FTZ R139, R2.reuse, R139 ;  /* 0x0000008b028b7220 */ /* 0x040fe20000410000 */
[----:B------:R-:W-:Y:S01]  /*1c410*/  FMUL.FTZ R140, R2, R140 ;  /* 0x0000008c028c7220 */ /* 0x000fe20000410000 */
[----:B------:R-:W2:Y:S01]  /*1c420*/  MUFU.TANH R15, R15 ;  /* 0x0000000f000f7308 */ /* 0x000ea20000002400 */
        /* <DEDUP_REMOVED lines=35> */
[----:B------:R-:W-:Y:S01]  /*1c660*/  FMUL.FTZ R93, R2, R103 ;  /* 0x00000067025d7220 */ /* 0x000fe20000410000 */
[----:B------:R-:W-:Y:S05]  /*1c670*/  WARPSYNC.ALL ;  /* 0x0000000000007948 */ /* 0x000fea0003800000 */
[----:B------:R-:W1:Y:S01]  /*1c680*/  MUFU.TANH R155, R155 ;  /* 0x0000009b009b7308 */ /* 0x000e620000002400 */
[----:B--2---:R-:W-:Y:S01]  /*1c690*/  FMNMX.FTZ R164, R154, R119, !PT ;  /* 0x000000779aa47209 */ /* 0x004fe20007810000 */
[----:B------:R-:W-:-:S06]  /*1c6a0*/  WARPGROUP.ARRIVE ;  /* 0x00000000000079c5 */ /* 0x000fcc0000000000 */
[----:B------:R-:W2:Y:S01]  /*1c6b0*/  S2R R225, SR_TID.X ;  /* 0x0000000000e17919 */ /* 0x000ea20000002100 */
[----:B0-----:R-:W-:Y:S01]  /*1c6c0*/  FMNMX.FTZ R119, R153, R118, !PT ;  /* 0x0000007699777209 */ /* 0x001fe20007810000 */
[----:B------:R-:W0:Y:S08]  /*1c6d0*/  MUFU.TANH R156, R156 ;  /* 0x0000009c009c7308 */ /* 0x000e300000002400 */
[----:B------:R-:W3:Y:S01]  /*1c6e0*/  MUFU.TANH R158, R158 ;  /* 0x0000009e009e7308 */ /* 0x000ee20000002400 */
[----:B-1----:R-:W-:-:S07]  /*1c6f0*/  FMNMX.FTZ R163, R155, R164, !PT ;  /* 0x000000a49ba37209 */ /* 0x002fce0007810000 */
[----:B------:R-:W1:Y:S01]  /*1c700*/  MUFU.TANH R157, R157 ;  /* 0x0000009d009d7308 */ /* 0x000e620000002400 */
[----:B0-----:R-:W-:-:S07]  /*1c710*/  FMNMX.FTZ R88, R156, R119, !PT ;  /* 0x000000779c587209 */ /* 0x001fce0007810000 */
[----:B------:R-:W0:Y:S01]  /*1c720*/  MUFU.TANH R159, R159 ;  /* 0x0000009f009f7308 */ /* 0x000e220000002400 */
[----:B---3--:R-:W-:Y:S01]  /*1c730*/  FMNMX.FTZ R118, R158, R163, !PT ;  /* 0x000000a39e767209 */ /* 0x008fe20007810000 */
[----:B------:R-:W-:Y:S01]  /*1c740*/  FMUL.FTZ R163, R2, R89 ;  /* 0x0000005902a37220 */ /* 0x000fe20000410000 */
[----:B--2---:R-:W-:Y:S02]  /*1c750*/  LOP3.LUT R227, R225, 0x7f, RZ, 0xc0, !PT ;  /* 0x0000007fe1e37812 */ /* 0x004fe400078ec0ff */
[----:B------:R-:W2:Y:S02]  /*1c760*/  S2R R225, SR_TID.X ;  /* 0x0000000000e17919 */ /* 0x000ea40000002100 */
[----:B------:R-:W-:Y:S01]  /*1c770*/  ISETP.NE.AND P1, PT, R227, RZ, PT ;  /* 0x000000ffe300720c */ /* 0x000fe20003f25270 */
[----:B------:R-:W3:Y:S01]  /*1c780*/  MUFU.TANH R136, R136 ;  /* 0x0000008800887308 */ /* 0x000ee20000002400 */
[----:B-1----:R-:W-:-:S07]  /*1c790*/  FMNMX.FTZ R119, R157, R88, !PT ;  /* 0x000000589d777209 */ /* 0x002fce0007810000 */
[----:B------:R-:W1:Y:S01]  /*1c7a0*/  MUFU.TANH R138, R138 ;  /* 0x0000008a008a7308 */ /* 0x000e620000002400 */
[----:B0-----:R-:W-:Y:S01]  /*1c7b0*/  FMNMX.FTZ R89, R159, R118, !PT ;  /* 0x000000769f597209 */ /* 0x001fe20007810000 */
[----:B------:R-:W-:-:S06]  /*1c7c0*/  FMUL.FTZ R118, R2, R90 ;  /* 0x0000005a02767220 */ /* 0x000fcc0000410000 */
[----:B------:R-:W0:Y:S01]  /*1c7d0*/  MUFU.TANH R137, R137 ;  /* 0x0000008900897308 */ /* 0x000e220000002400 */
[----:B---3--:R-:W-:-:S07]  /*1c7e0*/  FMNMX.FTZ R88, R136, R119, !PT ;  /* 0x0000007788587209 */ /* 0x008fce0007810000 */
[----:B------:R-:W3:Y:S01]  /*1c7f0*/  MUFU.TANH R139, R139 ;  /* 0x0000008b008b7308 */ /* 0x000ee20000002400 */
[----:B-1----:R-:W-:Y:S02]  /*1c800*/  FMNMX.FTZ R164, R138, R89, !PT ;  /* 0x000000598aa47209 */ /* 0x002fe40007810000 */
[----:B--2---:R-:W-:-:S05]  /*1c810*/  SHF.R.U32.HI R225, RZ, 0x7, R225 ;  /* 0x00000007ffe17819 */ /* 0x004fca00000116e1 */
[----:B------:R-:W1:Y:S01]  /*1c820*/  MUFU.TANH R140, R140 ;  /* 0x0000008c008c7308 */ /* 0x000e620000002400 */
[----:B0-----:R-:W-:-:S07]  /*1c830*/  FMNMX.FTZ R89, R137, R88, !PT ;  /* 0x0000005889597209 */ /* 0x001fce0007810000 */
[----:B------:R-:W0:Y:S01]  /*1c840*/  MUFU.TANH R142, R142 ;  /* 0x0000008e008e7308 */ /* 0x000e220000002400 */
[----:B---3--:R-:W-:Y:S01]  /*1c850*/  FMNMX.FTZ R119, R139, R164, !PT ;  /* 0x000000a48b777209 */ /* 0x008fe20007810000 */
[----:B------:R-:W-:-:S06]  /*1c860*/  FMUL.FTZ R164, R2, R95 ;  /* 0x0000005f02a47220 */ /* 0x000fcc0000410000 */
[----:B------:R-:W2:Y:S01]  /*1c870*/  MUFU.TANH R141, R141 ;  /* 0x0000008d008d7308 */ /* 0x000ea20000002400 */
[----:B-1----:R-:W-:-:S07]  /*1c880*/  FMNMX.FTZ R88, R140, R89, !PT ;  /* 0x000000598c587209 */ /* 0x002fce0007810000 */
[----:B------:R-:W1:Y:S01]  /*1c890*/  MUFU.TANH R143, R143 ;  /* 0x0000008f008f7308 */ /* 0x000e620000002400 */
[----:B0-----:R-:W-:Y:S01]  /*1c8a0*/  FMNMX.FTZ R90, R142, R119, !PT ;  /* 0x000000778e5a7209 */ /* 0x001fe20007810000 */
[----:B------:R-:W-:-:S06]  /*1c8b0*/  FMUL.FTZ R119, R2, R91 ;  /* 0x0000005b02777220 */ /* 0x000fcc0000410000 */
[----:B------:R-:W0:Y:S01]  /*1c8c0*/  MUFU.TANH R144, R144 ;  /* 0x0000009000907308 */ /* 0x000e220000002400 */
[----:B--2---:R-:W-:-:S07]  /*1c8d0*/  FMNMX.FTZ R89, R141, R88, !PT ;  /* 0x000000588d597209 */ /* 0x004fce0007810000 */
[----:B------:R-:W2:Y:S01]  /*1c8e0*/  MUFU.TANH R146, R146 ;  /* 0x0000009200927308 */ /* 0x000ea20000002400 */
[----:B-1----:R-:W-:-:S07]  /*1c8f0*/  FMNMX.FTZ R91, R143, R90, !PT ;  /* 0x0000005a8f5b7209 */ /* 0x002fce0007810000 */
[----:B------:R-:W1:Y:S01]  /*1c900*/  MUFU.TANH R145, R145 ;  /* 0x0000009100917308 */ /* 0x000e620000002400 */
[----:B0-----:R-:W-:-:S07]  /*1c910*/  FMNMX.FTZ R88, R144, R89, !PT ;  /* 0x0000005990587209 */ /* 0x001fce0007810000 */
        /* <DEDUP_REMOVED lines=103> */
[----:B--2---:R-:W-:-:S05]  /*1cf90*/  FMNMX.FTZ R90, R236, R89, !PT ;  /* 0x00000059ec5a7209 */ /* 0x004fca0007810000 */
[----:B------:R-:W2:Y:S02]  /*1cfa0*/  SHFL.BFLY PT, R89, R90, 0x2, 0x1f ;  /* 0x0c401f005a597f89 */ /* 0x000ea400000e0000 */
[----:B------:R-:W3:Y:S01]  /*1cfb0*/  MUFU.TANH R93, R93 ;  /* 0x0000005d005d7308 */ /* 0x000ee20000002400 */
[----:B-1----:R-:W-:-:S04]  /*1cfc0*/  FMNMX.FTZ R91, R232, R91, !PT ;  /* 0x0000005be85b7209 */ /* 0x002fc80007810000 */
[----:B0-----:R-:W-:-:S04]  /*1cfd0*/  FMNMX.FTZ R88, R102, R91, !PT ;  /* 0x0000005b66587209 */ /* 0x001fc80007810000 */
[----:B---3--:R-:W-:Y:S02]  /*1cfe0*/  FMNMX.FTZ R91, R93, R88, !PT ;  /* 0x000000585d5b7209 */ /* 0x008fe40007810000 */
[----:B------:R-:W-:Y:S02]  /*1cff0*/  IADD3 R88, R18, 0x400, RZ ;  /* 0x0000040012587810 */ /* 0x000fe40007ffe0ff */
[----:B--2---:R-:W-:Y:S01]  /*1d000*/  FMNMX.FTZ R95, R90, R89, !PT ;  /* 0x000000595a5f7209 */ /* 0x004fe20007810000 */
[----:B------:R-:W-:Y:S01]  /*1d010*/  IMAD.MOV.U32 R89, RZ, RZ, -0x3ffffff0 ;  /* 0xc0000010ff597424 */ /* 0x000fe200078e00ff */
[----:B------:R-:W-:Y:S01]  /*1d020*/  SHF.R.U32.HI R88, RZ, 0x4, R88 ;  /* 0x00000004ff587819 */ /* 0x000fe20000011658 */
[----:B------:R-:W0:Y:S03]  /*1d030*/  SHFL.BFLY PT, R94, R91, 0x2, 0x1f ;  /* 0x0c401f005b5e7f89 */ /* 0x000e2600000e0000 */
[----:B------:R-:W-:-:S02]  /*1d040*/  LOP3.LUT R88, R88, 0x3fff, RZ, 0xc0, !PT ;  /* 0x00003fff58587812 */ /* 0x000fc400078ec0ff */
[----:B------:R-:W-:Y:S01]  /*1d050*/  R2UR UR7, R89 ;  /* 0x00000000590772ca */ /* 0x000fe200000e0000 */
[----:B------:R-:W-:Y:S01]  /*1d060*/  IMAD.U32 R89, RZ, RZ, UR56 ;  /* 0x00000038ff597e24 */ /* 0x000fe2000f8e00ff */
[----:B------:R-:W-:-:S05]  /*1d070*/  LOP3.LUT R88, R88, 0x10000, RZ, 0xfc, !PT ;  /* 0x0001000058587812 */ /* 0x000fca00078efcff */
[----:B------:R-:W-:-:S05]  /*1d080*/  IMAD R88, R9, 0x500, R88 ;  /* 0x0000050009587824 */ /* 0x000fca00078e0258 */
[C---:B------:R-:W-:Y:S02]  /*1d090*/  R2UR UR6, R88.reuse ;  /* 0x00000000580672ca */ /* 0x040fe400000e0000 */
[----:B------:R-:W-:Y:S02]  /*1d0a0*/  IADD3 R90, R88, 0x100, RZ ;  /* 0x00000100585a7810 */ /* 0x000fe40007ffe0ff */
[----:B0-----:R-:W-:Y:S01]  /*1d0b0*/  FMNMX.FTZ R97, R91, R94, !PT ;  /* 0x0000005e5b617209 */ /* 0x001fe20007810000 */
[----:B------:R-:W-:Y:S01]  /*1d0c0*/  IMAD.MOV.U32 R91, RZ, RZ, -0x3ffffff0 ;  /* 0xc0000010ff5b7424 */ /* 0x000fe200078e00ff */
[----:B------:R-:W0:Y:S07]  /*1d0d0*/  SHFL.BFLY PT, R94, R95, 0x1, 0x1f ;  /* 0x0c201f005f5e7f89 */ /* 0x000e2e00000e0000 */
[----:B------:R-:W-:Y:S01]  /*1d0e0*/  QGMMA.64x128x32.F32.E4M3.E4M3 R24, R176, gdesc[UR4], R24, gsb0 ;  /* 0x01e00004b0187df3 */ /* 0x000fe20008000818 */
[----:B------:R-:W-:Y:S01]  /*1d0f0*/  R2UR UR6, R90 ;  /* 0x000000005a0672ca */ /* 0x000fe200000e0000 */
[----:B------:R-:W1:Y:S01]  /*1d100*/  SHFL.BFLY PT, R98, R97, 0x1, 0x1f ;  /* 0x0c201f0061627f89 */ /* 0x000e6200000e0000 */
[----:B------:R-:W-:-:S02]  /*1d110*/  R2UR UR7, R91 ;  /* 0x000000005b0772ca */ /* 0x000fc400000e0000 */
[----:B0-----:R-:W-:-:S05]  /*1d120*/  FMNMX.FTZ R94, R95, R94, !PT ;  /* 0x0000005e5f5e7209 */ /* 0x001fca0007810000 */
[----:B------:R-:W-:Y:S01]  /*1d130*/  FFMA.FTZ R90, R94, R89, -8 ;  /* 0xc10000005e5a7423 */ /* 0x000fe20000010059 */
[----:B-1----:R-:W-:-:S03]  /*1d140*/  FMNMX.FTZ R98, R97, R98, !PT ;  /* 0x0000006261627209 */ /* 0x002fc60007810000 */
[-CC-:B------:R-:W-:Y:S01]  /*1d150*/  FFMA.FTZ R95, R8, R89.reuse, -R90.reuse ;  /* 0x00000059085f7223 */ /* 0x180fe2000001085a */
[----:B------:R-:W-:-:S01]  /*1d160*/  FFMA.FTZ R8, R11, R89, -R90 ;  /* 0x000000590b087223 */ /* 0x000fc2000001085a */
[----:B------:R-:W-:Y:S01]  /*1d170*/  FADD.FTZ R6, -R98, R6 ;  /* 0x0000000662067221 */ /* 0x000fe20000010100 */
[----:B------:R-:W-:-:S01]  /*1d180*/  FFMA.FTZ R11, R14, R89, -R90 ;  /* 0x000000590e0b7223 */ /* 0x000fc2000001085a */
[-CC-:B------:R-:W-:Y:S01]  /*1d190*/  FFMA.FTZ R14, R15, R89.reuse, -R90.reuse ;  /* 0x000000590f0e7223 */ /* 0x180fe2000001085a */
[----:B------:R-:W-:-:S01]  /*1d1a0*/  FFMA.FTZ R15, R152, R89, -R90 ;  /* 0x00000059980f7223 */ /* 0x000fc2000001085a */
[-C--:B------:R-:W-:Y:S01]  /*1d1b0*/  FMUL.FTZ R6, R6, R89.reuse ;  /* 0x0000005906067220 */ /* 0x080fe20000410000 */
        /* <DEDUP_REMOVED lines=17> */
[----:B0-----:R-:W-:-:S02]  /*1d2d0*/  VIADD R6, R88, 0x200 ;  /* 0x0000020058067836 */ /* 0x001fc40000000000 */
        /* <DEDUP_REMOVED lines=11> */
[----:B------:R-:W-:-:S03]  /*1d390*/  FFMA.FTZ R145, R236, R89, -R90 ;  /* 0x00000059ec917223 */ /* 0x000fc6000001085a */
[----:B------:R-:W-:Y:S08]  /*1d3a0*/  MUFU.EX2 R14, R14 ;  /* 0x0000000e000e7308 */ /* 0x000ff00000000800 */
        /* <DEDUP_REMOVED lines=8> */
[----:B------:R-:W-:Y:S01]  /*1d430*/  MUFU.EX2 R103, R103 ;  /* 0x0000006700677308 */ /* 0x000fe20000000800 */
[----:B------:R-:W-:-:S02]  /*1d440*/  WARPGROUP.DEPBAR.LE gsb0, 0x0 ;  /* 0x00008000000079c5 */ /* 0x000fc40000010000 */
[----:B------:R-:W-:Y:S01]  /*1d450*/  WARPGROUP.ARRIVE ;  /* 0x00000000000079c5 */ /* 0x000fe20000000000 */
[----:B------:R-:W-:-:S01]  /*1d460*/  FADD.FTZ R176, -R94, R7 ;  /* 0x000000075eb07221 */ /* 0x000fc20000010100 */
[----:B------:R-:W-:Y:S01]  /*1d470*/  MOV R7, 0xc0000010 ;  /* 0xc000001000077802 */ /* 0x000fe20000000f00 */
[----:B------:R-:W-:-:S01]  /*1d480*/  FFMA.FTZ R178, R125, R89, -R90 ;  /* 0x000000597db27223 */ /* 0x000fc2000001085a */
[-CC-:B------:R-:W-:Y:S01]  /*1d490*/  FFMA.FTZ R125, R131, R89.reuse, -R90.reuse ;  /* 0x00000059837d7223 */ /* 0x180fe2000001085a */
[-C--:B------:R-:W-:Y:S01]  /*1d4a0*/  FMUL.FTZ R176, R176, R89.reuse ;  /* 0x00000059b0b07220 */ /* 0x080fe20000410000 */
[----:B------:R-:W-:Y:S01]  /*1d4b0*/  QGMMA.64x128x32.F32.E4M3.E4M3 R24, R180, gdesc[UR4], R24, gsb0 ;  /* 0x01e00004b4187df3 */ /* 0x000fe20008000818 */
[----:B------:R-:W-:Y:S01]  /*1d4c0*/  R2UR UR6, R6 ;  /* 0x00000000060672ca */ /* 0x000fe200000e0000 */
[----:B------:R-:W-:Y:S01]  /*1d4d0*/  VIADD R6, R88, 0x300 ;  /* 0x0000030058067836 */ /* 0x000fe20000000000 */
[----:B------:R-:W-:Y:S01]  /*1d4e0*/  R2UR UR7, R7 ;  /* 0x00000000070772ca */ /* 0x000fe200000e0000 */
[----:B------:R-:W-:Y:S01]  /*1d4f0*/  IMAD.MOV.U32 R7, RZ, RZ, -0x3ffffff0 ;  /* 0xc0000010ff077424 */ /* 0x000fe200078e00ff */
[----:B------:R-:W0:Y:S01]  /*1d500*/  MUFU.EX2 R176, R176 ;  /* 0x000000b000b07308 */ /* 0x000e220000000800 */
[----:B------:R-:W-:-:S01]  /*1d510*/  FFMA.FTZ R131, R162, R89, -R90 ;  /* 0x00000059a2837223 */ /* 0x000fc2000001085a */
[----:B------:R-:W-:-:S06]  /*1d520*/  FFMA.FTZ R162, R163, R89, -R90 ;  /* 0x00000059a3a27223 */ /* 0x000fcc000001085a */
[----:B------:R-:W-:Y:S08]  /*1d530*/  MUFU.EX2 R144, R144 ;  /* 0x0000009000907308 */ /* 0x000ff00000000800 */
[----:B------:R-:W-:Y:S01]  /*1d540*/  MUFU.EX2 R137, R137 ;  /* 0x0000008900897308 */ /* 0x000fe20000000800 */
[----:B0-----:R-:W-:-:S07]  /*1d550*/  FFMA.FTZ R3, R176, R3, R95 ;  /* 0x00000003b0037223 */ /* 0x001fce000001005f */
        /* <DEDUP_REMOVED lines=20> */
[-C--:B------:R-:W-:Y:S01]  /*1d6a0*/  FFMA.FTZ R151, R98, R89.reuse, -8 ;  /* 0xc100000062977423 */ /* 0x080fe20000010059 */
[----:B------:R-:W-:-:S01]  /*1d6b0*/  FFMA.FTZ R133, R166, R89, -R90 ;  /* 0x00000059a6857223 */ /* 0x000fc2000001085a */
[----:B------:R-:W-:Y:S01]  /*1d6c0*/  QGMMA.64x128x32.F32.E4M3.E4M3 R24, R184, gdesc[UR4], R24, gsb0 ;  /* 0x01e00004b8187df3 */ /* 0x000fe20008000818 */
[----:B------:R-:W-:Y:S01]  /*1d6d0*/  R2UR UR6, R6 ;  /* 0x00000000060672ca */ /* 0x000fe200000e0000 */
[----:B------:R-:W-:Y:S01]  /*1d6e0*/  FADD.FTZ R6, R8, R3 ;  /* 0x0000000308067221 */ /* 0x000fe20000010000 */
[----:B------:R-:W-:Y:S01]  /*1d6f0*/  R2UR UR7, R7 ;  /* 0x00000000070772ca */ /* 0x000fe200000e0000 */
[-CC-:B------:R-:W-:Y:S01]  /*1d700*/  FFMA.FTZ R166, R226, R89.reuse, -R90.reuse ;  /* 0x00000059e2a67223 */ /* 0x180fe2000001085a */
[----:B------:R-:W-:-:S01]  /*1d710*/  FFMA.FTZ R226, R230, R89, -R90 ;  /* 0x00000059e6e27223 */ /* 0x000fc2000001085a */
[----:B------:R-:W-:Y:S01]  /*1d720*/  FFMA.FTZ R90, R13, R89, -R151 ;  /* 0x000000590d5a7223 */ /* 0x000fe20000010897 */
[----:B------:R-:W-:-:S01]  /*1d730*/  FADD.FTZ R7, R11, R6 ;  /* 0x000000060b077221 */ /* 0x000fc20000010000 */
[-CC-:B------:R-:W-:Y:S01]  /*1d740*/  FFMA.FTZ R13, R12, R89.reuse, -R151.reuse ;  /* 0x000000590c0d7223 */ /* 0x180fe20000010897 */
[----:B------:R-:W-:-:S01]  /*1d750*/  FFMA.FTZ R12, R20, R89, -R151 ;  /* 0x00000059140c7223 */ /* 0x000fc20000010897 */
[----:B------:R-:W-:Y:S01]  /*1d760*/  FFMA.FTZ R21, R21, R89, -R151 ;  /* 0x0000005915157223 */ /* 0x000fe20000010897 */
[----:B------:R-:W-:-:S01]  /*1d770*/  FADD.FTZ R6, R14, R7 ;  /* 0x000000070e067221 */ /* 0x000fc20000010000 */
[----:B------:R-:W0:Y:S01]  /*1d780*/  MUFU.EX2 R90, R90 ;  /* 0x0000005a005a7308 */ /* 0x000e220000000800 */
[----:B------:R-:W-:-:S01]  /*1d790*/  FFMA.FTZ R20, R154, R89, -R151 ;  /* 0x000000599a147223 */ /* 0x000fc20000010897 */
[----:B------:R-:W-:Y:S01]  /*1d7a0*/  FFMA.FTZ R153, R155, R89, -R151 ;  /* 0x000000599b997223 */ /* 0x000fe20000010897 */
[----:B------:R-:W-:-:S01]  /*1d7b0*/  FADD.FTZ R7, R15, R6 ;  /* 0x000000060f077221 */ /* 0x000fc20000010000 */
[-CC-:B------:R-:W-:Y:S01]  /*1d7c0*/  FFMA.FTZ R154, R158, R89.reuse, -R151.reuse ;  /* 0x000000599e9a7223 */ /* 0x180fe20000010897 */
[----:B------:R-:W-:-:S01]  /*1d7d0*/  FFMA.FTZ R155, R159, R89, -R151 ;  /* 0x000000599f9b7223 */ /* 0x000fc20000010897 */
[----:B------:R-:W-:Y:S01]  /*1d7e0*/  FFMA.FTZ R138, R138, R89, -R151 ;  /* 0x000000598a8a7223 */ /* 0x000fe20000010897 */
[----:B------:R-:W-:-:S01]  /*1d7f0*/  FADD.FTZ R6, R152, R7 ;  /* 0x0000000798067221 */ /* 0x000fc20000010000 */
[----:B------:R-:W1:Y:S01]  /*1d800*/  MUFU.EX2 R13, R13 ;  /* 0x0000000d000d7308 */ /* 0x000e620000000800 */
[----:B------:R-:W-:-:S01]  /*1d810*/  FFMA.FTZ R139, R139, R89, -R151 ;  /* 0x000000598b8b7223 */ /* 0x000fc20000010897 */
[----:B------:R-:W-:Y:S01]  /*1d820*/  FFMA.FTZ R142, R142, R89, -R151 ;  /* 0x000000598e8e7223 */ /* 0x000fe20000010897 */
[----:B------:R-:W-:-:S01]  /*1d830*/  FADD.FTZ R7, R97, R6 ;  /* 0x0000000661077221 */ /* 0x000fc20000010000 */
[-CC-:B------:R-:W-:Y:S01]  /*1d840*/  FFMA.FTZ R143, R143, R89.reuse, -R151.reuse ;  /* 0x000000598f8f7223 */ /* 0x180fe20000010897 */
[----:B------:R-:W-:-:S01]  /*1d850*/  FFMA.FTZ R146, R146, R89, -R151 ;  /* 0x0000005992927223 */ /* 0x000fc20000010897 */
[----:B------:R-:W-:Y:S01]  /*1d860*/  FFMA.FTZ R147, R147, R89, -R151 ;  /* 0x0000005993937223 */ /* 0x000fe20000010897 */
[----:B------:R-:W-:-:S01]  /*1d870*/  FADD.FTZ R6, R156, R7 ;  /* 0x000000079c067221 */ /* 0x000fc20000010000 */
[----:B------:R-:W2:Y:S01]  /*1d880*/  MUFU.EX2 R12, R12 ;  /* 0x0000000c000c7308 */ /* 0x000ea20000000800 */
[----:B0-----:R-:W-:-:S01]  /*1d890*/  FFMA.FTZ R4, R91, R4, R90 ;  /* 0x000000045b047223 */ /* 0x001fc2000001005a */
[----:B------:R-:W-:Y:S01]  /*1d8a0*/  FFMA.FTZ R148, R148, R89, -R151 ;  /* 0x0000005994947223 */ /* 0x000fe20000010897 */
[----:B------:R-:W-:-:S01]  /*1d8b0*/  FADD.FTZ R7, R99, R6 ;  /* 0x0000000663077221 */ /* 0x000fc20000010000 */
[-CC-:B------:R-:W-:Y:S01]  /*1d8c0*/  FFMA.FTZ R149, R149, R89.reuse, -R151.reuse ;  /* 0x0000005995957223 */ /* 0x180fe20000010897 */
[----:B------:R-:W-:-:S01]  /*1d8d0*/  FFMA.FTZ R120, R120, R89, -R151 ;  /* 0x0000005978787223 */ /* 0x000fc20000010897 */
[----:B------:R-:W-:Y:S01]  /*1d8e0*/  FFMA.FTZ R157, R122, R89, -R151 ;  /* 0x000000597a9d7223 */ /* 0x000fe20000010897 */
[----:B------:R-:W-:-:S01]  /*1d8f0*/  FADD.FTZ R6, R136, R7 ;  /* 0x0000000788067221 */ /* 0x000fc20000010000 */
[----:B------:R-:W0:Y:S01]  /*1d900*/  MUFU.EX2 R21, R21 ;  /* 0x0000001500157308 */ /* 0x000e220000000800 */
[----:B-1----:R-:W-:-:S01]  /*1d910*/  FADD.FTZ R3, R13, R4 ;  /* 0x000000040d037221 */ /* 0x002fc20000010000 */
[----:B------:R-:W-:Y:S01]  /*1d920*/  FFMA.FTZ R122, R124, R89, -R151 ;  /* 0x000000597c7a7223 */ /* 0x000fe20000010897 */
[----:B------:R-:W-:-:S01]  /*1d930*/  FADD.FTZ R7, R101, R6 ;  /* 0x0000000665077221 */ /* 0x000fc20000010000 */
[----:B------:R-:W-:Y:S01]  /*1d940*/  IADD3 R6, R88, 0x400, RZ ;  /* 0x0000040058067810 */ /* 0x000fe20007ffe0ff */
[----:B------:R-:W-:-:S01]  /*1d950*/  FFMA.FTZ R159, R126, R89, -R151 ;  /* 0x000000597e9f7223 */ /* 0x000fc20000010897 */
[----:B------:R-:W-:Y:S01]  /*1d960*/  FFMA.FTZ R124, R128, R89, -R151 ;  /* 0x00000059807c7223 */ /* 0x000fe20000010897 */
[----:B------:R-:W-:-:S01]  /*1d970*/  FADD.FTZ R88, R140, R7 ;  /* 0x000000078c587221 */ /* 0x000fc20000010000 */
[----:B------:R-:W1:Y:S01]  /*1d980*/  MUFU.EX2 R20, R20 ;  /* 0x0000001400147308 */ /* 0x000e620000000800 */
[----:B--2---:R-:W-:-:S01]  /*1d990*/  FADD.FTZ R4, R12, R3 ;  /* 0x000000030c047221 */ /* 0x004fc20000010000 */
[----:B------:R-:W-:-:S02]  /*1d9a0*/  IMAD.MOV.U32 R7, RZ, RZ, -0x3ffffff0 ;  /* 0xc0000010ff077424 */ /* 0x000fc400078e00ff */
[----:B------:R-:W-:-:S01]  /*1d9b0*/  FADD.FTZ R167, R103, R88 ;  /* 0x0000005867a77221 */ /* 0x000fc20000010000 */
[-CC-:B------:R-:W-:Y:S01]  /*1d9c0*/  FFMA.FTZ R161, R130, R89.reuse, -R151.reuse ;  /* 0x0000005982a17223 */ /* 0x180fe20000010897 */
[----:B------:R-:W-:-:S01]  /*1d9d0*/  FFMA.FTZ R126, R132, R89, -R151 ;  /* 0x00000059847e7223 */ /* 0x000fc20000010897 */
[----:B------:R-:W-:Y:S01]  /*1d9e0*/  FFMA.FTZ R165, R110, R89, -R151 ;  /* 0x000000596ea57223 */ /* 0x000fe20000010897 */
[----:B------:R-:W-:-:S01]  /*1d9f0*/  FADD.FTZ R88, R144, R167 ;  /* 0x000000a790587221 */ /* 0x000fc20000010000 */
[----:B------:R-:W2:Y:S01]  /*1da00*/  MUFU.EX2 R153, R153 ;  /* 0x0000009900997308 */ /* 0x000ea20000000800 */
[----:B0-----:R-:W-:-:S01]  /*1da10*/  FADD.FTZ R3, R21, R4 ;  /* 0x0000000415037221 */ /* 0x001fc20000010000 */
        /* <DEDUP_REMOVED lines=10> */
[-CC-:B------:R-:W-:Y:S01]  /*1dac0*/  FFMA.FTZ R88, R116, R89.reuse, -R151.reuse ;  /* 0x0000005974587223 */ /* 0x180fe20000010897 */
[----:B------:R-:W-:-:S01]  /*1dad0*/  FFMA.FTZ R117, R117, R89, -R151 ;  /* 0x0000005975757223 */ /* 0x000fc20000010897 */
[----:B------:R-:W-:Y:S01]  /*1dae0*/  FFMA.FTZ R119, R119, R89, -R151 ;  /* 0x0000005977777223 */ /* 0x000fe20000010897 */
[----:B------:R-:W-:-:S01]  /*1daf0*/  FADD.FTZ R110, R150, R167 ;  /* 0x000000a7966e7221 */ /* 0x000fc20000010000 */
[----:B------:R-:W1:Y:S01]  /*1db00*/  MUFU.EX2 R155, R155 ;  /* 0x0000009b009b7308 */ /* 0x000e620000000800 */
[----:B--2---:R-:W-:-:S01]  /*1db10*/  FADD.FTZ R3, R153, R4 ;  /* 0x0000000499037221 */ /* 0x004fc20000010000 */
[----:B------:R-:W-:Y:S01]  /*1db20*/  FFMA.FTZ R92, R92, R89, -R151 ;  /* 0x000000595c5c7223 */ /* 0x000fe20000010897 */
        /* <DEDUP_REMOVED lines=9> */
[----:B------:R-:W-:-:S04]  /*1dbc0*/  FFMA.FTZ R110, R118, R89, -R151 ;  /* 0x00000059766e7223 */ /* 0x000fc80000010897 */
        /* <DEDUP_REMOVED lines=15> */
[----:B--2---:R-:W-:-:S01]  /*1dcc0*/  FADD.FTZ R4, R148, R3 ;  /* 0x0000000394047221 */ /* 0x004fc20000010000 */
[----:B------:R-:W-:Y:S02]  /*1dcd0*/  WARPGROUP.DEPBAR.LE gsb0, 0x0 ;  /* 0x00008000000079c5 */ /* 0x000fe40000010000 */
[----:B------:R-:W-:-:S04]  /*1dce0*/  WARPGROUP.ARRIVE ;  /* 0x00000000000079c5 */ /* 0x000fc80000000000 */
[----:B------:R-:W2:Y:S01]  /*1dcf0*/  MUFU.EX2 R157, R157 ;  /* 0x0000009d009d7308 */ /* 0x000ea20000000800 */
[----:B0-----:R-:W-:-:S01]  /*1dd00*/  FADD.FTZ R3, R149, R4 ;  /* 0x0000000495037221 */ /* 0x001fc20000010000 */
[----:B------:R-:W-:Y:S01]  /*1dd10*/  QGMMA.64x128x32.F32.E4M3.E4M3 R24, R188, gdesc[UR4], R24, gsb0 ;  /* 0x01e00004bc187df3 */ /* 0x000fe20008000818 */
[----:B------:R-:W-:Y:S02]  /*1dd20*/  R2UR UR6, R6 ;  /* 0x00000000060672ca */ /* 0x000fe400000e0000 */
[----:B------:R-:W-:Y:S01]  /*1dd30*/  R2UR UR7, R7 ;  /* 0x00000000070772ca */ /* 0x000fe200000e0000 */
[----:B------:R-:W-:-:S02]  /*1dd40*/  FFMA.FTZ R7, R114, R89, -R151 ;  /* 0x0000005972077223 */ /* 0x000fc40000010897 */
[----:B------:R-:W0:Y:S01]  /*1dd50*/  MUFU.EX2 R122, R122 ;  /* 0x0000007a007a7308 */ /* 0x000e220000000800 */
[----:B-1----:R-:W-:-:S07]  /*1dd60*/  FADD.FTZ R4, R120, R3 ;  /* 0x0000000378047221 */ /* 0x002fce0000010000 */
[----:B------:R-:W1:Y:S01]  /*1dd70*/  MUFU.EX2 R159, R159 ;  /* 0x0000009f009f7308 */ /* 0x000e620000000800 */
[----:B--2---:R-:W-:-:S07]  /*1dd80*/  FADD.FTZ R3, R157, R4 ;  /* 0x000000049d037221 */ /* 0x004fce0000010000 */
[----:B------:R-:W2:Y:S01]  /*1dd90*/  MUFU.EX2 R124, R124 ;  /* 0x0000007c007c7308 */ /* 0x000ea20000000800 */
[----:B0-----:R-:W-:-:S07]  /*1dda0*/  FADD.FTZ R4, R122, R3 ;  /* 0x000000037a047221 */ /* 0x001fce0000010000 */
[----:B------:R-:W-:Y:S01]  /*1ddb0*/  MUFU.EX2 R180, R180 ;  /* 0x000000b400b47308 */ /* 0x000fe20000000800 */
[----:B-1----:R-:W-:-:S07]  /*1ddc0*/  FADD.FTZ R3, R159, R4 ;  /* 0x000000049f037221 */ /* 0x002fce0000010000 */
[----:B------:R-:W0:Y:S01]  /*1ddd0*/  MUFU.EX2 R161, R161 ;  /* 0x000000a100a17308 */ /* 0x000e220000000800 */
[----:B--2---:R-:W-:-:S07]  /*1dde0*/  FADD.FTZ R4, R124, R3 ;  /* 0x000000037c047221 */ /* 0x004fce0000010000 */
[----:B------:R-:W1:Y:S08]  /*1ddf0*/  MUFU.EX2 R126, R126 ;  /* 0x0000007e007e7308 */ /* 0x000e700000000800 */
[----:B------:R-:W-:Y:S01]  /*1de00*/  MUFU.EX2 R182, R182 ;  /* 0x000000b600b67308 */ /* 0x000fe20000000800 */
[----:B0-----:R-:W-:-:S07]  /*1de10*/  FADD.FTZ R3, R161, R4 ;  /* 0x00000004a1037221 */ /* 0x001fce0000010000 */
[----:B------:R-:W0:Y:S01]  /*1de20*/  MUFU.EX2 R163, R163 ;  /* 0x000000a300a37308 */ /* 0x000e220000000800 */
[----:B-1----:R-:W-:-:S07]  /*1de30*/  FADD.FTZ R4, R126, R3 ;  /* 0x000000037e047221 */ /* 0x002fce0000010000 */
[----:B------:R-:W1:Y:S08]  /*1de40*/  MUFU.EX2 R105, R105 ;  /* 0x0000006900697308 */ /* 0x000e700000000800 */
[----:B------:R2:W-:Y:S01]  /*1de50*/  MUFU.EX2 R6, R112 ;  /* 0x0000007000067308 */ /* 0x0005e20000000800 */
[----:B0-----:R-:W-:-:S07]  /*1de60*/  FADD.FTZ R4, R163, R4 ;  /* 0x00000004a3047221 */ /* 0x001fce0000010000 */
[----:B------:R-:W0:Y:S01]  /*1de70*/  MUFU.EX2 R106, R106 ;  /* 0x0000006a006a7308 */ /* 0x000e220000000800 */
[----:B--2---:R-:W-:-:S01]  /*1de80*/  FADD.FTZ R112, R180, R167 ;  /* 0x000000a7b4707221 */ /* 0x004fc20000010000 */
[----:B-1----:R-:W-:-:S03]  /*1de90*/  FADD.FTZ R3, R105, R4 ;  /* 0x0000000469037221 */ /* 0x002fc60000010000 */
[----:B------:R-:W-:-:S03]  /*1dea0*/  FADD.FTZ R167, R125, R112 ;  /* 0x000000707da77221 */ /* 0x000fc60000010000 */
[----:B------:R-:W1:Y:S01]  /*1deb0*/  MUFU.EX2 R108, R108 ;  /* 0x0000006c006c7308 */ /* 0x000e620000000800 */
[----:B------:R-:W-:-:S04]  /*1dec0*/  FADD.FTZ R167, R182, R167 ;  /* 0x000000a7b6a77221 */ /* 0x000fc80000010000 */
[----:B------:R-:W-:Y:S01]  /*1ded0*/  FADD.FTZ R112, R104, R167 ;  /* 0x000000a768707221 */ /* 0x000fe20000010000 */
[----:B------:R-:W-:-:S02]  /*1dee0*/  FFMA.FTZ R167, R164, R89, -R151 ;  /* 0x00000059a4a77223 */ /* 0x000fc40000010897 */
[----:B------:R-:W2:Y:S01]  /*1def0*/  MUFU.EX2 R165, R165 ;  /* 0x000000a500a57308 */ /* 0x000ea20000000800 */
[----:B------:R-:W-:-:S01]  /*1df00*/  FADD.FTZ R112, R127, R112 ;  /* 0x000000707f707221 */ /* 0x000fc20000010000 */
[----:B0-----:R-:W-:-:S03]  /*1df10*/  FADD.FTZ R3, R106, R3 ;  /* 0x000000036a037221 */ /* 0x001fc60000010000 */
[----:B------:R-:W-:-:S03]  /*1df20*/  FADD.FTZ R112, R107, R112 ;  /* 0x000000706b707221 */ /* 0x000fc60000010000 */
[----:B------:R-:W0:Y:S01]  /*1df30*/  MUFU.EX2 R7, R7 ;  /* 0x0000000700077308 */ /* 0x000e220000000800 */
[----:B-1----:R-:W-:-:S01]  /*1df40*/  FADD.FTZ R4, R108, R3 ;  /* 0x000000036c047221 */ /* 0x002fc20000010000 */
[----:B------:R-:W-:-:S04]  /*1df50*/  FADD.FTZ R112, R109, R112 ;  /* 0x000000706d707221 */ /* 0x000fc80000010000 */
[----:B------:R-:W-:Y:S02]  /*1df60*/  FADD.FTZ R112, R111, R112 ;  /* 0x000000706f707221 */ /* 0x000fe40000010000 */
[----:B------:R-:W1:Y:S01]  /*1df70*/  MUFU.EX2 R88, R88 ;  /* 0x0000005800587308 */ /* 0x000e620000000800 */
[----:B--2---:R-:W-:-:S01]  /*1df80*/  FADD.FTZ R3, R165, R4 ;  /* 0x00000004a5037221 */ /* 0x004fc20000010000 */
[----:B------:R-:W-:-:S03]  /*1df90*/  FADD.FTZ R112, R113, R112 ;  /* 0x0000007071707221 */ /* 0x000fc60000010000 */
[----:B------:R-:W-:Y:S01]  /*1dfa0*/  FADD.FTZ R4, R6, R3 ;  /* 0x0000000306047221 */ /* 0x000fe20000010000 */
[----:B------:R-:W-:-:S01]  /*1dfb0*/  FADD.FTZ R112, R115, R112 ;  /* 0x0000007073707221 */ /* 0x000fc20000010000 */
[----:B------:R-:W-:Y:S01]  /*1dfc0*/  IADD3 R3, -R225, 0xb, RZ ;  /* 0x0000000be1037810 */ /* 0x000fe20007ffe1ff */
        /* <DEDUP_REMOVED lines=8> */
[----:B------:R-:W-:Y:S01]  /*1e050*/  QGMMA.64x128x32.F32.E4M3.E4M3 R24, R192, gdesc[UR4], R24, gsb0 ;  /* 0x01e00004c0187df3 */ /* 0x000fe20008000818 */
[----:B0-----:R-:W-:-:S01]  /*1e060*/  FADD.FTZ R179, R117, R4 ;  /* 0x0000000475b37221 */ /* 0x001fc20000010000 */
[----:B------:R-:W-:-:S04]  /*1e070*/  @!P1 IMAD R4, R10, 0x8, R18 ;  /* 0x000000080a049824 */ /* 0x000fc800078e0212 */
[----:B------:R-:W0:Y:S01]  /*1e080*/  MUFU.EX2 R162, R162 ;  /* 0x000000a200a27308 */ /* 0x000e220000000800 */
[----:B------:R-:W-:-:S01]  /*1e090*/  FADD.FTZ R181, R131, R112 ;  /* 0x0000007083b57221 */ /* 0x000fc20000010000 */
[----:B------:R-:W-:-:S06]  /*1e0a0*/  @!P1 IADD3 R4, R4, 0x29840, RZ ;  /* 0x0002984004049810 */ /* 0x000fcc0007ffe0ff */
[----:B------:R-:W-:Y:S01]  /*1e0b0*/  MUFU.EX2 R119, R119 ;  /* 0x0000007700777308 */ /* 0x000fe20000000800 */
[----:B-1----:R-:W-:-:S01]  /*1e0c0*/  FADD.FTZ R112, R110, R179 ;  /* 0x000000b36e707221 */ /* 0x002fc20000010000 */
[----:B------:R-:W-:-:S06]  /*1e0d0*/  @!P1 PRMT R4, RZ, 0x654, R4 ;  /* 0x00000654ff049816 */ /* 0x000fcc0000000004 */
[----:B------:R-:W1:Y:S01]  /*1e0e0*/  MUFU.EX2 R133, R133 ;  /* 0x0000008500857308 */ /* 0x000e620000000800 */
[----:B0-----:R-:W-:-:S07]  /*1e0f0*/  FADD.FTZ R114, R162, R181 ;  /* 0x000000b5a2727221 */ /* 0x001fce0000010000 */
[----:B------:R-:W0:Y:S08]  /*1e100*/  MUFU.EX2 R92, R92 ;  /* 0x0000005c005c7308 */ /* 0x000e300000000800 */
[----:B------:R-:W2:Y:S01]  /*1e110*/  MUFU.EX2 R166, R166 ;  /* 0x000000a600a67308 */ /* 0x000ea20000000800 */
[----:B-1----:R-:W-:-:S07]  /*1e120*/  FADD.FTZ R151, R133, R114 ;  /* 0x0000007285977221 */ /* 0x002fce0000010000 */
[----:B------:R-:W1:Y:S08]  /*1e130*/  MUFU.EX2 R167, R167 ;  /* 0x000000a700a77308 */ /* 0x000e700000000800 */
[----:B------:R-:W3:Y:S08]  /*1e140*/  MUFU.EX2 R135, R135 ;  /* 0x0000008700877308 */ /* 0x000ef00000000800 */
[----:B------:R-:W4:Y:S08]  /*1e150*/  MUFU.EX2 R96, R96 ;  /* 0x0000006000607308 */ /* 0x000f300000000800 */
[----:B------:R-:W5:Y:S08]  /*1e160*/  MUFU.EX2 R226, R226 ;  /* 0x000000e200e27308 */ /* 0x000f700000000800 */
[----:B------:R-:W5:Y:S08]  /*1e170*/  MUFU.EX2 R177, R177 ;  /* 0x000000b100b17308 */ /* 0x000f700000000800 */
[----:B------:R-:W5:Y:S08]  /*1e180*/  MUFU.EX2 R100, R100 ;  /* 0x0000006400647308 */ /* 0x000f700000000800 */
[----:B------:R-:W5:Y:S08]  /*1e190*/  MUFU.EX2 R102, R102 ;  /* 0x0000006600667308 */ /* 0x000f700000000800 */
[----:B------:R-:W5:Y:S08]  /*1e1a0*/  MUFU.EX2 R145, R145 ;  /* 0x0000009100917308 */ /* 0x000f700000000800 */
[----:B------:R-:W5:Y:S01]  /*1e1b0*/  MUFU.EX2 R93, R93 ;  /* 0x0000005d005d7308 */ /* 0x000f620000000800 */
[----:B------:R-:W-:-:S02]  /*1e1c0*/  WARPGROUP.DEPBAR.LE gsb0, 0x0 ;  /* 0x00008000000079c5 */ /* 0x000fc40000010000 */
[----:B------:R0:W-:Y:S06]  /*1e1d0*/  BAR.ARV R3, 0x100 ;  /* 0x000400030000751d */ /* 0x0001ec0000002000 */
[----:B------:R2:W-:Y:S01]  /*1e1e0*/  @!P1 SYNCS.ARRIVE.TRANS64.RED.A1T0 RZ, [R4+URZ], RZ ;  /* 0x000000ff04ff99a7 */ /* 0x0005e2000810043f */
[----:B0-----:R-:W-:-:S04]  /*1e1f0*/  FADD.FTZ R3, R119, R112 ;  /* 0x0000007077037221 */ /* 0x001fc80000010000 */
[----:B------:R-:W-:Y:S01]  /*1e200*/  FADD.FTZ R112, R92, R3 ;  /* 0x000000035c707221 */ /* 0x000fe20000010000 */
[----:B--2---:R-:W-:-:S03]  /*1e210*/  FADD.FTZ R4, R166, R151 ;  /* 0x00000097a6047221 */ /* 0x004fc60000010000 */
[----:B-1----:R-:W-:Y:S01]  /*1e220*/  FADD.FTZ R3, R167, R112 ;  /* 0x00000070a7037221 */ /* 0x002fe20000010000 */
[----:B---3--:R-:W-:-:S03]  /*1e230*/  FADD.FTZ R151, R135, R4 ;  /* 0x0000000487977221 */ /* 0x008fc60000010000 */
[----:B----4-:R-:W-:Y:S01]  /*1e240*/  FADD.FTZ R4, R96, R3 ;  /* 0x0000000360047221 */ /* 0x010fe20000010000 */
[----:B-----5:R-:W-:-:S03]  /*1e250*/  FADD.FTZ R151, R226, R151 ;  /* 0x00000097e2977221 */ /* 0x020fc60000010000 */
[----:B------:R-:W-:Y:S01]  /*1e260*/  FADD.FTZ R3, R177, R4 ;  /* 0x00000004b1037221 */ /* 0x000fe20000010000 */
[----:B------:R-:W-:-:S03]  /*1e270*/  FADD.FTZ R4, R100, R151 ;  /* 0x0000009764047221 */ /* 0x000fc60000010000 */
[----:B------:R-:W-:Y:S01]  /*1e280*/  FADD.FTZ R112, R102, R3 ;  /* 0x0000000366707221 */ /* 0x000fe20000010000 */
[----:B------:R-:W-:-:S03]  /*1e290*/  FADD.FTZ R3, R145, R4 ;  /* 0x0000000491037221 */ /* 0x000fc60000010000 */
[----:B------:R-:W-:Y:S01]  /*1e2a0*/  FADD.FTZ R4, R93, R112 ;  /* 0x000000705d047221 */ /* 0x000fe20000010000 */
[----:B------:R-:W-:Y:S06]  /*1e2b0*/  @!P0 BRA `(.L_x_581) ;  /* 0x0000000000048947 */ /* 0x000fec0003800000 */
[----:B------:R-:W-:Y:S01]  /*1e2c0*/  BPT.TRAP 0x1 ;  /* 0x000000040000795c */ /* 0x000fe20000300000 */
.L_x_581:
[----:B------:R-:W-:Y:S01]  /*1e2d0*/  F2FP.SATFINITE.E4M3.F32.PACK_AB_MERGE_C R11, R14, R11, RZ ;  /* 0x0000000b0e0b723e */ /* 0x000fe200048070ff */
[-C--:B------:R-:W-:Y:S01]  /*1e2e0*/  FMUL.FTZ R24, R24, R176.reuse ;  /* 0x000000b018187220 */ /* 0x080fe20000410000 */
[----:B------:R-:W-:Y:S01]  /*1e2f0*/  ISETP.GT.AND P1, PT, R5, RZ, PT ;  /* 0x000000ff0500720c */ /* 0x000fe20003f24270 */
[----:B------:R-:W-:Y:S01]  /*1e300*/  FMUL.FTZ R25, R25, R176 ;  /* 0x000000b019197220 */ /* 0x000fe20000410000 */
[----:B------:R-:W-:Y:S01]  /*1e310*/  F2FP.SATFINITE.E4M3.F32.PACK_AB_MERGE_C R11, R8, R95, R11 ;  /* 0x0000005f080b723e */ /* 0x000fe2000480700b */
[----:B------:R-:W-:Y:S01]  /*1e320*/  IMAD R8, R9, 0x8, R18 ;  /* 0x0000000809087824 */ /* 0x000fe200078e0212 */
[----:B------:R-:W-:Y:S01]  /*1e330*/  F2FP.SATFINITE.E4M3.F32.PACK_AB_MERGE_C R12, R21, R12, RZ ;  /* 0x0000000c150c723e */ /* 0x000fe200048070ff */
[----:B------:R-:W-:Y:S01]  /*1e340*/  IMAD.U32 R9, RZ, RZ, UR37 ;  /* 0x00000025ff097e24 */ /* 0x000fe2000f8e00ff */
[----:B------:R-:W-:Y:S01]  /*1e350*/  F2FP.SATFINITE.E4M3.F32.PACK_AB_MERGE_C R101, R140, R101, RZ ;  /* 0x000000658c65723e */ /* 0x000fe200048070ff */
[-C--:B------:R-:W-:Y:S01]  /*1e360*/  FMUL.FTZ R28, R28, R176.reuse ;  /* 0x000000b01c1c7220 */ /* 0x080fe20000410000 */
[----:B------:R-:W-:Y:S01]  /*1e370*/  IADD3 R8, R8, 0x29860, RZ ;  /* 0x0002986008087810 */ /* 0x000fe20007ffe0ff */
[-C--:B------:R-:W-:Y:S01]  /*1e380*/  FMUL.FTZ R29, R29, R176.reuse ;  /* 0x000000b01d1d7220 */ /* 0x080fe20000410000 */
[----:B------:R-:W-:Y:S01]  /*1e390*/  F2FP.SATFINITE.E4M3.F32.PACK_AB_MERGE_C R125, R182, R125, RZ ;  /* 0x0000007db67d723e */ /* 0x000fe200048070ff */
[-C--:B------:R-:W-:Y:S01]  /*1e3a0*/  FMUL.FTZ R32, R32, R176.reuse ;  /* 0x000000b020207220 */ /* 0x080fe20000410000 */
[----:B------:R-:W-:Y:S01]  /*1e3b0*/  PRMT R8, R9, 0x654, R8 ;  /* 0x0000065409087816 */ /* 0x000fe20000000008 */
[----:B------:R-:W-:Y:S01]  /*1e3c0*/  FMUL.FTZ R33, R33, R176 ;  /* 0x000000b021217220 */ /* 0x000fe20000410000 */
[----:B------:R-:W-:Y:S01]  /*1e3d0*/  F2FP.SATFINITE.E4M3.F32.PACK_AB_MERGE_C R88, R117, R88, RZ ;  /* 0x000000587558723e */ /* 0x000fe200048070ff */
[----:B------:R-:W-:Y:S01]  /*1e3e0*/  FMUL.FTZ R36, R36, R176 ;  /* 0x000000b024247220 */ /* 0x000fe20000410000 */
[----:B------:R-:W-:Y:S01]  /*1e3f0*/  F2FP.SATFINITE.E4M3.F32.PACK_AB_MERGE_C R102, R93, R102, RZ ;  /* 0x000000665d66723e */ /* 0x000fe200048070ff */
[----:B------:R0:W-:Y:S01]  /*1e400*/  SYNCS.ARRIVE.TRANS64.RED.A1T0 RZ, [R8+URZ], RZ ;  /* 0x000000ff08ff79a7 */ /* 0x0001e2000810043f */
[----:B------:R-:W-:Y:S01]  /*1e410*/  F2FP.SATFINITE.E4M3.F32.PACK_AB_MERGE_C R12, R13, R90, R12 ;  /* 0x0000005a0d0c723e */ /* 0x000fe2000480700c */
[-C--:B------:R-:W-:Y:S01]  /*1e420*/  FMUL.FTZ R37, R37, R176.reuse ;  /* 0x000000b025257220 */ /* 0x080fe20000410000 */
[----:B------:R-:W-:Y:S01]  /*1e430*/  F2FP.SATFINITE.E4M3.F32.PACK_AB_MERGE_C R101, R136, R99, R101 ;  /* 0x000000638865723e */ /* 0x000fe20004807065 */
[-C--:B------:R-:W-:Y:S01]  /*1e440*/  FMUL.FTZ R40, R40, R176.reuse ;  /* 0x000000b028287220 */ /* 0x080fe20000410000 */
        /* <DEDUP_REMOVED lines=41> */
[-C--:B------:R-:W-:Y:S01]  /*1e6e0*/  FMUL.FTZ R26, R26, R91.reuse ;  /* 0x0000005b1a1a7220 */ /* 0x080fe20000410000 */
[----:B------:R-:W-:Y:S01]  /*1e6f0*/  F2FP.SATFINITE.E4M3.F32.PACK_AB_MERGE_C R179, R153, R20, R154 ;  /* 0x0000001499b3723e */ /* 0x000fe2000480709a */
[-C--:B------:R-:W-:Y:S01]  /*1e700*/  FMUL.FTZ R27, R27, R91.reuse ;  /* 0x0000005b1b1b7220 */ /* 0x080fe20000410000 */
[----:B------:R-:W-:Y:S01]  /*1e710*/  F2FP.SATFINITE.E4M3.F32.PACK_AB_MERGE_C R181, R139, R138, R142 ;  /* 0x0000008a8bb5723e */ /* 0x000fe2000480708e */
[----:B------:R-:W-:Y:S01]  /*1e720*/  FMUL.FTZ R30, R30, R91 ;  /* 0x0000005b1e1e7220 */ /* 0x000fe20000410000 */
[----:B------:R-:W-:Y:S01]  /*1e730*/  F2FP.SATFINITE.E4M3.F32.PACK_AB_MERGE_C R182, R144, R103, R137 ;  /* 0x0000006790b6723e */ /* 0x000fe20004807089 */
[-C--:B------:R-:W-:Y:S01]  /*1e740*/  FMUL.FTZ R31, R31, R91.reuse ;  /* 0x0000005b1f1f7220 */ /* 0x080fe20000410000 */
[----:B------:R-:W-:Y:S01]  /*1e750*/  F2FP.SATFINITE.E4M3.F32.PACK_AB_MERGE_C R183, R147, R146, R148 ;  /* 0x0000009293b7723e */ /* 0x000fe20004807094 */
[----:B------:R-:W-:Y:S01]  /*1e760*/  FMUL.FTZ R34, R34, R91 ;  /* 0x0000005b22227220 */ /* 0x000fe20000410000 */
[----:B------:R-:W-:Y:S01]  /*1e770*/  F2FP.SATFINITE.E4M3.F32.PACK_AB_MERGE_C R184, R150, R141, R121 ;  /* 0x0000008d96b8723e */ /* 0x000fe20004807079 */
[-C--:B------:R-:W-:Y:S01]  /*1e780*/  FMUL.FTZ R35, R35, R91.reuse ;  /* 0x0000005b23237220 */ /* 0x080fe20000410000 */
[----:B------:R-:W-:Y:S01]  /*1e790*/  F2FP.SATFINITE.E4M3.F32.PACK_AB_MERGE_C R185, R157, R120, R122 ;  /* 0x000000789db9723e */ /* 0x000fe2000480707a */
[-C--:B------:R-:W-:Y:S01]  /*1e7a0*/  FMUL.FTZ R38, R38, R91.reuse ;  /* 0x0000005b26267220 */ /* 0x080fe20000410000 */
[----:B------:R-:W-:Y:S01]  /*1e7b0*/  F2FP.SATFINITE.E4M3.F32.PACK_AB_MERGE_C R187, R161, R124, R126 ;  /* 0x0000007ca1bb723e */ /* 0x000fe2000480707e */
[-C--:B------:R-:W-:Y:S01]  /*1e7c0*/  FMUL.FTZ R39, R39, R91.reuse ;  /* 0x0000005b27277220 */ /* 0x080fe20000410000 */
[----:B------:R-:W-:Y:S01]  /*1e7d0*/  F2FP.SATFINITE.E4M3.F32.PACK_AB_MERGE_C R188, R127, R104, R107 ;  /* 0x000000687fbc723e */ /* 0x000fe2000480706b */
[----:B------:R-:W-:Y:S01]  /*1e7e0*/  FMUL.FTZ R42, R42, R91 ;  /* 0x0000005b2a2a7220 */ /* 0x000fe20000410000 */
[----:B------:R-:W-:Y:S01]  /*1e7f0*/  F2FP.SATFINITE.E4M3.F32.PACK_AB_MERGE_C R189, R106, R105, R108 ;  /* 0x000000696abd723e */ /* 0x000fe2000480706c */
[----:B------:R-:W-:Y:S01]  /*1e800*/  FMUL.FTZ R43, R43, R91 ;  /* 0x0000005b2b2b7220 */ /* 0x000fe20000410000 */
        /* <DEDUP_REMOVED lines=26> */
[----:B------:R-:W-:Y:S01]  /*1e9b0*/  VIADD R5, R5, 0xffffffff ;  /* 0xffffffff05057836 */ /* 0x000fe20000000000 */
[----:B------:R-:W-:Y:S01]  /*1e9c0*/  MOV R7, R94 ;  /* 0x0000005e00077202 */ /* 0x000fe20000000f00 */
[----:B------:R-:W-:Y:S01]  /*1e9d0*/  IMAD.MOV.U32 R6, RZ, RZ, R98 ;  /* 0x000000ffff067224 */ /* 0x000fe200078e0062 */
[----:B------:R-:W-:Y:S01]  /*1e9e0*/  MOV R176, R11 ;  /* 0x0000000b00b07202 */ /* 0x000fe20000000f00 */
[----:B0-----:R-:W-:-:S02]  /*1e9f0*/  IMAD.MOV.U32 R8, RZ, RZ, R175 ;  /* 0x000000ffff087224 */ /* 0x001fc400078e00af */
[----:B------:R-:W-:Y:S02]  /*1ea00*/  IMAD.MOV.U32 R9, RZ, RZ, R10 ;  /* 0x000000ffff097224 */ /* 0x000fe400078e000a */
[----:B------:R-:W-:Y:S02]  /*1ea10*/  IMAD.MOV.U32 R177, RZ, RZ, R12 ;  /* 0x000000ffffb17224 */ /* 0x000fe400078e000c */
[----:B------:R-:W-:Y:S01]  /*1ea20*/  IMAD.MOV.U32 R180, RZ, RZ, R101 ;  /* 0x000000ffffb47224 */ /* 0x000fe200078e0065 */
[----:B------:R-:W-:Y:S06]  /*1ea30*/  @P1 BRA `(.L_x_582) ;  /* 0xffffffc000e41947 */ /* 0x000fec000383ffff */
[----:B------:R-:W-:-:S07]  /*1ea40*/  MOV R148, R10 ;  /* 0x0000000a00947202 */ /* 0x000fce0000000f00 */
.L_x_570:
[----:B------:R-:W-:Y:S05]  /*1ea50*/  WARPSYNC.ALL ;  /* 0x0000000000007948 */ /* 0x000fea0003800000 */
[----:B------:R-:W-:Y:S06]  /*1ea60*/  BAR.ARV 0x8, 0x120 ;  /* 0x0204800000007b1d */ /* 0x000fec0000002000 */
[----:B------:R-:W-:Y:S05]  /*1ea70*/  @!P0 BRA `(.L_x_583) ;  /* 0x0000000000048947 */ /* 0x000fea0003800000 */
[----:B------:R-:W-:Y:S01]  /*1ea80*/  BPT.TRAP 0x1 ;  /* 0x000000040000795c */ /* 0x000fe20000300000 */
.L_x_583:
[----:B------:R-:W-:Y:S01]  /*1ea90*/  IMAD R13, R148, 0x8, R18 ;  /* 0x00000008940d7824 */ /* 0x000fe200078e0212 */
[----:B------:R-:W-:-:S04]  /*1eaa0*/  SHF.L.U32 R0, R175, 0x1f, RZ ;  /* 0x0000001faf007819 */ /* 0x000fc800000006ff */
[----:B------:R0:W1:Y:S01]  /*1eab0*/  SYNCS.PHASECHK.TRANS64.TRYWAIT P1, [R13+URZ+0x29850], R0 ;  /* 0x029850000d0075a7 */ /* 0x000062000802017f */
[----:B------:R-:W-:Y:S05]  /*1eac0*/  @!P0 BRA `(.L_x_584) ;  /* 0x0000000000048947 */ /* 0x000fea0003800000 */
[----:B------:R-:W-:Y:S01]  /*1ead0*/  BPT.TRAP 0x1 ;  /* 0x000000040000795c */ /* 0x000fe20000300000 */
.L_x_584:
[----:B------:R-:W-:-:S05]  /*1eae0*/  VIADD R18, R18, 0x400 ;  /* 0x0000040012127836 */ /* 0x000fca0000000000 */
[----:B------:R-:W-:-:S04]  /*1eaf0*/  SHF.R.U32.HI R18, RZ, 0x4, R18 ;  /* 0x00000004ff127819 */ /* 0x000fc80000011612 */
[----:B------:R-:W-:-:S04]  /*1eb00*/  LOP3.LUT R18, R18, 0x3fff, RZ, 0xc0, !PT ;  /* 0x00003fff12127812 */ /* 0x000fc800078ec0ff */
[----:B------:R-:W-:Y:S01]  /*1eb10*/  LOP3.LUT R7, R18, 0x10000, RZ, 0xfc, !PT ;  /* 0x0001000012077812 */ /* 0x000fe200078efcff */
[----:B-1----:R-:W-:Y:S06]  /*1eb20*/  @P1 BRA `(.L_x_585) ;  /* 0x0000000000081947 */ /* 0x002fec0003800000 */
[----:B------:R-:W1:Y:S02]  /*1eb30*/  SYNCS.PHASECHK.TRANS64.TRYWAIT P1, [R13+URZ+0x29850], R0 ;  /* 0x029850000d0075a7 */ /* 0x000e64000802017f */
[----:B-1----:R-:W-:Y:S05]  /*1eb40*/  @!P1 BRA `(.L_x_586) ;  /* 0x0000009800c49947 */ /* 0x002fea0003800000 */
.L_x_585:
[----:B------:R-:W-:Y:S01]  /*1eb50*/  IMAD R6, R148, 0x500, R7 ;  /* 0x0000050094067824 */ /* 0x000fe200078e0207 */
[----:B------:R-:W-:Y:S01]  /*1eb60*/  MOV R7, 0xc0000010 ;  /* 0xc000001000077802 */ /* 0x000fe20000000f00 */
[----:B------:R-:W-:Y:S05]  /*1eb70*/  WARPSYNC.ALL ;  /* 0x0000000000007948 */ /* 0x000fea0003800000 */
[C---:B------:R-:W-:Y:S01]  /*1eb80*/  R2UR UR6, R6.reuse ;  /* 0x00000000060672ca */ /* 0x040fe200000e0000 */
[----:B------:R-:W-:Y:S01]  /*1eb90*/  WARPGROUP.ARRIVE ;  /* 0x00000000000079c5 */ /* 0x000fe20000000000 */
[----:B------:R-:W-:Y:S01]  /*1eba0*/  R2UR UR7, R7 ;  /* 0x00000000070772ca */ /* 0x000fe200000e0000 */
[C---:B------:R-:W-:Y:S01]  /*1ebb0*/  VIADD R8, R6.reuse, 0x100 ;  /* 0x0000010006087836 */ /* 0x040fe20000000000 */
[----:B------:R-:W-:Y:S01]  /*1ebc0*/  ULDC.64 UR4, c[0x0][0x9a0] ;  /* 0x0002680000047ab9 */ /* 0x000fe20000000a00 */
[----:B------:R-:W-:Y:S01]  /*1ebd0*/  IMAD.MOV.U32 R9, RZ, RZ, -0x3ffffff0 ;  /* 0xc0000010ff097424 */ /* 0x000fe200078e00ff */
[----:B------:R-:W-:Y:S01]  /*1ebe0*/  ISETP.NE.U32.AND P1, PT, RZ, UR4, PT ;  /* 0x00000004ff007c0c */ /* 0x000fe2000bf25070 */
[----:B------:R-:W-:-:S02]  /*1ebf0*/  VIADD R14, R6, 0x200 ;  /* 0x00000200060e7836 */ /* 0x000fc40000000000 */
[----:B------:R-:W-:Y:S01]  /*1ec00*/  IMAD.MOV.U32 R15, RZ, RZ, -0x3ffffff0 ;  /* 0xc0000010ff0f7424 */ /* 0x000fe200078e00ff */
[----:B------:R-:W-:-:S05]  /*1ec10*/  ISETP.NE.AND.EX P1, PT, RZ, UR5, PT, P1 ;  /* 0x00000005ff007c0c */ /* 0x000fca000bf25310 */
[----:B------:R-:W-:Y:S01]  /*1ec20*/  QGMMA.64x128x32.F32.E4M3.E4M3 R24, R176, gdesc[UR4], R24, gsb0 ;  /* 0x01e00004b0187df3 */ /* 0x000fe20008000818 */
[----:B------:R-:W-:Y:S02]  /*1ec30*/  R2UR UR6, R8 ;  /* 0x00000000080672ca */ /* 0x000fe400000e0000 */
[----:B------:R-:W-:-:S05]  /*1ec40*/  R2UR UR7, R9 ;  /* 0x00000000090772ca */ /* 0x000fca00000e0000 */
[----:B------:R-:W0:Y:S01]  /*1ec50*/  @P1 LDC.64 R8, c[0x0][0x9c8] ;  /* 0x00027200ff081b82 */ /* 0x000e220000000a00 */
[----:B------:R-:W-:-:S07]  /*1ec60*/  @P1 SHF.R.S32.HI R7, RZ, 0x1f, R202 ;  /* 0x0000001fff071819 */ /* 0x000fce00000114ca */
[----:B------:R-:W2:Y:S01]  /*1ec70*/  @P1 LDC.64 R10, c[0x0][0x9d0] ;  /* 0x00027400ff0a1b82 */ /* 0x000ea20000000a00 */
[----:B01----:R-:W-:-:S04]  /*1ec80*/  @P1 IMAD R0, R210, R8, RZ ;  /* 0x00000008d2001224 */ /* 0x003fc800078e02ff */
[C---:B------:R-:W-:Y:S02]  /*1ec90*/  @P1 IMAD R5, R206.reuse, R9, R0 ;  /* 0x00000009ce051224 */ /* 0x040fe400078e0200 */
[----:B------:R-:W-:-:S04]  /*1eca0*/  @P1 IMAD.WIDE.U32 R8, R206, R8, RZ ;  /* 0x00000008ce081225 */ /* 0x000fc800078e00ff */
[----:B--2---:R-:W-:Y:S01]  /*1ecb0*/  @P1 IMAD R0, R7, R10, RZ ;  /* 0x0000000a07001224 */ /* 0x004fe200078e02ff */
[----:B------:R-:W-:-:S03]  /*1ecc0*/  @P1 IADD3 R9, R9, R5, RZ ;  /* 0x0000000509091210 */ /* 0x000fc60007ffe0ff */
[C---:B------:R-:W-:Y:S01]  /*1ecd0*/  @P1 IMAD R5, R202.reuse, R11, R0 ;  /* 0x0000000bca051224 */ /* 0x040fe200078e0200 */
[----:B------:R-:W-:Y:S01]  /*1ece0*/  MOV R0, 0x3f800000 ;  /* 0x3f80000000007802 */ /* 0x000fe20000000f00 */
[----:B------:R-:W-:-:S04]  /*1ecf0*/  @P1 IMAD.WIDE.U32 R8, R202, R10, R8 ;  /* 0x0000000aca081225 */ /* 0x000fc800078e0008 */
[----:B------:R-:W-:Y:S01]  /*1ed00*/  @P1 IMAD.IADD R5, R9, 0x1, R5 ;  /* 0x0000000109051824 */ /* 0x000fe200078e0205 */
[----:B------:R-:W-:-:S04]  /*1ed10*/  @P1 LEA R10, P2, R8, UR4, 0x2 ;  /* 0x00000004080a1c11 */ /* 0x000fc8000f8410ff */
[----:B------:R-:W-:-:S05]  /*1ed20*/  @P1 LEA.HI.X R11, R8, UR5, R5, 0x2, P2 ;  /* 0x00000005080b1c11 */ /* 0x000fca00090f1405 */
[----:B------:R0:W2:Y:S01]  /*1ed30*/  @P1 LDG.E R0, desc[UR54][R10.64] ;  /* 0x000000360a001981 */ /* 0x0000a2000c1e1900 */
[----:B------:R-:W-:Y:S02]  /*1ed40*/  WARPGROUP.DEPBAR.LE gsb0, 0x0 ;  /* 0x00008000000079c5 */ /* 0x000fe40000010000 */
[----:B------:R-:W-:-:S06]  /*1ed50*/  WARPGROUP.ARRIVE ;  /* 0x00000000000079c5 */ /* 0x000fcc0000000000 */
[----:B------:R-:W-:Y:S01]  /*1ed60*/  QGMMA.64x128x32.F32.E4M3.E4M3 R24, R180, gdesc[UR4], R24, gsb0 ;  /* 0x01e00004b4187df3 */ /* 0x000fe20008000818 */
[----:B------:R-:W-:Y:S02]  /*1ed70*/  R2UR UR6, R14 ;  /* 0x000000000e0672ca */ /* 0x000fe400000e0000 */
[----:B------:R-:W-:Y:S01]  /*1ed80*/  R2UR UR7, R15 ;  /* 0x000000000f0772ca */ /* 0x000fe200000e0000 */
[----:B------:R-:W-:Y:S01]  /*1ed90*/  VIADD R8, R6, 0x300 ;  /* 0x0000030006087836 */ /* 0x000fe20000000000 */
[----:B------:R-:W-:Y:S01]  /*1eda0*/  MOV R9, 0xc0000010 ;  /* 0xc000001000097802 */ /* 0x000fe20000000f00 */
[----:B------:R-:W-:Y:S02]  /*1edb0*/  WARPGROUP.DEPBAR.LE gsb0, 0x0 ;  /* 0x00008000000079c5 */ /* 0x000fe40000010000 */
[----:B------:R-:W-:-:S08]  /*1edc0*/  WARPGROUP.ARRIVE ;  /* 0x00000000000079c5 */ /* 0x000fd00000000000 */
[----:B------:R-:W-:Y:S01]  /*1edd0*/  QGMMA.64x128x32.F32.E4M3.E4M3 R24, R184, gdesc[UR4], R24, gsb0 ;  /* 0x01e00004b8187df3 */ /* 0x000fe20008000818 */
[----:B------:R-:W-:Y:S02]  /*1ede0*/  R2UR UR6, R8 ;  /* 0x00000000080672ca */ /* 0x000fe400000e0000 */
[----:B------:R-:W-:Y:S01]  /*1edf0*/  R2UR UR7, R9 ;  /* 0x00000000090772ca */ /* 0x000fe200000e0000 */
[----:B------:R-:W-:Y:S02]  /*1ee00*/  VIADD R6, R6, 0x400 ;  /* 0x0000040006067836 */ /* 0x000fe40000000000 */
[----:B------:R-:W-:Y:S01]  /*1ee10*/  IMAD.MOV.U32 R7, RZ, RZ, -0x3ffffff0 ;  /* 0xc0000010ff077424 */ /* 0x000fe200078e00ff */
[----:B------:R-:W1:Y:S01]  /*1ee20*/  SHFL.BFLY PT, R2, R3, 0x2, 0x1f ;  /* 0x0c401f0003027f89 */ /* 0x000e6200000e0000 */
[----:B------:R-:W-:Y:S02]  /*1ee30*/  WARPGROUP.DEPBAR.LE gsb0, 0x0 ;  /* 0x00008000000079c5 */ /* 0x000fe40000010000 */
[----:B------:R-:W-:-:S06]  /*1ee40*/  WARPGROUP.ARRIVE ;  /* 0x00000000000079c5 */ /* 0x000fcc0000000000 */
[----:B------:R-:W-:Y:S01]  /*1ee50*/  QGMMA.64x128x32.F32.E4M3.E4M3 R24, R188, gdesc[UR4], R24, gsb0 ;  /* 0x01e00004bc187df3 */ /* 0x000fe20008000818 */
[----:B------:R-:W-:Y:S02]  /*1ee60*/  R2UR UR6, R6 ;  /* 0x00000000060672ca */ /* 0x000fe400000e0000 */
[----:B------:R-:W-:Y:S02]  /*1ee70*/  R2UR UR7, R7 ;  /* 0x00000000070772ca */ /* 0x000fe400000e0000 */
[----:B------:R-:W3:Y:S01]  /*1ee80*/  SHFL.BFLY PT, R7, R4, 0x2, 0x1f ;  /* 0x0c401f0004077f89 */ /* 0x000ee200000e0000 */
[----:B-1----:R-:W-:-:S05]  /*1ee90*/  FADD.FTZ R2, R2, R3 ;  /* 0x0000000302027221 */ /* 0x002fca0000010000 */
[----:B------:R-:W1:Y:S01]  /*1eea0*/  SHFL.BFLY PT, R5, R2, 0x1, 0x1f ;  /* 0x0c201f0002057f89 */ /* 0x000e6200000e0000 */
[----:B---3--:R-:W-:-:S05]  /*1eeb0*/  FADD.FTZ R7, R7, R4 ;  /* 0x0000000407077221 */ /* 0x008fca0000010000 */
[----:B------:R-:W3:Y:S01]  /*1eec0*/  SHFL.BFLY PT, R6, R7, 0x1, 0x1f ;  /* 0x0c201f0007067f89 */ /* 0x000ee200000e0000 */
[----:B-1----:R-:W-:-:S05]  /*1eed0*/  FADD.FTZ R8, R2, R5 ;  /* 0x0000000502087221 */ /* 0x002fca0000010000 */
[C---:B------:R-:W-:Y:S01]  /*1eee0*/  FSETP.NE.FTZ.AND P1, PT, R8.reuse, RZ, PT ;  /* 0x000000ff0800720b */ /* 0x040fe20003f35000 */
[----:B0-----:R-:W-:Y:S01]  /*1eef0*/  FMUL.FTZ R10, R8, 0.00390625 ;  /* 0x3b800000080a7820 */ /* 0x001fe20000410000 */
[----:B------:R-:W-:-:S04]  /*1ef00*/  MOV R3, RZ ;  /* 0x000000ff00037202 */ /* 0x000fc80000000f00 */
[----:B------:R-:W-:Y:S01]  /*1ef10*/  FSETP.NE.FTZ.AND P2, PT, R10, RZ, PT ;  /* 0x000000ff0a00720b */ /* 0x000fe20003f55000 */
[----:B---3--:R-:W-:-:S04]  /*1ef20*/  FADD.FTZ R6, R7, R6 ;  /* 0x0000000607067221 */ /* 0x008fc80000010000 */
        /* <DEDUP_REMOVED lines=10> */
[----:B------:R-:W3:Y:S01]  /*1efd0*/  @P1 MUFU.RCP R7, R6 ;  /* 0x0000000600071308 */ /* 0x000ee20000001000 */
[C---:B------:R-:W-:Y:S01]  /*1efe0*/  @P2 FMUL.FTZ R5, R89.reuse, 0.69314718246459960938 ;  /* 0x3f31721859052820 */ /* 0x040fe20000410000 */
[----:B0-----:R-:W-:Y:S01]  /*1eff0*/  @P2 FMUL.FTZ R2, R2, 0.69314718246459960938 ;  /* 0x3f31721802022820 */ /* 0x001fe20000410000 */
[----:B------:R-:W-:Y:S01]  /*1f000*/  @P3 FMUL.FTZ R12, R89, 0.69314718246459960938 ;  /* 0x3f317218590c3820 */ /* 0x000fe20000410000 */
[----:B------:R-:W-:Y:S01]  /*1f010*/  IMAD.MOV.U32 R90, RZ, RZ, -0x800000 ;  /* 0xff800000ff5a7424 */ /* 0x000fe200078e00ff */
[----:B------:R-:W-:Y:S01]  /*1f020*/  MOV R88, 0xff800000 ;  /* 0xff80000000587802 */ /* 0x000fe20000000f00 */
[----:B------:R-:W-:Y:S01]  /*1f030*/  @P2 FFMA.FTZ R90, R5, R94, R2 ;  /* 0x0000005e055a2223 */ /* 0x000fe20000010002 */
[----:B-1----:R-:W-:Y:S01]  /*1f040*/  @P3 FMUL.FTZ R9, R4, 0.69314718246459960938 ;  /* 0x3f31721804093820 */ /* 0x002fe20000410000 */
[----:B--2---:R-:W-:-:S03]  /*1f050*/  FMUL.FTZ R3, R3, R0 ;  /* 0x0000000003037220 */ /* 0x004fc60000410000 */
[----:B------:R-:W-:Y:S01]  /*1f060*/  @P3 FFMA.FTZ R88, R12, R98, R9 ;  /* 0x000000620c583223 */ /* 0x000fe20000010009 */
[----:B---3--:R-:W-:Y:S01]  /*1f070*/  FMUL.FTZ R2, R7, R0 ;  /* 0x0000000007027220 */ /* 0x008fe20000410000 */
[----:B------:R-:W-:Y:S02]  /*1f080*/  WARPGROUP.DEPBAR.LE gsb0, 0x0 ;  /* 0x00008000000079c5 */ /* 0x000fe40000010000 */
[----:B------:R-:W-:Y:S05]  /*1f090*/  @!P0 BRA `(.L_x_587) ;  /* 0x0000000000048947 */ /* 0x000fea0003800000 */
[----:B------:R-:W-:Y:S01]  /*1f0a0*/  BPT.TRAP 0x1 ;  /* 0x000000040000795c */ /* 0x000fe20000300000 */
.L_x_587:
[----:B------:R-:W-:Y:S01]  /*1f0b0*/  VIADD R0, R13, 0x29860 ;  /* 0x000298600d007836 */ /* 0x000fe20000000000 */
[----:B------:R-:W-:Y:S01]  /*1f0c0*/  IADD3 R148, R148, 0x1, RZ ;  /* 0x0000000194947810 */ /* 0x000fe20007ffe0ff */
[----:B------:R-:W-:Y:S02]  /*1f0d0*/  IMAD.U32 R5, RZ, RZ, UR37 ;  /* 0x00000025ff057e24 */ /* 0x000fe4000f8e00ff */
[-C--:B------:R-:W-:Y:S01]  /*1f0e0*/  FMUL.FTZ R102, R24, R3.reuse ;  /* 0x0000000318667220 */ /* 0x080fe20000410000 */
[-C--:B------:R-:W-:Y:S01]  /*1f0f0*/  FMUL.FTZ R99, R29, R3.reuse ;  /* 0x000000031d637220 */ /* 0x080fe20000410000 */
[----:B------:R-:W-:Y:S01]  /*1f100*/  ISETP.NE.AND P0, PT, R148, 0x2, PT ;  /* 0x000000029400780c */ /* 0x000fe20003f05270 */
[-C--:B------:R-:W-:Y:S01]  /*1f110*/  FMUL.FTZ R98, R32, R3.reuse ;  /* 0x0000000320627220 */ /* 0x080fe20000410000 */
[----:B------:R-:W-:Y:S01]  /*1f120*/  PRMT R0, R5, 0x654, R0 ;  /* 0x0000065405007816 */ /* 0x000fe20000000000 */
        /* <DEDUP_REMOVED lines=11> */
[----:B0-----:R-:W-:Y:S01]  /*1f1e0*/  SEL R0, RZ, 0x1, P0 ;  /* 0x00000001ff007807 */ /* 0x001fe20000000000 */
        /* <DEDUP_REMOVED lines=51> */
[----:B------:R-:W-:Y:S01]  /*1f520*/  FMUL.FTZ R87, R87, R2 ;  /* 0x0000000257577220 */ /* 0x000fe20000410000 */
[----:B------:R-:W-:Y:S01]  /*1f530*/  LOP3.LUT R175, R175, R0, RZ, 0x3c, !PT ;  /* 0x00000000afaf7212 */ /* 0x000fe200078e3cff */
[----:B------:R-:W-:Y:S01]  /*1f540*/  UIADD3 UR43, UR43, 0x1, URZ ;  /* 0x000000012b2b7890 */ /* 0x000fe2000fffe03f */
[----:B------:R-:W-:-:S11]  /*1f550*/  SEL R148, R148, RZ, P0 ;  /* 0x000000ff94947207 */ /* 0x000fd60000000000 */
.L_x_524:
[----:B------:R-:W-:Y:S05]  /*1f560*/  WARPSYNC.ALL ;  /* 0x0000000000007948 */ /* 0x000fea0003800000 */
[----:B------:R-:W0:Y:S08]  /*1f570*/  S2UR UR37, SR_CgaCtaId ;  /* 0x00000000002579c3 */ /* 0x000e300000008800 */
[----:B------:R-:W-:Y:S06]  /*1f580*/  BAR.SYNC.DEFER_BLOCKING 0x5, 0x180 ;  /* 0x0146000000007b1d */ /* 0x000fec0000010000 */
[----:B------:R-:W-:Y:S01]  /*1f590*/  UMOV UR4, 0x400 ;  /* 0x0000040000047882 */ /* 0x000fe20000000000 */
[----:B------:R-:W-:Y:S01]  /*1f5a0*/  BSSY B0, `(.L_x_588) ;  /* 0x0000242000007945 */ /* 0x000fe20003800000 */
[----:B0-----:R-:W-:-:S06]  /*1f5b0*/  ULEA UR4, UR37, UR4, 0x18 ;  /* 0x0000000425047291 */ /* 0x001fcc000f8ec03f */
[----:B------:R-:W-:-:S05]  /*1f5c0*/  IMAD.U32 R18, RZ, RZ, UR4 ;  /* 0x00000004ff127e24 */ /* 0x000fca000f8e00ff */
[----:B------:R0:W1:Y:S01]  /*1f5d0*/  LDS.128 R144, [R18+0x298d0] ;  /* 0x0298d00012907984 */ /* 0x0000620000000c00 */
[----:B------:R-:W-:Y:S06]  /*1f5e0*/  BAR.ARV 0x4, 0x180 ;  /* 0x0106000000007b1d */ /* 0x000fec0000002000 */
[----:B------:R-:W-:Y:S05]  /*1f5f0*/  @P1 BRA `(.L_x_589) ;  /* 0x0000001800741947 */ /* 0x000fea0003800000 */
[----:B------:R-:W2:Y:S01]  /*1f600*/  S2R R54, SR_TID.X ;  /* 0x0000000000367919 */ /* 0x000ea20000002100 */
[----:B------:R-:W-:Y:S01]  /*1f610*/  ULDC.64 UR4, c[0x4][0x40] ;  /* 0x0100100000047ab9 */ /* 0x000fe20000000a00 */
[----:B--2---:R-:W-:-:S05]  /*1f620*/  IMAD.SHL.U32 R0, R54, 0x4, RZ ;  /* 0x0000000436007824 */ /* 0x004fca00078e00ff */
[----:B------:R-:W-:-:S04]  /*1f630*/  LOP3.LUT R0, R0, 0xc, RZ, 0xc0, !PT ;  /* 0x0000000c00007812 */ /* 0x000fc800078ec0ff */
[----:B------:R-:W-:-:S04]  /*1f640*/  IADD3 R2, P0, R0, UR4, RZ ;  /* 0x0000000400027c10 */ /* 0x000fc8000ff1e0ff */
[----:B------:R-:W-:-:S05]  /*1f650*/  IADD3.X R3, RZ, UR5, RZ, P0, !PT ;  /* 0x00000005ff037c10 */ /* 0x000fca00087fe4ff */
[----:B------:R2:W3:Y:S01]  /*1f660*/  LDG.E.CONSTANT R0, desc[UR54][R2.64] ;  /* 0x0000003602007981 */ /* 0x0004e2000c1e9900 */
[----:B------:R-:W-:Y:S01]  /*1f670*/  F2FP.BF16.F32.PACK_AB R68, R61, R68 ;  /* 0x000000443d44723e */ /* 0x000fe200000010ff */
[----:B------:R-:W-:Y:S01]  /*1f680*/  UMOV UR4, 0xffffffff ;  /* 0xffffffff00047882 */ /* 0x000fe20000000000 */
[----:B------:R-:W-:Y:S01]  /*1f690*/  F2FP.BF16.F32.PACK_AB R50, R53, R60 ;  /* 0x0000003c3532723e */ /* 0x000fe200000010ff */
[----:B------:R-:W4:Y:S01]  /*1f6a0*/  S2R R63, SR_SWINHI ;  /* 0x00000000003f7919 */ /* 0x000f220000002f00 */
[----:B------:R-:W-:Y:S02]  /*1f6b0*/  F2FP.BF16.F32.PACK_AB R46, R43, R46 ;  /* 0x0000002e2b2e723e */ /* 0x000fe400000010ff */
[----:B------:R-:W-:Y:S02]  /*1f6c0*/  F2FP.BF16.F32.PACK_AB R43, R4, R5 ;  /* 0x00000005042b723e */ /* 0x000fe400000010ff */
[----:B------:R-:W-:Y:S02]  /*1f6d0*/  F2FP.BF16.F32.PACK_AB R37, R36, R37 ;  /* 0x000000252425723e */ /* 0x000fe400000010ff */
[----:B------:R-:W-:-:S02]  /*1f6e0*/  F2FP.BF16.F32.PACK_AB R77, R9, R10 ;  /* 0x0000000a094d723e */ /* 0x000fc400000010ff */
[----:B------:R-:W-:Y:S02]  /*1f6f0*/  F2FP.BF16.F32.PACK_AB R36, R7, R8 ;  /* 0x000000080724723e */ /* 0x000fe400000010ff */
[----:B------:R-:W-:Y:S02]  /*1f700*/  F2FP.BF16.F32.PACK_AB R59, R39, R42 ;  /* 0x0000002a273b723e */ /* 0x000fe400000010ff */
        /* <DEDUP_REMOVED lines=10> */
[----:B------:R-:W-:Y:S02]  /*1f7b0*/  MOV R60, R18 ;  /* 0x00000012003c7202 */ /* 0x000fe40000000f00 */
[----:B----4-:R-:W-:Y:S02]  /*1f7c0*/  MOV R61, R63 ;  /* 0x0000003f003d7202 */ /* 0x010fe40000000f00 */
[----:B--2---:R-:W-:Y:S02]  /*1f7d0*/  LOP3.LUT P0, R2, R54, 0x3, RZ, 0xc0, !PT ;  /* 0x0000000336027812 */ /* 0x004fe4000780c0ff */
[----:B------:R-:W-:Y:S01]  /*1f7e0*/  F2FP.BF16.F32.PACK_AB R101, R101, R102 ;  /* 0x000000666565723e */ /* 0x000fe200000010ff */
[----:B------:R-:W-:Y:S01]  /*1f7f0*/  IMAD.WIDE R4, R234, 0x2, R60 ;  /* 0x00000002ea047825 */ /* 0x000fe200078e023c */
[----:B------:R-:W-:Y:S02]  /*1f800*/  F2FP.BF16.F32.PACK_AB R100, R99, R100 ;  /* 0x000000646364723e */ /* 0x000fe400000010ff */
[----:B------:R-:W-:-:S02]  /*1f810*/  ISETP.EQ.OR P0, PT, R2, 0x3, !P0 ;  /* 0x000000030200780c */ /* 0x000fc40004702670 */
[C---:B------:R-:W-:Y:S02]  /*1f820*/  IADD3 R9, P1, R4.reuse, 0x4040, RZ ;  /* 0x0000404004097810 */ /* 0x040fe40007f3e0ff */
[C---:B------:R-:W-:Y:S02]  /*1f830*/  IADD3 R7, P5, R4.reuse, 0x4060, RZ ;  /* 0x0000406004077810 */ /* 0x040fe40007fbe0ff */
[----:B------:R-:W-:Y:S02]  /*1f840*/  LOP3.LUT R8, R9, 0x380, RZ, 0xc0, !PT ;  /* 0x0000038009087812 */ /* 0x000fe400078ec0ff */
[----:B------:R-:W-:Y:S02]  /*1f850*/  LOP3.LUT R6, R7, 0x380, RZ, 0xc0, !PT ;  /* 0x0000038007067812 */ /* 0x000fe400078ec0ff */
[----:B------:R-:W-:Y:S02]  /*1f860*/  IADD3 R15, P3, R4, 0x4000, RZ ;  /* 0x00004000040f7810 */ /* 0x000fe40007f7e0ff */
[----:B------:R-:W-:-:S02]  /*1f870*/  SHF.R.U64 R8, R8, 0x3, RZ ;  /* 0x0000000308087819 */ /* 0x000fc400000012ff */
[----:B------:R-:W-:Y:S02]  /*1f880*/  SHF.R.U64 R6, R6, 0x3, RZ ;  /* 0x0000000306067819 */ /* 0x000fe400000012ff */
[----:B------:R-:W-:Y:S02]  /*1f890*/  LOP3.LUT R14, R15, 0x380, RZ, 0xc0, !PT ;  /* 0x000003800f0e7812 */ /* 0x000fe400078ec0ff */
[----:B------:R-:W-:Y:S01]  /*1f8a0*/  LOP3.LUT R8, R8, R9, RZ, 0x3c, !PT ;  /* 0x0000000908087212 */ /* 0x000fe200078e3cff */
[--C-:B------:R-:W-:Y:S01]  /*1f8b0*/  IMAD.X R9, RZ, RZ, R5.reuse, P1 ;  /* 0x000000ffff097224 */ /* 0x100fe200008e0605 */
[----:B------:R-:W-:Y:S01]  /*1f8c0*/  LOP3.LUT R6, R6, R7, RZ, 0x3c, !PT ;  /* 0x0000000706067212 */ /* 0x000fe200078e3cff */
[----:B------:R-:W-:Y:S01]  /*1f8d0*/  IMAD.X R7, RZ, RZ, R5, P5 ;  /* 0x000000ffff077224 */ /* 0x000fe200028e0605 */
[----:B------:R-:W-:Y:S02]  /*1f8e0*/  SHF.R.U64 R14, R14, 0x3, RZ ;  /* 0x000000030e0e7819 */ /* 0x000fe400000012ff */
[----:B------:R-:W-:-:S02]  /*1f8f0*/  IADD3 R21, P4, R4, 0x60, RZ ;  /* 0x0000006004157810 */ /* 0x000fc40007f9e0ff */
[C---:B------:R-:W-:Y:S02]  /*1f900*/  IADD3 R27, P1, R4.reuse, 0x20, RZ ;  /* 0x00000020041b7810 */ /* 0x040fe40007f3e0ff */
[C---:B------:R-:W-:Y:S02]  /*1f910*/  IADD3 R11, P2, R4.reuse, 0x4020, RZ ;  /* 0x00004020040b7810 */ /* 0x040fe40007f5e0ff */
[----:B------:R-:W-:Y:S02]  /*1f920*/  IADD3 R25, P5, R4, 0x40, RZ ;  /* 0x0000004004197810 */ /* 0x000fe40007fbe0ff */
[----:B------:R-:W-:Y:S02]  /*1f930*/  LOP3.LUT R14, R14, R15, RZ, 0x3c, !PT ;  /* 0x0000000f0e0e7212 */ /* 0x000fe400078e3cff */
[----:B------:R-:W-:Y:S02]  /*1f940*/  LOP3.LUT R20, R21, 0x380, RZ, 0xc0, !PT ;  /* 0x0000038015147812 */ /* 0x000fe400078ec0ff */
[----:B------:R-:W-:-:S02]  /*1f950*/  LOP3.LUT R26, R27, 0x380, RZ, 0xc0, !PT ;  /* 0x000003801b1a7812 */ /* 0x000fc400078ec0ff */
[----:B------:R-:W-:Y:S02]  /*1f960*/  LOP3.LUT R15, R4, 0x380, RZ, 0xc0, !PT ;  /* 0x00000380040f7812 */ /* 0x000fe400078ec0ff */
[----:B------:R-:W-:Y:S02]  /*1f970*/  LOP3.LUT R10, R11, 0x380, RZ, 0xc0, !PT ;  /* 0x000003800b0a7812 */ /* 0x000fe400078ec0ff */
[----:B------:R-:W-:Y:S02]  /*1f980*/  LOP3.LUT R24, R25, 0x380, RZ, 0xc0, !PT ;  /* 0x0000038019187812 */ /* 0x000fe400078ec0ff */
[----:B------:R-:W-:Y:S02]  /*1f990*/  SHF.R.U64 R20, R20, 0x3, RZ ;  /* 0x0000000314147819 */ /* 0x000fe400000012ff */
        /* <DEDUP_REMOVED lines=9> */
[----:B------:R-:W-:Y:S01]  /*1fa30*/  IMAD.X R15, RZ, RZ, R5, P3 ;  /* 0x000000ffff0f7224 */ /* 0x000fe200018e0605 */
[----:B------:R-:W-:-:S02]  /*1fa40*/  LOP3.LUT R10, R10, R11, RZ, 0x3c, !PT ;  /* 0x0000000b0a0a7212 */ /* 0x000fc400078e3cff */
[----:B------:R-:W-:Y:S02]  /*1fa50*/  LOP3.LUT R24, R24, R25, RZ, 0x3c, !PT ;  /* 0x0000001918187212 */ /* 0x000fe400078e3cff */
[-C--:B------:R-:W-:Y:S02]  /*1fa60*/  IADD3.X R11, RZ, R5.reuse, RZ, P2, !PT ;  /* 0x00000005ff0b7210 */ /* 0x080fe400017fe4ff */
[----:B------:R-:W-:Y:S02]  /*1fa70*/  IADD3.X R25, RZ, R5, RZ, P5, !PT ;  /* 0x00000005ff197210 */ /* 0x000fe40002ffe4ff */
        /* <DEDUP_REMOVED lines=12> */
[----:B------:R-:W-:Y:S02]  /*1fb40*/  SEL R13, R101, R100, P0 ;  /* 0x00000064650d7207 */ /* 0x000fe40000000000 */
[----:B------:R-:W-:Y:S02]  /*1fb50*/  SEL R3, R100, R101, P0 ;  /* 0x0000006564037207 */ /* 0x000fe40000000000 */
[----:B------:R-:W-:-:S02]  /*1fb60*/  MOV R79, R4 ;  /* 0x00000004004f7202 */ /* 0x000fc40000000f00 */
[----:B------:R-:W-:Y:S02]  /*1fb70*/  MOV R64, R6 ;  /* 0x0000000600407202 */ /* 0x000fe40000000f00 */
[----:B------:R-:W-:Y:S02]  /*1fb80*/  MOV R66, R8 ;  /* 0x0000000800427202 */ /* 0x000fe40000000f00 */
[----:B------:R-:W-:Y:S02]  /*1fb90*/  MOV R70, R10 ;  /* 0x0000000a00467202 */ /* 0x000fe40000000f00 */
[----:B------:R-:W-:Y:S02]  /*1fba0*/  MOV R72, R14 ;  /* 0x0000000e00487202 */ /* 0x000fe40000000f00 */
[----:B------:R-:W-:Y:S02]  /*1fbb0*/  MOV R74, R20 ;  /* 0x00000014004a7202 */ /* 0x000fe40000000f00 */
[----:B------:R-:W-:-:S02]  /*1fbc0*/  MOV R76, R24 ;  /* 0x00000018004c7202 */ /* 0x000fc40000000f00 */
[----:B------:R-:W-:Y:S02]  /*1fbd0*/  MOV R78, R26 ;  /* 0x0000001a004e7202 */ /* 0x000fe40000000f00 */
[----:B---3--:R-:W-:Y:S01]  /*1fbe0*/  LOP3.LUT R2, R0, 0x2, RZ, 0x3c, !PT ;  /* 0x0000000200027812 */ /* 0x008fe200078e3cff */
[----:B------:R-:W-:Y:S06]  /*1fbf0*/  BRA.DIV UR4, `(.L_x_590) ;  /* 0x0000008a04ac7947 */ /* 0x000fec000b800000 */
[----:B------:R-:W-:Y:S01]  /*1fc00*/  SEL R25, R48, R45, P0 ;  /* 0x0000002d30197207 */ /* 0x000fe20000000000 */
[----:B------:R-:W-:Y:S01]  /*1fc10*/  SHFL.IDX PT, R6, R13, R0, 0x1c1f ;  /* 0x001c1f000d067589 */ /* 0x000fe200000e0000 */
[----:B------:R-:W-:Y:S02]  /*1fc20*/  SEL R27, R45, R48, P0 ;  /* 0x000000302d1b7207 */ /* 0x000fe40000000000 */
[----:B------:R-:W-:Y:S01]  /*1fc30*/  SEL R33, R32, R35, P0 ;  /* 0x0000002320217207 */ /* 0x000fe20000000000 */
[----:B------:R-:W-:Y:S01]  /*1fc40*/  SHFL.IDX PT, R3, R3, R2, 0x1c1f ;  /* 0x001c1f0203037589 */ /* 0x000fe200000e0000 */
[----:B------:R-:W-:Y:S02]  /*1fc50*/  SEL R7, R96, R97, P0 ;  /* 0x0000006160077207 */ /* 0x000fe40000000000 */
[----:B------:R-:W-:Y:S01]  /*1fc60*/  SEL R29, R40, R37, P0 ;  /* 0x00000025281d7207 */ /* 0x000fe20000000000 */
[----:B------:R-:W-:Y:S01]  /*1fc70*/  SHFL.IDX PT, R27, R27, R2, 0x1c1f ;  /* 0x001c1f021b1b7589 */ /* 0x000fe200000e0000 */
[----:B------:R-:W-:-:S02]  /*1fc80*/  SEL R31, R37, R40, P0 ;  /* 0x00000028251f7207 */ /* 0x000fc40000000000 */
        /* <DEDUP_REMOVED lines=10> */
[----:B------:R-:W2:Y:S01]  /*1fd30*/  SHFL.IDX PT, R10, R5, R0, 0x1c1f ;  /* 0x001c1f00050a7589 */ /* 0x000ea200000e0000 */
[----:B------:R-:W-:Y:S02]  /*1fd40*/  SEL R65, R67, R38, P0 ;  /* 0x0000002643417207 */ /* 0x000fe40000000000 */
[----:B------:R-:W-:Y:S01]  /*1fd50*/  SEL R9, R93, R92, P0 ;  /* 0x0000005c5d097207 */ /* 0x000fe20000000000 */
[----:B------:R-:W3:Y:S01]  /*1fd60*/  SHFL.IDX PT, R38, R33, R0, 0x1c1f ;  /* 0x001c1f0021267589 */ /* 0x000ee200000e0000 */
[----:B------:R-:W-:Y:S02]  /*1fd70*/  SEL R39, R28, R39, P0 ;  /* 0x000000271c277207 */ /* 0x000fe40000000000 */
[----:B------:R-:W-:Y:S01]  /*1fd80*/  SEL R41, R43, R36, P0 ;  /* 0x000000242b297207 */ /* 0x000fe20000000000 */
[----:B------:R-:W-:Y:S01]  /*1fd90*/  SHFL.IDX PT, R26, R9, R0, 0x1c1f ;  /* 0x001c1f00091a7589 */ /* 0x000fe200000e0000 */
[----:B------:R-:W-:-:S02]  /*1fda0*/  SEL R49, R51, R50, P0 ;  /* 0x0000003233317207 */ /* 0x000fc40000000000 */
[----:B------:R-:W-:Y:S01]  /*1fdb0*/  SEL R53, R55, R52, P0 ;  /* 0x0000003437357207 */ /* 0x000fe20000000000 */
[----:B------:R-:W4:Y:S01]  /*1fdc0*/  SHFL.IDX PT, R21, R21, R2, 0x1c1f ;  /* 0x001c1f0215157589 */ /* 0x000f2200000e0000 */
[----:B------:R-:W-:Y:S02]  /*1fdd0*/  SEL R57, R46, R59, P0 ;  /* 0x0000003b2e397207 */ /* 0x000fe40000000000 */
[----:B------:R-:W-:Y:S01]  /*1fde0*/  SEL R67, R30, R69, P0 ;  /* 0x000000451e437207 */ /* 0x000fe20000000000 */
[----:B------:R-:W-:Y:S01]  /*1fdf0*/  SHFL.IDX PT, R37, R37, R0, 0x1c1f ;  /* 0x001c1f0025257589 */ /* 0x000fe200000e0000 */
[----:B------:R-:W-:Y:S02]  /*1fe00*/  SEL R71, R73, R34, P0 ;  /* 0x0000002249477207 */ /* 0x000fe40000000000 */
[----:B------:R-:W-:Y:S01]  /*1fe10*/  SEL R43, R36, R43, P0 ;  /* 0x0000002b242b7207 */ /* 0x000fe20000000000 */
[----:B------:R-:W0:Y:S01]  /*1fe20*/  SHFL.IDX PT, R20, R39, R2, 0x1c1f ;  /* 0x001c1f0227147589 */ /* 0x000e2200000e0000 */
[----:B------:R-:W-:-:S02]  /*1fe30*/  SEL R51, R50, R51, P0 ;  /* 0x0000003332337207 */ /* 0x000fc40000000000 */
[----:B------:R-:W-:Y:S01]  /*1fe40*/  SEL R55, R52, R55, P0 ;  /* 0x0000003734377207 */ /* 0x000fe20000000000 */
[----:B------:R-:W-:Y:S01]  /*1fe50*/  SHFL.IDX PT, R41, R41, R0, 0x1c1f ;  /* 0x001c1f0029297589 */ /* 0x000fe200000e0000 */
[----:B------:R-:W-:Y:S02]  /*1fe60*/  SEL R59, R59, R46, P0 ;  /* 0x0000002e3b3b7207 */ /* 0x000fe40000000000 */
[----:B------:R-:W-:Y:S01]  /*1fe70*/  SEL R69, R69, R30, P0 ;  /* 0x0000001e45457207 */ /* 0x000fe20000000000 */
[----:B------:R-:W1:Y:S01]  /*1fe80*/  SHFL.IDX PT, R40, R43, R2, 0x1c1f ;  /* 0x001c1f022b287589 */ /* 0x000e6200000e0000 */
[----:B------:R-:W-:Y:S02]  /*1fe90*/  SEL R73, R34, R73, P0 ;  /* 0x0000004922497207 */ /* 0x000fe40000000000 */
[----:B------:R-:W-:Y:S01]  /*1fea0*/  SEL R75, R77, R42, P0 ;  /* 0x0000002a4d4b7207 */ /* 0x000fe20000000000 */
[----:B------:R-:W1:Y:S01]  /*1feb0*/  SHFL.IDX PT, R30, R25, R0, 0x1c1f ;  /* 0x001c1f00191e7589 */ /* 0x000e6200000e0000 */
[----:B------:R-:W-:-:S02]  /*1fec0*/  SEL R77, R42, R77, P0 ;  /* 0x0000004d2a4d7207 */ /* 0x000fc40000000000 */
[----:B--2---:R-:W-:Y:S01]  /*1fed0*/  SEL R8, R10, R7, P0 ;  /* 0x000000070a087207 */ /* 0x004fe20000000000 */
[----:B------:R-:W2:Y:S01]  /*1fee0*/  SHFL.IDX PT, R34, R29, R0, 0x1c1f ;  /* 0x001c1f001d227589 */ /* 0x000ea200000e0000 */
[----:B---3--:R-:W-:Y:S02]  /*1fef0*/  SEL R36, R38, R35, P0 ;  /* 0x0000002326247207 */ /* 0x008fe40000000000 */
[----:B------:R-:W-:Y:S01]  /*1ff00*/  SEL R4, R6, R3, P0 ;  /* 0x0000000306047207 */ /* 0x000fe20000000000 */
[----:B------:R-:W-:Y:S01]  /*1ff10*/  SHFL.IDX PT, R45, R45, R0, 0x1c1f ;  /* 0x001c1f002d2d7589 */ /* 0x000fe200000e0000 */
[----:B------:R-:W-:Y:S02]  /*1ff20*/  SEL R10, R7, R10, P0 ;  /* 0x0000000a070a7207 */ /* 0x000fe40000000000 */
[----:B----4-:R-:W-:Y:S01]  /*1ff30*/  SEL R24, R26, R21, P0 ;  /* 0x000000151a187207 */ /* 0x010fe20000000000 */
[----:B------:R-:W-:Y:S01]  /*1ff40*/  SHFL.IDX PT, R49, R49, R0, 0x1c1f ;  /* 0x001c1f0031317589 */ /* 0x000fe200000e0000 */
[----:B------:R-:W-:-:S02]  /*1ff50*/  SEL R38, R35, R38, P0 ;  /* 0x0000002623267207 */ /* 0x000fc40000000000 */
[----:B0-----:R-:W-:Y:S01]  /*1ff60*/  SEL R12, R37, R20, P0 ;  /* 0x00000014250c7207 */ /* 0x001fe20000000000 */
[----:B------:R-:W-:Y:S01]  /*1ff70*/  SHFL.IDX PT, R53, R53, R0, 0x1c1f ;  /* 0x001c1f0035357589 */ /* 0x000fe200000e0000 */
[----:B------:R-:W-:Y:S01]  /*1ff80*/  SEL R14, R20, R37, P0 ;  /* 0x00000025140e7207 */ /* 0x000fe20000000000 */
[----:B------:R-:W-:Y:S01]  /*1ff90*/  IMAD.MOV.U32 R20, RZ, RZ, RZ ;  /* 0x000000ffff147224 */ /* 0x000fe200078e00ff */
[----:B------:R-:W-:Y:S01]  /*1ffa0*/  SEL R6, R3, R6, P0 ;  /* 0x0000000603067207 */ /* 0x000fe20000000000 */
[----:B------:R-:W-:Y:S01]  /*1ffb0*/  SHFL.IDX PT, R57, R57, R0, 0x1c1f ;  /* 0x001c1f0039397589 */ /* 0x000fe200000e0000 */
[----:B------:R-:W-:Y:S02]  /*1ffc0*/  SEL R26, R21, R26, P0 ;  /* 0x0000001a151a7207 */ /* 0x000fe40000000000 */
[----:B-1----:R-:W-:Y:S01]  /*1ffd0*/  SEL R44, R41, R40, P0 ;  /* 0x00000028292c7207 */ /* 0x002fe20000000000 */
[----:B------:R-:W-:Y:S01]  /*1ffe0*/  SHFL.IDX PT, R63, R63, R0, 0x1c1f ;  /* 0x001c1f003f3f7589 */ /* 0x000fe200000e0000 */
[----:B------:R-:W-:-:S02]  /*1fff0*/  SEL R28, R30, R27, P0 ;  /* 0x0000001b1e1c7207 */ /* 0x000fc40000000000 */
[----:B------:R-:W-:Y:S01]  /*20000*/  SEL R30, R27, R30, P0 ;  /* 0x0000001e1b1e7207 */ /* 0x000fe20000000000 */
[----:B------:R-:W-:Y:S01]  /*20010*/  SHFL.IDX PT, R67, R67, R0, 0x1c1f ;  /* 0x001c1f0043437589 */ /* 0x000fe200000e0000 */
[----:B--2---:R-:W-:Y:S02]  /*20020*/  SEL R32, R34, R31, P0 ;  /* 0x0000001f22207207 */ /* 0x004fe40000000000 */
[----:B------:R-:W-:Y:S01]  /*20030*/  SEL R34, R31, R34, P0 ;  /* 0x000000221f227207 */ /* 0x000fe20000000000 */
[----:B------:R-:W-:Y:S01]  /*20040*/  SHFL.IDX PT, R71, R71, R0, 0x1c1f ;  /* 0x001c1f0047477589 */ /* 0x000fe200000e0000 */
[----:B------:R-:W-:-:S03]  /*20050*/  SEL R46, R40, R41, P0 ;  /* 0x00000029282e7207 */ /* 0x000fc60000000000 */
[----:B------:R-:W0:Y:S04]  /*20060*/  SHFL.IDX PT, R42, R47, R2, 0x1c1f ;  /* 0x001c1f022f2a7589 */ /* 0x000e2800000e0000 */
[----:B------:R-:W1:Y:S04]  /*20070*/  SHFL.IDX PT, R48, R51, R2, 0x1c1f ;  /* 0x001c1f0233307589 */ /* 0x000e6800000e0000 */
[----:B------:R-:W2:Y:S04]  /*20080*/  SHFL.IDX PT, R50, R55, R2, 0x1c1f ;  /* 0x001c1f0237327589 */ /* 0x000ea800000e0000 */
[----:B------:R-:W3:Y:S04]  /*20090*/  SHFL.IDX PT, R52, R59, R2, 0x1c1f ;  /* 0x001c1f023b347589 */ /* 0x000ee800000e0000 */
[----:B------:R-:W4:Y:S04]  /*200a0*/  SHFL.IDX PT, R54, R65, R2, 0x1c1f ;  /* 0x001c1f0241367589 */ /* 0x000f2800000e0000 */
[----:B------:R-:W4:Y:S04]  /*200b0*/  SHFL.IDX PT, R56, R69, R2, 0x1c1f ;  /* 0x001c1f0245387589 */ /* 0x000f2800000e0000 */
[----:B------:R-:W4:Y:S01]  /*200c0*/  SHFL.IDX PT, R58, R73, R2, 0x1c1f ;  /* 0x001c1f02493a7589 */ /* 0x000f2200000e0000 */
[----:B0-----:R-:W-:-:S02]  /*200d0*/  SEL R5, R45, R42, P0 ;  /* 0x0000002a2d057207 */ /* 0x001fc40000000000 */
[----:B------:R-:W-:Y:S01]  /*200e0*/  SEL R7, R42, R45, P0 ;  /* 0x0000002d2a077207 */ /* 0x000fe20000000000 */
[----:B------:R0:W0:Y:S01]  /*200f0*/  SHFL.IDX PT, R75, R75, R0, 0x1c1f ;  /* 0x001c1f004b4b7589 */ /* 0x00002200000e0000 */
[----:B-1----:R-:W-:Y:S02]  /*20100*/  SEL R9, R49, R48, P0 ;  /* 0x0000003031097207 */ /* 0x002fe40000000000 */
[----:B------:R-:W-:Y:S01]  /*20110*/  SEL R11, R48, R49, P0 ;  /* 0x00000031300b7207 */ /* 0x000fe20000000000 */
[----:B------:R1:W0:Y:S01]  /*20120*/  SHFL.IDX PT, R62, R77, R2, 0x1c1f ;  /* 0x001c1f024d3e7589 */ /* 0x00022200000e0000 */
[----:B--2---:R-:W-:Y:S02]  /*20130*/  SEL R25, R53, R50, P0 ;  /* 0x0000003235197207 */ /* 0x004fe40000000000 */
[----:B------:R-:W-:Y:S02]  /*20140*/  SEL R27, R50, R53, P0 ;  /* 0x00000035321b7207 */ /* 0x000fe40000000000 */
[----:B---3--:R-:W-:-:S02]  /*20150*/  SEL R29, R57, R52, P0 ;  /* 0x00000034391d7207 */ /* 0x008fc40000000000 */
[----:B------:R-:W-:Y:S02]  /*20160*/  SEL R31, R52, R57, P0 ;  /* 0x00000039341f7207 */ /* 0x000fe40000000000 */
[----:B----4-:R-:W-:Y:S02]  /*20170*/  SEL R33, R63, R54, P0 ;  /* 0x000000363f217207 */ /* 0x010fe40000000000 */
[----:B------:R-:W-:Y:S02]  /*20180*/  SEL R35, R54, R63, P0 ;  /* 0x0000003f36237207 */ /* 0x000fe40000000000 */
[----:B------:R-:W-:Y:S02]  /*20190*/  SEL R37, R67, R56, P0 ;  /* 0x0000003843257207 */ /* 0x000fe40000000000 */
[----:B------:R-:W-:Y:S02]  /*201a0*/  SEL R39, R56, R67, P0 ;  /* 0x0000004338277207 */ /* 0x000fe40000000000 */
[----:B------:R-:W-:-:S02]  /*201b0*/  SEL R13, R71, R58, P0 ;  /* 0x0000003a470d7207 */ /* 0x000fc40000000000 */
[----:B-1----:R-:W-:-:S07]  /*201c0*/  SEL R15, R58, R71, P0 ;  /* 0x000000473a0f7207 */ /* 0x002fce0000000000 */
.L_x_801:
[----:B------:R-:W-:Y:S05]  /*201d0*/  WARPSYNC.ALL ;  /* 0x0000000000007948 */ /* 0x000fea0003800000 */
[----:B------:R-:W-:Y:S01]  /*201e0*/  BAR.SYNC.DEFER_BLOCKING 0x1, 0x100 ;  /* 0x0044000000007b1d */ /* 0x000fe20000010000 */
[----:B0-----:R-:W-:Y:S02]  /*201f0*/  SEL R45, R75, R62, P0 ;  /* 0x0000003e4b2d7207 */ /* 0x001fe40000000000 */
[----:B------:R-:W-:-:S03]  /*20200*/  SEL R47, R62, R75, P0 ;  /* 0x0000004b3e2f7207 */ /* 0x000fc60000000000 */
[----:B------:R-:W-:Y:S02]  /*20210*/  ULDC.64 UR4, c[0x0][0xbd8] ;  /* 0x0002f60000047ab9 */ /* 0x000fe40000000a00 */
[----:B------:R-:W-:Y:S02]  /*20220*/  ISETP.NE.U32.AND P2, PT, RZ, UR4, PT ;  /* 0x00000004ff007c0c */ /* 0x000fe4000bf45070 */
[----:B------:R-:W-:Y:S02]  /*20230*/  IADD3 R2, P1, R208, UR4, RZ ;  /* 0x00000004d0027c10 */ /* 0x000fe4000ff3e0ff */
[----:B------:R-:W-:Y:S02]  /*20240*/  ISETP.NE.AND.EX P2, PT, RZ, UR5, PT, P2 ;  /* 0x00000005ff007c0c */ /* 0x000fe4000bf45320 */
[----:B------:R-:W-:Y:S01]  /*20250*/  IADD3.X R3, R209, UR5, RZ, P1, !PT ;  /* 0x00000005d1037c10 */ /* 0x000fe20008ffe4ff */
[----:B------:R-:W-:Y:S02]  /*20260*/  ULDC.64 UR4, c[0x0][0xbe0] ;  /* 0x0002f80000047ab9 */ /* 0x000fe40000000a00 */
[----:B------:R-:W-:Y:S01]  /*20270*/  ISETP.NE.U32.AND P0, PT, RZ, UR4, PT ;  /* 0x00000004ff007c0c */ /* 0x000fe2000bf05070 */
[----:B------:R0:W-:Y:S04]  /*20280*/  STSM.16.M88.4 [R79], R4 ;  /* 0x000000044f007844 */ /* 0x0001e80000000200 */
[----:B------:R1:W-:Y:S04]  /*20290*/  STSM.16.M88.4 [R78], R8 ;  /* 0x000000084e007844 */ /* 0x0003e80000000200 */
[----:B------:R1:W-:Y:S04]  /*202a0*/  STSM.16.M88.4 [R76], R24 ;  /* 0x000000184c007844 */ /* 0x0003e80000000200 */
[----:B------:R1:W-:Y:S04]  /*202b0*/  STSM.16.M88.4 [R74], R28 ;  /* 0x0000001c4a007844 */ /* 0x0003e80000000200 */
[----:B------:R1:W-:Y:S04]  /*202c0*/  STSM.16.M88.4 [R72], R32 ;  /* 0x0000002048007844 */ /* 0x0003e80000000200 */
[----:B------:R1:W-:Y:S04]  /*202d0*/  STSM.16.M88.4 [R70], R36 ;  /* 0x0000002446007844 */ /* 0x0003e80000000200 */
[----:B------:R1:W-:Y:S01]  /*202e0*/  STSM.16.M88.4 [R66], R12 ;  /* 0x0000000c42007844 */ /* 0x0003e20000000200 */
[----:B------:R-:W-:-:S03]  /*202f0*/  ISETP.NE.AND.EX P0, PT, RZ, UR5, PT, P0 ;  /* 0x00000005ff007c0c */ /* 0x000fc6000bf05300 */
[----:B------:R1:W-:Y:S01]  /*20300*/  STSM.16.M88.4 [R64], R44 ;  /* 0x0000002c40007844 */ /* 0x0003e20000000200 */
[----:B------:R-:W-:Y:S09]  /*20310*/  BAR.SYNC.DEFER_BLOCKING 0x1, 0x100 ;  /* 0x0044000000007b1d */ /* 0x000ff20000010000 */
[----:B------:R-:W-:Y:S01]  /*20320*/  @P0 IADD3 R208, P1, R208, UR4, RZ ;  /* 0x00000004d0d00c10 */ /* 0x000fe2000ff3e0ff */
[----:B------:R-:W-:-:S02]  /*20330*/  ULDC UR4, c[0x0][0xa88] ;  /* 0x0002a20000047ab9 */ /* 0x000fc40000000800 */
[----:B------:R-:W-:Y:S01]  /*20340*/  IMAD.U32 R49, RZ, RZ, UR4 ;  /* 0x00000004ff317e24 */ /* 0x000fe2000f8e00ff */
[----:B------:R-:W-:Y:S01]  /*20350*/  @P0 IADD3.X R209, R209, UR5, RZ, P1, !PT ;  /* 0x00000005d1d10c10 */ /* 0x000fe20008ffe4ff */
[----:B------:R1:W5:Y:S01]  /*20360*/  @P2 LDG.E R20, desc[UR54][R2.64] ;  /* 0x0000003602142981 */ /* 0x000362000c1e1900 */
[----:B0-----:R-:W-:-:S03]  /*20370*/  LEA R5, R200, R199, 0x6 ;  /* 0x000000c7c8057211 */ /* 0x001fc600078e30ff */
[----:B------:R1:W5:Y:S02]  /*20380*/  @P0 LDG.E R49, desc[UR54][R208.64] ;  /* 0x00000036d0310981 */ /* 0x000364000c1e1900 */
[----:B------:R-:W-:Y:S01]  /*20390*/  IMAD.WIDE R60, R5, 0x2, R60 ;  /* 0x00000002053c7825 */ /* 0x000fe200078e023c */
[----:B------:R-:W-:Y:S06]  /*203a0*/  @P0 BRA `(.L_x_591) ;  /* 0x0000000000100947 */ /* 0x000fec0003800000 */
[----:B------:R-:W-:Y:S05]  /*203b0*/  @!P2 BRA `(.L_x_591) ;  /* 0x00000000000ca947 */ /* 0x000fea0003800000 */
[----:B------:R-:W2:Y:S04]  /*203c0*/  LDG.E R0, desc[UR54][R2.64] ;  /* 0x0000003602007981 */ /* 0x000ea8000c1e1900 */
[----:B-----5:R-:W2:Y:S02]  /*203d0*/  LDG.E R49, desc[UR54][R2.64+0x4] ;  /* 0x0000043602317981 */ /* 0x020ea4000c1e1900 */
[----:B--2---:R-:W-:-:S07]  /*203e0*/  IMAD.IADD R49, R49, 0x1, -R0 ;  /* 0x0000000131317824 */ /* 0x004fce00078e0a00 */
.L_x_591:
[----:B-1----:R-:W-:Y:S01]  /*203f0*/  SHF.R.S32.HI R46, RZ, 0x1f, R207 ;  /* 0x0000001fff2e7819 */ /* 0x002fe200000114cf */
[----:B------:R-:W-:Y:S01]  /*20400*/  ULDC.64 UR4, c[0x0][0xb70] ;  /* 0x0002dc0000047ab9 */ /* 0x000fe20000000a00 */
[----:B-----5:R-:W-:Y:S01]  /*20410*/  SHF.R.S32.HI R21, RZ, 0x1f, R20 ;  /* 0x0000001fff157819 */ /* 0x020fe20000011414 */
[----:B------:R-:W-:Y:S01]  /*20420*/  IMAD R6, R212, 0x80, R224 ;  /* 0x00000080d4067824 */ /* 0x000fe200078e02e0 */
[----:B------:R-:W-:Y:S01]  /*20430*/  SEL R210, R210, RZ, !P2 ;  /* 0x000000ffd2d27207 */ /* 0x000fe20005000000 */
[----:B------:R-:W-:Y:S01]  /*20440*/  IMAD R0, R46, UR4, RZ ;  /* 0x000000042e007c24 */ /* 0x000fe2000f8e02ff */
[----:B------:R-:W-:Y:S01]  /*20450*/  SEL R51, R206, RZ, !P2 ;  /* 0x000000ffce337207 */ /* 0x000fe20005000000 */
[C---:B------:R-:W-:Y:S01]  /*20460*/  IMAD.WIDE.U32 R2, R207.reuse, UR4, R20 ;  /* 0x00000004cf027c25 */ /* 0x040fe2000f8e0014 */
[C---:B------:R-:W-:Y:S02]  /*20470*/  IADD3 R9, P0, R60.reuse, 0x1000, RZ ;  /* 0x000010003c097810 */ /* 0x040fe40007f1e0ff */
[----:B------:R-:W-:Y:S01]  /*20480*/  IADD3 R25, P2, R60, 0x3000, RZ ;  /* 0x000030003c197810 */ /* 0x000fe20007f5e0ff */
[----:B------:R-:W-:Y:S01]  /*20490*/  IMAD R5, R207, UR5, R0 ;  /* 0x00000005cf057c24 */ /* 0x000fe2000f8e0200 */
[----:B------:R-:W-:Y:S01]  /*204a0*/  ULDC.64 UR4, c[0x0][0xb78] ;  /* 0x0002de0000047ab9 */ /* 0x000fe20000000a00 */
[----:B------:R-:W-:Y:S01]  /*204b0*/  LOP3.LUT R8, R9, 0x380, RZ, 0xc0, !PT ;  /* 0x0000038009087812 */ /* 0x000fe200078ec0ff */
[----:B------:R-:W-:Y:S01]  /*204c0*/  IMAD R0, R210, UR4, RZ ;  /* 0x00000004d2007c24 */ /* 0x000fe2000f8e02ff */
[----:B------:R-:W-:-:S02]  /*204d0*/  IADD3 R13, P1, R60, 0x2000, RZ ;  /* 0x000020003c0d7810 */ /* 0x000fc40007f3e0ff */
[----:B------:R-:W-:Y:S01]  /*204e0*/  IADD3 R3, R3, R5, RZ ;  /* 0x0000000503037210 */ /* 0x000fe20007ffe0ff */
[----:B------:R-:W-:Y:S01]  /*204f0*/  IMAD R4, R51, UR5, R0 ;  /* 0x0000000533047c24 */ /* 0x000fe2000f8e0200 */
[----:B------:R-:W-:Y:S02]  /*20500*/  SHF.R.S32.HI R5, RZ, 0x1f, R6 ;  /* 0x0000001fff057819 */ /* 0x000fe40000011406 */
[----:B------:R-:W-:Y:S01]  /*20510*/  LOP3.LUT R24, R25, 0x380, RZ, 0xc0, !PT ;  /* 0x0000038019187812 */ /* 0x000fe200078ec0ff */
[----:B------:R-:W-:Y:S01]  /*20520*/  IMAD.WIDE.U32 R2, R51, UR4, R2 ;  /* 0x0000000433027c25 */ /* 0x000fe2000f8e0002 */
[----:B------:R-:W-:Y:S01]  /*20530*/  ULDC.64 UR4, c[0x0][0xb40] ;  /* 0x0002d00000047ab9 */ /* 0x000fe20000000a00 */
[----:B------:R-:W-:Y:S02]  /*20540*/  SHF.R.U64 R8, R8, 0x3, RZ ;  /* 0x0000000308087819 */ /* 0x000fe400000012ff */
[----:B------:R-:W-:Y:S02]  /*20550*/  LOP3.LUT R12, R13, 0x380, RZ, 0xc0, !PT ;  /* 0x000003800d0c7812 */ /* 0x000fe400078ec0ff */
[----:B------:R-:W-:-:S02]  /*20560*/  IADD3 R0, P4, R6, R2, RZ ;  /* 0x0000000206007210 */ /* 0x000fc40007f9e0ff */
[----:B------:R-:W-:Y:S02]  /*20570*/  SHF.R.U64 R24, R24, 0x3, RZ ;  /* 0x0000000318187819 */ /* 0x000fe400000012ff */
[----:B------:R-:W-:Y:S02]  /*20580*/  IADD3.X R5, R5, R3, R4, P4, !PT ;  /* 0x0000000305057210 */ /* 0x000fe400027fe404 */
[----:B------:R-:W-:Y:S02]  /*20590*/  LEA R44, P5, R0, UR4, 0x2 ;  /* 0x00000004002c7c11 */ /* 0x000fe4000f8a10ff */
[----:B------:R-:W-:Y:S01]  /*205a0*/  LOP3.LUT R8, R8, R9, RZ, 0x3c, !PT ;  /* 0x0000000908087212 */ /* 0x000fe200078e3cff */
[----:B------:R-:W-:Y:S01]  /*205b0*/  IMAD.X R9, RZ, RZ, R61, P0 ;  /* 0x000000ffff097224 */ /* 0x000fe200000e063d */
[----:B------:R-:W-:Y:S02]  /*205c0*/  SHF.R.U64 R12, R12, 0x3, RZ ;  /* 0x000000030c0c7819 */ /* 0x000fe400000012ff */
[----:B------:R-:W-:Y:S01]  /*205d0*/  LEA.HI.X R45, R0, UR5, R5, 0x2, P5 ;  /* 0x00000005002d7c11 */ /* 0x000fe2000a8f1405 */
[----:B------:R-:W-:Y:S01]  /*205e0*/  VIADD R0, R6, 0x8 ;  /* 0x0000000806007836 */ /* 0x000fe20000000000 */
[----:B------:R-:W-:Y:S01]  /*205f0*/  LOP3.LUT R24, R24, R25, RZ, 0x3c, !PT ;  /* 0x0000001918187212 */ /* 0x000fe200078e3cff */
[----:B------:R-:W-:Y:S01]  /*20600*/  IMAD.X R25, RZ, RZ, R61, P2 ;  /* 0x000000ffff197224 */ /* 0x000fe200010e063d */
[----:B------:R-:W-:Y:S01]  /*20610*/  LOP3.LUT P0, RZ, R215, 0x3, RZ, 0xc0, !PT ;  /* 0x00000003d7ff7812 */ /* 0x000fe2000780c0ff */
[----:B------:R-:W-:Y:S01]  /*20620*/  ULDC.64 UR4, c[0x0][0xaa0] ;  /* 0x0002a80000047ab9 */ /* 0x000fe20000000a00 */
[----:B------:R-:W-:-:S02]  /*20630*/  IADD3 R29, P3, R60, 0x4000, RZ ;  /* 0x000040003c1d7810 */ /* 0x000fc40007f7e0ff */
[C---:B------:R-:W-:Y:S02]  /*20640*/  IADD3 R33, P4, R60.reuse, 0x5000, RZ ;  /* 0x000050003c217810 */ /* 0x040fe40007f9e0ff */
[----:B------:R-:W-:Y:S02]  /*20650*/  IADD3 R37, P5, R60, 0x6000, RZ ;  /* 0x000060003c257810 */ /* 0x000fe40007fbe0ff */
[----:B------:R-:W-:Y:S02]  /*20660*/  LOP3.LUT R12, R12, R13, RZ, 0x3c, !PT ;  /* 0x0000000d0c0c7212 */ /* 0x000fe400078e3cff */
[----:B------:R-:W-:Y:S02]  /*20670*/  IADD3 R3, P2, R60, 0x7000, RZ ;  /* 0x000070003c037810 */ /* 0x000fe40007f5e0ff */
[----:B------:R-:W-:Y:S02]  /*20680*/  IADD3.X R13, RZ, R61, RZ, P1, !PT ;  /* 0x0000003dff0d7210 */ /* 0x000fe40000ffe4ff */
[----:B------:R-:W-:-:S02]  /*20690*/  ISETP.GE.OR P1, PT, R6, R49, P0 ;  /* 0x000000310600720c */ /* 0x000fc40000726670 */
[----:B------:R-:W-:Y:S02]  /*206a0*/  LOP3.LUT R28, R29, 0x380, RZ, 0xc0, !PT ;  /* 0x000003801d1c7812 */ /* 0x000fe400078ec0ff */
[----:B------:R-:W-:Y:S02]  /*206b0*/  LOP3.LUT R32, R33, 0x380, RZ, 0xc0, !PT ;  /* 0x0000038021207812 */ /* 0x000fe400078ec0ff */
[----:B------:R-:W-:Y:S02]  /*206c0*/  LOP3.LUT R36, R37, 0x380, RZ, 0xc0, !PT ;  /* 0x0000038025247812 */ /* 0x000fe400078ec0ff */
[----:B------:R-:W-:Y:S02]  /*206d0*/  ISETP.GE.OR P0, PT, R0, R49, P0 ;  /* 0x000000310000720c */ /* 0x000fe40000706670 */
[----:B------:R-:W-:Y:S02]  /*206e0*/  LOP3.LUT R0, R3, 0x380, RZ, 0xc0, !PT ;  /* 0x0000038003007812 */ /* 0x000fe400078ec0ff */
[----:B------:R-:W-:Y:S01]  /*206f0*/  LOP3.LUT R5, R60, 0x380, RZ, 0xc0, !PT ;  /* 0x000003803c057812 */ /* 0x000fe200078ec0ff */
[----:B------:R-:W-:Y:S01]  /*20700*/  @!P1 STG.E desc[UR54][R44.64], R90 ;  /* 0x0000005a2c009986 */ /* 0x000fe2000c101936 */
[----:B------:R-:W-:-:S02]  /*20710*/  SHF.R.U64 R28, R28, 0x3, RZ ;  /* 0x000000031c1c7819 */ /* 0x000fc400000012ff */
[----:B------:R-:W-:Y:S02]  /*20720*/  SHF.R.U64 R32, R32, 0x3, RZ ;  /* 0x0000000320207819 */ /* 0x000fe400000012ff */
[----:B------:R-:W-:Y:S02]  /*20730*/  SHF.R.U64 R36, R36, 0x3, RZ ;  /* 0x0000000324247819 */ /* 0x000fe400000012ff */
[----:B------:R-:W-:Y:S01]  /*20740*/  SHF.R.U64 R0, R0, 0x3, RZ ;  /* 0x0000000300007819 */ /* 0x000fe200000012ff */
[----:B------:R0:W-:Y:S01]  /*20750*/  @!P0 STG.E desc[UR54][R44.64+0x20], R88 ;  /* 0x000020582c008986 */ /* 0x0001e2000c101936 */
[----:B------:R-:W-:Y:S02]  /*20760*/  SHF.R.U64 R5, R5, 0x3, RZ ;  /* 0x0000000305057819 */ /* 0x000fe400000012ff */
[----:B------:R-:W-:Y:S01]  /*20770*/  LOP3.LUT R28, R28, R29, RZ, 0x3c, !PT ;  /* 0x0000001d1c1c7212 */ /* 0x000fe200078e3cff */
[----:B------:R-:W5:Y:S01]  /*20780*/  LD.E.128 R8, desc[UR54][R8.64] ;  /* 0x0000003608087980 */ /* 0x000f62000c101d00 */
[----:B------:R-:W-:Y:S01]  /*20790*/  LOP3.LUT R32, R32, R33, RZ, 0x3c, !PT ;  /* 0x0000002120207212 */ /* 0x000fe200078e3cff */
[--C-:B------:R-:W-:Y:S01]  /*207a0*/  IMAD.X R33, RZ, RZ, R61.reuse, P4 ;  /* 0x000000ffff217224 */ /* 0x100fe200020e063d */
[----:B------:R-:W-:Y:S01]  /*207b0*/  LOP3.LUT R36, R36, R37, RZ, 0x3c, !PT ;  /* 0x0000002524247212 */ /* 0x000fe200078e3cff */
[----:B------:R-:W-:Y:S01]  /*207c0*/  IMAD.X R37, RZ, RZ, R61, P5 ;  /* 0x000000ffff257224 */ /* 0x000fe200028e063d */
[-C--:B------:R-:W-:Y:S01]  /*207d0*/  IADD3.X R29, RZ, R61.reuse, RZ, P3, !PT ;  /* 0x0000003dff1d7210 */ /* 0x080fe20001ffe4ff */
[----:B------:R-:W5:Y:S01]  /*207e0*/  LD.E.128 R12, desc[UR54][R12.64] ;  /* 0x000000360c0c7980 */ /* 0x000f62000c101d00 */
[----:B------:R-:W-:-:S02]  /*207f0*/  IADD3.X R41, RZ, R61, RZ, P2, !PT ;  /* 0x0000003dff297210 */ /* 0x000fc400017fe4ff */
[----:B------:R-:W-:Y:S01]  /*20800*/  LOP3.LUT R40, R0, R3, RZ, 0x3c, !PT ;  /* 0x0000000300287212 */ /* 0x000fe200078e3cff */
[----:B------:R-:W5:Y:S01]  /*20810*/  LD.E.128 R24, desc[UR54][R24.64] ;  /* 0x0000003618187980 */ /* 0x000f62000c101d00 */
[----:B------:R-:W-:Y:S01]  /*20820*/  LOP3.LUT R60, R5, R60, RZ, 0x3c, !PT ;  /* 0x0000003c053c7212 */ /* 0x000fe200078e3cff */
[----:B------:R-:W-:Y:S01]  /*20830*/  IMAD R21, R21, UR4, RZ ;  /* 0x0000000415157c24 */ /* 0x000fe2000f8e02ff */
[--C-:B------:R-:W-:Y:S01]  /*20840*/  SHF.R.S32.HI R3, RZ, 0x1f, R199.reuse ;  /* 0x0000001fff037819 */ /* 0x100fe200000114c7 */
[----:B------:R-:W5:Y:S01]  /*20850*/  LD.E.128 R28, desc[UR54][R28.64] ;  /* 0x000000361c1c7980 */ /* 0x000f62000c101d00 */
[----:B------:R-:W-:-:S03]  /*20860*/  IMAD.MOV.U32 R2, RZ, RZ, R199 ;  /* 0x000000ffff027224 */ /* 0x000fc600078e00c7 */
[----:B------:R1:W5:Y:S04]  /*20870*/  LD.E.128 R4, desc[UR54][R60.64] ;  /* 0x000000363c047980 */ /* 0x000368000c101d00 */
[----:B------:R-:W5:Y:S04]  /*20880*/  LD.E.128 R32, desc[UR54][R32.64] ;  /* 0x0000003620207980 */ /* 0x000f68000c101d00 */
[----:B------:R-:W5:Y:S04]  /*20890*/  LD.E.128 R36, desc[UR54][R36.64] ;  /* 0x0000003624247980 */ /* 0x000f68000c101d00 */
[----:B------:R-:W5:Y:S01]  /*208a0*/  LD.E.128 R40, desc[UR54][R40.64] ;  /* 0x0000003628287980 */ /* 0x000f62000c101d00 */
[----:B------:R-:W-:Y:S01]  /*208b0*/  @!PT LDS RZ, [RZ] ;  /* 0x00000000fffff984 */ /* 0x000fe20000000800 */
[----:B------:R-:W-:Y:S01]  /*208c0*/  @!PT LDS RZ, [RZ] ;  /* 0x00000000fffff984 */ /* 0x000fe20000000800 */
[----:B------:R-:W-:Y:S01]  /*208d0*/  @!PT LDS RZ, [RZ] ;  /* 0x00000000fffff984 */ /* 0x000fe20000000800 */
[----:B------:R-:W-:Y:S01]  /*208e0*/  @!PT LDS RZ, [RZ] ;  /* 0x00000000fffff984 */ /* 0x000fe20000000800 */
[----:B------:R2:W-:Y:S06]  /*208f0*/  MEMBAR.ALL.CTA ;  /* 0x0000000000007992 */ /* 0x0005ec0000008000 */
[----:B--2---:R-:W2:Y:S01]  /*20900*/  FENCE.VIEW.ASYNC.S ;  /* 0x00000000000073c6 */ /* 0x004ea20000000000 */
[----:B------:R-:W-:-:S04]  /*20910*/  IMAD.WIDE.U32 R2, R20, UR4, R2 ;  /* 0x0000000414027c25 */ /* 0x000fc8000f8e0002 */
[----:B------:R-:W-:Y:S01]  /*20920*/  IMAD R21, R20, UR5, R21 ;  /* 0x0000000514157c24 */ /* 0x000fe2000f8e0215 */
[----:B------:R-:W-:Y:S01]  /*20930*/  ULDC.64 UR4, c[0x0][0xae0] ;  /* 0x0002b80000047ab9 */ /* 0x000fe20000000a00 */
[----:B------:R-:W-:Y:S01]  /*20940*/  IMAD R49, R212, -0x80, R49 ;  /* 0xffffff80d4317824 */ /* 0x000fe200078e0231 */
[----:B------:R-:W-:Y:S01]  /*20950*/  IADD3 R0, R200, 0x20, RZ ;  /* 0x00000020c8007810 */ /* 0x000fe20007ffe0ff */
[----:B------:R-:W-:Y:S02]  /*20960*/  IMAD.IADD R3, R3, 0x1, R21 ;  /* 0x0000000103037824 */ /* 0x000fe400078e0215 */
[----:B0-----:R-:W-:Y:S01]  /*20970*/  IMAD R44, R46, UR4, RZ ;  /* 0x000000042e2c7c24 */ /* 0x001fe2000f8e02ff */
[CC--:B------:R-:W-:Y:S01]  /*20980*/  ISETP.GE.AND P3, PT, R200.reuse, R49.reuse, PT ;  /* 0x00000031c800720c */ /* 0x0c0fe20003f66270 */
[----:B------:R-:W-:Y:S01]  /*20990*/  VIADD R20, R200, 0x40 ;  /* 0x00000040c8147836 */ /* 0x000fe20000000000 */
[----:B------:R-:W-:Y:S01]  /*209a0*/  ISETP.GE.AND P0, PT, R0, R49, PT ;  /* 0x000000310000720c */ /* 0x000fe20003f06270 */
[----:B------:R-:W-:-:S02]  /*209b0*/  IMAD R45, R207, UR5, R44 ;  /* 0x00000005cf2d7c24 */ /* 0x000fc4000f8e022c */
[----:B------:R-:W-:Y:S01]  /*209c0*/  IMAD.WIDE.U32 R2, R207, UR4, R2 ;  /* 0x00000004cf027c25 */ /* 0x000fe2000f8e0002 */
[----:B------:R-:W-:-:S03]  /*209d0*/  ULDC.64 UR4, c[0x0][0xae8] ;  /* 0x0002ba0000047ab9 */ /* 0x000fc60000000a00 */
[----:B------:R-:W-:Y:S01]  /*209e0*/  VIADD R0, R18, 0x29820 ;  /* 0x0002982012007836 */ /* 0x000fe20000000000 */
[----:B------:R-:W-:Y:S01]  /*209f0*/  ISETP.GE.AND P1, PT, R20, R49, PT ;  /* 0x000000311400720c */ /* 0x000fe20003f26270 */
[----:B------:R-:W-:Y:S01]  /*20a00*/  IMAD R20, R210, UR4, RZ ;  /* 0x00000004d2147c24 */ /* 0x000fe2000f8e02ff */
[----:B------:R-:W-:Y:S01]  /*20a10*/  IADD3 R3, R3, R45, RZ ;  /* 0x0000002d03037210 */ /* 0x000fe20007ffe0ff */
[----:B------:R-:W-:Y:S01]  /*20a20*/  VIADD R21, R200, 0x60 ;  /* 0x00000060c8157836 */ /* 0x000fe20000000000 */
[----:B------:R-:W-:Y:S01]  /*20a30*/  PRMT R0, RZ, 0x654, R0 ;  /* 0x00000654ff007816 */ /* 0x000fe20000000000 */
[C---:B------:R-:W-:Y:S01]  /*20a40*/  IMAD R47, R51.reuse, UR5, R20 ;  /* 0x00000005332f7c24 */ /* 0x040fe2000f8e0214 */
[----:B------:R-:W-:Y:S01]  /*20a50*/  SHF.R.S32.HI R201, RZ, 0x1f, R200 ;  /* 0x0000001fffc97819 */ /* 0x000fe200000114c8 */
[----:B------:R-:W-:Y:S01]  /*20a60*/  IMAD.WIDE.U32 R44, R51, UR4, R2 ;  /* 0x00000004332c7c25 */ /* 0x000fe2000f8e0002 */
[----:B--2---:R1:W-:Y:S01]  /*20a70*/  SYNCS.ARRIVE.TRANS64.RED.A1T0 RZ, [R0+URZ], RZ ;  /* 0x000000ff00ff79a7 */ /* 0x0043e2000810043f */
[----:B------:R-:W-:Y:S01]  /*20a80*/  BSSY B1, `(.L_x_592) ;  /* 0x0000015000017945 */ /* 0x000fe20003800000 */
[----:B------:R-:W-:Y:S01]  /*20a90*/  ISETP.GE.AND P2, PT, R21, R49, PT ;  /* 0x000000311500720c */ /* 0x000fe20003f46270 */
[----:B------:R-:W-:-:S04]  /*20aa0*/  IMAD.WIDE R20, R212, 0x80, R200 ;  /* 0x00000080d4147825 */ /* 0x000fc800078e02c8 */
[----:B------:R-:W-:Y:S01]  /*20ab0*/  IMAD.IADD R49, R45, 0x1, R47 ;  /* 0x000000012d317824 */ /* 0x000fe200078e022f */
[----:B-1----:R-:W-:Y:S07]  /*20ac0*/  @P3 BRA `(.L_x_593) ;  /* 0x0000000000403947 */ /* 0x002fee0003800000 */
[----:B------:R-:W-:Y:S01]  /*20ad0*/  ULDC.64 UR4, c[0x0][0xad8] ;  /* 0x0002b60000047ab9 */ /* 0x000fe20000000a00 */
[----:B------:R-:W-:Y:S01]  /*20ae0*/  IMAD.MOV.U32 R2, RZ, RZ, R44 ;  /* 0x000000ffff027224 */ /* 0x000fe200078e002c */
[----:B------:R-:W-:Y:S01]  /*20af0*/  IADD3 R0, R199, 0x40, RZ ;  /* 0x00000040c7007810 */ /* 0x000fe20007ffe0ff */
[----:B------:R-:W-:Y:S01]  /*20b00*/  IMAD.MOV.U32 R3, RZ, RZ, R49 ;  /* 0x000000ffff037224 */ /* 0x000fe200078e0031 */
[----:B------:R-:W-:Y:S01]  /*20b10*/  ULDC.64 UR6, c[0x0][0xa80] ;  /* 0x0002a00000067ab9 */ /* 0x000fe20000000a00 */
[----:B------:R-:W-:Y:S02]  /*20b20*/  IMAD R47, R21, UR4, RZ ;  /* 0x00000004152f7c24 */ /* 0x000fe4000f8e02ff */
[C---:B------:R-:W-:Y:S01]  /*20b30*/  IMAD.WIDE.U32 R2, R20.reuse, UR4, R2 ;  /* 0x0000000414027c25 */ /* 0x040fe2000f8e0002 */
[----:B------:R-:W-:Y:S02]  /*20b40*/  ULDC UR4, c[0x0][0xa8c] ;  /* 0x0002a30000047ab9 */ /* 0x000fe40000000800 */
[----:B------:R-:W-:Y:S01]  /*20b50*/  ISETP.GE.AND P3, PT, R199, UR4, PT ;  /* 0x00000004c7007c0c */ /* 0x000fe2000bf66270 */
[----:B------:R-:W-:Y:S01]  /*20b60*/  IMAD R47, R20, UR5, R47 ;  /* 0x00000005142f7c24 */ /* 0x000fe2000f8e022f */
[----:B------:R-:W-:-:S02]  /*20b70*/  ISETP.GE.AND P4, PT, R0, UR4, PT ;  /* 0x0000000400007c0c */ /* 0x000fc4000bf86270 */
[----:B------:R-:W-:Y:S02]  /*20b80*/  LEA R46, P5, R2, UR6, 0x1 ;  /* 0x00000006022e7c11 */ /* 0x000fe4000f8a08ff */
[----:B------:R-:W-:-:S04]  /*20b90*/  IADD3 R3, R3, R47, RZ ;  /* 0x0000002f03037210 */ /* 0x000fc80007ffe0ff */
[----:B------:R-:W-:-:S05]  /*20ba0*/  LEA.HI.X R47, R2, UR7, R3, 0x1, P5 ;  /* 0x00000007022f7c11 */ /* 0x000fca000a8f0c03 */
[----:B-----5:R0:W-:Y:S04]  /*20bb0*/  @!P3 STG.E.128 desc[UR54][R46.64], R4 ;  /* 0x000000042e00b986 */ /* 0x0201e8000c101d36 */
[----:B------:R0:W-:Y:S02]  /*20bc0*/  @!P4 STG.E.128 desc[UR54][R46.64+0x80], R28 ;  /* 0x0000801c2e00c986 */ /* 0x0001e4000c101d36 */
.L_x_593:
[----:B------:R-:W-:Y:S05]  /*20bd0*/  BSYNC B1 ;  /* 0x0000000000017941 */ /* 0x000fea0003800000 */
.L_x_592:
[----:B------:R-:W-:Y:S04]  /*20be0*/  BSSY B1, `(.L_x_594) ;  /* 0x0000014000017945 */ /* 0x000fe80003800000 */
[----:B------:R-:W-:Y:S05]  /*20bf0*/  @P0 BRA `(.L_x_595) ;  /* 0x0000000000480947 */ /* 0x000fea0003800000 */
[----:B0----5:R-:W-:Y:S01]  /*20c00*/  IADD3 R5, P0, R20, 0x20, RZ ;  /* 0x0000002014057810 */ /* 0x021fe20007f1e0ff */
[----:B------:R-:W-:Y:S01]  /*20c10*/  ULDC.64 UR4, c[0x0][0xad8] ;  /* 0x0002b60000047ab9 */ /* 0x000fe20000000a00 */
[----:B------:R-:W-:Y:S01]  /*20c20*/  MOV R2, R44 ;  /* 0x0000002c00027202 */ /* 0x000fe20000000f00 */
[----:B------:R-:W-:Y:S01]  /*20c30*/  IMAD.MOV.U32 R3, RZ, RZ, R49 ;  /* 0x000000ffff037224 */ /* 0x000fe200078e0031 */
[----:B------:R-:W-:Y:S01]  /*20c40*/  ULDC.64 UR6, c[0x0][0xa80] ;  /* 0x0002a00000067ab9 */ /* 0x000fe20000000a00 */
[----:B------:R-:W-:Y:S02]  /*20c50*/  IMAD.X R0, RZ, RZ, R21, P0 ;  /* 0x000000ffff007224 */ /* 0x000fe400000e0615 */
[----:B------:R-:W-:Y:S02]  /*20c60*/  VIADD R4, R199, 0x40 ;  /* 0x00000040c7047836 */ /* 0x000fe40000000000 */
[----:B------:R-:W-:Y:S02]  /*20c70*/  IMAD R0, R0, UR4, RZ ;  /* 0x0000000400007c24 */ /* 0x000fe4000f8e02ff */
[----:B------:R-:W-:Y:S01]  /*20c80*/  IMAD.WIDE.U32 R2, R5, UR4, R2 ;  /* 0x0000000405027c25 */ /* 0x000fe2000f8e0002 */
[----:B------:R-:W-:-:S02]  /*20c90*/  ULDC UR4, c[0x0][0xa8c] ;  /* 0x0002a30000047ab9 */ /* 0x000fc40000000800 */
[----:B------:R-:W-:Y:S01]  /*20ca0*/  ISETP.GE.AND P3, PT, R199, UR4, PT ;  /* 0x00000004c7007c0c */ /* 0x000fe2000bf66270 */
[----:B------:R-:W-:Y:S01]  /*20cb0*/  IMAD R5, R5, UR5, R0 ;  /* 0x0000000505057c24 */ /* 0x000fe2000f8e0200 */
[----:B------:R-:W-:Y:S02]  /*20cc0*/  ISETP.GE.AND P4, PT, R4, UR4, PT ;  /* 0x0000000404007c0c */ /* 0x000fe4000bf86270 */
[----:B------:R-:W-:Y:S01]  /*20cd0*/  LEA R4, P0, R2, UR6, 0x1 ;  /* 0x0000000602047c11 */ /* 0x000fe2000f8008ff */
[----:B------:R-:W-:-:S05]  /*20ce0*/  IMAD.IADD R3, R3, 0x1, R5 ;  /* 0x0000000103037824 */ /* 0x000fca00078e0205 */
[----:B------:R-:W-:-:S05]  /*20cf0*/  LEA.HI.X R5, R2, UR7, R3, 0x1, P0 ;  /* 0x0000000702057c11 */ /* 0x000fca00080f0c03 */
[----:B------:R1:W-:Y:S04]  /*20d00*/  @!P3 STG.E.128 desc[UR54][R4.64], R8 ;  /* 0x000000080400b986 */ /* 0x0003e8000c101d36 */
[----:B------:R1:W-:Y:S02]  /*20d10*/  @!P4 STG.E.128 desc[UR54][R4.64+0x80], R32 ;  /* 0x000080200400c986 */ /* 0x0003e4000c101d36 */
.L_x_595:
[----:B------:R-:W-:Y:S05]  /*20d20*/  BSYNC B1 ;  /* 0x0000000000017941 */ /* 0x000fea0003800000 */
.L_x_594:
[----:B------:R-:W-:Y:S04]  /*20d30*/  BSSY B1, `(.L_x_596) ;  /* 0x0000014000017945 */ /* 0x000fe80003800000 */
[----:B------:R-:W-:Y:S05]  /*20d40*/  @P1 BRA `(.L_x_597) ;  /* 0x0000000000481947 */ /* 0x000fea0003800000 */
[----:B01---5:R-:W-:Y:S01]  /*20d50*/  IADD3 R5, P0, R20, 0x40, RZ ;  /* 0x0000004014057810 */ /* 0x023fe20007f1e0ff */
[----:B------:R-:W-:Y:S01]  /*20d60*/  ULDC.64 UR4, c[0x0][0xad8] ;  /* 0x0002b60000047ab9 */ /* 0x000fe20000000a00 */
[----:B------:R-:W-:Y:S01]  /*20d70*/  MOV R3, R49 ;  /* 0x0000003100037202 */ /* 0x000fe20000000f00 */
[----:B------:R-:W-:Y:S01]  /*20d80*/  IMAD.MOV.U32 R2, RZ, RZ, R44 ;  /* 0x000000ffff027224 */ /* 0x000fe200078e002c */
[----:B------:R-:W-:Y:S01]  /*20d90*/  IADD3.X R0, RZ, R21, RZ, P0, !PT ;  /* 0x00000015ff007210 */ /* 0x000fe200007fe4ff */
[----:B------:R-:W-:Y:S01]  /*20da0*/  VIADD R4, R199, 0x40 ;  /* 0x00000040c7047836 */ /* 0x000fe20000000000 */
[----:B------:R-:W-:Y:S01]  /*20db0*/  ULDC.64 UR6, c[0x0][0xa80] ;  /* 0x0002a00000067ab9 */ /* 0x000fe20000000a00 */
[----:B------:R-:W-:-:S04]  /*20dc0*/  IMAD.WIDE.U32 R2, R5, UR4, R2 ;  /* 0x0000000405027c25 */ /* 0x000fc8000f8e0002 */
[----:B------:R-:W-:Y:S01]  /*20dd0*/  IMAD R0, R0, UR4, RZ ;  /* 0x0000000400007c24 */ /* 0x000fe2000f8e02ff */
[----:B------:R-:W-:Y:S02]  /*20de0*/  ULDC UR4, c[0x0][0xa8c] ;  /* 0x0002a30000047ab9 */ /* 0x000fe40000000800 */
        /* <DEDUP_REMOVED lines=8> */
.L_x_597:
[----:B------:R-:W-:Y:S05]  /*20e70*/  BSYNC B1 ;  /* 0x0000000000017941 */ /* 0x000fea0003800000 */
.L_x_596:
[----:B------:R-:W-:Y:S05]  /*20e80*/  @P2 BRA `(.L_x_598) ;  /* 0x0000000800cc2947 */ /* 0x000fea0003800000 */
[----:B012--5:R-:W-:Y:S01]  /*20e90*/  IADD3 R5, P0, R20, 0x60, RZ ;  /* 0x0000006014057810 */ /* 0x027fe20007f1e0ff */
[----:B------:R-:W-:Y:S01]  /*20ea0*/  ULDC.64 UR6, c[0x0][0xad8] ;  /* 0x0002b60000067ab9 */ /* 0x000fe20000000a00 */
[----:B------:R-:W-:Y:S01]  /*20eb0*/  MOV R2, R44 ;  /* 0x0000002c00027202 */ /* 0x000fe20000000f00 */
[----:B------:R-:W-:Y:S01]  /*20ec0*/  IMAD.MOV.U32 R3, RZ, RZ, R49 ;  /* 0x000000ffff037224 */ /* 0x000fe200078e0031 */
[----:B------:R-:W-:Y:S01]  /*20ed0*/  ULDC UR4, c[0x0][0xa8c] ;  /* 0x0002a30000047ab9 */ /* 0x000fe20000000800 */
[----:B------:R-:W-:Y:S01]  /*20ee0*/  IMAD.X R20, RZ, RZ, R21, P0 ;  /* 0x000000ffff147224 */ /* 0x000fe200000e0615 */
[----:B------:R-:W-:Y:S01]  /*20ef0*/  ISETP.GE.AND P1, PT, R199, UR4, PT ;  /* 0x00000004c7007c0c */ /* 0x000fe2000bf26270 */
[----:B------:R-:W-:Y:S01]  /*20f00*/  IMAD.WIDE.U32 R2, R5, UR6, R2 ;  /* 0x0000000605027c25 */ /* 0x000fe2000f8e0002 */
[----:B------:R-:W-:-:S03]  /*20f10*/  IADD3 R0, R199, 0x40, RZ ;  /* 0x00000040c7007810 */ /* 0x000fc60007ffe0ff */
[----:B------:R-:W-:-:S04]  /*20f20*/  IMAD R20, R20, UR6, RZ ;  /* 0x0000000614147c24 */ /* 0x000fc8000f8e02ff */
[----:B------:R-:W-:Y:S01]  /*20f30*/  IMAD R5, R5, UR7, R20 ;  /* 0x0000000705057c24 */ /* 0x000fe2000f8e0214 */
[----:B------:R-:W-:Y:S02]  /*20f40*/  ULDC.64 UR6, c[0x0][0xa80] ;  /* 0x0002a00000067ab9 */ /* 0x000fe40000000a00 */
[----:B------:R-:W-:Y:S01]  /*20f50*/  LEA R4, P0, R2, UR6, 0x1 ;  /* 0x0000000602047c11 */ /* 0x000fe2000f8008ff */
[----:B------:R-:W-:-:S05]  /*20f60*/  IMAD.IADD R3, R3, 0x1, R5 ;  /* 0x0000000103037824 */ /* 0x000fca00078e0205 */
[----:B------:R-:W-:Y:S02]  /*20f70*/  LEA.HI.X R5, R2, UR7, R3, 0x1, P0 ;  /* 0x0000000702057c11 */ /* 0x000fe400080f0c03 */
[----:B------:R-:W-:-:S03]  /*20f80*/  ISETP.GE.AND P0, PT, R0, UR4, PT ;  /* 0x0000000400007c0c */ /* 0x000fc6000bf06270 */
[----:B------:R3:W-:Y:S10]  /*20f90*/  @!P1 STG.E.128 desc[UR54][R4.64], R24 ;  /* 0x0000001804009986 */ /* 0x0007f4000c101d36 */
[----:B------:R-:W-:Y:S05]  /*20fa0*/  @P0 BRA `(.L_x_598) ;  /* 0x0000000800840947 */ /* 0x000fea0003800000 */
[----:B------:R4:W-:Y:S01]  /*20fb0*/  STG.E.128 desc[UR54][R4.64+0x80], R40 ;  /* 0x0000802804007986 */ /* 0x0009e2000c101d36 */
[----:B------:R-:W-:Y:S05]  /*20fc0*/  BRA `(.L_x_598) ;  /* 0x00000008007c7947 */ /* 0x000fea0003800000 */
.L_x_589:
[----:B------:R-:W-:Y:S01]  /*20fd0*/  ULDC.64 UR4, c[0x0][0xbd8] ;  /* 0x0002f60000047ab9 */ /* 0x000fe20000000a00 */
[----:B------:R-:W-:Y:S01]  /*20fe0*/  IMAD.MOV.U32 R9, RZ, RZ, RZ ;  /* 0x000000ffff097224 */ /* 0x000fe200078e00ff */
[----:B------:R-:W-:Y:S02]  /*20ff0*/  ISETP.NE.U32.AND P0, PT, RZ, UR4, PT ;  /* 0x00000004ff007c0c */ /* 0x000fe4000bf05070 */
[----:B------:R-:W-:Y:S02]  /*21000*/  IADD3 R2, P1, R208, UR4, RZ ;  /* 0x00000004d0027c10 */ /* 0x000fe4000ff3e0ff */
[----:B------:R-:W-:Y:S02]  /*21010*/  ISETP.NE.AND.EX P0, PT, RZ, UR5, PT, P0 ;  /* 0x00000005ff007c0c */ /* 0x000fe4000bf05300 */
[----:B------:R-:W-:Y:S01]  /*21020*/  IADD3.X R3, R209, UR5, RZ, P1, !PT ;  /* 0x00000005d1037c10 */ /* 0x000fe20008ffe4ff */
[----:B------:R-:W-:Y:S02]  /*21030*/  ULDC.64 UR4, c[0x0][0xbe0] ;  /* 0x0002f80000047ab9 */ /* 0x000fe40000000a00 */
[----:B------:R-:W-:-:S04]  /*21040*/  ISETP.NE.U32.AND P1, PT, RZ, UR4, PT ;  /* 0x00000004ff007c0c */ /* 0x000fc8000bf25070 */
[----:B------:R-:W-:-:S04]  /*21050*/  ISETP.NE.AND.EX P1, PT, RZ, UR5, PT, P1 ;  /* 0x00000005ff007c0c */ /* 0x000fc8000bf25310 */
[----:B------:R2:W5:Y:S09]  /*21060*/  @P0 LDG.E R9, desc[UR54][R2.64] ;  /* 0x0000003602090981 */ /* 0x000572000c1e1900 */
[----:B------:R-:W-:Y:S01]  /*21070*/  @P1 IADD3 R208, P2, R208, UR4, RZ ;  /* 0x00000004d0d01c10 */ /* 0x000fe2000ff5e0ff */
[----:B------:R-:W-:-:S02]  /*21080*/  ULDC UR4, c[0x0][0xa88] ;  /* 0x0002a20000047ab9 */ /* 0x000fc40000000800 */
[----:B------:R-:W-:Y:S01]  /*21090*/  IMAD.U32 R7, RZ, RZ, UR4 ;  /* 0x00000004ff077e24 */ /* 0x000fe2000f8e00ff */
[----:B------:R-:W-:-:S05]  /*210a0*/  @P1 IADD3.X R209, R209, UR5, RZ, P2, !PT ;  /* 0x00000005d1d11c10 */ /* 0x000fca00097fe4ff */
[----:B------:R2:W5:Y:S01]  /*210b0*/  @P1 LDG.E R7, desc[UR54][R208.64] ;  /* 0x00000036d0071981 */ /* 0x000562000c1e1900 */
[----:B------:R-:W-:Y:S01]  /*210c0*/  ISETP.GE.AND P2, PT, R235, 0x80, PT ;  /* 0x00000080eb00780c */ /* 0x000fe20003f46270 */
[----:B------:R-:W-:-:S12]  /*210d0*/  @P1 BRA `(.L_x_599) ;  /* 0x0000000000101947 */ /* 0x000fd80003800000 */
[----:B------:R-:W-:Y:S05]  /*210e0*/  @!P0 BRA `(.L_x_599) ;  /* 0x00000000000c8947 */ /* 0x000fea0003800000 */
[----:B------:R-:W3:Y:S04]  /*210f0*/  LDG.E R0, desc[UR54][R2.64] ;  /* 0x0000003602007981 */ /* 0x000ee8000c1e1900 */
[----:B-----5:R-:W3:Y:S02]  /*21100*/  LDG.E R7, desc[UR54][R2.64+0x4] ;  /* 0x0000043602077981 */ /* 0x020ee4000c1e1900 */
[----:B---3--:R-:W-:-:S07]  /*21110*/  IADD3 R7, -R0, R7, RZ ;  /* 0x0000000700077210 */ /* 0x008fce0007ffe1ff */
.L_x_599:
[----:B------:R-:W-:Y:S01]  /*21120*/  BSSY B1, `(.L_x_600) ;  /* 0x000001d000017945 */ /* 0x000fe20003800000 */
[----:B------:R-:W-:Y:S02]  /*21130*/  SHF.R.S32.HI R8, RZ, 0x1f, R207 ;  /* 0x0000001fff087819 */ /* 0x000fe400000114cf */
[----:B------:R-:W-:Y:S02]  /*21140*/  SHF.R.S32.HI R10, RZ, 0x1f, R199 ;  /* 0x0000001fff0a7819 */ /* 0x000fe400000114c7 */
[----:B------:R-:W-:Y:S02]  /*21150*/  SEL R11, R206, RZ, !P0 ;  /* 0x000000ffce0b7207 */ /* 0x000fe40004000000 */
[----:B------:R-:W-:Y:S02]  /*21160*/  SEL R210, R210, RZ, !P0 ;  /* 0x000000ffd2d27207 */ /* 0x000fe40004000000 */
[----:B-----5:R-:W-:Y:S01]  /*21170*/  SHF.R.S32.HI R6, RZ, 0x1f, R9 ;  /* 0x0000001fff067819 */ /* 0x020fe20000011409 */
[----:B------:R-:W-:Y:S06]  /*21180*/  @P2 BRA `(.L_x_601) ;  /* 0x0000000000582947 */ /* 0x000fec0003800000 */
[----:B------:R-:W3:Y:S02]  /*21190*/  S2R R0, SR_TID.X ;  /* 0x0000000000007919 */ /* 0x000ee40000002100 */
[----:B---3--:R-:W-:-:S04]  /*211a0*/  IMAD R0, R212, 0x80, R0 ;  /* 0x00000080d4007824 */ /* 0x008fc800078e0200 */
[----:B------:R-:W-:-:S05]  /*211b0*/  VIADD R0, R0, 0xffffff80 ;  /* 0xffffff8000007836 */ /* 0x000fca0000000000 */
[----:B------:R-:W-:-:S13]  /*211c0*/  ISETP.GE.AND P0, PT, R0, R7, PT ;  /* 0x000000070000720c */ /* 0x000fda0003f06270 */
[----:B------:R-:W-:Y:S05]  /*211d0*/  @P0 BRA `(.L_x_601) ;  /* 0x0000000000440947 */ /* 0x000fea0003800000 */
[----:B--2---:R-:W-:Y:S01]  /*211e0*/  IADD3 R2, P0, R0, R9, RZ ;  /* 0x0000000900027210 */ /* 0x004fe20007f1e0ff */
[----:B------:R-:W-:-:S03]  /*211f0*/  ULDC.64 UR4, c[0x0][0xb70] ;  /* 0x0002dc0000047ab9 */ /* 0x000fc60000000a00 */
[----:B------:R-:W-:Y:S01]  /*21200*/  LEA.HI.X.SX32 R3, R0, R6, 0x1, P0 ;  /* 0x0000000600037211 */ /* 0x000fe200000f0eff */
[----:B------:R-:W-:-:S04]  /*21210*/  IMAD R0, R8, UR4, RZ ;  /* 0x0000000408007c24 */ /* 0x000fc8000f8e02ff */
[C---:B------:R-:W-:Y:S02]  /*21220*/  IMAD R5, R207.reuse, UR5, R0 ;  /* 0x00000005cf057c24 */ /* 0x040fe4000f8e0200 */
[----:B------:R-:W-:Y:S01]  /*21230*/  IMAD.WIDE.U32 R2, R207, UR4, R2 ;  /* 0x00000004cf027c25 */ /* 0x000fe2000f8e0002 */
[----:B------:R-:W-:-:S03]  /*21240*/  ULDC.64 UR4, c[0x0][0xb78] ;  /* 0x0002de0000047ab9 */ /* 0x000fc60000000a00 */
[----:B------:R-:W-:Y:S01]  /*21250*/  IMAD R0, R210, UR4, RZ ;  /* 0x00000004d2007c24 */ /* 0x000fe2000f8e02ff */
[----:B------:R-:W-:-:S03]  /*21260*/  IADD3 R3, R3, R5, RZ ;  /* 0x0000000503037210 */ /* 0x000fc60007ffe0ff */
[C---:B------:R-:W-:Y:S02]  /*21270*/  IMAD R5, R11.reuse, UR5, R0 ;  /* 0x000000050b057c24 */ /* 0x040fe4000f8e0200 */
[----:B------:R-:W-:Y:S01]  /*21280*/  IMAD.WIDE.U32 R2, R11, UR4, R2 ;  /* 0x000000040b027c25 */ /* 0x000fe2000f8e0002 */
[----:B------:R-:W-:-:S03]  /*21290*/  ULDC.64 UR4, c[0x0][0xb40] ;  /* 0x0002d00000047ab9 */ /* 0x000fc60000000a00 */
[----:B------:R-:W-:Y:S01]  /*212a0*/  IMAD.IADD R3, R3, 0x1, R5 ;  /* 0x0000000103037824 */ /* 0x000fe200078e0205 */
[----:B------:R-:W-:-:S04]  /*212b0*/  LEA R4, P0, R2, UR4, 0x2 ;  /* 0x0000000402047c11 */ /* 0x000fc8000f8010ff */
[----:B------:R-:W-:Y:S01]  /*212c0*/  LEA.HI.X R5, R2, UR5, R3, 0x2, P0 ;  /* 0x0000000502057c11 */ /* 0x000fe200080f1403 */
[----:B------:R-:W-:-:S05]  /*212d0*/  IMAD.MOV.U32 R3, RZ, RZ, -0x800000 ;  /* 0xff800000ff037424 */ /* 0x000fca00078e00ff */
[----:B------:R3:W-:Y:S03]  /*212e0*/  STG.E desc[UR54][R4.64], R3 ;  /* 0x0000000304007986 */ /* 0x0007e6000c101936 */
.L_x_601:
[----:B------:R-:W-:Y:S05]  /*212f0*/  BSYNC B1 ;  /* 0x0000000000017941 */ /* 0x000fea0003800000 */
.L_x_600:
[----:B------:R-:W-:Y:S01]  /*21300*/  ULDC.64 UR4, c[0x0][0xaa0] ;  /* 0x0002a80000047ab9 */ /* 0x000fe20000000a00 */
[----:B--2---:R-:W-:Y:S01]  /*21310*/  MOV R2, R199 ;  /* 0x000000c700027202 */ /* 0x004fe20000000f00 */
[----:B---3--:R-:W-:Y:S01]  /*21320*/  IMAD.MOV.U32 R3, RZ, RZ, R10 ;  /* 0x000000ffff037224 */ /* 0x008fe200078e000a */
[----:B------:R-:W-:Y:S01]  /*21330*/  IADD3 R4, R200, 0x20, RZ ;  /* 0x00000020c8047810 */ /* 0x000fe20007ffe0ff */
[----:B------:R-:W-:Y:S01]  /*21340*/  IMAD R0, R6, UR4, RZ ;  /* 0x0000000406007c24 */ /* 0x000fe2000f8e02ff */
[----:B------:R-:W-:Y:S01]  /*21350*/  BSSY B1, `(.L_x_602) ;  /* 0x0000029000017945 */ /* 0x000fe20003800000 */
[----:B------:R-:W-:-:S04]  /*21360*/  IMAD.WIDE.U32 R2, R9, UR4, R2 ;  /* 0x0000000409027c25 */ /* 0x000fc8000f8e0002 */
[----:B------:R-:W-:Y:S01]  /*21370*/  IMAD R9, R9, UR5, R0 ;  /* 0x0000000509097c24 */ /* 0x000fe2000f8e0200 */
[----:B------:R-:W-:Y:S01]  /*21380*/  ULDC.64 UR4, c[0x0][0xae0] ;  /* 0x0002b80000047ab9 */ /* 0x000fe20000000a00 */
[----:B------:R-:W-:Y:S02]  /*21390*/  IMAD R7, R212, -0x80, R7 ;  /* 0xffffff80d4077824 */ /* 0x000fe400078e0207 */
[----:B------:R-:W-:Y:S02]  /*213a0*/  IMAD R0, R8, UR4, RZ ;  /* 0x0000000408007c24 */ /* 0x000fe4000f8e02ff */
[----:B------:R-:W-:Y:S01]  /*213b0*/  IMAD.IADD R3, R3, 0x1, R9 ;  /* 0x0000000103037824 */ /* 0x000fe200078e0209 */
[-C--:B------:R-:W-:Y:S01]  /*213c0*/  ISETP.GE.AND P3, PT, R200, R7.reuse, PT ;  /* 0x00000007c800720c */ /* 0x080fe20003f66270 */
[C---:B------:R-:W-:Y:S01]  /*213d0*/  IMAD R5, R207.reuse, UR5, R0 ;  /* 0x00000005cf057c24 */ /* 0x040fe2000f8e0200 */
[----:B------:R-:W-:Y:S01]  /*213e0*/  ISETP.GE.AND P2, PT, R4, R7, PT ;  /* 0x000000070400720c */ /* 0x000fe20003f46270 */
[----:B------:R-:W-:Y:S01]  /*213f0*/  IMAD.WIDE.U32 R2, R207, UR4, R2 ;  /* 0x00000004cf027c25 */ /* 0x000fe2000f8e0002 */
[----:B------:R-:W-:-:S03]  /*21400*/  ULDC.64 UR4, c[0x0][0xae8] ;  /* 0x0002ba0000047ab9 */ /* 0x000fc60000000a00 */
[C---:B------:R-:W-:Y:S01]  /*21410*/  VIADD R0, R200.reuse, 0x40 ;  /* 0x00000040c8007836 */ /* 0x040fe20000000000 */
[----:B------:R-:W-:Y:S01]  /*21420*/  IADD3 R3, R3, R5, RZ ;  /* 0x0000000503037210 */ /* 0x000fe20007ffe0ff */
[----:B------:R-:W-:Y:S02]  /*21430*/  VIADD R4, R200, 0x60 ;  /* 0x00000060c8047836 */ /* 0x000fe40000000000 */
[----:B------:R-:W-:Y:S01]  /*21440*/  IMAD.MOV.U32 R6, RZ, RZ, R200 ;  /* 0x000000ffff067224 */ /* 0x000fe200078e00c8 */
[-C--:B------:R-:W-:Y:S01]  /*21450*/  ISETP.GE.AND P0, PT, R0, R7.reuse, PT ;  /* 0x000000070000720c */ /* 0x080fe20003f06270 */
[----:B------:R-:W-:Y:S01]  /*21460*/  IMAD R0, R210, UR4, RZ ;  /* 0x00000004d2007c24 */ /* 0x000fe2000f8e02ff */
[----:B------:R-:W-:Y:S01]  /*21470*/  ISETP.GE.AND P1, PT, R4, R7, PT ;  /* 0x000000070400720c */ /* 0x000fe20003f26270 */
[----:B------:R-:W-:Y:S01]  /*21480*/  IMAD.WIDE.U32 R4, R11, UR4, R2 ;  /* 0x000000040b047c25 */ /* 0x000fe2000f8e0002 */
[----:B------:R-:W-:-:S03]  /*21490*/  SHF.R.S32.HI R7, RZ, 0x1f, R200 ;  /* 0x0000001fff077819 */ /* 0x000fc600000114c8 */
[----:B------:R-:W-:Y:S02]  /*214a0*/  IMAD R9, R11, UR5, R0 ;  /* 0x000000050b097c24 */ /* 0x000fe4000f8e0200 */
[----:B------:R-:W-:-:S04]  /*214b0*/  IMAD.WIDE R6, R212, 0x80, R6 ;  /* 0x00000080d4067825 */ /* 0x000fc800078e0206 */
[----:B------:R-:W-:Y:S01]  /*214c0*/  IMAD.IADD R11, R5, 0x1, R9 ;  /* 0x00000001050b7824 */ /* 0x000fe200078e0209 */
[----:B------:R-:W-:Y:S06]  /*214d0*/  @P3 BRA `(.L_x_603) ;  /* 0x0000000000403947 */ /* 0x000fec0003800000 */
        /* <DEDUP_REMOVED lines=14> */
[----:B------:R2:W-:Y:S04]  /*215c0*/  @!P4 STG.E.128 desc[UR54][R8.64], RZ ;  /* 0x000000ff0800c986 */ /* 0x0005e8000c101d36 */
[----:B------:R2:W-:Y:S02]  /*215d0*/  @!P5 STG.E.128 desc[UR54][R8.64+0x80], RZ ;  /* 0x000080ff0800d986 */ /* 0x0005e4000c101d36 */
.L_x_603:
[----:B------:R-:W-:Y:S05]  /*215e0*/  BSYNC B1 ;  /* 0x0000000000017941 */ /* 0x000fea0003800000 */
.L_x_602:
[----:B------:R-:W-:Y:S04]  /*215f0*/  BSSY B1, `(.L_x_604) ;  /* 0x0000014000017945 */ /* 0x000fe80003800000 */
[----:B------:R-:W-:Y:S05]  /*21600*/  @P2 BRA `(.L_x_605) ;  /* 0x0000000000482947 */ /* 0x000fea0003800000 */
[----:B--2---:R-:W-:Y:S01]  /*21610*/  IADD3 R9, P2, R6, 0x20, RZ ;  /* 0x0000002006097810 */ /* 0x004fe20007f5e0ff */
        /* <DEDUP_REMOVED lines=15> */
[----:B------:R3:W-:Y:S04]  /*21710*/  @!P3 STG.E.128 desc[UR54][R8.64], RZ ;  /* 0x000000ff0800b986 */ /* 0x0007e8000c101d36 */
[----:B------:R3:W-:Y:S02]  /*21720*/  @!P4 STG.E.128 desc[UR54][R8.64+0x80], RZ ;  /* 0x000080ff0800c986 */ /* 0x0007e4000c101d36 */
.L_x_605:
[----:B------:R-:W-:Y:S05]  /*21730*/  BSYNC B1 ;  /* 0x0000000000017941 */ /* 0x000fea0003800000 */
.L_x_604:
[----:B------:R-:W-:Y:S04]  /*21740*/  BSSY B1, `(.L_x_606) ;  /* 0x0000014000017945 */ /* 0x000fe80003800000 */
[----:B------:R-:W-:Y:S05]  /*21750*/  @P0 BRA `(.L_x_607) ;  /* 0x0000000000480947 */ /* 0x000fea0003800000 */
[----:B--23--:R-:W-:Y:S01]  /*21760*/  IADD3 R9, P0, R6, 0x40, RZ ;  /* 0x0000004006097810 */ /* 0x00cfe20007f1e0ff */
        /* <DEDUP_REMOVED lines=17> */
.L_x_607:
[----:B------:R-:W-:Y:S05]  /*21880*/  BSYNC B1 ;  /* 0x0000000000017941 */ /* 0x000fea0003800000 */
.L_x_606:
[----:B------:R-:W-:Y:S05]  /*21890*/  @P1 BRA `(.L_x_598) ;  /* 0x0000000000481947 */ /* 0x000fea0003800000 */
[----:B------:R-:W-:Y:S01]  /*218a0*/  IADD3 R5, P0, R6, 0x60, RZ ;  /* 0x0000006006057810 */ /* 0x000fe20007f1e0ff */
        /* <DEDUP_REMOVED lines=12> */
[----:B------:R-:W-:Y:S02]  /*21970*/  LEA R4, P0, R2, UR6, 0x1 ;  /* 0x0000000602047c11 */ /* 0x000fe4000f8008ff */
[----:B------:R-:W-:-:S04]  /*21980*/  IADD3 R3, R3, R5, RZ ;  /* 0x0000000503037210 */ /* 0x000fc80007ffe0ff */
[----:B------:R-:W-:-:S05]  /*21990*/  LEA.HI.X R5, R2, UR7, R3, 0x1, P0 ;  /* 0x0000000702057c11 */ /* 0x000fca00080f0c03 */
[----:B------:R0:W-:Y:S04]  /*219a0*/  @!P1 STG.E.128 desc[UR54][R4.64], RZ ;  /* 0x000000ff04009986 */ /* 0x0001e8000c101d36 */
[----:B------:R0:W-:Y:S02]  /*219b0*/  @!P2 STG.E.128 desc[UR54][R4.64+0x80], RZ ;  /* 0x000080ff0400a986 */ /* 0x0001e4000c101d36 */
.L_x_598:
[----:B------:R-:W-:Y:S05]  /*219c0*/  BSYNC B0 ;  /* 0x0000000000007941 */ /* 0x000fea0003800000 */
.L_x_588:
[----:B------:R-:W-:Y:S02]  /*219d0*/  ULDC UR4, c[0x0][0xc14] ;  /* 0x0003050000047ab9 */ /* 0x000fe40000000800 */
[----:B-1----:R-:W-:-:S13]  /*219e0*/  ISETP.GE.AND P0, PT, R147, UR4, PT ;  /* 0x0000000493007c0c */ /* 0x002fda000bf06270 */
[----:B------:R-:W-:Y:S05]  /*219f0*/  @!P0 BRA `(.L_x_608) ;  /* 0xfffffdf800548947 */ /* 0x000fea000383ffff */
[----:B------:R-:W-:Y:S05]  /*21a00*/  BRA `(.L_x_414) ;  /* 0x0000006000ec7947 */ /* 0x000fea0003800000 */
.L_x_412:
[----:B------:R-:W-:-:S08]  /*21a10*/  NOP ;  /* 0x0000000000007918 */ /* 0x000fd00000000000 */
[----:B------:R-:W0:-:S00]  /*21a20*/  USETMAXREG.DEALLOC.CTAPOOL 0x18 ;  /* 0x00000018000079c8 */ /* 0x000e0000080e0500 */
[----:B0-----:R-:W2:Y:S01]  /*21a30*/  LDL.LU R2, [R1+0x18] ;  /* 0x0000180001027983 */ /* 0x001ea20000300800 */
[----:B------:R-:W-:-:S06]  /*21a40*/  LOP3.LUT R0, R0, 0x3, RZ, 0xc0, !PT ;  /* 0x0000000300007812 */ /* 0x000fcc00078ec0ff */
[----:B------:R-:W0:Y:S02]  /*21a50*/  SHFL.IDX PT, R0, R0, RZ, 0x1f ;  /* 0x00001fff00007589 */ /* 0x000e2400000e0000 */
[----:B0-----:R-:W-:Y:S01]  /*21a60*/  ISETP.NE.AND P0, PT, R0, RZ, PT ;  /* 0x000000ff0000720c */ /* 0x001fe20003f05270 */
[----:B------:R-:W-:Y:S01]  /*21a70*/  IMAD.MOV.U32 R0, RZ, RZ, RZ ;  /* 0x000000ffff007224 */ /* 0x000fe200078e00ff */
[----:B--2---:R-:W-:-:S11]  /*21a80*/  LOP3.LUT R2, R2, 0xfffffffd, RZ, 0xc0, !PT ;  /* 0xfffffffd02027812 */ /* 0x004fd600078ec0ff */
[----:B------:R-:W-:-:S05]  /*21a90*/  @P0 LOP3.LUT R2, R2, 0x2, RZ, 0xfc, !PT ;  /* 0x0000000202020812 */ /* 0x000fca00078efcff */
[----:B------:R0:W-:Y:S01]  /*21aa0*/  STL [R1+0x18], R2 ;  /* 0x0000180201007387 */ /* 0x0001e20000100800 */
[----:B------:R-:W-:Y:S05]  /*21ab0*/  @!P0 BRA `(.L_x_609) ;  /* 0x0000000000248947 */ /* 0x000fea0003800000 */
[----:B------:R-:W1:Y:S08]  /*21ac0*/  S2UR UR5, SR_CgaCtaId ;  /* 0x00000000000579c3 */ /* 0x000e700000008800 */
[----:B------:R-:W-:Y:S06]  /*21ad0*/  BAR.SYNC.DEFER_BLOCKING 0x5, 0x180 ;  /* 0x0146000000007b1d */ /* 0x000fec0000010000 */
[----:B------:R-:W-:-:S02]  /*21ae0*/  UMOV UR4, 0x400 ;  /* 0x0000040000047882 */ /* 0x000fc40000000000 */
[----:B-1----:R-:W-:-:S09]  /*21af0*/  ULEA UR4, UR5, UR4, 0x18 ;  /* 0x0000000405047291 */ /* 0x002fd2000f8ec03f */
[----:B------:R-:W1:Y:S04]  /*21b00*/  LDS.128 R4, [UR4+0x298d0] ;  /* 0x0298d004ff047984 */ /* 0x000e680008000c00 */
[----:B-1----:R1:W-:Y:S04]  /*21b10*/  STL.64 [R1], R4 ;  /* 0x0000000401007387 */ /* 0x0023e80000100a00 */
[----:B------:R1:W-:Y:S01]  /*21b20*/  STL.64 [R1+0x8], R6 ;  /* 0x0000080601007387 */ /* 0x0003e20000100a00 */
[----:B------:R-:W-:Y:S06]  /*21b30*/  BAR.ARV 0x4, 0x180 ;  /* 0x0106000000007b1d */ /* 0x000fec0000002000 */
[----:B------:R-:W-:Y:S05]  /*21b40*/  BRA `(.L_x_610) ;  /* 0x0000000800207947 */ /* 0x000fea0003800000 */
.L_x_609:
[----:B0-----:R-:W0:Y:S01]  /*21b50*/  S2R R2, SR_TID.X ;  /* 0x0000000000027919 */ /* 0x001e220000002100 */
[----:B------:R-:W-:Y:S01]  /*21b60*/  ULDC UR4, c[0x0][0xc14] ;  /* 0x0003050000047ab9 */ /* 0x000fe20000000800 */
[----:B------:R-:W1:Y:S01]  /*21b70*/  S2UR UR6, SR_CTAID.X ;  /* 0x00000000000679c3 */ /* 0x000e620000002500 */
[----:B------:R-:W-:Y:S01]  /*21b80*/  ULDC UR5, c[0x0][0xc10] ;  /* 0x0003040000057ab9 */ /* 0x000fe20000000800 */
        /* <DEDUP_REMOVED lines=16> */
[----:B0-----:R-:W-:-:S04]  /*21c90*/  SEL R4, R4, RZ, P2 ;  /* 0x000000ff04047207 */ /* 0x001fc80001000000 */
[----:B------:R-:W-:-:S05]  /*21ca0*/  IADD3 R4, R7, R4, RZ ;  /* 0x0000000407047210 */ /* 0x000fca0007ffe0ff */
[----:B------:R-:W0:Y:S02]  /*21cb0*/  SHFL.UP PT, R6, R4, 0x4, RZ ;  /* 0x0480000004067989 */ /* 0x000e2400000e00ff */
[----:B0-----:R-:W-:-:S05]  /*21cc0*/  SEL R3, R6, RZ, P3 ;  /* 0x000000ff06037207 */ /* 0x001fca0001800000 */
[----:B------:R-:W-:Y:S02]  /*21cd0*/  IMAD.IADD R3, R4, 0x1, R3 ;  /* 0x0000000104037824 */ /* 0x000fe400078e0203 */
[----:B------:R-:W-:-:S03]  /*21ce0*/  IMAD.MOV.U32 R4, RZ, RZ, RZ ;  /* 0x000000ffff047224 */ /* 0x000fc600078e00ff */
[----:B------:R-:W0:Y:S02]  /*21cf0*/  SHFL.UP PT, R2, R3, 0x8, RZ ;  /* 0x0500000003027989 */ /* 0x000e2400000e00ff */
[----:B0-----:R-:W-:-:S05]  /*21d00*/  SEL R2, R2, RZ, P4 ;  /* 0x000000ff02027207 */ /* 0x001fca0002000000 */
[----:B------:R-:W-:-:S05]  /*21d10*/  IMAD.IADD R7, R3, 0x1, R2 ;  /* 0x0000000103077824 */ /* 0x000fca00078e0202 */
[----:B------:R-:W0:Y:S02]  /*21d20*/  SHFL.UP PT, R2, R7, 0x10, RZ ;  /* 0x0600000007027989 */ /* 0x000e2400000e00ff */
[----:B0-----:R-:W-:-:S04]  /*21d30*/  SEL R2, R2, RZ, P5 ;  /* 0x000000ff02027207 */ /* 0x001fc80002800000 */
[----:B------:R-:W-:-:S05]  /*21d40*/  IADD3 R2, R7, R2, RZ ;  /* 0x0000000207027210 */ /* 0x000fca0007ffe0ff */
[----:B------:R-:W0:Y:S02]  /*21d50*/  SHFL.IDX PT, R6, R2, 0x1f, 0x1f ;  /* 0x03e01f0002067f89 */ /* 0x000e2400000e0000 */
[----:B0-----:R-:W-:-:S04]  /*21d60*/  IMAD R6, R6, UR5, RZ ;  /* 0x0000000506067c24 */ /* 0x001fc8000f8e02ff */
[----:B------:R-:W-:Y:S01]  /*21d70*/  IMAD.MOV.U32 R9, RZ, RZ, R6 ;  /* 0x000000ffff097224 */ /* 0x000fe200078e0006 */
[----:B-1----:R-:W-:-:S13]  /*21d80*/  ISETP.GT.AND P6, PT, R6, UR6, PT ;  /* 0x0000000606007c0c */ /* 0x002fda000bfc4270 */
[----:B------:R-:W-:Y:S05]  /*21d90*/  @P6 BRA `(.L_x_611) ;  /* 0x0000000000a46947 */ /* 0x000fea0003800000 */
[----:B------:R-:W0:Y:S01]  /*21da0*/  LDC R7, c[0x0][0xc14] ;  /* 0x00030500ff077b82 */ /* 0x000e220000000800 */
[----:B------:R-:W-:Y:S01]  /*21db0*/  MOV R6, R9 ;  /* 0x0000000900067202 */ /* 0x000fe20000000f00 */
[----:B------:R-:W-:Y:S01]  /*21dc0*/  UMOV UR4, URZ ;  /* 0x0000003f00047c82 */ /* 0x000fe20008000000 */
[----:B------:R-:W-:Y:S01]  /*21dd0*/  ULDC UR7, c[0x0][0xc14] ;  /* 0x0003050000077ab9 */ /* 0x000fe20000000800 */
[----:B------:R-:W-:-:S05]  /*21de0*/  ULDC UR5, c[0x0][0xc10] ;  /* 0x0003040000057ab9 */ /* 0x000fca0000000800 */
.L_x_615:
[----:B------:R-:W-:Y:S01]  /*21df0*/  IMAD.U32 R0, RZ, RZ, UR7 ;  /* 0x00000007ff007e24 */ /* 0x000fe2000f8e00ff */
[----:B------:R-:W-:-:S04]  /*21e00*/  UIADD3 UR4, UR4, 0x1f, URZ ;  /* 0x0000001f04047890 */ /* 0x000fc8000fffe03f */
[----:B------:R1:W-:Y:S02]  /*21e10*/  STL [R1+0xc], R0 ;  /* 0x00000c0001007387 */ /* 0x0003e40000100800 */
[----:B0-----:R-:W-:-:S13]  /*21e20*/  ISETP.LE.AND P6, PT, R7, UR4, PT ;  /* 0x0000000407007c0c */ /* 0x001fda000bfc3270 */
[----:B-1----:R-:W-:Y:S05]  /*21e30*/  @P6 BRA `(.L_x_612) ;  /* 0x00000004002c6947 */ /* 0x002fea0003800000 */
[----:B------:R-:W-:Y:S01]  /*21e40*/  VIADD R8, R5, UR4 ;  /* 0x0000000405087c36 */ /* 0x000fe20008000000 */
[----:B------:R-:W-:Y:S01]  /*21e50*/  BSSY B0, `(.L_x_613) ;  /* 0x0000007000007945 */ /* 0x000fe20003800000 */
[----:B------:R-:W-:-:S03]  /*21e60*/  MOV R0, RZ ;  /* 0x000000ff00007202 */ /* 0x000fc60000000f00 */
[----:B------:R-:W-:-:S13]  /*21e70*/  ISETP.GE.OR P6, PT, R8, R7, !P0 ;  /* 0x000000070800720c */ /* 0x000fda00047c6670 */
[----:B------:R-:W-:Y:S05]  /*21e80*/  @P6 BRA `(.L_x_614) ;  /* 0x00000000000c6947 */ /* 0x000fea0003800000 */
[----:B------:R-:W0:Y:S02]  /*21e90*/  LDC.64 R2, c[0x0][0xc58] ;  /* 0x00031600ff027b82 */ /* 0x000e240000000a00 */
[----:B0-----:R-:W-:-:S05]  /*21ea0*/  IMAD.WIDE R2, R8, 0x4, R2 ;  /* 0x0000000408027825 */ /* 0x001fca00078e0202 */
[----:B------:R0:W5:Y:S02]  /*21eb0*/  LDG.E R0, desc[UR54][R2.64] ;  /* 0x0000003602007981 */ /* 0x000164000c1e1900 */
.L_x_614:
[----:B------:R-:W-:Y:S05]  /*21ec0*/  BSYNC B0 ;  /* 0x0000000000007941 */ /* 0x000fea0003800000 */
.L_x_613:
[----:B0----5:R-:W0:Y:S02]  /*21ed0*/  SHFL.UP PT, R2, R0, 0x1, RZ ;  /* 0x0420000000027989 */ /* 0x021e2400000e00ff */
        /* <DEDUP_REMOVED lines=9> */
[----:B0-----:R-:W-:-:S05]  /*21f70*/  SEL R8, R8, RZ, P4 ;  /* 0x000000ff08087207 */ /* 0x001fca0002000000 */
[----:B------:R-:W-:-:S05]  /*21f80*/  IMAD.IADD R8, R9, 0x1, R8 ;  /* 0x0000000109087824 */ /* 0x000fca00078e0208 */
[----:B------:R-:W0:Y:S02]  /*21f90*/  SHFL.UP PT, R10, R8, 0x10, RZ ;  /* 0x06000000080a7989 */ /* 0x000e2400000e00ff */
[----:B0-----:R-:W-:-:S05]  /*21fa0*/  SEL R11, R10, RZ, P5 ;  /* 0x000000ff0a0b7207 */ /* 0x001fca0002800000 */
[----:B------:R-:W-:-:S05]  /*21fb0*/  IMAD.IADD R11, R8, 0x1, R11 ;  /* 0x00000001080b7824 */ /* 0x000fca00078e020b */
[----:B------:R-:W0:Y:S02]  /*21fc0*/  SHFL.IDX PT, R3, R11, 0x1f, 0x1f ;  /* 0x03e01f000b037f89 */ /* 0x000e2400000e0000 */
[----:B0-----:R-:W-:-:S05]  /*21fd0*/  IMAD R3, R3, UR5, RZ ;  /* 0x0000000503037c24 */ /* 0x001fca000f8e02ff */
[----:B------:R-:W-:-:S04]  /*21fe0*/  IADD3 R6, R3, R6, RZ ;  /* 0x0000000603067210 */ /* 0x000fc80007ffe0ff */
[----:B------:R-:W-:-:S13]  /*21ff0*/  ISETP.GT.AND P6, PT, R6, UR6, PT ;  /* 0x0000000606007c0c */ /* 0x000fda000bfc4270 */
[----:B------:R-:W-:Y:S05]  /*22000*/  @!P6 BRA `(.L_x_615) ;  /* 0xfffffffc0078e947 */ /* 0x000fea000383ffff */
[----:B------:R-:W-:Y:S02]  /*22010*/  IMAD.MOV.U32 R2, RZ, RZ, R11 ;  /* 0x000000ffff027224 */ /* 0x000fe400078e000b */
[----:B------:R-:W-:-:S07]  /*22020*/  IMAD.MOV.U32 R9, RZ, RZ, R3 ;  /* 0x000000ffff097224 */ /* 0x000fce00078e0003 */
.L_x_611:
[----:B------:R-:W-:-:S05]  /*22030*/  IADD3 R9, -R9, R6, RZ ;  /* 0x0000000609097210 */ /* 0x000fca0007ffe1ff */
[----:B------:R-:W-:-:S05]  /*22040*/  IMAD R3, R2, UR5, R9 ;  /* 0x0000000502037c24 */ /* 0x000fca000f8e0209 */
[----:B------:R-:W-:-:S13]  /*22050*/  ISETP.GT.AND P0, PT, R3, UR6, PT ;  /* 0x0000000603007c0c */ /* 0x000fda000bf04270 */
[----:B------:R-:W-:-:S04]  /*22060*/  VOTE.ANY R8, PT, !P0 ;  /* 0x0000000000087806 */ /* 0x000fc800040e0100 */
[----:B------:R-:W0:Y:S01]  /*22070*/  POPC R7, R8 ;  /* 0x0000000800077309 */ /* 0x000e220000000000 */
[----:B------:R-:W-:Y:S01]  /*22080*/  ISETP.NE.AND P0, PT, R8, RZ, PT ;  /* 0x000000ff0800720c */ /* 0x000fe20003f05270 */
[----:B0-----:R-:W0:Y:S02]  /*22090*/  SHFL.IDX PT, R0, R0, R7, 0x1f ;  /* 0x00001f0700007589 */ /* 0x001e2400000e0000 */
[----:B0-----:R-:W-:-:S04]  /*220a0*/  IABS R6, R0 ;  /* 0x0000000000067213 */ /* 0x001fc80000000000 */
[----:B------:R-:W0:Y:S08]  /*220b0*/  I2F.RP R10, R6 ;  /* 0x00000006000a7306 */ /* 0x000e300000209400 */
[----:B0-----:R-:W0:Y:S02]  /*220c0*/  MUFU.RCP R10, R10 ;  /* 0x0000000a000a7308 */ /* 0x001e240000001000 */
[----:B0-----:R-:W-:-:S06]  /*220d0*/  VIADD R3, R10, 0xffffffe ;  /* 0x0ffffffe0a037836 */ /* 0x001fcc0000000000 */
[----:B------:R-:W0:Y:S02]  /*220e0*/  F2I.FTZ.U32.TRUNC.NTZ R3, R3 ;  /* 0x0000000300037305 */ /* 0x000e24000021f000 */
[----:B0-----:R-:W-:Y:S01]  /*220f0*/  IMAD.MOV R13, RZ, RZ, -R3 ;  /* 0x000000ffff0d7224 */ /* 0x001fe200078e0a03 */
[----:B------:R-:W-:Y:S06]  /*22100*/  @!P0 BRA `(.L_x_616) ;  /* 0x0000000000088947 */ /* 0x000fec0003800000 */
[----:B------:R-:W-:-:S05]  /*22110*/  IADD3 R11, R7, -0x1, RZ ;  /* 0xffffffff070b7810 */ /* 0x000fca0007ffe0ff */
[----:B------:R0:W1:Y:S02]  /*22120*/  SHFL.IDX PT, R4, R2, R11, 0x1f ;  /* 0x00001f0b02047589 */ /* 0x00006400000e0000 */
.L_x_616:
[----:B-1----:R-:W-:Y:S02]  /*22130*/  IMAD R4, R4, UR5, R9 ;  /* 0x0000000504047c24 */ /* 0x002fe4000f8e0209 */
[----:B------:R-:W-:Y:S02]  /*22140*/  IMAD R9, R13, R6, RZ ;  /* 0x000000060d097224 */ /* 0x000fe400078e02ff */
[----:B0-----:R-:W-:Y:S01]  /*22150*/  IMAD.MOV.U32 R2, RZ, RZ, RZ ;  /* 0x000000ffff027224 */ /* 0x001fe200078e00ff */
[----:B------:R0:W-:Y:S03]  /*22160*/  STL [R1], R4 ;  /* 0x0000000401007387 */ /* 0x0001e60000100800 */
[----:B------:R-:W-:Y:S01]  /*22170*/  IMAD.HI.U32 R2, R3, R9, R2 ;  /* 0x0000000903027227 */ /* 0x000fe200078e0002 */
[----:B------:R-:W-:-:S04]  /*22180*/  IADD3 R9, -R4, UR6, RZ ;  /* 0x0000000604097c10 */ /* 0x000fc8000fffe1ff */
[----:B------:R-:W-:Y:S02]  /*22190*/  IABS R3, R9 ;  /* 0x0000000900037213 */ /* 0x000fe40000000000 */
[----:B0-----:R-:W-:-:S03]  /*221a0*/  IABS R4, R0 ;  /* 0x0000000000047213 */ /* 0x001fc60000000000 */
[----:B------:R-:W-:-:S04]  /*221b0*/  IMAD.HI.U32 R2, R2, R3, RZ ;  /* 0x0000000302027227 */ /* 0x000fc800078e00ff */
[----:B------:R-:W-:-:S04]  /*221c0*/  IMAD.MOV R4, RZ, RZ, -R4 ;  /* 0x000000ffff047224 */ /* 0x000fc800078e0a04 */
[----:B------:R-:W-:-:S05]  /*221d0*/  IMAD R3, R2, R4, R3 ;  /* 0x0000000402037224 */ /* 0x000fca00078e0203 */
[----:B------:R-:W-:-:S13]  /*221e0*/  ISETP.GT.U32.AND P1, PT, R6, R3, PT ;  /* 0x000000030600720c */ /* 0x000fda0003f24070 */
[-C--:B------:R-:W-:Y:S01]  /*221f0*/  @!P1 IADD3 R3, R3, -R6.reuse, RZ ;  /* 0x8000000603039210 */ /* 0x080fe20007ffe0ff */
[----:B------:R-:W-:Y:S01]  /*22200*/  @!P1 VIADD R2, R2, 0x1 ;  /* 0x0000000102029836 */ /* 0x000fe20000000000 */
[----:B------:R-:W-:Y:S02]  /*22210*/  ISETP.NE.AND P1, PT, R0, RZ, PT ;  /* 0x000000ff0000720c */ /* 0x000fe40003f25270 */
[----:B------:R-:W-:Y:S02]  /*22220*/  ISETP.GE.U32.AND P0, PT, R3, R6, PT ;  /* 0x000000060300720c */ /* 0x000fe40003f06070 */
[----:B------:R-:W-:-:S04]  /*22230*/  LOP3.LUT R3, R9, R0, RZ, 0x3c, !PT ;  /* 0x0000000009037212 */ /* 0x000fc800078e3cff */
[----:B------:R-:W-:-:S07]  /*22240*/  ISETP.GE.AND P2, PT, R3, RZ, PT ;  /* 0x000000ff0300720c */ /* 0x000fce0003f46270 */
[----:B------:R-:W-:-:S06]  /*22250*/  @P0 VIADD R2, R2, 0x1 ;  /* 0x0000000102020836 */ /* 0x000fcc0000000000 */
[----:B------:R-:W-:Y:S02]  /*22260*/  @!P2 IADD3 R2, -R2, RZ, RZ ;  /* 0x000000ff0202a210 */ /* 0x000fe40007ffe1ff */
[----:B------:R-:W-:-:S05]  /*22270*/  @!P1 LOP3.LUT R2, RZ, R0, RZ, 0x33, !PT ;  /* 0x00000000ff029212 */ /* 0x000fca00078e33ff */
[----:B------:R-:W-:-:S04]  /*22280*/  IMAD.MOV R3, RZ, RZ, -R2 ;  /* 0x000000ffff037224 */ /* 0x000fc800078e0a02 */
[----:B------:R-:W-:Y:S02]  /*22290*/  IMAD R3, R0, R3, R9 ;  /* 0x0000000300037224 */ /* 0x000fe400078e0209 */
[----:B------:R-:W-:-:S03]  /*222a0*/  VIADD R0, R7, UR4 ;  /* 0x0000000407007c36 */ /* 0x000fc60008000000 */
[----:B------:R1:W-:Y:S04]  /*222b0*/  STL [R1+0x4], R3 ;  /* 0x0000040301007387 */ /* 0x0003e80000100800 */
[----:B------:R1:W-:Y:S04]  /*222c0*/  STL [R1+0x8], R2 ;  /* 0x0000080201007387 */ /* 0x0003e80000100800 */
[----:B------:R1:W-:Y:S01]  /*222d0*/  STL [R1+0xc], R0 ;  /* 0x00000c0001007387 */ /* 0x0003e20000100800 */
[----:B------:R-:W-:Y:S05]  /*222e0*/  BRA `(.L_x_617) ;  /* 0x0000000000107947 */ /* 0x000fea0003800000 */
.L_x_612:
[----:B------:R-:W-:Y:S01]  /*222f0*/  MOV R0, UR6 ;  /* 0x0000000600007c02 */ /* 0x000fe20008000f00 */
[----:B------:R0:W-:Y:S04]  /*22300*/  STL [R1+0x4], RZ ;  /* 0x000004ff01007387 */ /* 0x0001e80000100800 */
[----:B------:R0:W-:Y:S04]  /*22310*/  STL [R1+0x8], RZ ;  /* 0x000008ff01007387 */ /* 0x0001e80000100800 */
[----:B------:R0:W-:Y:S02]  /*22320*/  STL [R1], R0 ;  /* 0x0000000001007387 */ /* 0x0001e40000100800 */
.L_x_617:
[----:B------:R-:W2:Y:S04]  /*22330*/  LDL R8, [R1] ;  /* 0x0000000001087983 */ /* 0x000ea80000100800 */
[----:B------:R-:W2:Y:S04]  /*22340*/  LDL R9, [R1+0x4] ;  /* 0x0000040001097983 */ /* 0x000ea80000100800 */
[----:B------:R-:W2:Y:S04]  /*22350*/  LDL R10, [R1+0x8] ;  /* 0x00000800010a7983 */ /* 0x000ea80000100800 */
[----:B------:R-:W2:Y:S01]  /*22360*/  LDL R11, [R1+0xc] ;  /* 0x00000c00010b7983 */ /* 0x000ea20000100800 */
[----:B------:R-:W-:-:S13]  /*22370*/  ISETP.NE.AND P0, PT, R5, RZ, PT ;  /* 0x000000ff0500720c */ /* 0x000fda0003f05270 */
[----:B-1----:R-:W1:Y:S01]  /*22380*/  @!P0 S2R R3, SR_CgaCtaId ;  /* 0x0000000000038919 */ /* 0x002e620000008800 */
[----:B0-----:R-:W-:-:S04]  /*22390*/  @!P0 MOV R0, 0x400 ;  /* 0x0000040000008802 */ /* 0x001fc80000000f00 */
[----:B-1----:R-:W-:-:S05]  /*223a0*/  @!P0 LEA R0, R3, R0, 0x18 ;  /* 0x0000000003008211 */ /* 0x002fca00078ec0ff */
[----:B--2---:R2:W-:Y:S01]  /*223b0*/  @!P0 STS.128 [R0+0x298d0], R8 ;  /* 0x0298d00800008388 */ /* 0x0045e20000000c00 */
[----:B------:R-:W-:Y:S06]  /*223c0*/  BAR.ARV 0x5, 0x180 ;  /* 0x0146000000007b1d */ /* 0x000fec0000002000 */
.L_x_610:
[----:B--2---:R-:W2:Y:S01]  /*223d0*/  LDL R0, [R1+0xc] ;  /* 0x00000c0001007983 */ /* 0x004ea20000100800 */
[----:B------:R-:W-:-:S03]  /*223e0*/  ULDC UR4, c[0x0][0xc14] ;  /* 0x0003050000047ab9 */ /* 0x000fc60000000800 */
[----:B------:R3:W-:Y:S01]  /*223f0*/  STL [R1+0x10], RZ ;  /* 0x000010ff01007387 */ /* 0x0007e20000100800 */
[----:B--2---:R-:W-:Y:S01]  /*22400*/  ISETP.GE.AND P0, PT, R0, UR4, PT ;  /* 0x0000000400007c0c */ /* 0x004fe2000bf06270 */
[----:B------:R-:W-:-:S05]  /*22410*/  IMAD.MOV.U32 R0, RZ, RZ, 0x1 ;  /* 0x00000001ff007424 */ /* 0x000fca00078e00ff */
[----:B------:R3:W-:Y:S04]  /*22420*/  STL [R1+0x1c], R0 ;  /* 0x00001c0001007387 */ /* 0x0007e80000100800 */
[----:B------:R3:W-:Y:S03]  /*22430*/  STL [R1+0x40], RZ ;  /* 0x000040ff01007387 */ /* 0x0007e60000100800 */
[----:B------:R-:W-:Y:S05]  /*22440*/  @P0 BRA `(.L_x_618) ;  /* 0x0000005400580947 */ /* 0x000fea0003800000 */
[----:B---3--:R-:W2:Y:S01]  /*22450*/  S2R R0, SR_TID.X ;  /* 0x0000000000007919 */ /* 0x008ea20000002100 */
[----:B------:R-:W-:Y:S01]  /*22460*/  BSSY B7, `(.L_x_618) ;  /* 0x0000554000077945 */ /* 0x000fe20003800000 */
[----:B------:R-:W-:Y:S01]  /*22470*/  ULDC UR38, c[0x0][0xc] ;  /* 0x0000030000267ab9 */ /* 0x000fe20000000800 */
[----:B------:R-:W-:Y:S01]  /*22480*/  ULOP3.LUT UR37, UR36, 0x1, URZ, 0xfc, !UPT ;  /* 0x0000000124257892 */ /* 0x000fe2000f8efc3f */
[----:B-1----:R-:W1:Y:S01]  /*22490*/  S2R R6, SR_TID.X ;  /* 0x0000000000067919 */ /* 0x002e620000002100 */
[----:B------:R-:W-:Y:S01]  /*224a0*/  ULOP3.LUT UR39, UR36, 0x2, URZ, 0xfc, !UPT ;  /* 0x0000000224277892 */ /* 0x000fe2000f8efc3f */
[----:B------:R-:W-:Y:S01]  /*224b0*/  ULDC.64 UR40, c[0x0][0x198] ;  /* 0x0000660000287ab9 */ /* 0x000fe20000000a00 */
[----:B--2---:R-:W-:Y:S02]  /*224c0*/  LOP3.LUT R0, R0, 0x7f, RZ, 0xc0, !PT ;  /* 0x0000007f00007812 */ /* 0x004fe400078ec0ff */
[----:B-1----:R-:W-:-:S03]  /*224d0*/  SHF.L.U32 R4, R6, 0x5, RZ ;  /* 0x0000000506047819 */ /* 0x002fc600000006ff */
[----:B------:R-:W-:Y:S01]  /*224e0*/  IMAD.SHL.U32 R0, R0, 0x10, RZ ;  /* 0x0000001000007824 */ /* 0x000fe200078e00ff */
[C---:B------:R-:W-:Y:S02]  /*224f0*/  SHF.L.U32 R7, R6.reuse, 0x2, RZ ;  /* 0x0000000206077819 */ /* 0x040fe400000006ff */
[----:B------:R-:W-:Y:S02]  /*22500*/  LOP3.LUT P0, RZ, R6, 0x4, RZ, 0xc0, !PT ;  /* 0x0000000406ff7812 */ /* 0x000fe4000780c0ff */
[----:B------:R-:W-:Y:S01]  /*22510*/  LOP3.LUT R3, R0, 0x600, RZ, 0xc0, !PT ;  /* 0x0000060000037812 */ /* 0x000fe200078ec0ff */
[----:B------:R-:W-:-:S03]  /*22520*/  IMAD.SHL.U32 R0, R6, 0x80, RZ ;  /* 0x0000008006007824 */ /* 0x000fc600078e00ff */
[----:B------:R-:W-:Y:S02]  /*22530*/  LOP3.LUT R5, R3, 0x60, R4, 0xf8, !PT ;  /* 0x0000006003057812 */ /* 0x000fe400078ef804 */
[----:B------:R-:W-:Y:S02]  /*22540*/  SHF.R.U32.HI R3, RZ, 0x1, R6 ;  /* 0x00000001ff037819 */ /* 0x000fe40000011606 */
[----:B0-----:R-:W-:Y:S02]  /*22550*/  LOP3.LUT R2, R0, 0x380, RZ, 0xc0, !PT ;  /* 0x0000038000027812 */ /* 0x001fe400078ec0ff */
[----:B------:R-:W-:Y:S02]  /*22560*/  LOP3.LUT R5, R5, 0x100, R4, 0xf8, !PT ;  /* 0x0000010005057812 */ /* 0x000fe400078ef804 */
[----:B------:R-:W-:Y:S02]  /*22570*/  LOP3.LUT R4, R4, 0x80, RZ, 0xc0, !PT ;  /* 0x0000008004047812 */ /* 0x000fe400078ec0ff */
[----:B------:R-:W-:Y:S01]  /*22580*/  LOP3.LUT R2, R2, 0x30, R3, 0xf8, !PT ;  /* 0x0000003002027812 */ /* 0x000fe200078ef803 */
[----:B------:R-:W-:Y:S01]  /*22590*/  IMAD.SHL.U32 R3, R6, 0x10, RZ ;  /* 0x0000001006037824 */ /* 0x000fe200078e00ff */
[----:B------:R-:W-:-:S04]  /*225a0*/  LOP3.LUT R4, R4, 0x10, R6, 0xf8, !PT ;  /* 0x0000001004047812 */ /* 0x000fc800078ef806 */
[----:B------:R-:W-:Y:S02]  /*225b0*/  LOP3.LUT R3, R2, 0x70, R3, 0x78, !PT ;  /* 0x0000007002037812 */ /* 0x000fe400078e7803 */
[----:B------:R-:W-:Y:S02]  /*225c0*/  LOP3.LUT R4, R4, 0x10, R7, 0x78, !PT ;  /* 0x0000001004047812 */ /* 0x000fe400078e7807 */
[----:B------:R-:W-:Y:S02]  /*225d0*/  LOP3.LUT R2, R3, 0xc00, R0, 0xf8, !PT ;  /* 0x00000c0003027812 */ /* 0x000fe400078ef800 */
[----:B------:R-:W-:-:S03]  /*225e0*/  LOP3.LUT R0, R5, R4, RZ, 0xfc, !PT ;  /* 0x0000000405007212 */ /* 0x000fc600078efcff */
[----:B------:R-:W-:Y:S04]  /*225f0*/  STL [R1+0x34], R2 ;  /* 0x0000340201007387 */ /* 0x000fe80000100800 */
[----:B------:R0:W-:Y:S04]  /*22600*/  STL [R1+0x30], R0 ;  /* 0x0000300001007387 */ /* 0x0001e80000100800 */
[----:B------:R1:W-:Y:S01]  /*22610*/  STL [R1+0x40], RZ ;  /* 0x000040ff01007387 */ /* 0x0003e20000100800 */
[----:B0-----:R-:W-:-:S05]  /*22620*/  IMAD.MOV.U32 R0, RZ, RZ, 0x40 ;  /* 0x00000040ff007424 */ /* 0x001fca00078e00ff */
[----:B------:R-:W-:Y:S01]  /*22630*/  SEL R2, R0, 0xffffffc0, !P0 ;  /* 0xffffffc000027807 */ /* 0x000fe20004000000 */
[----:B------:R-:W-:-:S05]  /*22640*/  IMAD.MOV.U32 R0, RZ, RZ, 0x1 ;  /* 0x00000001ff007424 */ /* 0x000fca00078e00ff */
[----:B------:R1:W-:Y:S04]  /*22650*/  STL [R1+0x20], R0 ;  /* 0x0000200001007387 */ /* 0x0003e80000100800 */
[----:B------:R1:W-:Y:S04]  /*22660*/  STL [R1+0x14], RZ ;  /* 0x000014ff01007387 */ /* 0x0003e80000100800 */
[----:B------:R1:W-:Y:S04]  /*22670*/  STL [R1+0x10], RZ ;  /* 0x000010ff01007387 */ /* 0x0003e80000100800 */
[----:B------:R1:W-:Y:S02]  /*22680*/  STL [R1+0x1c], R0 ;  /* 0x00001c0001007387 */ /* 0x0003e40000100800 */
.L_x_721:
[----:B-1----:R-:W2:Y:S01]  /*22690*/  LDL R0, [R1+0xc] ;  /* 0x00000c0001007983 */ /* 0x002ea20000100800 */
[----:B------:R-:W2:Y:S01]  /*226a0*/  LDC.64 R16, c[0x0][0xc60] ;  /* 0x00031800ff107b82 */ /* 0x000ea20000000a00 */
[----:B------:R-:W-:Y:S05]  /*226b0*/  YIELD ;  /* 0x0000000000007946 */ /* 0x000fea0003800000 */
[----:B------:R-:W-:Y:S01]  /*226c0*/  ULDC.64 UR4, c[0x0][0xa28] ;  /* 0x00028a0000047ab9 */ /* 0x000fe20000000a00 */
[----:B------:R-:W-:Y:S01]  /*226d0*/  ULDC.64 UR6, c[0x0][0xa00] ;  /* 0x0002800000067ab9 */ /* 0x000fe20000000a00 */
[----:B------:R-:W-:Y:S01]  /*226e0*/  ISETP.NE.U32.AND P0, PT, RZ, UR4, PT ;  /* 0x00000004ff007c0c */ /* 0x000fe2000bf05070 */
[----:B--2---:R-:W-:-:S06]  /*226f0*/  IMAD.WIDE R16, R0, 0x4, R16 ;  /* 0x0000000400107825 */ /* 0x004fcc00078e0210 */
[----:B------:R-:W2:Y:S01]  /*22700*/  LDG.E R16, desc[UR54][R16.64] ;  /* 0x0000003610107981 */ /* 0x000ea2000c1e1900 */
[----:B------:R-:W-:Y:S02]  /*22710*/  ISETP.NE.AND.EX P0, PT, RZ, UR5, PT, P0 ;  /* 0x00000005ff007c0c */ /* 0x000fe4000bf05300 */
[----:B------:R-:W-:Y:S02]  /*22720*/  ISETP.NE.U32.AND P1, PT, RZ, UR6, PT ;  /* 0x00000006ff007c0c */ /* 0x000fe4000bf25070 */
[----:B------:R-:W-:Y:S02]  /*22730*/  MOV R0, RZ ;  /* 0x000000ff00007202 */ /* 0x000fe40000000f00 */
[----:B------:R-:W-:Y:S01]  /*22740*/  ISETP.NE.AND.EX P1, PT, RZ, UR7, PT, P1 ;  /* 0x00000007ff007c0c */ /* 0x000fe2000bf25310 */
[----:B0-----:R-:W-:Y:S01]  /*22750*/  IMAD.MOV.U32 R4, RZ, RZ, RZ ;  /* 0x000000ffff047224 */ /* 0x001fe200078e00ff */
[----:B------:R-:W-:Y:S01]  /*22760*/  MOV R10, RZ ;  /* 0x000000ff000a7202 */ /* 0x000fe20000000f00 */
[----:B------:R-:W-:Y:S01]  /*22770*/  IMAD.MOV.U32 R8, RZ, RZ, RZ ;  /* 0x000000ffff087224 */ /* 0x000fe200078e00ff */
[----:B--2---:R-:W-:-:S03]  /*22780*/  SHF.R.S32.HI R18, RZ, 0x1f, R16 ;  /* 0x0000001fff127819 */ /* 0x004fc60000011410 */
[----:B------:R-:W-:-:S04]  /*22790*/  @P0 LEA R2, P2, R16, UR4, 0x2 ;  /* 0x0000000410020c11 */ /* 0x000fc8000f8410ff */
[C---:B------:R-:W-:Y:S01]  /*227a0*/  @P0 LEA.HI.X R3, R16.reuse, UR5, R18, 0x2, P2 ;  /* 0x0000000510030c11 */ /* 0x040fe200090f1412 */
[----:B------:R-:W-:Y:S01]  /*227b0*/  IMAD.SHL.U32 R17, R16, 0x4, RZ ;  /* 0x0000000410117824 */ /* 0x000fe200078e00ff */
[----:B------:R-:W-:-:S03]  /*227c0*/  ULDC.64 UR4, c[0x0][0xa08] ;  /* 0x0002820000047ab9 */ /* 0x000fc60000000a00 */
[----:B------:R0:W5:Y:S02]  /*227d0*/  @P0 LDG.E R0, desc[UR54][R2.64] ;  /* 0x0000003602000981 */ /* 0x000164000c1e1900 */
[----:B0-----:R-:W-:-:S04]  /*227e0*/  @P1 LEA R2, P0, R16, UR6, 0x2 ;  /* 0x0000000610021c11 */ /* 0x001fc8000f8010ff */
[----:B------:R-:W-:Y:S01]  /*227f0*/  @P1 LEA.HI.X R3, R16, UR7, R18, 0x2, P0 ;  /* 0x0000000710031c11 */ /* 0x000fe200080f1412 */
[----:B------:R-:W-:-:S04]  /*22800*/  ULDC.64 UR6, c[0x0][0xa10] ;  /* 0x0002840000067ab9 */ /* 0x000fc80000000a00 */
[----:B------:R0:W2:Y:S01]  /*22810*/  @P1 LDG.E R4, desc[UR54][R2.64] ;  /* 0x0000003602041981 */ /* 0x0000a2000c1e1900 */
[----:B------:R-:W-:Y:S02]  /*22820*/  ISETP.NE.U32.AND P1, PT, RZ, UR6, PT ;  /* 0x00000006ff007c0c */ /* 0x000fe4000bf25070 */
[----:B------:R-:W-:Y:S02]  /*22830*/  SHF.L.U64.HI R18, R16, 0x2, R18 ;  /* 0x0000000210127819 */ /* 0x000fe40000010212 */
[----:B------:R-:W-:Y:S02]  /*22840*/  ISETP.NE.AND.EX P1, PT, RZ, UR7, PT, P1 ;  /* 0x00000007ff007c0c */ /* 0x000fe4000bf25310 */
[----:B0-----:R-:W-:-:S04]  /*22850*/  IADD3 R2, P0, R17, UR6, RZ ;  /* 0x0000000611027c10 */ /* 0x001fc8000ff1e0ff */
[----:B------:R-:W-:Y:S01]  /*22860*/  IADD3.X R3, R18, UR7, RZ, P0, !PT ;  /* 0x0000000712037c10 */ /* 0x000fe200087fe4ff */
[----:B------:R-:W-:Y:S01]  /*22870*/  ULDC.64 UR6, c[0x0][0xa20] ;  /* 0x0002880000067ab9 */ /* 0x000fe20000000a00 */
[----:B------:R-:W-:-:S05]  /*22880*/  ISETP.NE.U32.AND P0, PT, RZ, UR4, PT ;  /* 0x00000004ff007c0c */ /* 0x000fca000bf05070 */
[----:B------:R-:W5:Y:S04]  /*22890*/  @P1 LDG.E R10, desc[UR54][R2.64] ;  /* 0x00000036020a1981 */ /* 0x000f68000c1e1900 */
[----:B------:R-:W5:Y:S04]  /*228a0*/  @P1 LDG.E R11, desc[UR54][R2.64] ;  /* 0x00000036020b1981 */ /* 0x000f68000c1e1900 */
[----:B------:R0:W5:Y:S01]  /*228b0*/  @P1 LDG.E R9, desc[UR54][R2.64+0x4] ;  /* 0x0000043602091981 */ /* 0x000162000c1e1900 */
[----:B------:R-:W-:Y:S02]  /*228c0*/  ISETP.NE.AND.EX P0, PT, RZ, UR5, PT, P0 ;  /* 0x00000005ff007c0c */ /* 0x000fe4000bf05300 */
[----:B0-----:R-:W-:-:S04]  /*228d0*/  IADD3 R2, P2, R17, UR4, RZ ;  /* 0x0000000411027c10 */ /* 0x001fc8000ff5e0ff */
[----:B------:R-:W-:Y:S01]  /*228e0*/  IADD3.X R3, R18, UR5, RZ, P2, !PT ;  /* 0x0000000512037c10 */ /* 0x000fe200097fe4ff */
[----:B------:R-:W-:Y:S01]  /*228f0*/  ULDC.64 UR4, c[0x0][0x3f8] ;  /* 0x0000fe0000047ab9 */ /* 0x000fe20000000a00 */
[----:B------:R-:W-:Y:S01]  /*22900*/  ISETP.NE.U32.AND P2, PT, RZ, UR6, PT ;  /* 0x00000006ff007c0c */ /* 0x000fe2000bf45070 */
[----:B------:R-:W-:-:S04]  /*22910*/  UISETP.NE.U32.AND UP0, UPT, UR4, URZ, UPT ;  /* 0x0000003f0400728c */ /* 0x000fc8000bf05070 */
[----:B------:R0:W5:Y:S01]  /*22920*/  @P0 LDG.E R8, desc[UR54][R2.64] ;  /* 0x0000003602080981 */ /* 0x000162000c1e1900 */
[----:B------:R-:W-:Y:S01]  /*22930*/  ISETP.NE.AND.EX P2, PT, RZ, UR7, PT, P2 ;  /* 0x00000007ff007c0c */ /* 0x000fe2000bf45320 */
[----:B------:R-:W-:Y:S01]  /*22940*/  UISETP.NE.AND.EX UP0, UPT, UR5, URZ, UPT, UP0 ;  /* 0x0000003f0500728c */ /* 0x000fe2000bf05300 */
[----:B------:R-:W-:Y:S02]  /*22950*/  ULDC UR4, c[0x0][0x404] ;  /* 0x0001010000047ab9 */ /* 0x000fe40000000800 */
[----:B------:R-:W-:Y:S01]  /*22960*/  ULDC UR5, c[0x0][0x2e0] ;  /* 0x0000b80000057ab9 */ /* 0x000fe20000000800 */
[----:B------:R-:W-:-:S04]  /*22970*/  USEL UR4, UR4, 0x1, UP0 ;  /* 0x0000000104047887 */ /* 0x000fc80008000000 */
[----:B------:R-:W-:-:S04]  /*22980*/  UIMAD UR4, UR4, UR5, URZ ;  /* 0x00000005040472a4 */ /* 0x000fc8000f8e023f */
[----:B------:R-:W-:Y:S02]  /*22990*/  @P2 IADD3 R6, P3, R17, UR6, RZ ;  /* 0x0000000611062c10 */ /* 0x000fe4000ff7e0ff */
[----:B------:R-:W-:Y:S02]  /*229a0*/  IMAD.U32 R5, RZ, RZ, UR4 ;  /* 0x00000004ff057e24 */ /* 0x000fe4000f8e00ff */
[----:B------:R-:W-:-:S05]  /*229b0*/  @P2 IADD3.X R7, R18, UR7, RZ, P3, !PT ;  /* 0x0000000712072c10 */ /* 0x000fca0009ffe4ff */
[----:B------:R0:W5:Y:S01]  /*229c0*/  @P2 LDG.E R5, desc[UR54][R6.64] ;  /* 0x0000003606052981 */ /* 0x000162000c1e1900 */
[----:B------:R-:W-:-:S03]  /*229d0*/  ULDC UR4, c[0x0][0x338] ;  /* 0x0000ce0000047ab9 */ /* 0x000fc60000000800 */
[----:B--2---:R1:W-:Y:S02]  /*229e0*/  STL [R1+0x28], R4 ;  /* 0x0000280401007387 */ /* 0x0043e40000100800 */
[----:B-1----:R-:W-:Y:S01]  /*229f0*/  MOV R4, UR4 ;  /* 0x0000000400047c02 */ /* 0x002fe20008000f00 */
[----:B0-----:R-:W-:Y:S06]  /*22a00*/  @P2 BRA `(.L_x_619) ;  /* 0x0000000000102947 */ /* 0x001fec0003800000 */
[----:B------:R-:W-:Y:S05]  /*22a10*/  @!P0 BRA `(.L_x_619) ;  /* 0x00000000000c8947 */ /* 0x000fea0003800000 */
[----:B-----5:R-:W2:Y:S04]  /*22a20*/  LDG.E R5, desc[UR54][R2.64] ;  /* 0x0000003602057981 */ /* 0x020ea8000c1e1900 */
[----:B------:R-:W2:Y:S02]  /*22a30*/  LDG.E R2, desc[UR54][R2.64+0x4] ;  /* 0x0000043602027981 */ /* 0x000ea4000c1e1900 */
[----:B--2---:R-:W-:-:S07]  /*22a40*/  IMAD.IADD R5, R2, 0x1, -R5 ;  /* 0x0000000102057824 */ /* 0x004fce00078e0a05 */
.L_x_619:
[----:B-----5:R-:W-:Y:S01]  /*22a50*/  IADD3 R5, -R0, R5, RZ ;  /* 0x0000000500057210 */ /* 0x020fe20007ffe1ff */
[----:B------:R-:W-:Y:S01]  /*22a60*/  @P1 IMAD.IADD R4, R9, 0x1, -R11 ;  /* 0x0000000109041824 */ /* 0x000fe200078e0a0b */
[----:B------:R-:W-:Y:S01]  /*22a70*/  IADD3 R0, R8, R0, RZ ;  /* 0x0000000008007210 */ /* 0x000fe20007ffe0ff */
[----:B------:R-:W-:Y:S02]  /*22a80*/  BSSY B0, `(.L_x_620) ;  /* 0x0000137000007945 */ /* 0x000fe40003800000 */
[----:B------:R-:W-:-:S04]  /*22a90*/  IMAD.IADD R19, R5, 0x1, R4 ;  /* 0x0000000105137824 */ /* 0x000fc800078e0204 */
[----:B------:R-:W-:-:S04]  /*22aa0*/  VIADD R2, R19, 0x9f ;  /* 0x0000009f13027836 */ /* 0x000fc80000000000 */
[----:B------:R-:W-:-:S05]  /*22ab0*/  IMAD.HI R2, R2, 0x66666667, RZ ;  /* 0x6666666702027827 */ /* 0x000fca00078e02ff */
[----:B------:R-:W-:-:S04]  /*22ac0*/  SHF.R.U32.HI R3, RZ, 0x1f, R2 ;  /* 0x0000001fff037819 */ /* 0x000fc80000011602 */
[----:B------:R-:W-:-:S05]  /*22ad0*/  LEA.HI.SX32 R6, R2, R3, 0x1a ;  /* 0x0000000302067211 */ /* 0x000fca00078fd2ff */
[----:B------:R-:W-:Y:S01]  /*22ae0*/  IMAD R2, R6, 0xa0, -R5 ;  /* 0x000000a006027824 */ /* 0x000fe200078e0a05 */
[----:B------:R-:W-:Y:S01]  /*22af0*/  IADD3 R5, -R5, RZ, RZ ;  /* 0x000000ff05057210 */ /* 0x000fe20007ffe1ff */
[----:B------:R0:W-:Y:S03]  /*22b00*/  STL [R1+0x3c], R6 ;  /* 0x00003c0601007387 */ /* 0x0001e60000100800 */
[----:B------:R-:W-:Y:S01]  /*22b10*/  VIMNMX R4, R2, R4, PT ;  /* 0x0000000402047248 */ /* 0x000fe20003fe0100 */
[----:B------:R0:W-:Y:S01]  /*22b20*/  STL [R1+0x2c], R0 ;  /* 0x00002c0001007387 */ /* 0x0001e20000100800 */
[----:B------:R-:W-:-:S04]  /*22b30*/  VIMNMX R2, RZ, R5, !PT ;  /* 0x00000005ff027248 */ /* 0x000fc80007fe0100 */
[----:B------:R-:W-:Y:S01]  /*22b40*/  ISETP.GT.AND P0, PT, R4, R2, PT ;  /* 0x000000020400720c */ /* 0x000fe20003f04270 */
[----:B------:R-:W-:-:S05]  /*22b50*/  IMAD.WIDE.U32 R2, R2, -0x33333333, RZ ;  /* 0xcccccccd02027825 */ /* 0x000fca00078e00ff */
[----:B------:R-:W-:-:S07]  /*22b60*/  SHF.R.U32.HI R3, RZ, 0x7, R3 ;  /* 0x00000007ff037819 */ /* 0x000fce0000011603 */
[----:B------:R-:W-:-:S04]  /*22b70*/  @P0 VIADD R4, R4, 0x9f ;  /* 0x0000009f04040836 */ /* 0x000fc80000000000 */
[----:B------:R-:W-:-:S04]  /*22b80*/  @P0 IMAD.HI R2, R4, 0x66666667, RZ ;  /* 0x6666666704020827 */ /* 0x000fc800078e02ff */
[----:B------:R-:W-:Y:S01]  /*22b90*/  IMAD.MOV.U32 R4, RZ, RZ, R3 ;  /* 0x000000ffff047224 */ /* 0x000fe200078e0003 */
[----:B------:R-:W-:-:S04]  /*22ba0*/  @P0 SHF.R.U32.HI R5, RZ, 0x1f, R2 ;  /* 0x0000001fff050819 */ /* 0x000fc80000011602 */
[----:B------:R-:W-:Y:S02]  /*22bb0*/  @P0 LEA.HI.SX32 R4, R2, R5, 0x1a ;  /* 0x0000000502040211 */ /* 0x000fe400078fd2ff */
[----:B------:R-:W-:Y:S02]  /*22bc0*/  PLOP3.LUT P0, PT, PT, PT, PT, 0x80, 0x0 ;  /* 0x000000000000781c */ /* 0x000fe40003f0f070 */
[----:B------:R-:W-:-:S13]  /*22bd0*/  ISETP.GT.AND P2, PT, R4, R3, PT ;  /* 0x000000030400720c */ /* 0x000fda0003f44270 */
[----:B0-----:R-:W-:Y:S05]  /*22be0*/  @!P2 BRA `(.L_x_621) ;  /* 0x000000100080a947 */ /* 0x001fea0003800000 */
[----:B------:R-:W2:Y:S01]  /*22bf0*/  LDL R6, [R1+0x8] ;  /* 0x0000080001067983 */ /* 0x000ea20000100800 */
[----:B------:R-:W0:Y:S01]  /*22c00*/  LDC R0, c[0x0][0x428] ;  /* 0x00010a00ff007b82 */ /* 0x000e220000000800 */
[----:B------:R-:W-:Y:S01]  /*22c10*/  UMOV UR4, 0xffffffff ;  /* 0xffffffff00047882 */ /* 0x000fe20000000000 */
[----:B0-----:R-:W-:-:S13]  /*22c20*/  ISETP.NE.AND P0, PT, R0, 0x1, PT ;  /* 0x000000010000780c */ /* 0x001fda0003f05270 */
[----:B------:R-:W2:Y:S08]  /*22c30*/  @P0 LDC R0, c[0x0][0x42c] ;  /* 0x00010b00ff000b82 */ /* 0x000eb00000000800 */
[----:B------:R-:W0:Y:S01]  /*22c40*/  @P0 LDC R5, c[0x0][0x430] ;  /* 0x00010c00ff050b82 */ /* 0x000e220000000800 */
[----:B--2---:R-:W-:-:S04]  /*22c50*/  @P0 IMAD.HI.U32 R0, R6, R0, RZ ;  /* 0x0000000006000227 */ /* 0x004fc800078e00ff */
[----:B------:R-:W-:Y:S01]  /*22c60*/  IMAD.MOV.U32 R2, RZ, RZ, R6 ;  /* 0x000000ffff027224 */ /* 0x000fe200078e0006 */
[----:B0-----:R-:W-:Y:S02]  /*22c70*/  @P0 SHF.R.U32.HI R2, RZ, R5, R0 ;  /* 0x00000005ff020219 */ /* 0x001fe40000011600 */
[----:B------:R-:W-:Y:S01]  /*22c80*/  SEL R0, R16, RZ, !P1 ;  /* 0x000000ff10007207 */ /* 0x000fe20004800000 */
[----:B------:R-:W-:Y:S06]  /*22c90*/  BRA.DIV UR4, `(.L_x_622) ;  /* 0x0000006a04807947 */ /* 0x000fec000b800000 */
[----:B------:R-:W0:Y:S02]  /*22ca0*/  S2R R5, SR_TID.X ;  /* 0x0000000000057919 */ /* 0x000e240000002100 */
[----:B0-----:R-:W-:-:S04]  /*22cb0*/  SHF.R.U32.HI R5, RZ, 0x5, R5 ;  /* 0x00000005ff057819 */ /* 0x001fc80000011605 */
[----:B------:R-:W-:-:S05]  /*22cc0*/  LOP3.LUT R5, R5, 0x3, RZ, 0xc0, !PT ;  /* 0x0000000305057812 */ /* 0x000fca00078ec0ff */
[----:B------:R0:W1:Y:S02]  /*22cd0*/  SHFL.IDX PT, R14, R5, RZ, 0x1f ;  /* 0x00001fff050e7589 */ /* 0x00006400000e0000 */
.L_x_804:
[----:B-1----:R-:W-:Y:S02]  /*22ce0*/  ISETP.NE.AND P0, PT, R14, RZ, PT ;  /* 0x000000ff0e00720c */ /* 0x002fe40003f05270 */
[----:B------:R-:W-:-:S11]  /*22cf0*/  PLOP3.LUT P6, PT, PT, PT, PT, 0x8, 0x0 ;  /* 0x000000000000781c */ /* 0x000fd60003fce170 */
[----:B------:R-:W-:Y:S05]  /*22d00*/  @P0 BRA `(.L_x_623) ;  /* 0x00000000000c0947 */ /* 0x000fea0003800000 */
[----:B------:R-:W-:-:S03]  /*22d10*/  UMOV UR4, 0xffffffff ;  /* 0xffffffff00047882 */ /* 0x000fc60000000000 */
[----:B------:R-:W-:Y:S05]  /*22d20*/  BRA.DIV UR4, `(.L_x_624) ;  /* 0x0000006a04907947 */ /* 0x000fea000b800000 */
[----:B------:R-:W-:-:S13]  /*22d30*/  ELECT P6, URZ, PT ;  /* 0x00000000003f782f */ /* 0x000fda00038c0000 */
.L_x_623:
[----:B0-----:R-:W2:Y:S01]  /*22d40*/  LDL R5, [R1+0x40] ;  /* 0x0000400001057983 */ /* 0x001ea20000100800 */
[----:B------:R-:W-:Y:S01]  /*22d50*/  BSSY B1, `(.L_x_625) ;  /* 0x000000b000017945 */ /* 0x000fe20003800000 */
[----:B------:R-:W0:Y:S01]  /*22d60*/  S2R R11, SR_CgaCtaId ;  /* 0x00000000000b7919 */ /* 0x000e220000008800 */
[----:B--2---:R-:W-:-:S05]  /*22d70*/  VIADD R5, R5, 0x1 ;  /* 0x0000000105057836 */ /* 0x004fca0000000000 */
[----:B------:R-:W-:-:S04]  /*22d80*/  LEA.HI R6, R5, R5, RZ, 0x1 ;  /* 0x0000000505067211 */ /* 0x000fc800078f08ff */
[----:B------:R-:W-:-:S04]  /*22d90*/  LOP3.LUT R6, R6, 0xfffffffe, RZ, 0xc0, !PT ;  /* 0xfffffffe06067812 */ /* 0x000fc800078ec0ff */
[----:B------:R-:W-:Y:S02]  /*22da0*/  IADD3 R5, R5, -R6, RZ ;  /* 0x8000000605057210 */ /* 0x000fe40007ffe0ff */
[----:B------:R-:W-:Y:S02]  /*22db0*/  MOV R6, 0x400 ;  /* 0x0000040000067802 */ /* 0x000fe40000000f00 */
[----:B------:R-:W-:Y:S02]  /*22dc0*/  SHF.L.U32 R5, R5, 0x1f, RZ ;  /* 0x0000001f05057819 */ /* 0x000fe400000006ff */
[----:B0-----:R-:W-:-:S04]  /*22dd0*/  LEA R11, R11, R6, 0x18 ;  /* 0x000000060b0b7211 */ /* 0x001fc800078ec0ff */
[----:B------:R-:W0:Y:S02]  /*22de0*/  SYNCS.PHASECHK.TRANS64.TRYWAIT P0, [R11+URZ+0x29820], R5 ;  /* 0x029820050b0075a7 */ /* 0x000e24000800017f */
[----:B0-----:R-:W-:Y:S05]  /*22df0*/  @!P0 BRA `(.L_x_626) ;  /* 0x00000068007c8947 */ /* 0x001fea0003800000 */
.L_x_807:
[----:B------:R-:W-:Y:S05]  /*22e00*/  BSYNC B1 ;  /* 0x0000000000017941 */ /* 0x000fea0003800000 */
.L_x_625:
[----:B------:R-:W-:Y:S04]  /*22e10*/  BSSY B1, `(.L_x_627) ;  /* 0x0000070000017945 */ /* 0x000fe80003800000 */
[----:B------:R-:W-:Y:S05]  /*22e20*/  @!P6 BRA `(.L_x_628) ;  /* 0x0000000400b8e947 */ /* 0x000fea0003800000 */
[----:B------:R-:W2:Y:S04]  /*22e30*/  LDL R8, [R1+0x14] ;  /* 0x0000140001087983 */ /* 0x000ea80000100800 */
[----:B------:R-:W3:Y:S01]  /*22e40*/  LDL R7, [R1+0x20] ;  /* 0x0000200001077983 */ /* 0x000ee20000100800 */
[----:B------:R-:W1:Y:S01]  /*22e50*/  S2R R6, SR_TID.X ;  /* 0x0000000000067919 */ /* 0x000e620000002100 */
[----:B------:R-:W-:Y:S01]  /*22e60*/  BSSY B2, `(.L_x_629) ;  /* 0x0000007000027945 */ /* 0x000fe20003800000 */
[----:B-1----:R-:W-:-:S04]  /*22e70*/  LOP3.LUT R6, R6, 0x7f, RZ, 0xc0, !PT ;  /* 0x0000007f06067812 */ /* 0x002fc800078ec0ff */
[----:B------:R-:W-:Y:S01]  /*22e80*/  ISETP.NE.AND P1, PT, R6, RZ, PT ;  /* 0x000000ff0600720c */ /* 0x000fe20003f25270 */
[----:B--2---:R-:W-:Y:S01]  /*22e90*/  IMAD R8, R8, 0x8, R11 ;  /* 0x0000000808087824 */ /* 0x004fe200078e020b */
[----:B---3--:R-:W-:-:S04]  /*22ea0*/  SHF.L.U32 R12, R7, 0x1f, RZ ;  /* 0x0000001f070c7819 */ /* 0x008fc800000006ff */
[----:B------:R-:W1:Y:S02]  /*22eb0*/  SYNCS.PHASECHK.TRANS64.TRYWAIT P0, [R8+URZ+0x298a0], R12 ;  /* 0x0298a00c080075a7 */ /* 0x000e64000800017f */
[----:B-1----:R-:W-:Y:S05]  /*22ec0*/  @!P0 BRA `(.L_x_630) ;  /* 0x00000068005c8947 */ /* 0x002fea0003800000 */
.L_x_808:
[----:B------:R-:W-:Y:S05]  /*22ed0*/  BSYNC B2 ;  /* 0x0000000000027941 */ /* 0x000fea0003800000 */
.L_x_629:
[----:B------:R-:W-:Y:S04]  /*22ee0*/  BSSY B2, `(.L_x_631) ;  /* 0x0000009000027945 */ /* 0x000fe80003800000 */
[----:B------:R-:W-:Y:S05]  /*22ef0*/  @P1 BRA `(.L_x_632) ;  /* 0x00000000001c1947 */ /* 0x000fea0003800000 */
[----:B0-----:R-:W0:Y:S02]  /*22f00*/  S2R R5, SR_TID.X ;  /* 0x0000000000057919 */ /* 0x001e240000002100 */
[----:B0-----:R-:W-:Y:S01]  /*22f10*/  LOP3.LUT R6, R5, 0x1f, RZ, 0xc0, !PT ;  /* 0x0000001f05067812 */ /* 0x001fe200078ec0ff */
[----:B------:R-:W-:-:S03]  /*22f20*/  IMAD.MOV.U32 R5, RZ, RZ, 0x7800 ;  /* 0x00007800ff057424 */ /* 0x000fc600078e00ff */
[----:B------:R-:W-:Y:S01]  /*22f30*/  ISETP.NE.AND P0, PT, R6, RZ, PT ;  /* 0x000000ff0600720c */ /* 0x000fe20003f05270 */
[----:B------:R2:W-:-:S12]  /*22f40*/  SYNCS.ARRIVE.TRANS64 RZ, [R8+URZ+0x29890], R5 ;  /* 0x0298900508ff79a7 */ /* 0x0005d8000800003f */
[----:B--2---:R-:W-:Y:S05]  /*22f50*/  @!P0 BRA `(.L_x_632) ;  /* 0x0000000000048947 */ /* 0x004fea0003800000 */
[----:B------:R-:W-:Y:S01]  /*22f60*/  BPT.TRAP 0x1 ;  /* 0x000000040000795c */ /* 0x000fe20000300000 */
.L_x_632:
[----:B------:R-:W-:Y:S05]  /*22f70*/  BSYNC B2 ;  /* 0x0000000000027941 */ /* 0x000fea0003800000 */
.L_x_631:
[----:B0-----:R-:W2:Y:S01]  /*22f80*/  LDL R5, [R1+0x14] ;  /* 0x0000140001057983 */ /* 0x001ea20000100800 */
[----:B------:R-:W-:Y:S01]  /*22f90*/  MOV R13, RZ ;  /* 0x000000ff000d7202 */ /* 0x000fe20000000f00 */
[----:B------:R-:W-:Y:S01]  /*22fa0*/  IMAD R6, R4, 0xa0, R10 ;  /* 0x000000a004067824 */ /* 0x000fe200078e020a */
[----:B------:R-:W-:Y:S01]  /*22fb0*/  UIADD3 UR4, UP0, UR40, 0x570, URZ ;  /* 0x0000057028047890 */ /* 0x000fe2000ff1e03f */
[----:B------:R-:W-:Y:S01]  /*22fc0*/  PLOP3.LUT P0, PT, PT, PT, PT, 0x80, 0x0 ;  /* 0x000000000000781c */ /* 0x000fe20003f0f070 */
[----:B------:R-:W-:Y:S01]  /*22fd0*/  UMOV UR6, 0x0 ;  /* 0x0000000000067882 */ /* 0x000fe20000000000 */
[----:B------:R-:W-:Y:S01]  /*22fe0*/  R2UR UR10, R13 ;  /* 0x000000000d0a72ca */ /* 0x000fe200000e0000 */
[----:B------:R-:W-:Y:S01]  /*22ff0*/  VIADD R6, R6, 0xffffff60 ;  /* 0xffffff6006067836 */ /* 0x000fe20000000000 */
[----:B------:R-:W-:Y:S01]  /*23000*/  UIADD3.X UR5, URZ, UR41, URZ, UP0, !UPT ;  /* 0x000000293f057290 */ /* 0x000fe200087fe43f */
[----:B------:R-:W-:Y:S01]  /*23010*/  UMOV UR7, 0x12f00000 ;  /* 0x12f0000000077882 */ /* 0x000fe20000000000 */
[----:B--2---:R-:W-:-:S02]  /*23020*/  IMAD R9, R5, 0x7800, R11 ;  /* 0x0000780005097824 */ /* 0x004fc400078e020b */
[----:B------:R-:W-:-:S03]  /*23030*/  VIADD R5, R8, 0x29890 ;  /* 0x0002989008057836 */ /* 0x000fc60000000000 */
[----:B------:R-:W-:-:S07]  /*23040*/  IADD3 R7, R9, 0x1a400, RZ ;  /* 0x0001a40009077810 */ /* 0x000fce0007ffe0ff */
.L_x_633:
[----:B------:R-:W-:-:S13]  /*23050*/  @P0 ELECT P2, URZ, PT ;  /* 0x00000000003f082f */ /* 0x000fda0003840000 */
[----:B------:R-:W-:Y:S02]  /*23060*/  @P2 R2UR UR13, R0 ;  /* 0x00000000000d22ca */ /* 0x000fe400000e0000 */
[----:B------:R-:W-:Y:S02]  /*23070*/  @P2 R2UR UR12, R2 ;  /* 0x00000000020c22ca */ /* 0x000fe400000e0000 */
[----:B------:R-:W-:Y:S02]  /*23080*/  @P2 R2UR UR11, R6 ;  /* 0x00000000060b22ca */ /* 0x000fe400000e0000 */
[----:B------:R-:W-:Y:S02]  /*23090*/  @P2 R2UR UR9, R5 ;  /* 0x00000000050922ca */ /* 0x000fe400000e0000 */
[----:B------:R-:W-:Y:S02]  /*230a0*/  @P2 R2UR UR8, R7 ;  /* 0x00000000070822ca */ /* 0x000fe400000e0000 */
[----:B------:R-:W-:-:S02]  /*230b0*/  @P2 PLOP3.LUT P0, PT, P2, PT, PT, 0x8, 0x0 ;  /* 0x000000000000281c */ /* 0x000fc4000170e170 */
[----:B------:R-:W-:-:S09]  /*230c0*/  PLOP3.LUT P2, PT, PT, PT, PT, 0x8, 0x0 ;  /* 0x000000000000781c */ /* 0x000fd20003f4e170 */
[----:B------:R0:W-:Y:S02]  /*230d0*/  UTMALDG.4D [UR8], [UR4], desc[UR6] ;  /* 0x00000608040075b4 */ /* 0x0001e40008019000 */
[----:B0-----:R-:W-:Y:S05]  /*230e0*/  @P0 BRA.U.ANY `(.L_x_633) ;  /* 0xfffffffd00d80947 */ /* 0x001fea000393ffff */
[----:B------:R-:W-:Y:S01]  /*230f0*/  PLOP3.LUT P0, PT, PT, PT, PT, 0x80, 0x0 ;  /* 0x000000000000781c */ /* 0x000fe20003f0f070 */
[----:B------:R-:W-:Y:S01]  /*23100*/  VIADD R7, R9, 0x1cc00 ;  /* 0x0001cc0009077836 */ /* 0x000fe20000000000 */
[----:B------:R-:W-:Y:S01]  /*23110*/  UMOV UR6, 0x0 ;  /* 0x0000000000067882 */ /* 0x000fe20000000000 */
[----:B------:R-:W-:Y:S01]  /*23120*/  UMOV UR7, 0x12f00000 ;  /* 0x12f0000000077882 */ /* 0x000fe20000000000 */
[----:B------:R-:W-:-:S09]  /*23130*/  UMOV UR10, 0x40 ;  /* 0x00000040000a7882 */ /* 0x000fd20000000000 */
.L_x_634:
        /* <DEDUP_REMOVED lines=15> */
.L_x_635:
        /* <DEDUP_REMOVED lines=10> */
[----:B------:R-:W0:Y:S01]  /*232d0*/  SYNCS.PHASECHK.TRANS64.TRYWAIT P0, [R8+URZ+0x298c0], R12 ;  /* 0x0298c00c080075a7 */ /* 0x000e22000800017f */
[----:B------:R-:W-:Y:S04]  /*232e0*/  BSSY B2, `(.L_x_636) ;  /* 0x0000002000027945 */ /* 0x000fe80003800000 */
[----:B0-----:R-:W-:Y:S05]  /*232f0*/  @!P0 BRA `(.L_x_637) ;  /* 0x0000006400648947 */ /* 0x001fea0003800000 */
.L_x_809:
[----:B------:R-:W-:Y:S05]  /*23300*/  BSYNC B2 ;  /* 0x0000000000027941 */ /* 0x000fea0003800000 */
.L_x_636:
[----:B------:R-:W-:Y:S01]  /*23310*/  BSSY B2, `(.L_x_638) ;  /* 0x000000b000027945 */ /* 0x000fe20003800000 */
[----:B------:R-:W-:Y:S01]  /*23320*/  MOV R14, 0x0 ;  /* 0x00000000000e7802 */ /* 0x000fe20000000f00 */
[----:B------:R-:W-:Y:S02]  /*23330*/  IMAD.MOV.U32 R15, RZ, RZ, 0x12f00000 ;  /* 0x12f00000ff0f7424 */ /* 0x000fe400078e00ff */
[----:B------:R-:W-:Y:S05]  /*23340*/  @P1 BRA `(.L_x_639) ;  /* 0x00000000001c1947 */ /* 0x000fea0003800000 */
[----:B------:R-:W2:Y:S02]  /*23350*/  S2R R5, SR_TID.X ;  /* 0x0000000000057919 */ /* 0x000ea40000002100 */
[----:B--2---:R-:W-:Y:S01]  /*23360*/  LOP3.LUT R7, R5, 0x1f, RZ, 0xc0, !PT ;  /* 0x0000001f05077812 */ /* 0x004fe200078ec0ff */
[----:B------:R-:W-:-:S03]  /*23370*/  IMAD.MOV.U32 R5, RZ, RZ, 0x5000 ;  /* 0x00005000ff057424 */ /* 0x000fc600078e00ff */
[----:B------:R-:W-:Y:S01]  /*23380*/  ISETP.NE.AND P0, PT, R7, RZ, PT ;  /* 0x000000ff0700720c */ /* 0x000fe20003f05270 */
[----:B------:R2:W-:-:S12]  /*23390*/  SYNCS.ARRIVE.TRANS64 RZ, [R8+URZ+0x298b0], R5 ;  /* 0x0298b00508ff79a7 */ /* 0x0005d8000800003f */
[----:B--2---:R-:W-:Y:S05]  /*233a0*/  @!P0 BRA `(.L_x_639) ;  /* 0x0000000000048947 */ /* 0x004fea0003800000 */
[----:B------:R-:W-:Y:S01]  /*233b0*/  BPT.TRAP 0x1 ;  /* 0x000000040000795c */ /* 0x000fe20000300000 */
.L_x_639:
[----:B------:R-:W-:Y:S05]  /*233c0*/  BSYNC B2 ;  /* 0x0000000000027941 */ /* 0x000fea0003800000 */
.L_x_638:
[----:B------:R-:W2:Y:S01]  /*233d0*/  LDL R5, [R1+0x14] ;  /* 0x0000140001057983 */ /* 0x000ea20000100800 */
[----:B------:R-:W-:Y:S01]  /*233e0*/  R2UR UR10, R13 ;  /* 0x000000000d0a72ca */ /* 0x000fe200000e0000 */
[----:B------:R-:W-:Y:S01]  /*233f0*/  UIADD3 UR4, UP0, UR40, 0x670, URZ ;  /* 0x0000067028047890 */ /* 0x000fe2000ff1e03f */
[----:B------:R-:W-:Y:S02]  /*23400*/  R2UR UR6, R14 ;  /* 0x000000000e0672ca */ /* 0x000fe400000e0000 */
[----:B------:R-:W-:Y:S01]  /*23410*/  R2UR UR7, R15 ;  /* 0x000000000f0772ca */ /* 0x000fe200000e0000 */
[----:B------:R-:W-:Y:S01]  /*23420*/  UIADD3.X UR5, URZ, UR41, URZ, UP0, !UPT ;  /* 0x000000293f057290 */ /* 0x000fe200087fe43f */
[----:B------:R-:W-:Y:S02]  /*23430*/  PLOP3.LUT P0, PT, PT, PT, PT, 0x80, 0x0 ;  /* 0x000000000000781c */ /* 0x000fe40003f0f070 */
[----:B01----:R-:W-:Y:S01]  /*23440*/  IADD3 R8, R8, 0x298b0, RZ ;  /* 0x000298b008087810 */ /* 0x003fe20007ffe0ff */
[----:B--2---:R-:W-:-:S04]  /*23450*/  IMAD R5, R5, 0x5000, R11 ;  /* 0x0000500005057824 */ /* 0x004fc800078e020b */
[----:B------:R-:W-:-:S07]  /*23460*/  VIADD R5, R5, 0xa400 ;  /* 0x0000a40005057836 */ /* 0x000fce0000000000 */
.L_x_640:
        /* <DEDUP_REMOVED lines=9> */
[----:B-1----:R-:W-:Y:S05]  /*23500*/  @P0 BRA.U.ANY `(.L_x_640) ;  /* 0xfffffffd00d80947 */ /* 0x002fea000393ffff */
.L_x_628:
[----:B------:R-:W-:Y:S05]  /*23510*/  BSYNC B1 ;  /* 0x0000000000017941 */ /* 0x000fea0003800000 */
.L_x_627:
[----:B------:R-:W0:Y:S04]  /*23520*/  LDL.LU R9, [R1+0x14] ;  /* 0x0000140001097983 */ /* 0x000e280000300800 */
[----:B------:R-:W2:Y:S01]  /*23530*/  LDL.LU R7, [R1+0x20] ;  /* 0x0000200001077983 */ /* 0x000ea20000300800 */
[----:B------:R-:W-:Y:S01]  /*23540*/  PLOP3.LUT P0, PT, PT, PT, PT, 0x8, 0x0 ;  /* 0x000000000000781c */ /* 0x000fe20003f0e170 */
[----:B0-----:R-:W-:-:S05]  /*23550*/  VIADD R5, R9, 0x1 ;  /* 0x0000000109057836 */ /* 0x001fca0000000000 */
[----:B------:R-:W-:-:S04]  /*23560*/  ISETP.NE.AND P1, PT, R5, 0x2, PT ;  /* 0x000000020500780c */ /* 0x000fc80003f25270 */
[----:B------:R-:W-:Y:S02]  /*23570*/  SEL R6, RZ, 0x1, P1 ;  /* 0x00000001ff067807 */ /* 0x000fe40000800000 */
[----:B------:R-:W-:Y:S02]  /*23580*/  SEL R5, R5, RZ, P1 ;  /* 0x000000ff05057207 */ /* 0x000fe40000800000 */
[----:B--2---:R-:W-:Y:S02]  /*23590*/  LOP3.LUT R7, R7, R6, RZ, 0x3c, !PT ;  /* 0x0000000607077212 */ /* 0x004fe400078e3cff */
[----:B------:R-:W-:-:S03]  /*235a0*/  IADD3 R6, R4, -0x2, RZ ;  /* 0xfffffffe04067810 */ /* 0x000fc60007ffe0ff */
[----:B------:R0:W-:Y:S01]  /*235b0*/  STL [R1+0x20], R7 ;  /* 0x0000200701007387 */ /* 0x0001e20000100800 */
[----:B------:R-:W-:-:S03]  /*235c0*/  ISETP.GE.AND P2, PT, R6, R3, PT ;  /* 0x000000030600720c */ /* 0x000fc60003f46270 */
[----:B------:R0:W-:Y:S10]  /*235d0*/  STL [R1+0x14], R5 ;  /* 0x0000140501007387 */ /* 0x0001f40000100800 */
[----:B0-----:R-:W-:Y:S05]  /*235e0*/  @!P2 BRA `(.L_x_621) ;  /* 0x000000080000a947 */ /* 0x001fea0003800000 */
[C---:B------:R-:W-:Y:S02]  /*235f0*/  IMAD R8, R4.reuse, 0xa0, R10 ;  /* 0x000000a004087824 */ /* 0x040fe400078e020a */
[----:B------:R-:W-:Y:S02]  /*23600*/  VIADD R9, R4, 0xffffffff ;  /* 0xffffffff04097836 */ /* 0x000fe40000000000 */
[----:B------:R-:W-:-:S07]  /*23610*/  VIADD R8, R8, 0xfffffec0 ;  /* 0xfffffec008087836 */ /* 0x000fce0000000000 */
.L_x_655:
[----:B------:R-:W-:Y:S05]  /*23620*/  YIELD ;  /* 0x0000000000007946 */ /* 0x000fea0003800000 */
[----:B------:R-:W-:Y:S04]  /*23630*/  BSSY B1, `(.L_x_641) ;  /* 0x000006e000017945 */ /* 0x000fe80003800000 */
[----:B0-----:R-:W-:Y:S05]  /*23640*/  @!P6 BRA `(.L_x_642) ;  /* 0x0000000400b0e947 */ /* 0x001fea0003800000 */
[----:B------:R-:W2:Y:S04]  /*23650*/  LDL R6, [R1+0x14] ;  /* 0x0000140001067983 */ /* 0x000ea80000100800 */
[----:B------:R-:W3:Y:S01]  /*23660*/  LDL R5, [R1+0x20] ;  /* 0x0000200001057983 */ /* 0x000ee20000100800 */
[----:B------:R-:W0:Y:S01]  /*23670*/  S2R R4, SR_TID.X ;  /* 0x0000000000047919 */ /* 0x000e220000002100 */
[----:B------:R-:W-:Y:S01]  /*23680*/  BSSY B2, `(.L_x_643) ;  /* 0x0000007000027945 */ /* 0x000fe20003800000 */
[----:B0-----:R-:W-:-:S04]  /*23690*/  LOP3.LUT R4, R4, 0x7f, RZ, 0xc0, !PT ;  /* 0x0000007f04047812 */ /* 0x001fc800078ec0ff */
[----:B------:R-:W-:Y:S02]  /*236a0*/  ISETP.NE.AND P2, PT, R4, RZ, PT ;  /* 0x000000ff0400720c */ /* 0x000fe40003f45270 */
[----:B--2---:R-:W-:Y:S02]  /*236b0*/  LEA R7, R6, R11, 0x3 ;  /* 0x0000000b06077211 */ /* 0x004fe400078e18ff */
[----:B---3--:R-:W-:-:S04]  /*236c0*/  SHF.L.U32 R6, R5, 0x1f, RZ ;  /* 0x0000001f05067819 */ /* 0x008fc800000006ff */
[----:B------:R-:W0:Y:S02]  /*236d0*/  SYNCS.PHASECHK.TRANS64.TRYWAIT P1, [R7+URZ+0x298a0], R6 ;  /* 0x0298a006070075a7 */ /* 0x000e24000802017f */
[----:B0-----:R-:W-:Y:S05]  /*236e0*/  @!P1 BRA `(.L_x_644) ;  /* 0x00000060007c9947 */ /* 0x001fea0003800000 */
.L_x_810:
[----:B------:R-:W-:Y:S05]  /*236f0*/  BSYNC B2 ;  /* 0x0000000000027941 */ /* 0x000fea0003800000 */
.L_x_643:
[----:B------:R-:W-:Y:S04]  /*23700*/  BSSY B2, `(.L_x_645) ;  /* 0x0000009000027945 */ /* 0x000fe80003800000 */
[----:B------:R-:W-:Y:S05]  /*23710*/  @P2 BRA `(.L_x_646) ;  /* 0x00000000001c2947 */ /* 0x000fea0003800000 */
[----:B------:R-:W1:Y:S02]  /*23720*/  S2R R4, SR_TID.X ;  /* 0x0000000000047919 */ /* 0x000e640000002100 */
[----:B-1----:R-:W-:Y:S01]  /*23730*/  LOP3.LUT R5, R4, 0x1f, RZ, 0xc0, !PT ;  /* 0x0000001f04057812 */ /* 0x002fe200078ec0ff */
[----:B------:R-:W-:-:S03]  /*23740*/  IMAD.MOV.U32 R4, RZ, RZ, 0x7800 ;  /* 0x00007800ff047424 */ /* 0x000fc600078e00ff */
[----:B------:R-:W-:Y:S01]  /*23750*/  ISETP.NE.AND P1, PT, R5, RZ, PT ;  /* 0x000000ff0500720c */ /* 0x000fe20003f25270 */
[----:B------:R1:W-:-:S12]  /*23760*/  SYNCS.ARRIVE.TRANS64 RZ, [R7+URZ+0x29890], R4 ;  /* 0x0298900407ff79a7 */ /* 0x0003d8000800003f */
[----:B-1----:R-:W-:Y:S05]  /*23770*/  @!P1 BRA `(.L_x_646) ;  /* 0x0000000000049947 */ /* 0x002fea0003800000 */
[----:B------:R-:W-:Y:S01]  /*23780*/  BPT.TRAP 0x1 ;  /* 0x000000040000795c */ /* 0x000fe20000300000 */
.L_x_646:
[----:B------:R-:W-:Y:S05]  /*23790*/  BSYNC B2 ;  /* 0x0000000000027941 */ /* 0x000fea0003800000 */
.L_x_645:
[----:B------:R-:W2:Y:S01]  /*237a0*/  LDL R4, [R1+0x14] ;  /* 0x0000140001047983 */ /* 0x000ea20000100800 */
[----:B------:R-:W-:Y:S01]  /*237b0*/  IMAD.MOV.U32 R12, RZ, RZ, RZ ;  /* 0x000000ffff0c7224 */ /* 0x000fe200078e00ff */
[----:B------:R-:W-:Y:S01]  /*237c0*/  UIADD3 UR4, UP0, UR40, 0x570, URZ ;  /* 0x0000057028047890 */ /* 0x000fe2000ff1e03f */
[----:B------:R-:W-:Y:S01]  /*237d0*/  PLOP3.LUT P1, PT, PT, PT, PT, 0x80, 0x0 ;  /* 0x000000000000781c */ /* 0x000fe20003f2f070 */
[----:B------:R-:W-:Y:S01]  /*237e0*/  UMOV UR6, 0x0 ;  /* 0x0000000000067882 */ /* 0x000fe20000000000 */
[----:B------:R-:W-:Y:S01]  /*237f0*/  UMOV UR7, 0x12f00000 ;  /* 0x12f0000000077882 */ /* 0x000fe20000000000 */
[----:B------:R-:W-:Y:S01]  /*23800*/  R2UR UR10, R12 ;  /* 0x000000000c0a72ca */ /* 0x000fe200000e0000 */
[----:B------:R-:W-:Y:S01]  /*23810*/  UIADD3.X UR5, URZ, UR41, URZ, UP0, !UPT ;  /* 0x000000293f057290 */ /* 0x000fe200087fe43f */
[----:B--2---:R-:W-:Y:S01]  /*23820*/  IMAD R5, R4, 0x7800, R11 ;  /* 0x0000780004057824 */ /* 0x004fe200078e020b */
[----:B------:R-:W-:-:S03]  /*23830*/  IADD3 R4, R7, 0x29890, RZ ;  /* 0x0002989007047810 */ /* 0x000fc60007ffe0ff */
[----:B------:R-:W-:-:S09]  /*23840*/  VIADD R10, R5, 0x1a400 ;  /* 0x0001a400050a7836 */ /* 0x000fd20000000000 */
.L_x_647:
        /* <DEDUP_REMOVED lines=10> */
[----:B------:R-:W-:Y:S01]  /*238f0*/  PLOP3.LUT P1, PT, PT, PT, PT, 0x80, 0x0 ;  /* 0x000000000000781c */ /* 0x000fe20003f2f070 */
[----:B------:R-:W-:Y:S01]  /*23900*/  VIADD R10, R5, 0x1cc00 ;  /* 0x0001cc00050a7836 */ /* 0x000fe20000000000 */
[----:B------:R-:W-:Y:S01]  /*23910*/  UMOV UR6, 0x0 ;  /* 0x0000000000067882 */ /* 0x000fe20000000000 */
[----:B------:R-:W-:Y:S01]  /*23920*/  UMOV UR7, 0x12f00000 ;  /* 0x12f0000000077882 */ /* 0x000fe20000000000 */
[----:B------:R-:W-:-:S09]  /*23930*/  UMOV UR10, 0x40 ;  /* 0x00000040000a7882 */ /* 0x000fd20000000000 */
.L_x_648:
        /* <DEDUP_REMOVED lines=11> */
[----:B------:R-:W-:Y:S01]  /*239f0*/  UMOV UR6, 0x0 ;  /* 0x0000000000067882 */ /* 0x000fe20000000000 */
[----:B------:R-:W-:Y:S01]  /*23a00*/  IADD3 R5, R5, 0x1f400, RZ ;  /* 0x0001f40005057810 */ /* 0x000fe20007ffe0ff */
[----:B------:R-:W-:Y:S01]  /*23a10*/  UMOV UR7, 0x12f00000 ;  /* 0x12f0000000077882 */ /* 0x000fe20000000000 */
[----:B------:R-:W-:-:S09]  /*23a20*/  UMOV UR10, 0x80 ;  /* 0x00000080000a7882 */ /* 0x000fd20000000000 */
.L_x_649:
        /* <DEDUP_REMOVED lines=10> */
[----:B------:R-:W1:Y:S01]  /*23ad0*/  SYNCS.PHASECHK.TRANS64.TRYWAIT P1, [R7+URZ+0x298c0], R6 ;  /* 0x0298c006070075a7 */ /* 0x000e62000802017f */
[----:B------:R-:W-:Y:S04]  /*23ae0*/  BSSY B2, `(.L_x_650) ;  /* 0x0000002000027945 */ /* 0x000fe80003800000 */
[----:B-1----:R-:W-:Y:S05]  /*23af0*/  @!P1 BRA `(.L_x_651) ;  /* 0x0000005c008c9947 */ /* 0x002fea0003800000 */
.L_x_811:
[----:B------:R-:W-:Y:S05]  /*23b00*/  BSYNC B2 ;  /* 0x0000000000027941 */ /* 0x000fea0003800000 */
.L_x_650:
[----:B------:R-:W-:Y:S01]  /*23b10*/  BSSY B2, `(.L_x_652) ;  /* 0x000000b000027945 */ /* 0x000fe20003800000 */
[----:B------:R-:W-:Y:S02]  /*23b20*/  IMAD.MOV.U32 R4, RZ, RZ, 0x0 ;  /* 0x00000000ff047424 */ /* 0x000fe400078e00ff */
[----:B------:R-:W-:Y:S01]  /*23b30*/  IMAD.MOV.U32 R5, RZ, RZ, 0x12f00000 ;  /* 0x12f00000ff057424 */ /* 0x000fe200078e00ff */
[----:B------:R-:W-:Y:S06]  /*23b40*/  @P2 BRA `(.L_x_653) ;  /* 0x00000000001c2947 */ /* 0x000fec0003800000 */
[----:B------:R-:W2:Y:S01]  /*23b50*/  S2R R10, SR_TID.X ;  /* 0x00000000000a7919 */ /* 0x000ea20000002100 */
[----:B01----:R-:W-:-:S04]  /*23b60*/  MOV R6, 0x5000 ;  /* 0x0000500000067802 */ /* 0x003fc80000000f00 */
[----:B------:R3:W-:Y:S01]  /*23b70*/  SYNCS.ARRIVE.TRANS64 RZ, [R7+URZ+0x298b0], R6 ;  /* 0x0298b00607ff79a7 */ /* 0x0007e2000800003f */
[----:B--2---:R-:W-:-:S04]  /*23b80*/  LOP3.LUT R10, R10, 0x1f, RZ, 0xc0, !PT ;  /* 0x0000001f0a0a7812 */ /* 0x004fc800078ec0ff */
[----:B------:R-:W-:-:S13]  /*23b90*/  ISETP.NE.AND P1, PT, R10, RZ, PT ;  /* 0x000000ff0a00720c */ /* 0x000fda0003f25270 */
[----:B---3--:R-:W-:Y:S05]  /*23ba0*/  @!P1 BRA `(.L_x_653) ;  /* 0x0000000000049947 */ /* 0x008fea0003800000 */
[----:B------:R-:W-:Y:S01]  /*23bb0*/  BPT.TRAP 0x1 ;  /* 0x000000040000795c */ /* 0x000fe20000300000 */
.L_x_653:
[----:B------:R-:W-:Y:S05]  /*23bc0*/  BSYNC B2 ;  /* 0x0000000000027941 */ /* 0x000fea0003800000 */
.L_x_652:
[----:B01----:R-:W2:Y:S01]  /*23bd0*/  LDL R6, [R1+0x14] ;  /* 0x0000140001067983 */ /* 0x003ea20000100800 */
[----:B------:R-:W-:Y:S01]  /*23be0*/  R2UR UR10, R12 ;  /* 0x000000000c0a72ca */ /* 0x000fe200000e0000 */
[----:B------:R-:W-:Y:S01]  /*23bf0*/  UIADD3 UR4, UP0, UR40, 0x670, URZ ;  /* 0x0000067028047890 */ /* 0x000fe2000ff1e03f */
[----:B------:R-:W-:Y:S01]  /*23c00*/  R2UR UR7, R5 ;  /* 0x00000000050772ca */ /* 0x000fe200000e0000 */
[----:B------:R-:W-:Y:S01]  /*23c10*/  VIADD R7, R7, 0x298b0 ;  /* 0x000298b007077836 */ /* 0x000fe20000000000 */
[----:B------:R-:W-:Y:S01]  /*23c20*/  R2UR UR6, R4 ;  /* 0x00000000040672ca */ /* 0x000fe200000e0000 */
[----:B------:R-:W-:Y:S01]  /*23c30*/  UIADD3.X UR5, URZ, UR41, URZ, UP0, !UPT ;  /* 0x000000293f057290 */ /* 0x000fe200087fe43f */
[----:B------:R-:W-:Y:S01]  /*23c40*/  PLOP3.LUT P1, PT, PT, PT, PT, 0x80, 0x0 ;  /* 0x000000000000781c */ /* 0x000fe20003f2f070 */
[----:B--2---:R-:W-:-:S04]  /*23c50*/  IMAD R4, R6, 0x5000, R11 ;  /* 0x0000500006047824 */ /* 0x004fc800078e020b */
[----:B------:R-:W-:-:S08]  /*23c60*/  VIADD R4, R4, 0xa400 ;  /* 0x0000a40004047836 */ /* 0x000fd00000000000 */
.L_x_654:
        /* <DEDUP_REMOVED lines=10> */
.L_x_642:
[----:B------:R-:W-:Y:S05]  /*23d10*/  BSYNC B1 ;  /* 0x0000000000017941 */ /* 0x000fea0003800000 */
.L_x_641:
[----:B------:R-:W2:Y:S04]  /*23d20*/  LDL.LU R5, [R1+0x14] ;  /* 0x0000140001057983 */ /* 0x000ea80000300800 */
[----:B------:R-:W3:Y:S01]  /*23d30*/  LDL.LU R6, [R1+0x20] ;  /* 0x0000200001067983 */ /* 0x000ee20000300800 */
[----:B------:R-:W-:Y:S02]  /*23d40*/  VIADD R9, R9, 0xffffffff ;  /* 0xffffffff09097836 */ /* 0x000fe40000000000 */
[----:B------:R-:W-:-:S03]  /*23d50*/  VIADD R8, R8, 0xffffff60 ;  /* 0xffffff6008087836 */ /* 0x000fc60000000000 */
[----:B------:R-:W-:Y:S02]  /*23d60*/  ISETP.GT.AND P2, PT, R9, R3, PT ;  /* 0x000000030900720c */ /* 0x000fe40003f44270 */
[----:B--2---:R-:W-:-:S04]  /*23d70*/  IADD3 R4, R5, 0x1, RZ ;  /* 0x0000000105047810 */ /* 0x004fc80007ffe0ff */
[----:B------:R-:W-:-:S04]  /*23d80*/  ISETP.NE.AND P1, PT, R4, 0x2, PT ;  /* 0x000000020400780c */ /* 0x000fc80003f25270 */
[----:B------:R-:W-:Y:S02]  /*23d90*/  SEL R5, RZ, 0x1, P1 ;  /* 0x00000001ff057807 */ /* 0x000fe40000800000 */
[----:B------:R-:W-:Y:S02]  /*23da0*/  SEL R4, R4, RZ, P1 ;  /* 0x000000ff04047207 */ /* 0x000fe40000800000 */
[----:B---3--:R-:W-:-:S03]  /*23db0*/  LOP3.LUT R6, R6, R5, RZ, 0x3c, !PT ;  /* 0x0000000506067212 */ /* 0x008fc600078e3cff */
[----:B------:R0:W-:Y:S04]  /*23dc0*/  STL [R1+0x14], R4 ;  /* 0x0000140401007387 */ /* 0x0001e80000100800 */
[----:B------:R0:W-:Y:S01]  /*23dd0*/  STL [R1+0x20], R6 ;  /* 0x0000200601007387 */ /* 0x0001e20000100800 */
[----:B------:R-:W-:Y:S05]  /*23de0*/  @P2 BRA `(.L_x_655) ;  /* 0xfffffff8000c2947 */ /* 0x000fea000383ffff */
.L_x_621:
[----:B------:R-:W-:Y:S05]  /*23df0*/  BSYNC B0 ;  /* 0x0000000000007941 */ /* 0x000fea0003800000 */
.L_x_620:
[----:B------:R-:W-:Y:S05]  /*23e00*/  @!P0 WARPSYNC.ALL ;  /* 0x0000000000008948 */ /* 0x000fea0003800000 */
[----:B------:R-:W-:Y:S01]  /*23e10*/  @!P0 BAR.SYNC.DEFER_BLOCKING 0xc, 0x180 ;  /* 0x0306000000008b1d */ /* 0x000fe20000010000 */
[----:B------:R-:W-:-:S05]  /*23e20*/  ISETP.GT.AND P0, PT, R19, RZ, PT ;  /* 0x000000ff1300720c */ /* 0x000fca0003f04270 */
[----:B------:R-:W-:Y:S08]  /*23e30*/  BSSY B6, `(.L_x_656) ;  /* 0x0000304000067945 */ /* 0x000ff00003800000 */
[----:B------:R-:W-:Y:S05]  /*23e40*/  @P0 BRA `(.L_x_657) ;  /* 0x0000000000480947 */ /* 0x000fea0003800000 */
[----:B0-----:R-:W0:Y:S02]  /*23e50*/  S2R R4, SR_TID.X ;  /* 0x0000000000047919 */ /* 0x001e240000002100 */
        /* <DEDUP_REMOVED lines=15> */
[----:B------:R1:W-:Y:S01]  /*23f50*/  STL [R1], R0 ;  /* 0x0000000001007387 */ /* 0x0003e20000100800 */
[----:B------:R-:W-:Y:S05]  /*23f60*/  BRA `(.L_x_658) ;  /* 0x0000002c00c07947 */ /* 0x000fea0003800000 */
.L_x_657:
[----:B------:R-:W1:Y:S01]  /*23f70*/  S2R R0, SR_CgaCtaId ;  /* 0x0000000000007919 */ /* 0x000e620000008800 */
[----:B------:R-:W-:-:S04]  /*23f80*/  MOV R2, 0x400 ;  /* 0x0000040000027802 */ /* 0x000fc80000000f00 */
[----:B-1----:R-:W-:-:S04]  /*23f90*/  LEA R3, R0, R2, 0x18 ;  /* 0x0000000200037211 */ /* 0x002fc800078ec0ff */
[----:B------:R-:W-:Y:S01]  /*23fa0*/  IADD3 R0, R3, 0x1a400, RZ ;  /* 0x0001a40003007810 */ /* 0x000fe20007ffe0ff */
[----:B------:R1:W-:Y:S03]  /*23fb0*/  STL [R1+0x38], R3 ;  /* 0x0000380301007387 */ /* 0x0003e60000100800 */
[----:B------:R-:W-:-:S13]  /*23fc0*/  LOP3.LUT P0, RZ, R0, 0x1bf, RZ, 0xc0, !PT ;  /* 0x000001bf00ff7812 */ /* 0x000fda000780c0ff */
[----:B-1----:R-:W-:Y:S05]  /*23fd0*/  @!P0 BRA `(.L_x_659) ;  /* 0x0000000000408947 */ /* 0x002fea0003800000 */
[----:B------:R-:W-:Y:S01]  /*23fe0*/  MOV R2, 0x0 ;  /* 0x0000000000027802 */ /* 0x000fe20000000f00 */
[----:B------:R-:W-:Y:S01]  /*23ff0*/  ULDC.64 UR6, c[0x4][0xc8] ;  /* 0x0100320000067ab9 */ /* 0x000fe20000000a00 */
[----:B------:R-:W-:Y:S01]  /*24000*/  ULDC.64 UR8, c[0x4][0xd0] ;  /* 0x0100340000087ab9 */ /* 0x000fe20000000a00 */
[----:B------:R-:W-:Y:S01]  /*24010*/  ULDC.64 UR4, c[0x4][0x8] ;  /* 0x0100020000047ab9 */ /* 0x000fe20000000a00 */
[----:B0-----:R-:W-:Y:S01]  /*24020*/  IMAD.U32 R4, RZ, RZ, UR6 ;  /* 0x00000006ff047e24 */ /* 0x001fe2000f8e00ff */
[----:B------:R-:W-:Y:S01]  /*24030*/  MOV R6, UR8 ;  /* 0x0000000800067c02 */ /* 0x000fe20008000f00 */
[----:B------:R-:W0:Y:S01]  /*24040*/  LDC.64 R2, c[0x4][R2] ;  /* 0x0100000002027b82 */ /* 0x000e220000000a00 */
[----:B------:R-:W-:Y:S01]  /*24050*/  IMAD.U32 R5, RZ, RZ, UR7 ;  /* 0x00000007ff057e24 */ /* 0x000fe2000f8e00ff */
[----:B------:R-:W-:Y:S01]  /*24060*/  MOV R11, UR5 ;  /* 0x00000005000b7c02 */ /* 0x000fe20008000f00 */
[----:B------:R-:W-:Y:S01]  /*24070*/  IMAD.U32 R7, RZ, RZ, UR9 ;  /* 0x00000009ff077e24 */ /* 0x000fe2000f8e00ff */
[----:B------:R-:W-:Y:S01]  /*24080*/  MOV R13, RZ ;  /* 0x000000ff000d7202 */ /* 0x000fe20000000f00 */
[----:B------:R-:W-:-:S02]  /*24090*/  IMAD.U32 R10, RZ, RZ, UR4 ;  /* 0x00000004ff0a7e24 */ /* 0x000fc4000f8e00ff */
[----:B------:R-:W-:Y:S02]  /*240a0*/  IMAD.MOV.U32 R8, RZ, RZ, 0x70 ;  /* 0x00000070ff087424 */ /* 0x000fe400078e00ff */
[----:B------:R-:W-:-:S07]  /*240b0*/  IMAD.MOV.U32 R12, RZ, RZ, 0x1 ;  /* 0x00000001ff0c7424 */ /* 0x000fce00078e00ff */
[----:B------:R-:W-:-:S07]  /*240c0*/  LEPC R20, `(.L_x_659) ;  /* 0x000000001014794e */ /* 0x000fce0000000000 */
[----:B0-----:R-:W-:Y:S05]  /*240d0*/  CALL.ABS.NOINC R2 ;  /* 0x0000000002007343 */ /* 0x001fea0003c00000 */
.L_x_659:
[----:B------:R-:W2:Y:S01]  /*240e0*/  LDL.LU R2, [R1+0x18] ;  /* 0x0000180001027983 */ /* 0x000ea20000300800 */
[----:B------:R-:W-:Y:S01]  /*240f0*/  MOV R0, 0x400 ;  /* 0x0000040000007802 */ /* 0x000fe20000000f00 */
[----:B------:R-:W1:Y:S03]  /*24100*/  S2R R15, SR_CgaCtaId ;  /* 0x00000000000f7919 */ /* 0x000e660000008800 */
[----:B-1----:R-:W-:-:S05]  /*24110*/  LEA R0, R15, R0, 0x18 ;  /* 0x000000000f007211 */ /* 0x002fca00078ec0ff */
[----:B------:R-:W-:-:S05]  /*24120*/  VIADD R0, R0, 0xa400 ;  /* 0x0000a40000007836 */ /* 0x000fca0000000000 */
[----:B------:R-:W-:Y:S01]  /*24130*/  LOP3.LUT P0, RZ, R0, 0x3ff, RZ, 0xc0, !PT ;  /* 0x000003ff00ff7812 */ /* 0x000fe2000780c0ff */
[----:B------:R1:W-:Y:S01]  /*24140*/  STL [R1+0x24], R0 ;  /* 0x0000240001007387 */ /* 0x0003e20000100800 */
[----:B--2---:R-:W-:-:S11]  /*24150*/  LOP3.LUT R2, R2, 0xfffffffe, RZ, 0xc0, !PT ;  /* 0xfffffffe02027812 */ /* 0x004fd600078ec0ff */
[----:B------:R-:W-:-:S05]  /*24160*/  @P0 LOP3.LUT R2, R2, 0x1, RZ, 0xfc, !PT ;  /* 0x0000000102020812 */ /* 0x000fca00078efcff */
[----:B------:R1:W-:Y:S01]  /*24170*/  STL [R1+0x18], R2 ;  /* 0x0000180201007387 */ /* 0x0003e20000100800 */
[----:B------:R-:W-:Y:S05]  /*24180*/  @!P0 BRA `(.L_x_660) ;  /* 0x0000000000408947 */ /* 0x000fea0003800000 */
[----:B-1----:R-:W-:Y:S01]  /*24190*/  MOV R2, 0x0 ;  /* 0x0000000000027802 */ /* 0x002fe20000000f00 */
        /* <DEDUP_REMOVED lines=9> */
[----:B------:R-:W-:Y:S01]  /*24230*/  MOV R12, 0x1 ;  /* 0x00000001000c7802 */ /* 0x000fe20000000f00 */
[----:B------:R-:W-:-:S02]  /*24240*/  IMAD.U32 R11, RZ, RZ, UR5 ;  /* 0x00000005ff0b7e24 */ /* 0x000fc4000f8e00ff */
[----:B------:R-:W-:Y:S02]  /*24250*/  IMAD.MOV.U32 R8, RZ, RZ, 0x70 ;  /* 0x00000070ff087424 */ /* 0x000fe400078e00ff */
[----:B------:R-:W-:-:S07]  /*24260*/  IMAD.MOV.U32 R13, RZ, RZ, RZ ;  /* 0x000000ffff0d7224 */ /* 0x000fce00078e00ff */
[----:B------:R-:W-:-:S07]  /*24270*/  LEPC R20, `(.L_x_660) ;  /* 0x000000001014794e */ /* 0x000fce0000000000 */
[----:B0-----:R-:W-:Y:S05]  /*24280*/  CALL.ABS.NOINC R2 ;  /* 0x0000000002007343 */ /* 0x001fea0003c00000 */
.L_x_660:
[----:B-1----:R-:W2:Y:S02]  /*24290*/  LDL R2, [R1+0x38] ;  /* 0x0000380001027983 */ /* 0x002ea40000100800 */
[----:B--2---:R-:W-:-:S05]  /*242a0*/  VIADD R0, R2, 0x400 ;  /* 0x0000040002007836 */ /* 0x004fca0000000000 */
[----:B------:R-:W-:-:S13]  /*242b0*/  LOP3.LUT P0, RZ, R0, 0x9f, RZ, 0xc0, !PT ;  /* 0x0000009f00ff7812 */ /* 0x000fda000780c0ff */
[----:B------:R-:W-:Y:S05]  /*242c0*/  @!P0 BRA `(.L_x_661) ;  /* 0x0000000000408947 */ /* 0x000fea0003800000 */
[----:B------:R-:W-:Y:S01]  /*242d0*/  MOV R2, 0x0 ;  /* 0x0000000000027802 */ /* 0x000fe20000000f00 */
[----:B------:R-:W-:Y:S01]  /*242e0*/  ULDC.64 UR6, c[0x4][0xc8] ;  /* 0x0100320000067ab9 */ /* 0x000fe20000000a00 */
[----:B------:R-:W-:Y:S01]  /*242f0*/  ULDC.64 UR8, c[0x4][0xd0] ;  /* 0x0100340000087ab9 */ /* 0x000fe20000000a00 */
[----:B------:R-:W-:Y:S01]  /*24300*/  ULDC.64 UR4, c[0x4][0x18] ;  /* 0x0100060000047ab9 */ /* 0x000fe20000000a00 */
[----:B0-----:R-:W-:Y:S01]  /*24310*/  MOV R4, UR6 ;  /* 0x0000000600047c02 */ /* 0x001fe20008000f00 */
[----:B------:R-:W-:Y:S01]  /*24320*/  IMAD.U32 R5, RZ, RZ, UR7 ;  /* 0x00000007ff057e24 */ /* 0x000fe2000f8e00ff */
        /* <DEDUP_REMOVED lines=10> */
.L_x_661:
[----:B------:R-:W2:Y:S02]  /*243d0*/  LDL.LU R2, [R1+0x24] ;  /* 0x0000240001027983 */ /* 0x000ea40000300800 */
[----:B--2---:R-:W-:-:S13]  /*243e0*/  LOP3.LUT P6, RZ, R2, 0x3ff, RZ, 0xc0, !PT ;  /* 0x000003ff02ff7812 */ /* 0x004fda00078cc0ff */
        /* <DEDUP_REMOVED lines=17> */
.L_x_662:
[----:B------:R-:W-:Y:S01]  /*24500*/  ULDC.64 UR4, c[0x0][0x9f8] ;  /* 0x00027e0000047ab9 */ /* 0x000fe20000000a00 */
[----:B0-----:R-:W2:Y:S01]  /*24510*/  LDL.LU R4, [R1+0x28] ;  /* 0x0000280001047983 */ /* 0x001ea20000300800 */
[----:B------:R-:W-:-:S03]  /*24520*/  ISETP.NE.U32.AND P0, PT, RZ, UR4, PT ;  /* 0x00000004ff007c0c */ /* 0x000fc6000bf05070 */
[----:B------:R-:W2:Y:S01]  /*24530*/  LDL.LU R0, [R1+0x4] ;  /* 0x0000040001007983 */ /* 0x000ea20000300800 */
[----:B------:R-:W-:Y:S02]  /*24540*/  ISETP.NE.AND.EX P0, PT, RZ, UR5, PT, P0 ;  /* 0x00000005ff007c0c */ /* 0x000fe4000bf05300 */
[----:B------:R-:W-:Y:S01]  /*24550*/  MOV R5, R16 ;  /* 0x0000001000057202 */ /* 0x000fe20000000f00 */
[----:B------:R-:W3:Y:S10]  /*24560*/  LDL R6, [R1+0x8] ;  /* 0x0000080001067983 */ /* 0x000ef40000100800 */
[----:B------:R-:W-:-:S04]  /*24570*/  @P0 IADD3 R2, P1, R17, UR4, RZ ;  /* 0x0000000411020c10 */ /* 0x000fc8000ff3e0ff */
[----:B------:R-:W-:Y:S01]  /*24580*/  @P0 IADD3.X R3, R18, UR5, RZ, P1, !PT ;  /* 0x0000000512030c10 */ /* 0x000fe20008ffe4ff */
[----:B------:R-:W-:-:S04]  /*24590*/  ULDC.64 UR4, c[0x0][0xa00] ;  /* 0x0002800000047ab9 */ /* 0x000fc80000000a00 */
[----:B------:R-:W4:Y:S01]  /*245a0*/  @P0 LDG.E R5, desc[UR54][R2.64] ;  /* 0x0000003602050981 */ /* 0x000f22000c1e1900 */
[----:B--2---:R-:W-:Y:S02]  /*245b0*/  IMAD R4, R0, 0x80, R4 ;  /* 0x0000008000047824 */ /* 0x004fe400078e0204 */
[----:B------:R-:W0:Y:S01]  /*245c0*/  LDC R0, c[0x0][0x428] ;  /* 0x00010a00ff007b82 */ /* 0x000e220000000800 */
[----:B----4-:R1:W-:Y:S01]  /*245d0*/  STL [R1+0x24], R5 ;  /* 0x0000240501007387 */ /* 0x0103e20000100800 */
[----:B0-----:R-:W-:Y:S01]  /*245e0*/  ISETP.NE.AND P0, PT, R0, 0x1, PT ;  /* 0x000000010000780c */ /* 0x001fe20003f05270 */
[----:B---3--:R-:W-:Y:S01]  /*245f0*/  IMAD.MOV.U32 R0, RZ, RZ, R6 ;  /* 0x000000ffff007224 */ /* 0x008fe200078e0006 */
[----:B-1----:R-:W0:Y:S11]  /*24600*/  S2R R5, SR_TID.X ;  /* 0x0000000000057919 */ /* 0x002e360000002100 */
[----:B------:R-:W1:Y:S08]  /*24610*/  @P0 LDC R2, c[0x0][0x42c] ;  /* 0x00010b00ff020b82 */ /* 0x000e700000000800 */
[----:B------:R-:W2:Y:S01]  /*24620*/  @P0 LDC R3, c[0x0][0x430] ;  /* 0x00010c00ff030b82 */ /* 0x000ea20000000800 */
[----:B-1----:R-:W-:Y:S01]  /*24630*/  @P0 IMAD.HI.U32 R2, R6, R2, RZ ;  /* 0x0000000206020227 */ /* 0x002fe200078e00ff */
[----:B0-----:R-:W-:-:S04]  /*24640*/  LOP3.LUT R5, R5, 0x7f, RZ, 0xc0, !PT ;  /* 0x0000007f05057812 */ /* 0x001fc800078ec0ff */
[----:B------:R-:W-:Y:S02]  /*24650*/  ISETP.NE.AND P1, PT, R5, RZ, PT ;  /* 0x000000ff0500720c */ /* 0x000fe40003f25270 */
[----:B--2---:R-:W-:Y:S02]  /*24660*/  @P0 SHF.R.U32.HI R0, RZ, R3, R2 ;  /* 0x00000003ff000219 */ /* 0x004fe40000011602 */
[----:B------:R-:W-:Y:S02]  /*24670*/  ISETP.NE.U32.AND P0, PT, RZ, UR4, PT ;  /* 0x00000004ff007c0c */ /* 0x000fe4000bf05070 */
[----:B------:R-:W-:Y:S02]  /*24680*/  PLOP3.LUT P3, PT, P1, PT, PT, 0x8, 0x0 ;  /* 0x000000000000781c */ /* 0x000fe40000f6e170 */
[----:B------:R-:W-:-:S04]  /*24690*/  ISETP.NE.AND.EX P2, PT, RZ, UR5, PT, P0 ;  /* 0x00000005ff007c0c */ /* 0x000fc8000bf45300 */
[----:B------:R-:W-:Y:S01]  /*246a0*/  SEL R3, R16, RZ, !P2 ;  /* 0x000000ff10037207 */ /* 0x000fe20005000000 */
[----:B------:R-:W-:-:S05]  /*246b0*/  VOTEU.ALL UP1, P1 ;  /* 0x00000000003f7886 */ /* 0x000fca0000820000 */
[----:B------:R-:W-:-:S04]  /*246c0*/  @!UP1 UIADD3 UR8, UP0, UR40, 0x270, URZ ;  /* 0x0000027028089890 */ /* 0x000fc8000ff1e03f */
[----:B------:R-:W-:-:S03]  /*246d0*/  @!UP1 UIADD3.X UR9, URZ, UR41, URZ, UP0, !UPT ;  /* 0x000000293f099290 */ /* 0x000fc600087fe43f */
[----:B------:R-:W-:-:S09]  /*246e0*/  VOTEU.ALL UP0, P1 ;  /* 0x00000000003f7886 */ /* 0x000fd20000800000 */
.L_x_663:
[----:B------:R-:W2:Y:S01]  /*246f0*/  LDL R2, [R1+0x8] ;  /* 0x0000080001027983 */ /* 0x000ea20000100800 */
[----:B------:R-:W-:Y:S02]  /*24700*/  PLOP3.LUT P0, PT, P0, P3, PT, 0xa2, 0x0 ;  /* 0x000000000000781c */ /* 0x000fe40000707472 */
[----:B------:R-:W-:Y:S01]  /*24710*/  @P3 R2UR P0, UR7, R3 ;  /* 0x00000000030732ca */ /* 0x000fe20000000000 */
[----:B------:R-:W-:-:S07]  /*24720*/  UMOV UR4, URZ ;  /* 0x0000003f00047c82 */ /* 0x000fce0008000000 */
[----:B------:R-:W-:Y:S02]  /*24730*/  PLOP3.LUT P0, PT, P0, P3, PT, 0xa2, 0x0 ;  /* 0x000000000000781c */ /* 0x000fe40000707472 */
[----:B--2---:R-:W-:-:S08]  /*24740*/  @P3 R2UR.OR P0, UR6, R2 ;  /* 0x00000000020632ca */ /* 0x004fd00000100000 */
[----:B------:R-:W-:Y:S02]  /*24750*/  PLOP3.LUT P0, PT, P0, P3, PT, 0xa2, 0x0 ;  /* 0x000000000000781c */ /* 0x000fe40000707472 */
[----:B------:R-:W-:-:S08]  /*24760*/  @P3 R2UR.OR P0, UR5, R4 ;  /* 0x00000000040532ca */ /* 0x000fd00000100000 */
[----:B------:R-:W-:-:S05]  /*24770*/  @P3 PLOP3.LUT P3, PT, P0, PT, PT, 0x80, 0x0 ;  /* 0x000000000000381c */ /* 0x000fca000076f070 */
[----:B------:R0:W-:Y:S08]  /*24780*/  @!UP0 UTMAPF.L2.4D [UR4], [UR8] ;  /* 0x00000004080085b8 */ /* 0x0001f00008018000 */
[----:B0-----:R-:W-:Y:S05]  /*24790*/  @P3 BRA.U.ANY `(.L_x_663) ;  /* 0xfffffffd00d43947 */ /* 0x001fea000393ffff */
[----:B------:R-:W-:Y:S01]  /*247a0*/  PLOP3.LUT P2, PT, P1, PT, PT, 0x8, 0x0 ;  /* 0x000000000000781c */ /* 0x000fe20000f4e170 */
[----:B------:R-:W-:Y:S01]  /*247b0*/  VOTEU.ALL UP0, P1 ;  /* 0x00000000003f7886 */ /* 0x000fe20000800000 */
[----:B------:R-:W-:-:S11]  /*247c0*/  UMOV UR4, 0x40 ;  /* 0x0000004000047882 */ /* 0x000fd60000000000 */
.L_x_664:
[----:B------:R-:W2:Y:S01]  /*247d0*/  LDL R2, [R1+0x8] ;  /* 0x0000080001027983 */ /* 0x000ea20000100800 */
[----:B------:R-:W-:Y:S02]  /*247e0*/  PLOP3.LUT P0, PT, P0, P2, PT, 0xa2, 0x0 ;  /* 0x000000000000781c */ /* 0x000fe40000705472 */
[----:B------:R-:W-:-:S08]  /*247f0*/  @P2 R2UR P0, UR7, R3 ;  /* 0x00000000030722ca */ /* 0x000fd00000000000 */
        /* <DEDUP_REMOVED lines=10> */
.L_x_665:
        /* <DEDUP_REMOVED lines=10> */
[----:B------:R-:W2:Y:S01]  /*24940*/  LDL R16, [R1+0x24] ;  /* 0x0000240001107983 */ /* 0x000ea20000100800 */
[----:B------:R-:W0:Y:S01]  /*24950*/  LDC.64 R6, c[0x0][0x3f8] ;  /* 0x0000fe00ff067b82 */ /* 0x000e220000000a00 */
[----:B------:R-:W-:Y:S02]  /*24960*/  ULDC.64 UR4, c[0x0][0xa08] ;  /* 0x0002820000047ab9 */ /* 0x000fe40000000a00 */
[----:B0-----:R-:W-:Y:S01]  /*24970*/  LOP3.LUT P0, RZ, R6, UR4, RZ, 0xfc, !PT ;  /* 0x0000000406ff7c12 */ /* 0x001fe2000f80fcff */
[----:B------:R-:W-:-:S03]  /*24980*/  UMOV UR4, 0xffffffff ;  /* 0xffffffff00047882 */ /* 0x000fc60000000000 */
[----:B------:R-:W-:Y:S02]  /*24990*/  LOP3.LUT P0, RZ, R7, UR5, RZ, 0xfc, P0 ;  /* 0x0000000507ff7c12 */ /* 0x000fe4000800fcff */
[----:B--2---:R-:W-:Y:S02]  /*249a0*/  SHF.R.S32.HI R17, RZ, 0x1f, R16 ;  /* 0x0000001fff117819 */ /* 0x004fe40000011410 */
[----:B------:R-:W-:-:S03]  /*249b0*/  SEL R2, R16, RZ, !P0 ;  /* 0x000000ff10027207 */ /* 0x000fc60004000000 */
[----:B------:R0:W-:Y:S01]  /*249c0*/  STL [R1+0x28], R17 ;  /* 0x0000281101007387 */ /* 0x0001e20000100800 */
[----:B------:R-:W-:Y:S05]  /*249d0*/  BRA.DIV UR4, `(.L_x_666) ;  /* 0x0000004e04e87947 */ /* 0x000fea000b800000 */
[----:B------:R-:W1:Y:S02]  /*249e0*/  S2R R5, SR_TID.X ;  /* 0x0000000000057919 */ /* 0x000e640000002100 */
[----:B-1----:R-:W-:-:S04]  /*249f0*/  SHF.R.U32.HI R5, RZ, 0x5, R5 ;  /* 0x00000005ff057819 */ /* 0x002fc80000011605 */
[----:B------:R-:W-:-:S05]  /*24a00*/  LOP3.LUT R5, R5, 0x3, RZ, 0xc0, !PT ;  /* 0x0000000305057812 */ /* 0x000fca00078ec0ff */
[----:B------:R1:W2:Y:S02]  /*24a10*/  SHFL.IDX PT, R14, R5, RZ, 0x1f ;  /* 0x00001fff050e7589 */ /* 0x0002a400000e0000 */
.L_x_814:
[----:B--2---:R-:W-:Y:S02]  /*24a20*/  ISETP.NE.AND P0, PT, R14, RZ, PT ;  /* 0x000000ff0e00720c */ /* 0x004fe40003f05270 */
[----:B------:R-:W-:-:S11]  /*24a30*/  PLOP3.LUT P6, PT, PT, PT, PT, 0x8, 0x0 ;  /* 0x000000000000781c */ /* 0x000fd60003fce170 */
[----:B------:R-:W-:Y:S05]  /*24a40*/  @P0 BRA `(.L_x_667) ;  /* 0x0000000800480947 */ /* 0x000fea0003800000 */
[----:B------:R-:W-:-:S03]  /*24a50*/  UMOV UR4, 0xffffffff ;  /* 0xffffffff00047882 */ /* 0x000fc60000000000 */
[----:B------:R-:W-:Y:S05]  /*24a60*/  BRA.DIV UR4, `(.L_x_668) ;  /* 0x0000004e04f87947 */ /* 0x000fea000b800000 */
[----:B------:R-:W-:-:S13]  /*24a70*/  ELECT P6, URZ, PT ;  /* 0x00000000003f782f */ /* 0x000fda00038c0000 */
.L_x_817:
[----:B------:R-:W-:Y:S05]  /*24a80*/  @!P6 BRA `(.L_x_669) ;  /* 0x00000004009ce947 */ /* 0x000fea0003800000 */
[----:B-1----:R-:W2:Y:S01]  /*24a90*/  LDL R5, [R1+0x3c] ;  /* 0x00003c0001057983 */ /* 0x002ea20000100800 */
[----:B------:R-:W-:-:S04]  /*24aa0*/  ISETP.NE.U32.AND P0, PT, R6, RZ, PT ;  /* 0x000000ff0600720c */ /* 0x000fc80003f05070 */
[----:B------:R-:W-:Y:S02]  /*24ab0*/  ISETP.NE.AND.EX P0, PT, R7, RZ, PT, P0 ;  /* 0x000000ff0700720c */ /* 0x000fe40003f05300 */
[----:B--2---:R-:W-:-:S11]  /*24ac0*/  IADD3 R5, R5, -0x1, RZ ;  /* 0xffffffff05057810 */ /* 0x004fd60007ffe0ff */
[----:B------:R-:W-:Y:S05]  /*24ad0*/  @!P0 BRA `(.L_x_670) ;  /* 0x0000000000488947 */ /* 0x000fea0003800000 */
[----:B------:R-:W1:Y:S01]  /*24ae0*/  LDC R10, c[0x0][0x41c] ;  /* 0x00010700ff0a7b82 */ /* 0x000e620000000800 */
[----:B------:R-:W-:Y:S01]  /*24af0*/  IMAD.MOV.U32 R2, RZ, RZ, R5 ;  /* 0x000000ffff027224 */ /* 0x000fe200078e0005 */
[----:B------:R-:W-:Y:S01]  /*24b00*/  ULDC.64 UR4, c[0x0][0x408] ;  /* 0x0001020000047ab9 */ /* 0x000fe20000000a00 */
[----:B-1----:R-:W-:-:S13]  /*24b10*/  ISETP.NE.AND P0, PT, R10, 0x1, PT ;  /* 0x000000010a00780c */ /* 0x002fda0003f05270 */
[----:B------:R-:W1:Y:S02]  /*24b20*/  @P0 LDC.64 R8, c[0x0][0x420] ;  /* 0x00010800ff080b82 */ /* 0x000e640000000a00 */
[----:B-1----:R-:W-:-:S05]  /*24b30*/  @P0 IMAD.HI.U32 R8, R5, R8, RZ ;  /* 0x0000000805080227 */ /* 0x002fca00078e00ff */
[----:B------:R-:W-:-:S04]  /*24b40*/  @P0 SHF.R.U32.HI R2, RZ, R9, R8 ;  /* 0x00000009ff020219 */ /* 0x000fc80000011608 */
[--C-:B------:R-:W-:Y:S01]  /*24b50*/  SHF.R.S32.HI R9, RZ, 0x1f, R2.reuse ;  /* 0x0000001fff097819 */ /* 0x100fe20000011402 */
[----:B------:R-:W-:-:S04]  /*24b60*/  IMAD.MOV R8, RZ, RZ, -R2 ;  /* 0x000000ffff087224 */ /* 0x000fc800078e0a02 */
[----:B------:R-:W-:Y:S01]  /*24b70*/  IMAD R5, R10, R8, R5 ;  /* 0x000000080a057224 */ /* 0x000fe200078e0205 */
[----:B------:R-:W-:Y:S01]  /*24b80*/  MOV R8, R2 ;  /* 0x0000000200087202 */ /* 0x000fe20000000f00 */
[----:B------:R-:W-:-:S04]  /*24b90*/  IMAD R10, R17, UR4, RZ ;  /* 0x00000004110a7c24 */ /* 0x000fc8000f8e02ff */
[----:B------:R-:W-:-:S04]  /*24ba0*/  IMAD.WIDE.U32 R8, R16, UR4, R8 ;  /* 0x0000000410087c25 */ /* 0x000fc8000f8e0008 */
[----:B------:R-:W-:Y:S01]  /*24bb0*/  IMAD R2, R16, UR5, R10 ;  /* 0x0000000510027c24 */ /* 0x000fe2000f8e020a */
[----:B------:R-:W-:-:S03]  /*24bc0*/  LEA R6, P0, R8, R6, 0x2 ;  /* 0x0000000608067211 */ /* 0x000fc600078010ff */
[----:B------:R-:W-:-:S05]  /*24bd0*/  IMAD.IADD R2, R9, 0x1, R2 ;  /* 0x0000000109027824 */ /* 0x000fca00078e0202 */
[----:B------:R-:W-:-:S05]  /*24be0*/  LEA.HI.X R7, R8, R7, R2, 0x2, P0 ;  /* 0x0000000708077211 */ /* 0x000fca00000f1402 */
[----:B------:R1:W5:Y:S02]  /*24bf0*/  LDG.E R2, desc[UR54][R6.64] ;  /* 0x0000003606027981 */ /* 0x000364000c1e1900 */
.L_x_670:
[----:B-1----:R-:W2:Y:S01]  /*24c00*/  LDL R6, [R1+0x10] ;  /* 0x0000100001067983 */ /* 0x002ea20000100800 */
[----:B------:R-:W-:-:S03]  /*24c10*/  MOV R9, 0x400 ;  /* 0x0000040000097802 */ /* 0x000fc60000000f00 */
[----:B------:R-:W3:Y:S01]  /*24c20*/  LDL R7, [R1+0x1c] ;  /* 0x00001c0001077983 */ /* 0x000ee20000100800 */
[----:B------:R-:W1:Y:S01]  /*24c30*/  S2R R10, SR_CgaCtaId ;  /* 0x00000000000a7919 */ /* 0x000e620000008800 */
[----:B------:R-:W4:Y:S01]  /*24c40*/  S2R R8, SR_TID.X ;  /* 0x0000000000087919 */ /* 0x000f220000002100 */
[----:B-1----:R-:W-:Y:S02]  /*24c50*/  LEA R9, R10, R9, 0x18 ;  /* 0x000000090a097211 */ /* 0x002fe400078ec0ff */
[----:B----4-:R-:W-:-:S04]  /*24c60*/  LOP3.LUT R8, R8, 0x7f, RZ, 0xc0, !PT ;  /* 0x0000007f08087812 */ /* 0x010fc800078ec0ff */
[----:B------:R-:W-:Y:S01]  /*24c70*/  ISETP.NE.AND P0, PT, R8, RZ, PT ;  /* 0x000000ff0800720c */ /* 0x000fe20003f05270 */
[----:B--2---:R-:W-:Y:S01]  /*24c80*/  IMAD R6, R6, 0x8, R9 ;  /* 0x0000000806067824 */ /* 0x004fe200078e0209 */
[----:B---3--:R-:W-:-:S04]  /*24c90*/  SHF.L.U32 R7, R7, 0x1f, RZ ;  /* 0x0000001f07077819 */ /* 0x008fc800000006ff */
[----:B------:R-:W1:Y:S02]  /*24ca0*/  SYNCS.PHASECHK.TRANS64.TRYWAIT P2, [R6+URZ+0x29880], R7 ;  /* 0x02988007060075a7 */ /* 0x000e64000804017f */
[----:B-1----:R-:W-:Y:S05]  /*24cb0*/  @!P2 BRA `(.L_x_671) ;  /* 0x0000004c0084a947 */ /* 0x002fea0003800000 */
.L_x_818:
[----:B------:R-:W-:Y:S05]  /*24cc0*/  @P0 BRA `(.L_x_672) ;  /* 0x00000000001c0947 */ /* 0x000fea0003800000 */
[----:B------:R-:W2:Y:S02]  /*24cd0*/  S2R R8, SR_TID.X ;  /* 0x0000000000087919 */ /* 0x000ea40000002100 */
[----:B--2---:R-:W-:Y:S02]  /*24ce0*/  LOP3.LUT R9, R8, 0x1f, RZ, 0xc0, !PT ;  /* 0x0000001f08097812 */ /* 0x004fe400078ec0ff */
[----:B------:R-:W-:Y:S02]  /*24cf0*/  MOV R8, 0x5000 ;  /* 0x0000500000087802 */ /* 0x000fe40000000f00 */
[----:B------:R-:W-:Y:S02]  /*24d00*/  ISETP.NE.AND P2, PT, R9, RZ, PT ;  /* 0x000000ff0900720c */ /* 0x000fe40003f45270 */
[----:B------:R2:W-:Y:S11]  /*24d10*/  SYNCS.ARRIVE.TRANS64 RZ, [R6+URZ+0x29870], R8 ;  /* 0x0298700806ff79a7 */ /* 0x0005f6000800003f */
[----:B--2---:R-:W-:Y:S05]  /*24d20*/  @!P2 BRA `(.L_x_672) ;  /* 0x000000000004a947 */ /* 0x004fea0003800000 */
[----:B------:R-:W-:Y:S01]  /*24d30*/  BPT.TRAP 0x1 ;  /* 0x000000040000795c */ /* 0x000fe20000300000 */
.L_x_672:
[----:B------:R-:W2:Y:S01]  /*24d40*/  LDL R8, [R1+0x10] ;  /* 0x0000100001087983 */ /* 0x000ea20000100800 */
[----:B------:R-:W-:-:S03]  /*24d50*/  MOV R10, 0x400 ;  /* 0x00000400000a7802 */ /* 0x000fc60000000f00 */
[----:B------:R-:W3:Y:S01]  /*24d60*/  LDL R9, [R1+0x2c] ;  /* 0x00002c0001097983 */ /* 0x000ee20000100800 */
[----:B------:R-:W4:Y:S01]  /*24d70*/  S2R R11, SR_CgaCtaId ;  /* 0x00000000000b7919 */ /* 0x000f220000008800 */
[----:B------:R-:W-:Y:S01]  /*24d80*/  R2UR UR9, R6 ;  /* 0x00000000060972ca */ /* 0x000fe200000e0000 */
[----:B------:R-:W-:Y:S01]  /*24d90*/  UIADD3 UR4, UP0, UR40, 0x470, URZ ;  /* 0x0000047028047890 */ /* 0x000fe2000ff1e03f */
[----:B------:R-:W-:Y:S02]  /*24da0*/  R2UR UR12, R0 ;  /* 0x00000000000c72ca */ /* 0x000fe400000e0000 */
[----:B-----5:R-:W-:Y:S01]  /*24db0*/  R2UR UR13, R2 ;  /* 0x00000000020d72ca */ /* 0x020fe200000e0000 */
[----:B------:R-:W-:Y:S01]  /*24dc0*/  UIADD3.X UR5, URZ, UR41, URZ, UP0, !UPT ;  /* 0x000000293f057290 */ /* 0x000fe200087fe43f */
[----:B----4-:R-:W-:-:S07]  /*24dd0*/  LEA R10, R11, R10, 0x18 ;  /* 0x0000000a0b0a7211 */ /* 0x010fce00078ec0ff */
[----:B------:R-:W-:Y:S01]  /*24de0*/  UIADD3 UR9, UR9, 0x29870, URZ ;  /* 0x0002987009097890 */ /* 0x000fe2000fffe03f */
[----:B------:R-:W-:Y:S01]  /*24df0*/  UMOV UR6, 0x0 ;  /* 0x0000000000067882 */ /* 0x000fe20000000000 */
[----:B------:R-:W-:Y:S01]  /*24e00*/  UMOV UR7, 0x14f00000 ;  /* 0x14f0000000077882 */ /* 0x000fe20000000000 */
[----:B------:R-:W-:Y:S01]  /*24e10*/  UMOV UR10, URZ ;  /* 0x0000003f000a7c82 */ /* 0x000fe20008000000 */
[----:B--2---:R-:W-:-:S05]  /*24e20*/  IMAD R8, R8, 0x5000, R10 ;  /* 0x0000500008087824 */ /* 0x004fca00078e020a */
[----:B------:R-:W-:Y:S01]  /*24e30*/  R2UR UR8, R8 ;  /* 0x00000000080872ca */ /* 0x000fe200000e0000 */
[----:B---3--:R-:W-:-:S05]  /*24e40*/  IMAD R5, R5, 0xa0, R9 ;  /* 0x000000a005057824 */ /* 0x008fca00078e0209 */
[----:B------:R-:W-:-:S07]  /*24e50*/  R2UR UR11, R5 ;  /* 0x00000000050b72ca */ /* 0x000fce00000e0000 */
[----:B------:R-:W-:-:S09]  /*24e60*/  UIADD3 UR8, UR8, 0xa400, URZ ;  /* 0x0000a40008087890 */ /* 0x000fd2000fffe03f */
[----:B------:R2:W-:Y:S01]  /*24e70*/  UTMALDG.4D [UR8], [UR4], desc[UR6] ;  /* 0x00000608040075b4 */ /* 0x0005e20008019000 */
[----:B------:R-:W3:Y:S02]  /*24e80*/  SYNCS.PHASECHK.TRANS64.TRYWAIT P2, [R6+URZ+0x29840], R7 ;  /* 0x02984007060075a7 */ /* 0x000ee4000804017f */
[----:B--23--:R-:W-:Y:S05]  /*24e90*/  @!P2 BRA `(.L_x_673) ;  /* 0x0000004c0020a947 */ /* 0x00cfea0003800000 */
.L_x_819:
        /* <DEDUP_REMOVED lines=8> */
.L_x_674:
[----:B-12---:R-:W2:Y:S01]  /*24f20*/  LDL R7, [R1+0x10] ;  /* 0x0000100001077983 */ /* 0x006ea20000100800 */
[----:B------:R-:W-:Y:S01]  /*24f30*/  MOV R8, 0x400 ;  /* 0x0000040000087802 */ /* 0x000fe20000000f00 */
[----:B------:R-:W1:Y:S01]  /*24f40*/  S2R R9, SR_CgaCtaId ;  /* 0x0000000000097919 */ /* 0x000e620000008800 */
[----:B------:R-:W-:Y:S02]  /*24f50*/  R2UR UR11, R5 ;  /* 0x00000000050b72ca */ /* 0x000fe400000e0000 */
[----:B------:R-:W-:Y:S01]  /*24f60*/  R2UR UR9, R6 ;  /* 0x00000000060972ca */ /* 0x000fe200000e0000 */
[----:B------:R-:W-:Y:S01]  /*24f70*/  UIADD3 UR4, UP0, UR40, 0x370, URZ ;  /* 0x0000037028047890 */ /* 0x000fe2000ff1e03f */
[----:B------:R-:W-:Y:S02]  /*24f80*/  R2UR UR12, R0 ;  /* 0x00000000000c72ca */ /* 0x000fe400000e0000 */
[----:B------:R-:W-:Y:S01]  /*24f90*/  R2UR UR13, R2 ;  /* 0x00000000020d72ca */ /* 0x000fe200000e0000 */
[----:B------:R-:W-:Y:S01]  /*24fa0*/  UIADD3.X UR5, URZ, UR41, URZ, UP0, !UPT ;  /* 0x000000293f057290 */ /* 0x000fe200087fe43f */
[----:B-1----:R-:W-:-:S07]  /*24fb0*/  LEA R8, R9, R8, 0x18 ;  /* 0x0000000809087211 */ /* 0x002fce00078ec0ff */
[----:B------:R-:W-:Y:S01]  /*24fc0*/  UIADD3 UR9, UR9, 0x29830, URZ ;  /* 0x0002983009097890 */ /* 0x000fe2000fffe03f */
[----:B------:R-:W-:Y:S01]  /*24fd0*/  UMOV UR10, URZ ;  /* 0x0000003f000a7c82 */ /* 0x000fe20008000000 */
[----:B------:R-:W-:Y:S01]  /*24fe0*/  UMOV UR6, 0x0 ;  /* 0x0000000000067882 */ /* 0x000fe20000000000 */
[----:B------:R-:W-:Y:S01]  /*24ff0*/  UMOV UR7, 0x14f00000 ;  /* 0x14f0000000077882 */ /* 0x000fe20000000000 */
[----:B------:R-:W-:Y:S01]  /*25000*/  UMOV UR17, 0x40 ;  /* 0x0000004000117882 */ /* 0x000fe20000000000 */
[----:B--2---:R-:W-:-:S05]  /*25010*/  IMAD R5, R7, 0x7800, R8 ;  /* 0x0000780007057824 */ /* 0x004fca00078e0208 */
[----:B------:R-:W-:-:S13]  /*25020*/  R2UR UR8, R5 ;  /* 0x00000000050872ca */ /* 0x000fda00000e0000 */
[----:B------:R-:W-:Y:S02]  /*25030*/  UIADD3 UR14, UR8, 0x1a400, URZ ;  /* 0x0001a400080e7890 */ /* 0x000fe4000fffe03f */
[----:B------:R-:W-:Y:S02]  /*25040*/  UIADD3 UR15, UR8, 0x1cc00, URZ ;  /* 0x0001cc00080f7890 */ /* 0x000fe4000fffe03f */
[----:B------:R-:W-:-:S03]  /*25050*/  UIADD3 UR16, UR8, 0x1f400, URZ ;  /* 0x0001f40008107890 */ /* 0x000fc6000fffe03f */
[----:B------:R-:W-:Y:S02]  /*25060*/  UMOV UR8, UR14 ;  /* 0x0000000e00087c82 */ /* 0x000fe40008000000 */
[----:B------:R1:W-:Y:S01]  /*25070*/  UTMALDG.4D [UR8], [UR4], desc[UR6] ;  /* 0x00000608040075b4 */ /* 0x0003e20008019000 */
[----:B------:R-:W-:Y:S01]  /*25080*/  UMOV UR14, 0x80 ;  /* 0x00000080000e7882 */ /* 0x000fe20000000000 */
[----:B-1----:R-:W-:Y:S01]  /*25090*/  UMOV UR8, UR15 ;  /* 0x0000000f00087c82 */ /* 0x002fe20008000000 */
[----:B------:R-:W-:Y:S02]  /*250a0*/  UMOV UR10, UR17 ;  /* 0x00000011000a7c82 */ /* 0x000fe40008000000 */
[----:B------:R1:W-:Y:S02]  /*250b0*/  UTMALDG.4D [UR8], [UR4], desc[UR6] ;  /* 0x00000608040075b4 */ /* 0x0003e40008019000 */
[----:B-1----:R-:W-:Y:S01]  /*250c0*/  UMOV UR8, UR16 ;  /* 0x0000001000087c82 */ /* 0x002fe20008000000 */
[----:B------:R-:W-:-:S02]  /*250d0*/  UMOV UR10, UR14 ;  /* 0x0000000e000a7c82 */ /* 0x000fc40008000000 */
[----:B------:R2:W-:Y:S02]  /*250e0*/  UTMALDG.4D [UR8], [UR4], desc[UR6] ;  /* 0x00000608040075b4 */ /* 0x0005e40008019000 */
[----:B--2---:R-:W-:Y:S01]  /*250f0*/  NOP ;  /* 0x0000000000007918 */ /* 0x004fe20000000000 */
.L_x_669:
[----:B------:R-:W2:Y:S01]  /*25100*/  LDL.LU R6, [R1+0x8] ;  /* 0x0000080001067983 */ /* 0x000ea20000300800 */
[----:B------:R-:W-:Y:S01]  /*25110*/  MOV R7, 0x400 ;  /* 0x0000040000077802 */ /* 0x000fe20000000f00 */
[----:B------:R-:W3:Y:S01]  /*25120*/  S2R R8, SR_CgaCtaId ;  /* 0x0000000000087919 */ /* 0x000ee20000008800 */
[----:B------:R-:W-:Y:S05]  /*25130*/  WARPSYNC.ALL ;  /* 0x0000000000007948 */ /* 0x000fea0003800000 */
[----:B------:R-:W-:-:S13]  /*25140*/  ELECT P0, URZ, PT ;  /* 0x00000000003f782f */ /* 0x000fda0003800000 */
[----:B------:R-:W-:Y:S01]  /*25150*/  @P0 R2UR UR13, R3 ;  /* 0x00000000030d02ca */ /* 0x000fe200000e0000 */
[----:B------:R-:W-:Y:S01]  /*25160*/  UIADD3 UR4, UP0, UR40, 0x270, URZ ;  /* 0x0000027028047890 */ /* 0x000fe2000ff1e03f */
[----:B------:R-:W-:-:S03]  /*25170*/  @P0 R2UR UR11, R4 ;  /* 0x00000000040b02ca */ /* 0x000fc600000e0000 */
[----:B------:R-:W-:Y:S01]  /*25180*/  UIADD3.X UR5, URZ, UR41, URZ, UP0, !UPT ;  /* 0x000000293f057290 */ /* 0x000fe200087fe43f */
[----:B---3--:R-:W-:-:S04]  /*25190*/  LEA R7, R8, R7, 0x18 ;  /* 0x0000000708077211 */ /* 0x008fc800078ec0ff */
[----:B------:R-:W-:Y:S01]  /*251a0*/  R2UR UR24, R7 ;  /* 0x00000000071872ca */ /* 0x000fe200000e0000 */
[----:B-1----:R-:W-:Y:S01]  /*251b0*/  @P0 IMAD.MOV.U32 R5, RZ, RZ, 0x6000 ;  /* 0x00006000ff050424 */ /* 0x002fe200078e00ff */
[----:B------:R-:W-:Y:S01]  /*251c0*/  BAR.SYNC.DEFER_BLOCKING 0x8, 0x120 ;  /* 0x0204800000007b1d */ /* 0x000fe20000010000 */
[----:B------:R-:W-:-:S10]  /*251d0*/  @P0 R2UR UR21, R3 ;  /* 0x00000000031502ca */ /* 0x000fd400000e0000 */
[----:B------:R-:W-:Y:S02]  /*251e0*/  UIADD3 UR8, UR24, 0x14400, URZ ;  /* 0x0001440018087890 */ /* 0x000fe4000fffe03f */
[----:B------:R-:W-:Y:S01]  /*251f0*/  UIADD3 UR9, UR24, 0x29800, URZ ;  /* 0x0002980018097890 */ /* 0x000fe2000fffe03f */
[----:B------:R-:W-:Y:S01]  /*25200*/  UMOV UR6, 0x0 ;  /* 0x0000000000067882 */ /* 0x000fe20000000000 */
[----:B------:R-:W-:Y:S01]  /*25210*/  UMOV UR7, 0x12f00000 ;  /* 0x12f0000000077882 */ /* 0x000fe20000000000 */
[----:B------:R-:W-:Y:S01]  /*25220*/  UMOV UR10, URZ ;  /* 0x0000003f000a7c82 */ /* 0x000fe20008000000 */
[----:B------:R-:W-:Y:S01]  /*25230*/  @P0 R2UR UR19, R4 ;  /* 0x00000000041302ca */ /* 0x000fe200000e0000 */
[----:B------:R-:W-:Y:S01]  /*25240*/  UIADD3 UR16, UR24, 0x16400, URZ ;  /* 0x0001640018107890 */ /* 0x000fe2000fffe03f */
[----:B------:R3:W-:Y:S01]  /*25250*/  @P0 SYNCS.ARRIVE.TRANS64 RZ, [R7+URZ+0x29800], R5 ;  /* 0x0298000507ff09a7 */ /* 0x0007e2000800003f */
[----:B------:R-:W-:Y:S01]  /*25260*/  UMOV UR14, 0x0 ;  /* 0x00000000000e7882 */ /* 0x000fe20000000000 */
[----:B------:R-:W-:Y:S01]  /*25270*/  UMOV UR15, 0x12f00000 ;  /* 0x12f00000000f7882 */ /* 0x000fe20000000000 */
[----:B------:R-:W-:Y:S01]  /*25280*/  UMOV UR18, 0x40 ;  /* 0x0000004000127882 */ /* 0x000fe20000000000 */
[----:B------:R-:W-:Y:S01]  /*25290*/  UMOV UR17, UR9 ;  /* 0x0000000900117c82 */ /* 0x000fe20008000000 */
[----:B------:R-:W-:Y:S01]  /*252a0*/  UMOV UR22, 0x0 ;  /* 0x0000000000167882 */ /* 0x000fe20000000000 */
[----:B------:R-:W-:Y:S01]  /*252b0*/  UMOV UR23, 0x12f00000 ;  /* 0x12f0000000177882 */ /* 0x000fe20000000000 */
[----:B--2---:R-:W-:-:S02]  /*252c0*/  @P0 R2UR UR12, R6 ;  /* 0x00000000060c02ca */ /* 0x004fc400000e0000 */
[----:B------:R-:W-:-:S11]  /*252d0*/  @P0 R2UR UR20, R6 ;  /* 0x00000000061402ca */ /* 0x000fd600000e0000 */
[----:B------:R1:W-:Y:S02]  /*252e0*/  UTMALDG.4D [UR8], [UR4], desc[UR6] ;  /* 0x00000608040075b4 */ /* 0x0003e40008019000 */
[----:B------:R3:W-:Y:S01]  /*252f0*/  UTMALDG.4D [UR16], [UR4], desc[UR14] ;  /* 0x00000e10040075b4 */ /* 0x0007e20008019000 */
[----:B-1----:R-:W-:Y:S02]  /*25300*/  @P0 R2UR UR13, R3 ;  /* 0x00000000030d02ca */ /* 0x002fe400000e0000 */
[----:B------:R-:W-:Y:S02]  /*25310*/  @P0 R2UR UR12, R6 ;  /* 0x00000000060c02ca */ /* 0x000fe400000e0000 */
[----:B------:R-:W-:Y:S01]  /*25320*/  @P0 R2UR UR11, R4 ;  /* 0x00000000040b02ca */ /* 0x000fe200000e0000 */
[----:B------:R-:W-:Y:S01]  /*25330*/  UIADD3 UR8, UR24, 0x18400, URZ ;  /* 0x0001840018087890 */ /* 0x000fe2000fffe03f */
[----:B------:R-:W-:-:S11]  /*25340*/  UMOV UR10, 0x80 ;  /* 0x00000080000a7882 */ /* 0x000fd60000000000 */
[----:B------:R3:W-:Y:S02]  /*25350*/  UTMALDG.4D [UR8], [UR4], desc[UR22] ;  /* 0x00001608040075b4 */ /* 0x0007e40008019000 */
[----:B---3--:R-:W-:Y:S01]  /*25360*/  NOP ;  /* 0x0000000000007918 */ /* 0x008fe20000000000 */
.L_x_667:
[----:B------:R-:W2:Y:S01]  /*25370*/  LDL.LU R6, [R1+0x40] ;  /* 0x0000400001067983 */ /* 0x000ea20000300800 */
[----:B------:R-:W-:Y:S01]  /*25380*/  MOV R4, 0x400 ;  /* 0x0000040000047802 */ /* 0x000fe20000000f00 */
[----:B------:R-:W-:Y:S01]  /*25390*/  BSSY B0, `(.L_x_675) ;  /* 0x000000b000007945 */ /* 0x000fe20003800000 */
[----:B-1----:R-:W1:Y:S02]  /*253a0*/  S2R R5, SR_CgaCtaId ;  /* 0x0000000000057919 */ /* 0x002e640000008800 */
[----:B-1----:R-:W-:Y:S02]  /*253b0*/  LEA R4, R5, R4, 0x18 ;  /* 0x0000000405047211 */ /* 0x002fe400078ec0ff */
[----:B--2---:R-:W-:-:S04]  /*253c0*/  IADD3 R6, R6, 0x1, RZ ;  /* 0x0000000106067810 */ /* 0x004fc80007ffe0ff */
[----:B------:R-:W-:Y:S01]  /*253d0*/  LEA.HI R3, R6, R6, RZ, 0x1 ;  /* 0x0000000606037211 */ /* 0x000fe200078f08ff */
[----:B------:R1:W-:Y:S03]  /*253e0*/  STL [R1+0x40], R6 ;  /* 0x0000400601007387 */ /* 0x0003e60000100800 */
[----:B------:R-:W-:-:S05]  /*253f0*/  LOP3.LUT R3, R3, 0xfffffffe, RZ, 0xc0, !PT ;  /* 0xfffffffe03037812 */ /* 0x000fca00078ec0ff */
[----:B------:R-:W-:-:S05]  /*25400*/  IMAD.IADD R3, R6, 0x1, -R3 ;  /* 0x0000000106037824 */ /* 0x000fca00078e0a03 */
[----:B------:R-:W-:-:S04]  /*25410*/  SHF.L.U32 R3, R3, 0x1f, RZ ;  /* 0x0000001f03037819 */ /* 0x000fc800000006ff */
[----:B------:R-:W2:Y:S02]  /*25420*/  SYNCS.PHASECHK.TRANS64.TRYWAIT P0, [R4+URZ+0x29820], R3 ;  /* 0x02982003040075a7 */ /* 0x000ea4000800017f */
[----:B-12---:R-:W-:Y:S05]  /*25430*/  @!P0 BRA `(.L_x_676) ;  /* 0x0000004400cc8947 */ /* 0x006fea0003800000 */
.L_x_820:
[----:B------:R-:W-:Y:S05]  /*25440*/  BSYNC B0 ;  /* 0x0000000000007941 */ /* 0x000fea0003800000 */
.L_x_675:
[----:B------:R-:W-:-:S13]  /*25450*/  ISETP.GE.AND P0, PT, R19, 0xa1, PT ;  /* 0x000000a11300780c */ /* 0x000fda0003f06270 */
[----:B------:R-:W-:Y:S05]  /*25460*/  @!P0 BRA `(.L_x_677) ;  /* 0x0000001000548947 */ /* 0x000fea0003800000 */
[----:B-1----:R-:W2:Y:S04]  /*25470*/  LDL.LU R4, [R1+0x3c] ;  /* 0x00003c0001047983 */ /* 0x002ea80000300800 */
[----:B------:R1:W5:Y:S04]  /*25480*/  LDL.LU R6, [R1+0x10] ;  /* 0x0000100001067983 */ /* 0x0003680000300800 */
[----:B------:R1:W5:Y:S02]  /*25490*/  LDL.LU R7, [R1+0x1c] ;  /* 0x00001c0001077983 */ /* 0x0003640000300800 */
[----:B-12---:R-:W-:-:S07]  /*254a0*/  VIADD R20, R4, 0xfffffffe ;  /* 0xfffffffe04147836 */ /* 0x006fce0000000000 */
.L_x_699:
[----:B-----5:R-:W-:Y:S01]  /*254b0*/  IADD3 R4, R6, 0x1, RZ ;  /* 0x0000000106047810 */ /* 0x020fe20007ffe0ff */
[----:B------:R-:W-:Y:S05]  /*254c0*/  YIELD ;  /* 0x0000000000007946 */ /* 0x000fea0003800000 */
[----:B------:R-:W-:Y:S01]  /*254d0*/  ISETP.NE.AND P0, PT, R4, 0x2, PT ;  /* 0x000000020400780c */ /* 0x000fe20003f05270 */
[----:B------:R-:W-:Y:S03]  /*254e0*/  BSSY B0, `(.L_x_678) ;  /* 0x0000094000007945 */ /* 0x000fe60003800000 */
[----:B--2---:R-:W-:-:S02]  /*254f0*/  SEL R3, RZ, 0x1, P0 ;  /* 0x00000001ff037807 */ /* 0x004fc40000000000 */
[----:B-1----:R-:W-:Y:S02]  /*25500*/  SEL R10, R4, RZ, P0 ;  /* 0x000000ff040a7207 */ /* 0x002fe40000000000 */
[----:B------:R-:W-:-:S05]  /*25510*/  LOP3.LUT R9, R7, R3, RZ, 0x3c, !PT ;  /* 0x0000000307097212 */ /* 0x000fca00078e3cff */
[----:B------:R1:W-:Y:S04]  /*25520*/  STL [R1+0x1c], R9 ;  /* 0x00001c0901007387 */ /* 0x0003e80000100800 */
[----:B------:R1:W-:Y:S01]  /*25530*/  STL [R1+0x10], R10 ;  /* 0x0000100a01007387 */ /* 0x0003e20000100800 */
[----:B------:R-:W-:Y:S05]  /*25540*/  @!P6 BRA `(.L_x_679) ;  /* 0x000000080034e947 */ /* 0x000fea0003800000 */
[----:B------:R-:W-:Y:S01]  /*25550*/  ULDC.64 UR4, c[0x0][0x3f8] ;  /* 0x0000fe0000047ab9 */ /* 0x000fe20000000a00 */
[----:B------:R-:W-:Y:S01]  /*25560*/  IMAD.MOV.U32 R8, RZ, RZ, R20 ;  /* 0x000000ffff087224 */ /* 0x000fe200078e0014 */
[----:B------:R-:W-:-:S04]  /*25570*/  ISETP.NE.U32.AND P0, PT, RZ, UR4, PT ;  /* 0x00000004ff007c0c */ /* 0x000fc8000bf05070 */
[----:B------:R-:W-:-:S13]  /*25580*/  ISETP.NE.AND.EX P0, PT, RZ, UR5, PT, P0 ;  /* 0x00000005ff007c0c */ /* 0x000fda000bf05300 */
[----:B------:R-:W-:Y:S05]  /*25590*/  @!P0 BRA `(.L_x_680) ;  /* 0x00000000004c8947 */ /* 0x000fea0003800000 */
[----:B------:R-:W2:Y:S01]  /*255a0*/  LDL R12, [R1+0x28] ;  /* 0x00002800010c7983 */ /* 0x000ea20000100800 */
[----:B------:R-:W3:Y:S01]  /*255b0*/  LDC R5, c[0x0][0x41c] ;  /* 0x00010700ff057b82 */ /* 0x000ee20000000800 */
[----:B------:R-:W-:Y:S02]  /*255c0*/  ULDC.64 UR6, c[0x0][0x408] ;  /* 0x0001020000067ab9 */ /* 0x000fe40000000a00 */
[----:B------:R-:W4:Y:S01]  /*255d0*/  LDL R11, [R1+0x24] ;  /* 0x00002400010b7983 */ /* 0x000f220000100800 */
[----:B---3--:R-:W-:-:S13]  /*255e0*/  ISETP.NE.AND P0, PT, R5, 0x1, PT ;  /* 0x000000010500780c */ /* 0x008fda0003f05270 */
[----:B------:R-:W3:Y:S02]  /*255f0*/  @P0 LDC.64 R2, c[0x0][0x420] ;  /* 0x00010800ff020b82 */ /* 0x000ee40000000a00 */
[----:B---3--:R-:W-:-:S04]  /*25600*/  @P0 IMAD.HI.U32 R4, R20, R2, RZ ;  /* 0x0000000214040227 */ /* 0x008fc800078e00ff */
[----:B------:R-:W-:Y:S01]  /*25610*/  IMAD.MOV.U32 R2, RZ, RZ, R20 ;  /* 0x000000ffff027224 */ /* 0x000fe200078e0014 */
[----:B------:R-:W-:-:S04]  /*25620*/  @P0 SHF.R.U32.HI R2, RZ, R3, R4 ;  /* 0x00000003ff020219 */ /* 0x000fc80000011604 */
[----:B------:R-:W-:Y:S02]  /*25630*/  SHF.R.S32.HI R3, RZ, 0x1f, R2 ;  /* 0x0000001fff037819 */ /* 0x000fe40000011402 */
[----:B------:R-:W-:-:S05]  /*25640*/  IADD3 R8, -R2, RZ, RZ ;  /* 0x000000ff02087210 */ /* 0x000fca0007ffe1ff */
[----:B------:R-:W-:Y:S02]  /*25650*/  IMAD R8, R5, R8, R20 ;  /* 0x0000000805087224 */ /* 0x000fe400078e0214 */
[----:B--2---:R-:W-:-:S04]  /*25660*/  IMAD R4, R12, UR6, RZ ;  /* 0x000000060c047c24 */ /* 0x004fc8000f8e02ff */
[C---:B----4-:R-:W-:Y:S02]  /*25670*/  IMAD R4, R11.reuse, UR7, R4 ;  /* 0x000000070b047c24 */ /* 0x050fe4000f8e0204 */
[----:B------:R-:W-:-:S04]  /*25680*/  IMAD.WIDE.U32 R2, R11, UR6, R2 ;  /* 0x000000060b027c25 */ /* 0x000fc8000f8e0002 */
[----:B------:R-:W-:Y:S01]  /*25690*/  IMAD.IADD R3, R4, 0x1, R3 ;  /* 0x0000000104037824 */ /* 0x000fe200078e0203 */
[----:B------:R-:W-:-:S04]  /*256a0*/  LEA R4, P0, R2, UR4, 0x2 ;  /* 0x0000000402047c11 */ /* 0x000fc8000f8010ff */
[----:B------:R-:W-:-:S05]  /*256b0*/  LEA.HI.X R5, R2, UR5, R3, 0x2, P0 ;  /* 0x0000000502057c11 */ /* 0x000fca00080f1403 */
[----:B------:R2:W5:Y:S04]  /*256c0*/  LDG.E R2, desc[UR54][R4.64] ;  /* 0x0000003604027981 */ /* 0x000568000c1e1900 */
.L_x_680:
[----:B--2---:R-:W2:Y:S01]  /*256d0*/  S2R R4, SR_CgaCtaId ;  /* 0x0000000000047919 */ /* 0x004ea20000008800 */
[----:B------:R-:W-:Y:S01]  /*256e0*/  MOV R3, 0x400 ;  /* 0x0000040000037802 */ /* 0x000fe20000000f00 */
[----:B------:R-:W-:Y:S01]  /*256f0*/  BSSY B1, `(.L_x_681) ;  /* 0x0000009000017945 */ /* 0x000fe20003800000 */
[----:B------:R-:W3:Y:S02]  /*25700*/  S2R R5, SR_TID.X ;  /* 0x0000000000057919 */ /* 0x000ee40000002100 */
[----:B--2---:R-:W-:Y:S02]  /*25710*/  LEA R3, R4, R3, 0x18 ;  /* 0x0000000304037211 */ /* 0x004fe400078ec0ff */
[----:B---3--:R-:W-:-:S03]  /*25720*/  LOP3.LUT R5, R5, 0x7f, RZ, 0xc0, !PT ;  /* 0x0000007f05057812 */ /* 0x008fc600078ec0ff */
[----:B------:R-:W-:Y:S01]  /*25730*/  IMAD R4, R10, 0x8, R3 ;  /* 0x000000080a047824 */ /* 0x000fe200078e0203 */
[----:B------:R-:W-:Y:S02]  /*25740*/  SHF.L.U32 R3, R9, 0x1f, RZ ;  /* 0x0000001f09037819 */ /* 0x000fe400000006ff */
[----:B------:R-:W-:Y:S02]  /*25750*/  ISETP.NE.AND P2, PT, R5, RZ, PT ;  /* 0x000000ff0500720c */ /* 0x000fe40003f45270 */
[----:B------:R-:W2:Y:S02]  /*25760*/  SYNCS.PHASECHK.TRANS64.TRYWAIT P0, [R4+URZ+0x29880], R3 ;  /* 0x02988003040075a7 */ /* 0x000ea4000800017f */
[----:B--2---:R-:W-:Y:S09]  /*25770*/  @!P0 BRA `(.L_x_682) ;  /* 0x00000044001c8947 */ /* 0x004ff20003800000 */
.L_x_821:
[----:B------:R-:W-:Y:S05]  /*25780*/  BSYNC B1 ;  /* 0x0000000000017941 */ /* 0x000fea0003800000 */
.L_x_681:
[----:B------:R-:W-:Y:S04]  /*25790*/  BSSY B1, `(.L_x_683) ;  /* 0x0000009000017945 */ /* 0x000fe80003800000 */
[----:B------:R-:W-:Y:S05]  /*257a0*/  @P2 BRA `(.L_x_684) ;  /* 0x00000000001c2947 */ /* 0x000fea0003800000 */
[----:B------:R-:W1:Y:S02]  /*257b0*/  S2R R5, SR_TID.X ;  /* 0x0000000000057919 */ /* 0x000e640000002100 */
[----:B-1----:R-:W-:Y:S02]  /*257c0*/  LOP3.LUT R9, R5, 0x1f, RZ, 0xc0, !PT ;  /* 0x0000001f05097812 */ /* 0x002fe400078ec0ff */
[----:B------:R-:W-:Y:S02]  /*257d0*/  MOV R5, 0x5000 ;  /* 0x0000500000057802 */ /* 0x000fe40000000f00 */
[----:B------:R-:W-:Y:S02]  /*257e0*/  ISETP.NE.AND P0, PT, R9, RZ, PT ;  /* 0x000000ff0900720c */ /* 0x000fe40003f05270 */
[----:B------:R3:W-:Y:S11]  /*257f0*/  SYNCS.ARRIVE.TRANS64 RZ, [R4+URZ+0x29870], R5 ;  /* 0x0298700504ff79a7 */ /* 0x0007f6000800003f */
[----:B---3--:R-:W-:Y:S05]  /*25800*/  @!P0 BRA `(.L_x_684) ;  /* 0x0000000000048947 */ /* 0x008fea0003800000 */
[----:B------:R-:W-:Y:S01]  /*25810*/  BPT.TRAP 0x1 ;  /* 0x000000040000795c */ /* 0x000fe20000300000 */
.L_x_684:
[----:B------:R-:W-:Y:S05]  /*25820*/  BSYNC B1 ;  /* 0x0000000000017941 */ /* 0x000fea0003800000 */
.L_x_683:
[----:B-1----:R-:W3:Y:S04]  /*25830*/  LDL R9, [R1+0x10] ;  /* 0x0000100001097983 */ /* 0x002ee80000100800 */
[----:B------:R-:W4:Y:S01]  /*25840*/  LDL R5, [R1+0x2c] ;  /* 0x00002c0001057983 */ /* 0x000f220000100800 */
[----:B------:R-:W-:Y:S01]  /*25850*/  IMAD.MOV.U32 R12, RZ, RZ, RZ ;  /* 0x000000ffff0c7224 */ /* 0x000fe200078e00ff */
[----:B------:R-:W-:Y:S01]  /*25860*/  MOV R10, 0x400 ;  /* 0x00000400000a7802 */ /* 0x000fe20000000f00 */
[----:B------:R-:W-:Y:S01]  /*25870*/  UIADD3 UR4, UP0, UR40, 0x470, URZ ;  /* 0x0000047028047890 */ /* 0x000fe2000ff1e03f */
[----:B------:R-:W1:Y:S01]  /*25880*/  S2R R11, SR_CgaCtaId ;  /* 0x00000000000b7919 */ /* 0x000e620000008800 */
[----:B------:R-:W-:Y:S01]  /*25890*/  PLOP3.LUT P0, PT, PT, PT, PT, 0x80, 0x0 ;  /* 0x000000000000781c */ /* 0x000fe20003f0f070 */
[----:B------:R-:W-:Y:S01]  /*258a0*/  UMOV UR6, 0x0 ;  /* 0x0000000000067882 */ /* 0x000fe20000000000 */
[----:B------:R-:W-:Y:S01]  /*258b0*/  R2UR UR10, R12 ;  /* 0x000000000c0a72ca */ /* 0x000fe200000e0000 */
[----:B------:R-:W-:Y:S01]  /*258c0*/  UIADD3.X UR5, URZ, UR41, URZ, UP0, !UPT ;  /* 0x000000293f057290 */ /* 0x000fe200087fe43f */
[----:B------:R-:W-:Y:S01]  /*258d0*/  UMOV UR7, 0x14f00000 ;  /* 0x14f0000000077882 */ /* 0x000fe20000000000 */
[----:B-1----:R-:W-:-:S05]  /*258e0*/  LEA R10, R11, R10, 0x18 ;  /* 0x0000000a0b0a7211 */ /* 0x002fca00078ec0ff */
[----:B---3--:R-:W-:Y:S02]  /*258f0*/  IMAD R9, R9, 0x5000, R10 ;  /* 0x0000500009097824 */ /* 0x008fe400078e020a */
[----:B----4-:R-:W-:Y:S02]  /*25900*/  IMAD R5, R8, 0xa0, R5 ;  /* 0x000000a008057824 */ /* 0x010fe400078e0205 */
[----:B------:R-:W-:Y:S01]  /*25910*/  VIADD R8, R9, 0xa400 ;  /* 0x0000a40009087836 */ /* 0x000fe20000000000 */
[----:B------:R-:W-:-:S07]  /*25920*/  IADD3 R9, R4, 0x29870, RZ ;  /* 0x0002987004097810 */ /* 0x000fce0007ffe0ff */
.L_x_685:
[----:B------:R-:W-:-:S13]  /*25930*/  @P0 ELECT P3, URZ, PT ;  /* 0x00000000003f082f */ /* 0x000fda0003860000 */
[----:B-----5:R-:W-:Y:S02]  /*25940*/  @P3 R2UR UR13, R2 ;  /* 0x00000000020d32ca */ /* 0x020fe400000e0000 */
        /* <DEDUP_REMOVED lines=11> */
.L_x_822:
[----:B------:R-:W-:Y:S05]  /*25a00*/  BSYNC B1 ;  /* 0x0000000000017941 */ /* 0x000fea0003800000 */
.L_x_686:
[----:B------:R-:W-:Y:S01]  /*25a10*/  BSSY B1, `(.L_x_688) ;  /* 0x000000b000017945 */ /* 0x000fe20003800000 */
[----:B------:R-:W-:Y:S02]  /*25a20*/  IMAD.MOV.U32 R10, RZ, RZ, 0x0 ;  /* 0x00000000ff0a7424 */ /* 0x000fe400078e00ff */
[----:B------:R-:W-:Y:S01]  /*25a30*/  IMAD.MOV.U32 R11, RZ, RZ, 0x14f00000 ;  /* 0x14f00000ff0b7424 */ /* 0x000fe200078e00ff */
[----:B------:R-:W-:Y:S06]  /*25a40*/  @P2 BRA `(.L_x_689) ;  /* 0x00000000001c2947 */ /* 0x000fec0003800000 */
[----:B------:R-:W3:Y:S01]  /*25a50*/  S2R R8, SR_TID.X ;  /* 0x0000000000087919 */ /* 0x000ee20000002100 */
[----:B-12---:R-:W-:-:S04]  /*25a60*/  MOV R3, 0x7800 ;  /* 0x0000780000037802 */ /* 0x006fc80000000f00 */
[----:B------:R4:W-:Y:S01]  /*25a70*/  SYNCS.ARRIVE.TRANS64 RZ, [R4+URZ+0x29830], R3 ;  /* 0x0298300304ff79a7 */ /* 0x0009e2000800003f */
[----:B---3--:R-:W-:-:S04]  /*25a80*/  LOP3.LUT R8, R8, 0x1f, RZ, 0xc0, !PT ;  /* 0x0000001f08087812 */ /* 0x008fc800078ec0ff */
[----:B------:R-:W-:-:S13]  /*25a90*/  ISETP.NE.AND P0, PT, R8, RZ, PT ;  /* 0x000000ff0800720c */ /* 0x000fda0003f05270 */
[----:B----4-:R-:W-:Y:S05]  /*25aa0*/  @!P0 BRA `(.L_x_689) ;  /* 0x0000000000048947 */ /* 0x010fea0003800000 */
[----:B------:R-:W-:Y:S01]  /*25ab0*/  BPT.TRAP 0x1 ;  /* 0x000000040000795c */ /* 0x000fe20000300000 */
.L_x_689:
[----:B------:R-:W-:Y:S05]  /*25ac0*/  BSYNC B1 ;  /* 0x0000000000017941 */ /* 0x000fea0003800000 */
.L_x_688:
[----:B-12---:R-:W2:Y:S01]  /*25ad0*/  LDL R3, [R1+0x10] ;  /* 0x0000100001037983 */ /* 0x006ea20000100800 */
[----:B------:R-:W-:Y:S01]  /*25ae0*/  MOV R8, 0x400 ;  /* 0x0000040000087802 */ /* 0x000fe20000000f00 */
[----:B------:R-:W-:Y:S01]  /*25af0*/  UIADD3 UR4, UP0, UR40, 0x370, URZ ;  /* 0x0000037028047890 */ /* 0x000fe2000ff1e03f */
[----:B------:R-:W-:Y:S01]  /*25b00*/  R2UR UR10, R12 ;  /* 0x000000000c0a72ca */ /* 0x000fe200000e0000 */
[----:B------:R-:W1:Y:S01]  /*25b10*/  S2R R9, SR_CgaCtaId ;  /* 0x0000000000097919 */ /* 0x000e620000008800 */
[----:B------:R-:W-:Y:S01]  /*25b20*/  R2UR UR6, R10 ;  /* 0x000000000a0672ca */ /* 0x000fe200000e0000 */
[----:B------:R-:W-:Y:S01]  /*25b30*/  VIADD R4, R4, 0x29830 ;  /* 0x0002983004047836 */ /* 0x000fe20000000000 */
[----:B------:R-:W-:Y:S01]  /*25b40*/  R2UR UR7, R11 ;  /* 0x000000000b0772ca */ /* 0x000fe200000e0000 */
[----:B------:R-:W-:Y:S01]  /*25b50*/  UIADD3.X UR5, URZ, UR41, URZ, UP0, !UPT ;  /* 0x000000293f057290 */ /* 0x000fe200087fe43f */
[----:B------:R-:W-:Y:S02]  /*25b60*/  PLOP3.LUT P0, PT, PT, PT, PT, 0x80, 0x0 ;  /* 0x000000000000781c */ /* 0x000fe40003f0f070 */
[----:B-1----:R-:W-:-:S05]  /*25b70*/  LEA R8, R9, R8, 0x18 ;  /* 0x0000000809087211 */ /* 0x002fca00078ec0ff */
[----:B--2---:R-:W-:-:S04]  /*25b80*/  IMAD R3, R3, 0x7800, R8 ;  /* 0x0000780003037824 */ /* 0x004fc800078e0208 */
[----:B------:R-:W-:-:S07]  /*25b90*/  VIADD R8, R3, 0x1a400 ;  /* 0x0001a40003087836 */ /* 0x000fce0000000000 */
.L_x_690:
        /* <DEDUP_REMOVED lines=10> */
[----:B------:R-:W-:Y:S01]  /*25c40*/  R2UR UR6, R10 ;  /* 0x000000000a0672ca */ /* 0x000fe200000e0000 */
[----:B------:R-:W-:Y:S01]  /*25c50*/  UMOV UR10, 0x40 ;  /* 0x00000040000a7882 */ /* 0x000fe20000000000 */
[----:B------:R-:W-:Y:S02]  /*25c60*/  R2UR UR7, R11 ;  /* 0x000000000b0772ca */ /* 0x000fe400000e0000 */
[----:B------:R-:W-:Y:S02]  /*25c70*/  PLOP3.LUT P0, PT, PT, PT, PT, 0x80, 0x0 ;  /* 0x000000000000781c */ /* 0x000fe40003f0f070 */
[----:B------:R-:W-:-:S11]  /*25c80*/  IADD3 R8, R3, 0x1cc00, RZ ;  /* 0x0001cc0003087810 */ /* 0x000fd60007ffe0ff */
.L_x_691:
        /* <DEDUP_REMOVED lines=11> */
[----:B------:R-:W-:Y:S01]  /*25d40*/  VIADD R3, R3, 0x1f400 ;  /* 0x0001f40003037836 */ /* 0x000fe20000000000 */
[----:B------:R-:W-:Y:S01]  /*25d50*/  R2UR UR7, R11 ;  /* 0x000000000b0772ca */ /* 0x000fe200000e0000 */
[----:B------:R-:W-:Y:S01]  /*25d60*/  UMOV UR10, 0x80 ;  /* 0x00000080000a7882 */ /* 0x000fe20000000000 */
[----:B------:R-:W-:-:S13]  /*25d70*/  PLOP3.LUT P0, PT, PT, PT, PT, 0x80, 0x0 ;  /* 0x000000000000781c */ /* 0x000fda0003f0f070 */
.L_x_692:
        /* <DEDUP_REMOVED lines=9> */
[----:B--2---:R-:W-:Y:S05]  /*25e10*/  @P0 BRA.U.ANY `(.L_x_692) ;  /* 0xfffffffd00d80947 */ /* 0x004fea000393ffff */
.L_x_679:
[----:B------:R-:W-:Y:S05]  /*25e20*/  BSYNC B0 ;  /* 0x0000000000007941 */ /* 0x000fea0003800000 */
.L_x_678:
[----:B------:R-:W-:-:S06]  /*25e30*/  UISETP.NE.AND UP0, UPT, UR37, 0x3, UPT ;  /* 0x000000032500788c */ /* 0x000fcc000bf05270 */
[----:B------:R-:W-:-:S13]  /*25e40*/  PLOP3.LUT P0, PT, PT, PT, UP0, 0x80, 0x0 ;  /* 0x000000000000781c */ /* 0x000fda0003f0f008 */
[----:B------:R-:W-:Y:S05]  /*25e50*/  @!P0 BRA `(.L_x_693) ;  /* 0x0000000000048947 */ /* 0x000fea0003800000 */
[----:B------:R-:W-:Y:S01]  /*25e60*/  BPT.TRAP 0x1 ;  /* 0x000000040000795c */ /* 0x000fe20000300000 */
.L_x_693:
[----:B------:R-:W2:Y:S01]  /*25e70*/  S2R R5, SR_CgaCtaId ;  /* 0x0000000000057919 */ /* 0x000ea20000008800 */
[----:B------:R-:W-:Y:S01]  /*25e80*/  IMAD.U32 R3, RZ, RZ, UR39 ;  /* 0x00000027ff037e24 */ /* 0x000fe2000f8e00ff */
[----:B------:R-:W-:Y:S01]  /*25e90*/  MOV R4, 0x400 ;  /* 0x0000040000047802 */ /* 0x000fe20000000f00 */
[----:B------:R-:W-:Y:S03]  /*25ea0*/  BSSY B0, `(.L_x_694) ;  /* 0x0000009000007945 */ /* 0x000fe60003800000 */
[----:B------:R-:W-:Y:S02]  /*25eb0*/  ISETP.NE.AND P0, PT, R3, 0x3, PT ;  /* 0x000000030300780c */ /* 0x000fe40003f05270 */
[----:B------:R-:W-:-:S04]  /*25ec0*/  LOP3.LUT R3, R7, 0x1, RZ, 0x3c, !PT ;  /* 0x0000000107037812 */ /* 0x000fc800078e3cff */
[----:B------:R-:W-:Y:S02]  /*25ed0*/  SHF.L.U32 R3, R3, 0x1f, RZ ;  /* 0x0000001f03037819 */ /* 0x000fe400000006ff */
[----:B--2---:R-:W-:-:S04]  /*25ee0*/  LEA R4, R5, R4, 0x18 ;  /* 0x0000000405047211 */ /* 0x004fc800078ec0ff */
[----:B------:R-:W-:-:S04]  /*25ef0*/  LEA R4, R6, R4, 0x3 ;  /* 0x0000000406047211 */ /* 0x000fc800078e18ff */
[----:B------:R-:W2:Y:S01]  /*25f00*/  SYNCS.PHASECHK.TRANS64.TRYWAIT P2, [R4+URZ+0x29870], R3 ;  /* 0x02987003040075a7 */ /* 0x000ea2000804017f */
[----:B------:R3:W-:Y:S02]  /*25f10*/  STL [R1+0x4], R4 ;  /* 0x0000040401007387 */ /* 0x0007e40000100800 */
[----:B--23--:R-:W-:Y:S05]  /*25f20*/  @!P2 BRA `(.L_x_695) ;  /* 0x0000003c0058a947 */ /* 0x00cfea0003800000 */
.L_x_823:
[----:B------:R-:W-:Y:S05]  /*25f30*/  BSYNC B0 ;  /* 0x0000000000007941 */ /* 0x000fea0003800000 */
.L_x_694:
[----:B------:R-:W-:Y:S05]  /*25f40*/  @!P0 BRA `(.L_x_696) ;  /* 0x0000000000048947 */ /* 0x000fea0003800000 */
[----:B------:R-:W-:Y:S01]  /*25f50*/  BPT.TRAP 0x1 ;  /* 0x000000040000795c */ /* 0x000fe20000300000 */
.L_x_696:
[----:B--2---:R-:W2:Y:S01]  /*25f60*/  LDL R4, [R1+0x4] ;  /* 0x0000040001047983 */ /* 0x004ea20000100800 */
[----:B------:R-:W-:Y:S01]  /*25f70*/  SHF.L.U32 R3, R7, 0x1f, RZ ;  /* 0x0000001f07037819 */ /* 0x000fe200000006ff */
[----:B------:R-:W-:-:S03]  /*25f80*/  IMAD R12, R6, 0x5000, RZ ;  /* 0x00005000060c7824 */ /* 0x000fc600078e02ff */
[----:B--2---:R-:W2:Y:S02]  /*25f90*/  SYNCS.PHASECHK.TRANS64.TRYWAIT P2, [R4+URZ+0x29860], R3 ;  /* 0x02986003040075a7 */ /* 0x004ea4000804017f */
[----:B--2---:R-:W-:Y:S05]  /*25fa0*/  @!P2 BRA `(.L_x_697) ;  /* 0x0000003c0050a947 */ /* 0x004fea0003800000 */
.L_x_824:
[----:B--2---:R-:W2:Y:S04]  /*25fb0*/  LDL R4, [R1+0x34] ;  /* 0x0000340001047983 */ /* 0x004ea80000100800 */
[----:B------:R-:W3:Y:S01]  /*25fc0*/  LDL R15, [R1+0x30] ;  /* 0x00003000010f7983 */ /* 0x000ee20000100800 */
[----:B------:R-:W-:Y:S01]  /*25fd0*/  MOV R13, 0x400 ;  /* 0x00000400000d7802 */ /* 0x000fe20000000f00 */
[----:B------:R-:W-:Y:S05]  /*25fe0*/  WARPSYNC.ALL ;  /* 0x0000000000007948 */ /* 0x000fea0003800000 */
[----:B------:R-:W4:Y:S01]  /*25ff0*/  S2R R14, SR_CgaCtaId ;  /* 0x00000000000e7919 */ /* 0x000f220000008800 */
[----:B------:R-:W-:Y:S01]  /*26000*/  IMAD.MOV.U32 R16, RZ, RZ, 0x40 ;  /* 0x00000040ff107424 */ /* 0x000fe200078e00ff */
[----:B-1----:R-:W1:Y:S01]  /*26010*/  S2R R9, SR_TID.X ;  /* 0x0000000000097919 */ /* 0x002e620000002100 */
[----:B----4-:R-:W-:-:S02]  /*26020*/  LEA R13, R14, R13, 0x18 ;  /* 0x0000000d0e0d7211 */ /* 0x010fc400078ec0ff */
[----:B-1----:R-:W-:-:S04]  /*26030*/  LOP3.LUT P2, RZ, R9, 0x4, RZ, 0xc0, !PT ;  /* 0x0000000409ff7812 */ /* 0x002fc8000784c0ff */
[----:B------:R-:W-:Y:S02]  /*26040*/  SEL R16, R16, 0xffffffc0, !P2 ;  /* 0xffffffc010107807 */ /* 0x000fe40005000000 */
[C---:B--2---:R-:W-:Y:S02]  /*26050*/  LOP3.LUT R3, R12.reuse, R4, RZ, 0xfc, !PT ;  /* 0x000000040c037212 */ /* 0x044fe400078efcff */
[----:B---3--:R-:W-:-:S03]  /*26060*/  LOP3.LUT R12, R12, R15, RZ, 0xfc, !PT ;  /* 0x0000000f0c0c7212 */ /* 0x008fc600078efcff */
[C---:B------:R-:W-:Y:S02]  /*26070*/  IMAD.IADD R3, R13.reuse, 0x1, R3 ;  /* 0x000000010d037824 */ /* 0x040fe400078e0203 */
[----:B------:R-:W-:-:S03]  /*26080*/  IMAD.IADD R13, R13, 0x1, R12 ;  /* 0x000000010d0d7824 */ /* 0x000fc600078e020c */
[----:B------:R-:W1:Y:S01]  /*26090*/  LDSM.16.MT88.4 R4, [R3+0xa400] ;  /* 0x00a400000304783b */ /* 0x000e620000004200 */
[----:B------:R-:W-:Y:S02]  /*260a0*/  IADD3 R21, R16, R3, RZ ;  /* 0x0000000310157210 */ /* 0x000fe40007ffe0ff */
        /* <DEDUP_REMOVED lines=11> */
[----:B------:R-:W1:Y:S02]  /*26160*/  LDSM.16.MT88.4 R4, [R3+0xb400] ;  /* 0x00b400000304783b */ /* 0x000e640000004200 */
[C-C-:B-1----:R-:W-:Y:S02]  /*26170*/  PRMT R16, R4.reuse, 0x6420, R5.reuse ;  /* 0x0000642004107816 */ /* 0x142fe40000000005 */
[----:B0-----:R-:W-:Y:S02]  /*26180*/  PRMT R17, R4, 0x7531, R5 ;  /* 0x0000753104117816 */ /* 0x001fe40000000005 */
[----:B------:R-:W-:-:S02]  /*26190*/  PRMT R18, R6, 0x6420, R7 ;  /* 0x0000642006127816 */ /* 0x000fc40000000007 */
[----:B------:R-:W-:Y:S02]  /*261a0*/  PRMT R19, R6, 0x7531, R7 ;  /* 0x0000753106137816 */ /* 0x000fe40000000007 */
[----:B------:R-:W0:Y:S04]  /*261b0*/  LDSM.16.MT88.4 R4, [R21+0xb400] ;  /* 0x00b400001504783b */ /* 0x000e280000004200 */
[----:B------:R1:W-:Y:S02]  /*261c0*/  STSM.16.M88.4 [R13+0x1400], R16 ;  /* 0x001400100d007844 */ /* 0x0003e40000000200 */
[----:B-1----:R-:W-:Y:S01]  /*261d0*/  IMAD.MOV.U32 R19, RZ, RZ, R13 ;  /* 0x000000ffff137224 */ /* 0x002fe200078e000d */
[C-C-:B0-----:R-:W-:Y:S02]  /*261e0*/  PRMT R8, R4.reuse, 0x6420, R5.reuse ;  /* 0x0000642004087816 */ /* 0x141fe40000000005 */
[----:B------:R-:W-:-:S02]  /*261f0*/  PRMT R9, R4, 0x7531, R5 ;  /* 0x0000753104097816 */ /* 0x000fc40000000005 */
[C-C-:B------:R-:W-:Y:S02]  /*26200*/  PRMT R10, R6.reuse, 0x6420, R7.reuse ;  /* 0x00006420060a7816 */ /* 0x140fe40000000007 */
[----:B------:R-:W-:-:S05]  /*26210*/  PRMT R11, R6, 0x7531, R7 ;  /* 0x00007531060b7816 */ /* 0x000fca0000000007 */
[----:B------:R-:W-:Y:S04]  /*26220*/  STSM.16.M88.4 [R19+0x1c00], R8 ;  /* 0x001c000813007844 */ /* 0x000fe80000000200 */
[----:B------:R-:W0:Y:S02]  /*26230*/  LDSM.16.MT88.4 R4, [R3+0xc400] ;  /* 0x00c400000304783b */ /* 0x000e240000004200 */
[C-C-:B0-----:R-:W-:Y:S02]  /*26240*/  PRMT R12, R4.reuse, 0x6420, R5.reuse ;  /* 0x00006420040c7816 */ /* 0x141fe40000000005 */
[----:B------:R-:W-:Y:S02]  /*26250*/  PRMT R13, R4, 0x7531, R5 ;  /* 0x00007531040d7816 */ /* 0x000fe40000000005 */
[----:B------:R-:W-:-:S02]  /*26260*/  PRMT R14, R6, 0x6420, R7 ;  /* 0x00006420060e7816 */ /* 0x000fc40000000007 */
[----:B------:R-:W-:Y:S02]  /*26270*/  PRMT R15, R6, 0x7531, R7 ;  /* 0x00007531060f7816 */ /* 0x000fe40000000007 */
[----:B------:R-:W0:Y:S04]  /*26280*/  LDSM.16.MT88.4 R4, [R21+0xc400] ;  /* 0x00c400001504783b */ /* 0x000e280000004200 */
[----:B------:R1:W-:Y:S02]  /*26290*/  STSM.16.M88.4 [R19+0x2400], R12 ;  /* 0x0024000c13007844 */ /* 0x0003e40000000200 */
[----:B-1----:R-:W-:Y:S02]  /*262a0*/  MOV R15, R19 ;  /* 0x00000013000f7202 */ /* 0x002fe40000000f00 */
[----:B0-----:R-:W-:-:S02]  /*262b0*/  PRMT R8, R4, 0x6420, R5 ;  /* 0x0000642004087816 */ /* 0x001fc40000000005 */
[----:B------:R-:W-:Y:S02]  /*262c0*/  PRMT R9, R4, 0x7531, R5 ;  /* 0x0000753104097816 */ /* 0x000fe40000000005 */
        /* <DEDUP_REMOVED lines=36> */
.L_x_698:
[----:B------:R-:W0:Y:S01]  /*26510*/  LDL.LU R3, [R1+0x4] ;  /* 0x0000040001037983 */ /* 0x000e220000300800 */
[C---:B------:R-:W-:Y:S02]  /*26520*/  ISETP.GT.AND P0, PT, R20.reuse, RZ, PT ;  /* 0x000000ff1400720c */ /* 0x040fe40003f04270 */
[----:B------:R-:W-:Y:S01]  /*26530*/  IADD3 R20, R20, -0x1, RZ ;  /* 0xffffffff14147810 */ /* 0x000fe20007ffe0ff */
[----:B------:R2:W5:Y:S04]  /*26540*/  LDL R6, [R1+0x10] ;  /* 0x0000100001067983 */ /* 0x0005680000100800 */
[----:B------:R2:W5:Y:S01]  /*26550*/  LDL R7, [R1+0x1c] ;  /* 0x00001c0001077983 */ /* 0x0005620000100800 */
[----:B0-----:R0:W-:Y:S02]  /*26560*/  SYNCS.ARRIVE.TRANS64.A1T0 RZ, [R3+URZ+0x29850], RZ ;  /* 0x029850ff03ff79a7 */ /* 0x0011e4000810003f */
[----:B0-----:R-:W-:-:S05]  /*26570*/  @!P1 VIADD R3, R3, 0x29880 ;  /* 0x0002988003039836 */ /* 0x001fca0000000000 */
[----:B------:R-:W-:Y:S01]  /*26580*/  @!P1 PRMT R3, RZ, 0x654, R3 ;  /* 0x00000654ff039816 */ /* 0x000fe20000000003 */
[----:B------:R-:W-:Y:S06]  /*26590*/  BAR.SYNC.DEFER_BLOCKING 0x2, 0x80 ;  /* 0x0082000000007b1d */ /* 0x000fec0000010000 */
[----:B------:R2:W-:Y:S01]  /*265a0*/  @!P1 SYNCS.ARRIVE.TRANS64.RED.A1T0 RZ, [R3+URZ], RZ ;  /* 0x000000ff03ff99a7 */ /* 0x0005e2000810043f */
[----:B------:R-:W-:Y:S05]  /*265b0*/  @P0 BRA `(.L_x_699) ;  /* 0xffffffec00bc0947 */ /* 0x000fea000383ffff */
.L_x_677:
[----:B------:R-:W-:Y:S04]  /*265c0*/  BSSY B0, `(.L_x_700) ;  /* 0x000000f000007945 */ /* 0x000fe80003800000 */
[----:B------:R-:W-:Y:S05]  /*265d0*/  @P1 BRA `(.L_x_701) ;  /* 0x0000000000341947 */ /* 0x000fea0003800000 */
[----:B------:R-:W3:Y:S01]  /*265e0*/  S2R R5, SR_LANEID ;  /* 0x0000000000057919 */ /* 0x000ee20000000000 */
[----:B------:R-:W-:Y:S01]  /*265f0*/  VOTEU.ANY UR4, UPT, PT ;  /* 0x0000000000047886 */ /* 0x000fe200038e0100 */
[----:B-12---:R-:W1:Y:S01]  /*26600*/  LDC.64 R2, c[0x0][0xc38] ;  /* 0x00030e00ff027b82 */ /* 0x006e620000000a00 */
[----:B------:R-:W3:Y:S02]  /*26610*/  FLO.U32 R0, UR4 ;  /* 0x0000000400007d00 */ /* 0x000ee400080e0000 */
[----:B---3--:R-:W-:-:S06]  /*26620*/  ISETP.EQ.U32.AND P0, PT, R0, R5, PT ;  /* 0x000000050000720c */ /* 0x008fcc0003f02070 */
[----:B------:R-:W1:Y:S07]  /*26630*/  POPC R5, UR4 ;  /* 0x0000000400057d09 */ /* 0x000e6e0008000000 */
[----:B-1----:R-:W2:Y:S01]  /*26640*/  @P0 ATOMG.E.ADD.STRONG.GPU PT, R3, desc[UR54][R2.64], R5 ;  /* 0x00000005020309a8 */ /* 0x002ea200081ee1f6 */
[----:B------:R-:W1:Y:S02]  /*26650*/  S2R R4, SR_LTMASK ;  /* 0x0000000000047919 */ /* 0x000e640000003900 */
[----:B-1----:R-:W-:-:S04]  /*26660*/  LOP3.LUT R4, R4, UR4, RZ, 0xc0, !PT ;  /* 0x0000000404047c12 */ /* 0x002fc8000f8ec0ff */
[----:B-----5:R-:W1:Y:S01]  /*26670*/  POPC R7, R4 ;  /* 0x0000000400077309 */ /* 0x020e620000000000 */
[----:B--2---:R-:W1:Y:S02]  /*26680*/  SHFL.IDX PT, R0, R3, R0, 0x1f ;  /* 0x00001f0003007589 */ /* 0x004e6400000e0000 */
[----:B-1----:R-:W-:-:S05]  /*26690*/  IADD3 R0, R0, UR38, R7 ;  /* 0x0000002600007c10 */ /* 0x002fca000fffe007 */
[----:B------:R3:W-:Y:S02]  /*266a0*/  STL [R1], R0 ;  /* 0x0000000001007387 */ /* 0x0007e40000100800 */
.L_x_701:
[----:B------:R-:W-:Y:S05]  /*266b0*/  BSYNC B0 ;  /* 0x0000000000007941 */ /* 0x000fea0003800000 */
.L_x_700:
[----:B------:R-:W-:-:S06]  /*266c0*/  UISETP.NE.AND UP0, UPT, UR37, 0x3, UPT ;  /* 0x000000032500788c */ /* 0x000fcc000bf05270 */
[----:B------:R-:W-:-:S13]  /*266d0*/  PLOP3.LUT P0, PT, PT, PT, UP0, 0x80, 0x0 ;  /* 0x000000000000781c */ /* 0x000fda0003f0f008 */
[----:B------:R-:W-:Y:S05]  /*266e0*/  @!P0 BRA `(.L_x_702) ;  /* 0x0000000000048947 */ /* 0x000fea0003800000 */
[----:B------:R-:W-:Y:S01]  /*266f0*/  BPT.TRAP 0x1 ;  /* 0x000000040000795c */ /* 0x000fe20000300000 */
.L_x_702:
[----:B-12---:R-:W2:Y:S04]  /*26700*/  LDL R3, [R1+0x1c] ;  /* 0x00001c0001037983 */ /* 0x006ea80000100800 */
[----:B---3--:R-:W3:Y:S01]  /*26710*/  LDL R0, [R1+0x10] ;  /* 0x0000100001007983 */ /* 0x008ee20000100800 */
[----:B------:R-:W1:Y:S01]  /*26720*/  S2R R4, SR_CgaCtaId ;  /* 0x0000000000047919 */ /* 0x000e620000008800 */
[----:B------:R-:W-:-:S04]  /*26730*/  MOV R2, 0x400 ;  /* 0x0000040000027802 */ /* 0x000fc80000000f00 */
[----:B-1----:R-:W-:Y:S01]  /*26740*/  LEA R2, R4, R2, 0x18 ;  /* 0x0000000204027211 */ /* 0x002fe200078ec0ff */
[----:B------:R-:W-:Y:S01]  /*26750*/  BSSY B0, `(.L_x_703) ;  /* 0x0000008000007945 */ /* 0x000fe20003800000 */
[----:B--2---:R-:W-:-:S04]  /*26760*/  LOP3.LUT R3, R3, 0x1, RZ, 0x3c, !PT ;  /* 0x0000000103037812 */ /* 0x004fc800078e3cff */
[----:B------:R-:W-:Y:S01]  /*26770*/  SHF.L.U32 R3, R3, 0x1f, RZ ;  /* 0x0000001f03037819 */ /* 0x000fe200000006ff */
[----:B---3--:R-:W-:-:S04]  /*26780*/  IMAD R20, R0, 0x8, R2 ;  /* 0x0000000800147824 */ /* 0x008fc800078e0202 */
[----:B------:R-:W1:Y:S01]  /*26790*/  SYNCS.PHASECHK.TRANS64.TRYWAIT P0, [R20+URZ+0x29870], R3 ;  /* 0x02987003140075a7 */ /* 0x000e62000800017f */
[----:B------:R-:W-:-:S05]  /*267a0*/  IMAD.U32 R0, RZ, RZ, UR39 ;  /* 0x00000027ff007e24 */ /* 0x000fca000f8e00ff */
[----:B------:R-:W-:Y:S01]  /*267b0*/  ISETP.NE.AND P2, PT, R0, 0x3, PT ;  /* 0x000000030000780c */ /* 0x000fe20003f45270 */
[----:B-1----:R-:W-:-:S12]  /*267c0*/  @!P0 BRA `(.L_x_704) ;  /* 0x0000003400608947 */ /* 0x002fd80003800000 */
.L_x_825:
[----:B------:R-:W-:Y:S05]  /*267d0*/  BSYNC B0 ;  /* 0x0000000000007941 */ /* 0x000fea0003800000 */
.L_x_703:
[----:B------:R-:W-:Y:S05]  /*267e0*/  @!P2 BRA `(.L_x_705) ;  /* 0x000000000004a947 */ /* 0x000fea0003800000 */
[----:B------:R-:W-:Y:S01]  /*267f0*/  BPT.TRAP 0x1 ;  /* 0x000000040000795c */ /* 0x000fe20000300000 */
.L_x_705:
[----:B------:R-:W1:Y:S02]  /*26800*/  LDL R0, [R1+0x1c] ;  /* 0x00001c0001007983 */ /* 0x000e640000100800 */
[----:B-1----:R-:W-:-:S04]  /*26810*/  SHF.L.U32 R3, R0, 0x1f, RZ ;  /* 0x0000001f00037819 */ /* 0x002fc800000006ff */
[----:B------:R-:W1:Y:S02]  /*26820*/  SYNCS.PHASECHK.TRANS64.TRYWAIT P0, [R20+URZ+0x29860], R3 ;  /* 0x02986003140075a7 */ /* 0x000e64000800017f */
[----:B-1----:R-:W-:Y:S05]  /*26830*/  @!P0 BRA `(.L_x_706) ;  /* 0x0000003400588947 */ /* 0x002fea0003800000 */
.L_x_826:
[----:B------:R-:W2:Y:S04]  /*26840*/  LDL R0, [R1+0x10] ;  /* 0x0000100001007983 */ /* 0x000ea80000100800 */
[----:B------:R-:W3:Y:S04]  /*26850*/  LDL R2, [R1+0x34] ;  /* 0x0000340001027983 */ /* 0x000ee80000100800 */
[----:B------:R-:W4:Y:S01]  /*26860*/  LDL R11, [R1+0x30] ;  /* 0x00003000010b7983 */ /* 0x000f220000100800 */
[----:B------:R-:W-:Y:S01]  /*26870*/  MOV R8, 0x400 ;  /* 0x0000040000087802 */ /* 0x000fe20000000f00 */
[----:B------:R-:W-:Y:S05]  /*26880*/  WARPSYNC.ALL ;  /* 0x0000000000007948 */ /* 0x000fea0003800000 */
[----:B------:R-:W0:Y:S01]  /*26890*/  S2R R10, SR_CgaCtaId ;  /* 0x00000000000a7919 */ /* 0x000e220000008800 */
[----:B------:R-:W-:Y:S01]  /*268a0*/  IMAD.MOV.U32 R12, RZ, RZ, 0x40 ;  /* 0x00000040ff0c7424 */ /* 0x000fe200078e00ff */
[----:B------:R-:W1:Y:S01]  /*268b0*/  S2R R9, SR_TID.X ;  /* 0x0000000000097919 */ /* 0x000e620000002100 */
[----:B0-----:R-:W-:-:S02]  /*268c0*/  LEA R8, R10, R8, 0x18 ;  /* 0x000000080a087211 */ /* 0x001fc400078ec0ff */
[----:B-1----:R-:W-:-:S04]  /*268d0*/  LOP3.LUT P0, RZ, R9, 0x4, RZ, 0xc0, !PT ;  /* 0x0000000409ff7812 */ /* 0x002fc8000780c0ff */
[----:B------:R-:W-:Y:S01]  /*268e0*/  SEL R12, R12, 0xffffffc0, !P0 ;  /* 0xffffffc00c0c7807 */ /* 0x000fe20004000000 */
[----:B--2---:R-:W-:-:S05]  /*268f0*/  IMAD R0, R0, 0x5000, RZ ;  /* 0x0000500000007824 */ /* 0x004fca00078e02ff */
[C---:B---3--:R-:W-:Y:S02]  /*26900*/  LOP3.LUT R2, R0.reuse, R2, RZ, 0xfc, !PT ;  /* 0x0000000200027212 */ /* 0x048fe400078efcff */
[----:B----4-:R-:W-:Y:S02]  /*26910*/  LOP3.LUT R0, R0, R11, RZ, 0xfc, !PT ;  /* 0x0000000b00007212 */ /* 0x010fe400078efcff */
[----:B------:R-:W-:-:S03]  /*26920*/  IADD3 R2, R8, R2, RZ ;  /* 0x0000000208027210 */ /* 0x000fc60007ffe0ff */
[----:B------:R-:W-:Y:S01]  /*26930*/  IMAD.IADD R0, R8, 0x1, R0 ;  /* 0x0000000108007824 */ /* 0x000fe200078e0200 */
[----:B------:R-:W-:Y:S01]  /*26940*/  IADD3 R3, R12, R2, RZ ;  /* 0x000000020c037210 */ /* 0x000fe20007ffe0ff */
[----:B-----5:R-:W0:Y:S02]  /*26950*/  LDSM.16.MT88.4 R4, [R2+0xa400] ;  /* 0x00a400000204783b */ /* 0x020e240000004200 */
[C-C-:B0-----:R-:W-:Y:S02]  /*26960*/  PRMT R8, R4.reuse, 0x6420, R5.reuse ;  /* 0x0000642004087816 */ /* 0x141fe40000000005 */
[----:B------:R-:W-:Y:S02]  /*26970*/  PRMT R9, R4, 0x7531, R5 ;  /* 0x0000753104097816 */ /* 0x000fe40000000005 */
[C-C-:B------:R-:W-:Y:S02]  /*26980*/  PRMT R10, R6.reuse, 0x6420, R7.reuse ;  /* 0x00006420060a7816 */ /* 0x140fe40000000007 */
[----:B------:R-:W-:-:S02]  /*26990*/  PRMT R11, R6, 0x7531, R7 ;  /* 0x00007531060b7816 */ /* 0x000fc40000000007 */
[----:B------:R-:W0:Y:S04]  /*269a0*/  LDSM.16.MT88.4 R4, [R3+0xa400] ;  /* 0x00a400000304783b */ /* 0x000e280000004200 */
[----:B------:R0:W-:Y:S02]  /*269b0*/  STSM.16.M88.4 [R0+0x400], R8 ;  /* 0x0004000800007844 */ /* 0x0001e40000000200 */
[C-C-:B0-----:R-:W-:Y:S02]  /*269c0*/  PRMT R8, R4.reuse, 0x6420, R5.reuse ;  /* 0x0000642004087816 */ /* 0x141fe40000000005 */
[----:B------:R-:W-:Y:S02]  /*269d0*/  PRMT R9, R4, 0x7531, R5 ;  /* 0x0000753104097816 */ /* 0x000fe40000000005 */
[----:B------:R-:W-:-:S02]  /*269e0*/  PRMT R10, R6, 0x6420, R7 ;  /* 0x00006420060a7816 */ /* 0x000fc40000000007 */
        /* <DEDUP_REMOVED lines=58> */
.L_x_707:
[----:B------:R-:W2:Y:S01]  /*26d90*/  LDL.LU R2, [R1+0x10] ;  /* 0x0000100001027983 */ /* 0x000ea20000300800 */
        /* <DEDUP_REMOVED lines=11> */
[----:B------:R0:W-:Y:S04]  /*26e50*/  STL [R1+0x10], R0 ;  /* 0x0000100001007387 */ /* 0x0001e80000100800 */
[----:B------:R0:W-:Y:S02]  /*26e60*/  STL [R1+0x1c], R3 ;  /* 0x00001c0301007387 */ /* 0x0001e40000100800 */
.L_x_658:
[----:B------:R-:W-:Y:S05]  /*26e70*/  BSYNC B6 ;  /* 0x0000000000067941 */ /* 0x000fea0003800000 */
.L_x_656:
[----:B01----:R-:W2:Y:S02]  /*26e80*/  LDL R0, [R1+0x18] ;  /* 0x0000180001007983 */ /* 0x003ea40000100800 */
[----:B--2---:R-:W-:-:S13]  /*26e90*/  LOP3.LUT P0, RZ, R0, 0x2, RZ, 0xc0, !PT ;  /* 0x0000000200ff7812 */ /* 0x004fda000780c0ff */
[----:B------:R-:W-:Y:S05]  /*26ea0*/  @!P0 BRA `(.L_x_708) ;  /* 0x0000000000288947 */ /* 0x000fea0003800000 */
[----:B------:R-:W-:Y:S05]  /*26eb0*/  WARPSYNC.ALL ;  /* 0x0000000000007948 */ /* 0x000fea0003800000 */
[----:B------:R-:W0:Y:S08]  /*26ec0*/  S2UR UR5, SR_CgaCtaId ;  /* 0x00000000000579c3 */ /* 0x000e300000008800 */
[----:B------:R-:W-:Y:S06]  /*26ed0*/  BAR.SYNC.DEFER_BLOCKING 0x5, 0x180 ;  /* 0x0146000000007b1d */ /* 0x000fec0000010000 */
[----:B------:R-:W-:-:S02]  /*26ee0*/  UMOV UR4, 0x400 ;  /* 0x0000040000047882 */ /* 0x000fc40000000000 */
[----:B0-----:R-:W-:-:S09]  /*26ef0*/  ULEA UR4, UR5, UR4, 0x18 ;  /* 0x0000000405047291 */ /* 0x001fd2000f8ec03f */
[----:B------:R-:W0:Y:S04]  /*26f00*/  LDS.128 R4, [UR4+0x298d0] ;  /* 0x0298d004ff047984 */ /* 0x000e280008000c00 */
[----:B0-----:R0:W-:Y:S04]  /*26f10*/  STL.64 [R1], R4 ;  /* 0x0000000401007387 */ /* 0x0011e80000100a00 */
[----:B------:R0:W-:Y:S01]  /*26f20*/  STL.64 [R1+0x8], R6 ;  /* 0x0000080601007387 */ /* 0x0001e20000100a00 */
[----:B------:R-:W-:Y:S06]  /*26f30*/  BAR.ARV 0x4, 0x180 ;  /* 0x0106000000007b1d */ /* 0x000fec0000002000 */
[----:B------:R-:W-:Y:S05]  /*26f40*/  BRA `(.L_x_709) ;  /* 0x0000000800847947 */ /* 0x000fea0003800000 */
.L_x_708:
[----:B------:R-:W0:Y:S01]  /*26f50*/  S2R R0, SR_TID.X ;  /* 0x0000000000007919 */ /* 0x000e220000002100 */
[----:B------:R-:W-:Y:S01]  /*26f60*/  UMOV UR4, 0xffffffff ;  /* 0xffffffff00047882 */ /* 0x000fe20000000000 */
[----:B0-----:R-:W-:-:S04]  /*26f70*/  LOP3.LUT R7, R0, 0x1f, RZ, 0xc0, !PT ;  /* 0x0000001f00077812 */ /* 0x001fc800078ec0ff */
[----:B------:R-:W-:Y:S01]  /*26f80*/  ISETP.NE.AND P0, PT, R7, 0x1f, PT ;  /* 0x0000001f0700780c */ /* 0x000fe20003f05270 */
[----:B------:R-:W-:-:S12]  /*26f90*/  BRA.DIV UR4, `(.L_x_710) ;  /* 0x0000002e04947947 */ /* 0x000fd8000b800000 */
[----:B------:R-:W2:Y:S01]  /*26fa0*/  LDL.LU R6, [R1] ;  /* 0x0000000001067983 */ /* 0x000ea20000300800 */
[----:B------:R-:W-:-:S03]  /*26fb0*/  ULDC UR4, c[0x0][0xc14] ;  /* 0x0003050000047ab9 */ /* 0x000fc60000000800 */
[----:B------:R-:W3:Y:S02]  /*26fc0*/  LDL R5, [R1+0xc] ;  /* 0x00000c0001057983 */ /* 0x000ee40000100800 */
[----:B---3--:R-:W-:-:S04]  /*26fd0*/  IADD3 R5, R5, R7, RZ ;  /* 0x0000000705057210 */ /* 0x008fc80007ffe0ff */
[----:B------:R-:W-:-:S13]  /*26fe0*/  ISETP.GE.OR P1, PT, R5, UR4, !P0 ;  /* 0x0000000405007c0c */ /* 0x000fda000c726670 */
[----:B------:R-:W0:Y:S02]  /*26ff0*/  @!P1 LDC.64 R2, c[0x0][0xc58] ;  /* 0x00031600ff029b82 */ /* 0x000e240000000a00 */
[----:B0-----:R-:W-:-:S06]  /*27000*/  @!P1 IMAD.WIDE R2, R5, 0x4, R2 ;  /* 0x0000000405029825 */ /* 0x001fcc00078e0202 */
[----:B------:R0:W3:Y:S01]  /*27010*/  @!P1 LDG.E R2, desc[UR54][R2.64] ;  /* 0x0000003602029981 */ /* 0x0000e2000c1e1900 */
[C---:B------:R-:W-:Y:S02]  /*27020*/  ISETP.GE.U32.AND P2, PT, R7.reuse, 0x2, PT ;  /* 0x000000020700780c */ /* 0x040fe40003f46070 */
[C---:B------:R-:W-:Y:S01]  /*27030*/  ISETP.GE.U32.AND P3, PT, R7.reuse, 0x4, PT ;  /* 0x000000040700780c */ /* 0x040fe20003f66070 */
[----:B--2---:R-:W-:Y:S01]  /*27040*/  SHFL.IDX PT, R0, R6, RZ, 0x1f ;  /* 0x00001fff06007589 */ /* 0x004fe200000e0000 */
[C---:B------:R-:W-:Y:S02]  /*27050*/  ISETP.GE.U32.AND P4, PT, R7.reuse, 0x8, PT ;  /* 0x000000080700780c */ /* 0x040fe40003f86070 */
[C---:B------:R-:W-:Y:S01]  /*27060*/  ISETP.GE.U32.AND P5, PT, R7.reuse, 0x10, PT ;  /* 0x000000100700780c */ /* 0x040fe20003fa6070 */
[----:B------:R-:W-:Y:S01]  /*27070*/  SHFL.IDX PT, R4, R6, 0x1, 0x1f ;  /* 0x00201f0006047f89 */ /* 0x000fe200000e0000 */
[----:B0-----:R-:W-:Y:S02]  /*27080*/  IMAD.MOV.U32 R3, RZ, RZ, RZ ;  /* 0x000000ffff037224 */ /* 0x001fe400078e00ff */
[----:B---3--:R-:W-:Y:S01]  /*27090*/  @!P1 IMAD.MOV.U32 R3, RZ, RZ, R2 ;  /* 0x000000ffff039224 */ /* 0x008fe200078e0002 */
[----:B------:R-:W-:-:S04]  /*270a0*/  ISETP.NE.AND P1, PT, R7, RZ, PT ;  /* 0x000000ff0700720c */ /* 0x000fc80003f25270 */
        /* <DEDUP_REMOVED lines=15> */
[----:B------:R0:W1:Y:S02]  /*271a0*/  SHFL.IDX PT, R14, R2, 0x1f, 0x1f ;  /* 0x03e01f00020e7f89 */ /* 0x00006400000e0000 */
.L_x_836:
[----:B------:R-:W-:Y:S02]  /*271b0*/  ULDC UR4, c[0x0][0xc10] ;  /* 0x0003040000047ab9 */ /* 0x000fe40000000800 */
[----:B------:R-:W-:-:S04]  /*271c0*/  IMAD.U32 R7, RZ, RZ, UR4 ;  /* 0x00000004ff077e24 */ /* 0x000fc8000f8e00ff */
[----:B-1----:R-:W-:-:S05]  /*271d0*/  IMAD R5, R14, R7, RZ ;  /* 0x000000070e057224 */ /* 0x002fca00078e02ff */
[----:B------:R-:W-:-:S04]  /*271e0*/  IADD3 R4, R4, R5, RZ ;  /* 0x0000000504047210 */ /* 0x000fc80007ffe0ff */
[----:B------:R-:W-:-:S13]  /*271f0*/  ISETP.GT.AND P6, PT, R4, R0, PT ;  /* 0x000000000400720c */ /* 0x000fda0003fc4270 */
[----:B------:R-:W-:Y:S05]  /*27200*/  @P6 BRA `(.L_x_711) ;  /* 0x0000000000a46947 */ /* 0x000fea0003800000 */
.L_x_716:
[----:B0-----:R-:W2:Y:S01]  /*27210*/  LDL.LU R2, [R1+0xc] ;  /* 0x00000c0001027983 */ /* 0x001ea20000300800 */
[----:B------:R-:W0:Y:S01]  /*27220*/  LDC R5, c[0x0][0xc14] ;  /* 0x00030500ff057b82 */ /* 0x000e220000000800 */
[----:B--2---:R-:W-:-:S05]  /*27230*/  VIADD R2, R2, 0x1f ;  /* 0x0000001f02027836 */ /* 0x004fca0000000000 */
[----:B0-----:R-:W-:-:S13]  /*27240*/  ISETP.GE.AND P6, PT, R2, R5, PT ;  /* 0x000000050200720c */ /* 0x001fda0003fc6270 */
[----:B------:R-:W-:Y:S05]  /*27250*/  @P6 BRA `(.L_x_712) ;  /* 0x0000000400586947 */ /* 0x000fea0003800000 */
[----:B------:R-:W0:Y:S01]  /*27260*/  S2R R3, SR_TID.X ;  /* 0x0000000000037919 */ /* 0x000e220000002100 */
[----:B------:R-:W-:Y:S01]  /*27270*/  BSSY B0, `(.L_x_713) ;  /* 0x000000a000007945 */ /* 0x000fe20003800000 */
[----:B------:R1:W-:Y:S01]  /*27280*/  STL [R1+0xc], R2 ;  /* 0x00000c0201007387 */ /* 0x0003e20000100800 */
[----:B0-----:R-:W-:-:S05]  /*27290*/  LOP3.LUT R3, R3, 0x1f, RZ, 0xc0, !PT ;  /* 0x0000001f03037812 */ /* 0x001fca00078ec0ff */
[----:B------:R-:W-:Y:S01]  /*272a0*/  IMAD.IADD R6, R2, 0x1, R3 ;  /* 0x0000000102067824 */ /* 0x000fe200078e0203 */
[----:B------:R-:W-:-:S04]  /*272b0*/  MOV R3, RZ ;  /* 0x000000ff00037202 */ /* 0x000fc80000000f00 */
[----:B------:R-:W-:-:S13]  /*272c0*/  ISETP.GE.OR P6, PT, R6, R5, !P0 ;  /* 0x000000050600720c */ /* 0x000fda00047c6670 */
[----:B-1----:R-:W-:Y:S05]  /*272d0*/  @P6 BRA `(.L_x_714) ;  /* 0x00000000000c6947 */ /* 0x002fea0003800000 */
[----:B------:R-:W0:Y:S02]  /*272e0*/  LDC.64 R2, c[0x0][0xc58] ;  /* 0x00031600ff027b82 */ /* 0x000e240000000a00 */
[----:B0-----:R-:W-:-:S06]  /*272f0*/  IMAD.WIDE R2, R6, 0x4, R2 ;  /* 0x0000000406027825 */ /* 0x001fcc00078e0202 */
[----:B------:R0:W5:Y:S02]  /*27300*/  LDG.E R3, desc[UR54][R2.64] ;  /* 0x0000003602037981 */ /* 0x000164000c1e1900 */
.L_x_714:
[----:B------:R-:W-:Y:S05]  /*27310*/  BSYNC B0 ;  /* 0x0000000000007941 */ /* 0x000fea0003800000 */
.L_x_713:
[----:B------:R-:W-:-:S03]  /*27320*/  UMOV UR4, 0xffffffff ;  /* 0xffffffff00047882 */ /* 0x000fc60000000000 */
[----:B------:R-:W-:Y:S05]  /*27330*/  BRA.DIV UR4, `(.L_x_715) ;  /* 0x0000002e04d87947 */ /* 0x000fea000b800000 */
[----:B-----5:R-:W1:Y:S02]  /*27340*/  SHFL.UP PT, R14, R3, 0x1, RZ ;  /* 0x04200000030e7989 */ /* 0x020e6400000e00ff */
[----:B-1----:R-:W-:-:S05]  /*27350*/  SEL R14, R14, RZ, P1 ;  /* 0x000000ff0e0e7207 */ /* 0x002fca0000800000 */
[----:B------:R-:W-:-:S05]  /*27360*/  IMAD.IADD R13, R3, 0x1, R14 ;  /* 0x00000001030d7824 */ /* 0x000fca00078e020e */
[----:B------:R-:W1:Y:S02]  /*27370*/  SHFL.UP PT, R14, R13, 0x2, RZ ;  /* 0x044000000d0e7989 */ /* 0x000e6400000e00ff */
[----:B-1----:R-:W-:-:S05]  /*27380*/  SEL R14, R14, RZ, P2 ;  /* 0x000000ff0e0e7207 */ /* 0x002fca0001000000 */
[----:B------:R-:W-:-:S05]  /*27390*/  IMAD.IADD R5, R13, 0x1, R14 ;  /* 0x000000010d057824 */ /* 0x000fca00078e020e */
[----:B------:R-:W1:Y:S02]  /*273a0*/  SHFL.UP PT, R14, R5, 0x4, RZ ;  /* 0x04800000050e7989 */ /* 0x000e6400000e00ff */
[----:B-1----:R-:W-:-:S04]  /*273b0*/  SEL R6, R14, RZ, P3 ;  /* 0x000000ff0e067207 */ /* 0x002fc80001800000 */
[----:B------:R-:W-:-:S05]  /*273c0*/  IADD3 R6, R5, R6, RZ ;  /* 0x0000000605067210 */ /* 0x000fca0007ffe0ff */
[----:B------:R-:W1:Y:S02]  /*273d0*/  SHFL.UP PT, R14, R6, 0x8, RZ ;  /* 0x05000000060e7989 */ /* 0x000e6400000e00ff */
[----:B-1----:R-:W-:-:S05]  /*273e0*/  SEL R7, R14, RZ, P4 ;  /* 0x000000ff0e077207 */ /* 0x002fca0002000000 */
[----:B------:R-:W-:-:S05]  /*273f0*/  IMAD.IADD R7, R6, 0x1, R7 ;  /* 0x0000000106077824 */ /* 0x000fca00078e0207 */
[----:B------:R-:W0:Y:S02]  /*27400*/  SHFL.UP PT, R14, R7, 0x10, RZ ;  /* 0x06000000070e7989 */ /* 0x000e2400000e00ff */
[----:B0-----:R-:W-:-:S05]  /*27410*/  SEL R2, R14, RZ, P5 ;  /* 0x000000ff0e027207 */ /* 0x001fca0002800000 */
[----:B------:R-:W-:-:S05]  /*27420*/  IMAD.IADD R2, R7, 0x1, R2 ;  /* 0x0000000107027824 */ /* 0x000fca00078e0202 */
[----:B------:R0:W1:Y:S02]  /*27430*/  SHFL.IDX PT, R14, R2, 0x1f, 0x1f ;  /* 0x03e01f00020e7f89 */ /* 0x00006400000e0000 */
.L_x_844:
[----:B------:R-:W-:Y:S02]  /*27440*/  ULDC UR4, c[0x0][0xc10] ;  /* 0x0003040000047ab9 */ /* 0x000fe40000000800 */
[----:B------:R-:W-:-:S05]  /*27450*/  MOV R7, UR4 ;  /* 0x0000000400077c02 */ /* 0x000fca0008000f00 */
[----:B-1----:R-:W-:-:S04]  /*27460*/  IMAD R5, R14, R7, RZ ;  /* 0x000000070e057224 */ /* 0x002fc800078e02ff */
[----:B------:R-:W-:-:S05]  /*27470*/  IMAD.IADD R4, R5, 0x1, R4 ;  /* 0x0000000105047824 */ /* 0x000fca00078e0204 */
[----:B------:R-:W-:-:S13]  /*27480*/  ISETP.GT.AND P6, PT, R4, R0, PT ;  /* 0x000000000400720c */ /* 0x000fda0003fc4270 */
[----:B------:R-:W-:Y:S05]  /*27490*/  @!P6 BRA `(.L_x_716) ;  /* 0xfffffffc005ce947 */ /* 0x000fea000383ffff */
.L_x_711:
[----:B------:R-:W-:Y:S01]  /*274a0*/  IMAD.IADD R8, R4, 0x1, -R5 ;  /* 0x0000000104087824 */ /* 0x000fe200078e0a05 */
[----:B------:R-:W-:-:S03]  /*274b0*/  UMOV UR4, 0xffffffff ;  /* 0xffffffff00047882 */ /* 0x000fc60000000000 */
[----:B------:R-:W-:-:S05]  /*274c0*/  IMAD R5, R2, R7, R8 ;  /* 0x0000000702057224 */ /* 0x000fca00078e0208 */
[----:B------:R-:W-:Y:S01]  /*274d0*/  ISETP.GT.AND P6, PT, R5, R0, PT ;  /* 0x000000000500720c */ /* 0x000fe20003fc4270 */
[----:B------:R-:W-:-:S12]  /*274e0*/  BRA.DIV UR4, `(.L_x_717) ;  /* 0x0000003204287947 */ /* 0x000fd8000b800000 */
[----:B------:R-:W-:-:S04]  /*274f0*/  VOTE.ANY R6, PT, !P6 ;  /* 0x0000000000067806 */ /* 0x000fc800070e0100 */
[----:B------:R-:W1:Y:S02]  /*27500*/  POPC R4, R6 ;  /* 0x0000000600047309 */ /* 0x000e640000000000 */
[----:B-1----:R1:W2:Y:S02]  /*27510*/  SHFL.IDX PT, R5, R3, R4, 0x1f ;  /* 0x00001f0403057589 */ /* 0x0022a400000e0000 */
.L_x_848:
[----:B------:R-:W-:Y:S02]  /*27520*/  ISETP.NE.AND P0, PT, R6, RZ, PT ;  /* 0x000000ff0600720c */ /* 0x000fe40003f05270 */
[----:B------:R-:W-:-:S11]  /*27530*/  MOV R14, RZ ;  /* 0x000000ff000e7202 */ /* 0x000fd60000000f00 */
[----:B------:R-:W-:Y:S05]  /*27540*/  @!P0 BRA `(.L_x_718) ;  /* 0x0000000000108947 */ /* 0x000fea0003800000 */
[----:B------:R-:W-:Y:S01]  /*27550*/  UMOV UR4, 0xffffffff ;  /* 0xffffffff00047882 */ /* 0x000fe20000000000 */
[----:B------:R-:W-:Y:S02]  /*27560*/  VIADD R12, R4, 0xffffffff ;  /* 0xffffffff040c7836 */ /* 0x000fe40000000000 */
[----:B------:R-:W-:Y:S05]  /*27570*/  BRA.DIV UR4, `(.L_x_719) ;  /* 0x00000032044c7947 */ /* 0x000fea000b800000 */
[----:B------:R3:W4:Y:S02]  /*27580*/  SHFL.IDX PT, R14, R2, R12, 0x1f ;  /* 0x00001f0c020e7589 */ /* 0x00072400000e0000 */
.L_x_718:
[----:B------:R-:W5:Y:S01]  /*27590*/  LDL.LU R10, [R1+0xc] ;  /* 0x00000c00010a7983 */ /* 0x000f620000300800 */
[----:B--2---:R-:W-:Y:S01]  /*275a0*/  IABS R6, R5 ;  /* 0x0000000500067213 */ /* 0x004fe20000000000 */
[----:B----4-:R-:W-:Y:S02]  /*275b0*/  IMAD R8, R14, R7, R8 ;  /* 0x000000070e087224 */ /* 0x010fe400078e0208 */
[----:B0--3--:R-:W-:Y:S01]  /*275c0*/  IMAD.MOV.U32 R2, RZ, RZ, RZ ;  /* 0x000000ffff027224 */ /* 0x009fe200078e00ff */
[----:B------:R-:W0:Y:S01]  /*275d0*/  I2F.RP R7, R6 ;  /* 0x0000000600077306 */ /* 0x000e220000209400 */
[----:B------:R-:W-:Y:S01]  /*275e0*/  IMAD.IADD R0, R0, 0x1, -R8 ;  /* 0x0000000100007824 */ /* 0x000fe200078e0a08 */
[----:B------:R2:W-:Y:S02]  /*275f0*/  STL [R1], R8 ;  /* 0x0000000801007387 */ /* 0x0005e40000100800 */
[----:B--2---:R-:W-:-:S04]  /*27600*/  IABS R8, R5 ;  /* 0x0000000500087213 */ /* 0x004fc80000000000 */
[----:B0-----:R-:W0:Y:S01]  /*27610*/  MUFU.RCP R7, R7 ;  /* 0x0000000700077308 */ /* 0x001e220000001000 */
[----:B------:R-:W-:Y:S01]  /*27620*/  IADD3 R8, RZ, -R8, RZ ;  /* 0x80000008ff087210 */ /* 0x000fe20007ffe0ff */
[----:B0-----:R-:W-:-:S06]  /*27630*/  VIADD R9, R7, 0xffffffe ;  /* 0x0ffffffe07097836 */ /* 0x001fcc0000000000 */
[----:B-1----:R-:W0:Y:S02]  /*27640*/  F2I.FTZ.U32.TRUNC.NTZ R3, R9 ;  /* 0x0000000900037305 */ /* 0x002e24000021f000 */
[----:B0-----:R-:W-:-:S05]  /*27650*/  IADD3 R11, RZ, -R3, RZ ;  /* 0x80000003ff0b7210 */ /* 0x001fca0007ffe0ff */
[----:B------:R-:W-:-:S04]  /*27660*/  IMAD R11, R11, R6, RZ ;  /* 0x000000060b0b7224 */ /* 0x000fc800078e02ff */
[----:B------:R-:W-:Y:S01]  /*27670*/  IMAD.HI.U32 R2, R3, R11, R2 ;  /* 0x0000000b03027227 */ /* 0x000fe200078e0002 */
        /* <DEDUP_REMOVED lines=10> */
[----:B------:R-:W-:-:S06]  /*27720*/  @P0 IADD3 R2, R2, 0x1, RZ ;  /* 0x0000000102020810 */ /* 0x000fcc0007ffe0ff */
[----:B------:R-:W-:Y:S01]  /*27730*/  @!P2 IMAD.MOV R2, RZ, RZ, -R2 ;  /* 0x000000ffff02a224 */ /* 0x000fe200078e0a02 */
[----:B------:R-:W-:-:S05]  /*27740*/  @!P1 LOP3.LUT R2, RZ, R5, RZ, 0x33, !PT ;  /* 0x00000005ff029212 */ /* 0x000fca00078e33ff */
[----:B------:R-:W-:-:S04]  /*27750*/  IMAD.MOV R3, RZ, RZ, -R2 ;  /* 0x000000ffff037224 */ /* 0x000fc800078e0a02 */
[----:B------:R-:W-:-:S05]  /*27760*/  IMAD R0, R5, R3, R0 ;  /* 0x0000000305007224 */ /* 0x000fca00078e0200 */
[----:B------:R0:W-:Y:S04]  /*27770*/  STL [R1+0x4], R0 ;  /* 0x0000040001007387 */ /* 0x0001e80000100800 */
[----:B------:R0:W-:Y:S01]  /*27780*/  STL [R1+0x8], R2 ;  /* 0x0000080201007387 */ /* 0x0001e20000100800 */
[----:B-----5:R-:W-:-:S05]  /*27790*/  IADD3 R10, R4, R10, RZ ;  /* 0x0000000a040a7210 */ /* 0x020fca0007ffe0ff */
[----:B------:R0:W-:Y:S01]  /*277a0*/  STL [R1+0xc], R10 ;  /* 0x00000c0a01007387 */ /* 0x0001e20000100800 */
[----:B------:R-:W-:Y:S05]  /*277b0*/  BRA `(.L_x_720) ;  /* 0x0000000000287947 */ /* 0x000fea0003800000 */
.L_x_712:
[----:B------:R-:W-:Y:S01]  /*277c0*/  UMOV UR4, URZ ;  /* 0x0000003f00047c82 */ /* 0x000fe20008000000 */
[----:B------:R-:W-:Y:S01]  /*277d0*/  ULDC UR6, c[0x0][0xc14] ;  /* 0x0003050000067ab9 */ /* 0x000fe20000000800 */
[----:B------:R-:W-:Y:S01]  /*277e0*/  UMOV UR5, URZ ;  /* 0x0000003f00057c82 */ /* 0x000fe20008000000 */
[----:B------:R0:W-:Y:S01]  /*277f0*/  STL [R1], R0 ;  /* 0x0000000001007387 */ /* 0x0001e20000100800 */
[----:B------:R-:W-:Y:S02]  /*27800*/  IMAD.U32 R3, RZ, RZ, UR4 ;  /* 0x00000004ff037e24 */ /* 0x000fe4000f8e00ff */
[----:B------:R-:W-:-:S03]  /*27810*/  IMAD.U32 R2, RZ, RZ, UR5 ;  /* 0x00000005ff027e24 */ /* 0x000fc6000f8e00ff */
[----:B------:R1:W-:Y:S01]  /*27820*/  STL [R1+0x4], R3 ;  /* 0x0000040301007387 */ /* 0x0003e20000100800 */
[----:B0-----:R-:W-:-:S05]  /*27830*/  MOV R0, UR6 ;  /* 0x0000000600007c02 */ /* 0x001fca0008000f00 */
[----:B------:R1:W-:Y:S04]  /*27840*/  STL [R1+0xc], R0 ;  /* 0x00000c0001007387 */ /* 0x0003e80000100800 */
[----:B------:R1:W-:Y:S02]  /*27850*/  STL [R1+0x8], R2 ;  /* 0x0000080201007387 */ /* 0x0003e40000100800 */
.L_x_720:
[----:B-1----:R-:W2:Y:S04]  /*27860*/  LDL R3, [R1+0x8] ;  /* 0x0000080001037983 */ /* 0x002ea80000100800 */
[----:B0-----:R-:W3:Y:S04]  /*27870*/  LDL R2, [R1+0xc] ;  /* 0x00000c0001027983 */ /* 0x001ee80000100800 */
[----:B------:R-:W4:Y:S04]  /*27880*/  LDL R4, [R1] ;  /* 0x0000000001047983 */ /* 0x000f280000100800 */
[----:B------:R-:W4:Y:S01]  /*27890*/  LDL R5, [R1+0x4] ;  /* 0x0000040001057983 */ /* 0x000f220000100800 */
[----:B------:R-:W-:Y:S05]  /*278a0*/  WARPSYNC.ALL ;  /* 0x0000000000007948 */ /* 0x000fea0003800000 */
[----:B------:R-:W0:Y:S02]  /*278b0*/  S2R R0, SR_TID.X ;  /* 0x0000000000007919 */ /* 0x000e240000002100 */
[----:B0-----:R-:W-:Y:S01]  /*278c0*/  LOP3.LUT R0, R0, 0x1f, RZ, 0xc0, !PT ;  /* 0x0000001f00007812 */ /* 0x001fe200078ec0ff */
[----:B------:R-:W-:Y:S03]  /*278d0*/  BAR.SYNC.DEFER_BLOCKING 0x4, 0x180 ;  /* 0x0106000000007b1d */ /* 0x000fe60000010000 */
[----:B------:R-:W-:-:S13]  /*278e0*/  ISETP.NE.AND P0, PT, R0, RZ, PT ;  /* 0x000000ff0000720c */ /* 0x000fda0003f05270 */
[----:B------:R-:W-:Y:S01]  /*278f0*/  @!P0 MOV R0, 0x400 ;  /* 0x0000040000008802 */ /* 0x000fe20000000f00 */
[----:B--2---:R-:W-:Y:S02]  /*27900*/  IMAD.MOV.U32 R6, RZ, RZ, R3 ;  /* 0x000000ffff067224 */ /* 0x004fe400078e0003 */
[----:B------:R-:W0:Y:S01]  /*27910*/  @!P0 S2R R3, SR_CgaCtaId ;  /* 0x0000000000038919 */ /* 0x000e220000008800 */
[----:B---3--:R-:W-:Y:S01]  /*27920*/  IMAD.MOV.U32 R7, RZ, RZ, R2 ;  /* 0x000000ffff077224 */ /* 0x008fe200078e0002 */
[----:B0-----:R-:W-:-:S05]  /*27930*/  @!P0 LEA R0, R3, R0, 0x18 ;  /* 0x0000000003008211 */ /* 0x001fca00078ec0ff */
[----:B----4-:R1:W-:Y:S01]  /*27940*/  @!P0 STS.128 [R0+0x298d0], R4 ;  /* 0x0298d00400008388 */ /* 0x0103e20000000c00 */
[----:B------:R-:W-:Y:S06]  /*27950*/  BAR.ARV 0x5, 0x180 ;  /* 0x0146000000007b1d */ /* 0x000fec0000002000 */
.L_x_709:
[----:B-1----:R-:W2:Y:S01]  /*27960*/  LDL R0, [R1+0xc] ;  /* 0x00000c0001007983 */ /* 0x002ea20000100800 */
[----:B------:R-:W-:Y:S02]  /*27970*/  ULDC UR4, c[0x0][0xc14] ;  /* 0x0003050000047ab9 */ /* 0x000fe40000000800 */
[----:B--2---:R-:W-:-:S13]  /*27980*/  ISETP.GE.AND P0, PT, R0, UR4, PT ;  /* 0x0000000400007c0c */ /* 0x004fda000bf06270 */
[----:B------:R-:W-:Y:S05]  /*27990*/  @!P0 BRA `(.L_x_721) ;  /* 0xffffffac003c8947 */ /* 0x000fea000383ffff */
[----:B------:R-:W-:Y:S05]  /*279a0*/  BSYNC B7 ;  /* 0x0000000000077941 */ /* 0x000fea0003800000 */
.L_x_618:
[----:B---3--:R-:W2:Y:S01]  /*279b0*/  LDL.LU R0, [R1+0x40] ;  /* 0x0000400001007983 */ /* 0x008ea20000300800 */
[----:B------:R-:W-:Y:S01]  /*279c0*/  BSSY B0, `(.L_x_722) ;  /* 0x000000b000007945 */ /* 0x000fe20003800000 */
[----:B01----:R-:W0:Y:S01]  /*279d0*/  S2R R5, SR_CgaCtaId ;  /* 0x0000000000057919 */ /* 0x003e220000008800 */
[----:B--2---:R-:W-:-:S04]  /*279e0*/  IADD3 R0, R0, 0x1, RZ ;  /* 0x0000000100007810 */ /* 0x004fc80007ffe0ff */
        /* <DEDUP_REMOVED lines=8> */
.L_x_851:
[----:B------:R-:W-:Y:S05]  /*27a70*/  BSYNC B0 ;  /* 0x0000000000007941 */ /* 0x000fea0003800000 */
.L_x_722:
[----:B------:R-:W-:-:S03]  /*27a80*/  UMOV UR4, 0xffffffff ;  /* 0xffffffff00047882 */ /* 0x000fc60000000000 */
[----:B------:R-:W-:Y:S05]  /*27a90*/  BRA.DIV UR4, `(.L_x_724) ;  /* 0x0000002e043c7947 */ /* 0x000fea000b800000 */
[----:B------:R-:W1:Y:S02]  /*27aa0*/  S2R R2, SR_TID.X ;  /* 0x0000000000027919 */ /* 0x000e640000002100 */
[----:B-1----:R-:W-:-:S04]  /*27ab0*/  SHF.R.U32.HI R2, RZ, 0x5, R2 ;  /* 0x00000005ff027819 */ /* 0x002fc80000011602 */
[----:B------:R-:W-:-:S05]  /*27ac0*/  LOP3.LUT R2, R2, 0x3, RZ, 0xc0, !PT ;  /* 0x0000000302027812 */ /* 0x000fca00078ec0ff */
[----:B------:R1:W2:Y:S02]  /*27ad0*/  SHFL.IDX PT, R14, R2, RZ, 0x1f ;  /* 0x00001fff020e7589 */ /* 0x0002a400000e0000 */
.L_x_854:
[----:B--2---:R-:W-:-:S13]  /*27ae0*/  ISETP.NE.AND P0, PT, R14, RZ, PT ;  /* 0x000000ff0e00720c */ /* 0x004fda0003f05270 */
[----:B------:R-:W-:Y:S05]  /*27af0*/  @P0 BRA `(.L_x_414) ;  /* 0x0000000000b00947 */ /* 0x000fea0003800000 */
[----:B------:R-:W-:-:S03]  /*27b00*/  UMOV UR4, 0xffffffff ;  /* 0xffffffff00047882 */ /* 0x000fc60000000000 */
[----:B------:R-:W-:Y:S05]  /*27b10*/  BRA.DIV UR4, `(.L_x_725) ;  /* 0x0000002e04507947 */ /* 0x000fea000b800000 */
[----:B------:R-:W-:-:S13]  /*27b20*/  ELECT P6, URZ, PT ;  /* 0x00000000003f782f */ /* 0x000fda00038c0000 */
.L_x_857:
[----:B------:R-:W-:Y:S05]  /*27b30*/  @!P6 BRA `(.L_x_414) ;  /* 0x0000000000a0e947 */ /* 0x000fea0003800000 */
[----:B------:R-:W-:-:S06]  /*27b40*/  ULOP3.LUT UR4, UR36, 0x2, URZ, 0xfc, !UPT ;  /* 0x0000000224047892 */ /* 0x000fcc000f8efc3f */
[----:B-1----:R-:W-:-:S05]  /*27b50*/  IMAD.U32 R2, RZ, RZ, UR4 ;  /* 0x00000004ff027e24 */ /* 0x002fca000f8e00ff */
[----:B------:R-:W-:-:S13]  /*27b60*/  ISETP.NE.AND P0, PT, R2, 0x3, PT ;  /* 0x000000030200780c */ /* 0x000fda0003f05270 */
[----:B------:R-:W-:Y:S05]  /*27b70*/  @!P0 BRA `(.L_x_726) ;  /* 0x0000000000048947 */ /* 0x000fea0003800000 */
[----:B------:R-:W-:Y:S01]  /*27b80*/  BPT.TRAP 0x1 ;  /* 0x000000040000795c */ /* 0x000fe20000300000 */
.L_x_726:
[----:B0-----:R-:W2:Y:S04]  /*27b90*/  LDL R3, [R1+0x10] ;  /* 0x0000100001037983 */ /* 0x001ea80000100800 */
[----:B------:R-:W3:Y:S01]  /*27ba0*/  LDL.LU R7, [R1+0x1c] ;  /* 0x00001c0001077983 */ /* 0x000ee20000300800 */
[----:B------:R-:W-:-:S05]  /*27bb0*/  IADD3 R2, R0, 0x29840, RZ ;  /* 0x0002984000027810 */ /* 0x000fca0007ffe0ff */
[C---:B--2---:R-:W-:Y:S02]  /*27bc0*/  IMAD R6, R3.reuse, 0x8, R2 ;  /* 0x0000000803067824 */ /* 0x044fe400078e0202 */
[----:B------:R-:W-:Y:S01]  /*27bd0*/  VIADD R3, R3, 0x1 ;  /* 0x0000000103037836 */ /* 0x000fe20000000000 */
[----:B---3--:R-:W-:-:S04]  /*27be0*/  SHF.L.U32 R5, R7, 0x1f, RZ ;  /* 0x0000001f07057819 */ /* 0x008fc800000006ff */
[C---:B------:R-:W-:Y:S01]  /*27bf0*/  ISETP.NE.AND P2, PT, R3.reuse, 0x2, PT ;  /* 0x000000020300780c */ /* 0x040fe20003f45270 */
[----:B------:R-:W0:Y:S03]  /*27c00*/  SYNCS.PHASECHK.TRANS64.TRYWAIT P1, [R6+URZ], R5 ;  /* 0x00000005060075a7 */ /* 0x000e26000802017f */
[----:B------:R-:W-:Y:S02]  /*27c10*/  SEL R4, RZ, 0x1, P2 ;  /* 0x00000001ff047807 */ /* 0x000fe40001000000 */
[----:B------:R-:W-:Y:S02]  /*27c20*/  SEL R3, R3, RZ, P2 ;  /* 0x000000ff03037207 */ /* 0x000fe40001000000 */
[----:B------:R-:W-:Y:S02]  /*27c30*/  LOP3.LUT R4, R7, R4, RZ, 0x3c, !PT ;  /* 0x0000000407047212 */ /* 0x000fe400078e3cff */
[----:B------:R-:W-:-:S02]  /*27c40*/  LEA R7, R3, R2, 0x3 ;  /* 0x0000000203077211 */ /* 0x000fc400078e18ff */
[----:B------:R-:W-:Y:S01]  /*27c50*/  SHF.L.U32 R2, R4, 0x1f, RZ ;  /* 0x0000001f04027819 */ /* 0x000fe200000006ff */
[----:B0-----:R-:W-:Y:S06]  /*27c60*/  @!P1 BRA `(.L_x_727) ;  /* 0x0000002c001c9947 */ /* 0x001fec0003800000 */
.L_x_858:
[----:B------:R-:W1:Y:S02]  /*27c70*/  SYNCS.PHASECHK.TRANS64.TRYWAIT P1, [R7+URZ], R2 ;  /* 0x00000002070075a7 */ /* 0x000e64000802017f */
[----:B-1----:R-:W-:Y:S05]  /*27c80*/  @!P1 BRA `(.L_x_728) ;  /* 0x0000002c00289947 */ /* 0x002fea0003800000 */
.L_x_859:
[----:B------:R-:W-:Y:S05]  /*27c90*/  @!P0 BRA `(.L_x_729) ;  /* 0x0000000000048947 */ /* 0x000fea0003800000 */
[----:B------:R-:W-:Y:S01]  /*27ca0*/  BPT.TRAP 0x1 ;  /* 0x000000040000795c */ /* 0x000fe20000300000 */
.L_x_729:
[----:B------:R-:W2:Y:S02]  /*27cb0*/  LDL.LU R4, [R1+0x10] ;  /* 0x0000100001047983 */ /* 0x000ea40000300800 */
[----:B--2---:R-:W-:-:S04]  /*27cc0*/  IMAD R4, R4, 0x8, R0 ;  /* 0x0000000804047824 */ /* 0x004fc800078e0200 */
[----:B------:R-:W2:Y:S02]  /*27cd0*/  SYNCS.PHASECHK.TRANS64.TRYWAIT P1, [R4+URZ+0x29860], R5 ;  /* 0x02986005040075a7 */ /* 0x000ea4000802017f */
[----:B--2---:R-:W-:Y:S05]  /*27ce0*/  @!P1 BRA `(.L_x_730) ;  /* 0x0000002c00249947 */ /* 0x004fea0003800000 */
.L_x_860:
[----:B------:R-:W-:Y:S05]  /*27cf0*/  @!P0 BRA `(.L_x_731) ;  /* 0x0000000000048947 */ /* 0x000fea0003800000 */
[----:B------:R-:W-:Y:S01]  /*27d00*/  BPT.TRAP 0x1 ;  /* 0x000000040000795c */ /* 0x000fe20000300000 */
.L_x_731:
[----:B------:R-:W-:-:S04]  /*27d10*/  IMAD R3, R3, 0x8, R0 ;  /* 0x0000000803037824 */ /* 0x000fc800078e0200 */
[----:B------:R-:W3:Y:S02]  /*27d20*/  SYNCS.PHASECHK.TRANS64.TRYWAIT P1, [R3+URZ+0x29860], R2 ;  /* 0x02986002030075a7 */ /* 0x000ee4000802017f */
[----:B---3--:R-:W-:Y:S05]  /*27d30*/  @!P1 BRA `(.L_x_732) ;  /* 0x0000002c00249947 */ /* 0x008fea0003800000 */
.L_x_861:
[----:B------:R-:W-:Y:S05]  /*27d40*/  @!P0 BRA `(.L_x_733) ;  /* 0x0000000000048947 */ /* 0x000fea0003800000 */
[----:B------:R-:W-:Y:S01]  /*27d50*/  BPT.TRAP 0x1 ;  /* 0x000000040000795c */ /* 0x000fe20000300000 */
.L_x_733:
[----:B------:R-:W4:Y:S02]  /*27d60*/  SYNCS.PHASECHK.TRANS64.TRYWAIT P0, [R4+URZ+0x29880], R5 ;  /* 0x02988005040075a7 */ /* 0x000f24000800017f */
[----:B----4-:R-:W-:Y:S05]  /*27d70*/  @!P0 BRA `(.L_x_734) ;  /* 0x0000002c00288947 */ /* 0x010fea0003800000 */
.L_x_735:
[----:B------:R0:W0:Y:S02]  /*27d80*/  SYNCS.PHASECHK.TRANS64.TRYWAIT P0, [R3+URZ+0x29880], R2 ;  /* 0x02988002030075a7 */ /* 0x000024000800017f */
[----:B0-----:R-:W-:Y:S05]  /*27d90*/  @!P0 NANOSLEEP.SYNCS 0x989680 ;  /* 0x009896800000895d */ /* 0x001fea0003900000 */
[----:B------:R-:W0:Y:S02]  /*27da0*/  @!P0 SYNCS.PHASECHK.TRANS64 P0, [R3+URZ+0x29880], R2 ;  /* 0x02988002030085a7 */ /* 0x000e24000800007f */
[----:B0-----:R-:W-:Y:S05]  /*27db0*/  @!P0 BRA `(.L_x_735) ;  /* 0xfffffffc00f08947 */ /* 0x001fea000383ffff */
.L_x_414:
[----:B------:R-:W-:Y:S05]  /*27dc0*/  BSYNC B8 ;  /* 0x0000000000087941 */ /* 0x000fea0003800000 */
.L_x_411:
[----:B------:R-:W-:Y:S05]  /*27dd0*/  EXIT ;  /* 0x000000000000794d */ /* 0x000fea0003800000 */
.L_x_432:
[----:B---3--:R3:W4:Y:S02]  /*27de0*/  SYNCS.PHASECHK.TRANS64.TRYWAIT P5, [R39+URZ+0x29890], R96 ;  /* 0x02989060270075a7 */ /* 0x00872400080a017f */
[----:B----4-:R-:W-:Y:S05]  /*27df0*/  @!P5 NANOSLEEP.SYNCS 0x989680 ;  /* 0x009896800000d95d */ /* 0x010fea0003900000 */
[----:B------:R-:W4:Y:S02]  /*27e00*/  @!P5 SYNCS.PHASECHK.TRANS64 P5, [R39+URZ+0x29890], R96 ;  /* 0x029890602700d5a7 */ /* 0x000f2400080a007f */
[----:B----4-:R-:W-:Y:S05]  /*27e10*/  @!P5 BRA `(.L_x_432) ;  /* 0xfffffffc00f0d947 */ /* 0x010fea000383ffff */
[----:B------:R-:W-:Y:S05]  /*27e20*/  BRA `(.L_x_736) ;  /* 0xfffffdb400a07947 */ /* 0x000fea000383ffff */
.L_x_486:
[----:B--2---:R2:W4:Y:S02]  /*27e30*/  SYNCS.PHASECHK.TRANS64.TRYWAIT P5, [R39+URZ+0x29890], R96 ;  /* 0x02989060270075a7 */ /* 0x00452400080a017f */
[----:B----4-:R-:W-:Y:S05]  /*27e40*/  @!P5 NANOSLEEP.SYNCS 0x989680 ;  /* 0x009896800000d95d */ /* 0x010fea0003900000 */
[----:B------:R-:W4:Y:S02]  /*27e50*/  @!P5 SYNCS.PHASECHK.TRANS64 P5, [R39+URZ+0x29890], R96 ;  /* 0x029890602700d5a7 */ /* 0x000f2400080a007f */
[----:B----4-:R-:W-:Y:S05]  /*27e60*/  @!P5 BRA `(.L_x_486) ;  /* 0xfffffffc00f0d947 */ /* 0x010fea000383ffff */
[----:B------:R-:W-:Y:S05]  /*27e70*/  BRA `(.L_x_737) ;  /* 0xfffffe1400007947 */ /* 0x000fea000383ffff */
.L_x_511:
[----:B-1----:R1:W2:Y:S02]  /*27e80*/  SYNCS.PHASECHK.TRANS64.TRYWAIT P2, [R39+URZ+0x29890], R96 ;  /* 0x02989060270075a7 */ /* 0x0022a4000804017f */
[----:B--2---:R-:W-:Y:S05]  /*27e90*/  @!P2 NANOSLEEP.SYNCS 0x989680 ;  /* 0x009896800000a95d */ /* 0x004fea0003900000 */
[----:B------:R-:W2:Y:S02]  /*27ea0*/  @!P2 SYNCS.PHASECHK.TRANS64 P2, [R39+URZ+0x29890], R96 ;  /* 0x029890602700a5a7 */ /* 0x000ea4000804007f */
[----:B--2---:R-:W-:Y:S05]  /*27eb0*/  @!P2 BRA `(.L_x_511) ;  /* 0xfffffffc00f0a947 */ /* 0x004fea000383ffff */
[----:B------:R-:W-:Y:S05]  /*27ec0*/  BRA `(.L_x_738) ;  /* 0xfffffe7000a47947 */ /* 0x000fea000383ffff */
.L_x_517:
[----:B-1----:R1:W2:Y:S02]  /*27ed0*/  SYNCS.PHASECHK.TRANS64.TRYWAIT P1, [R39+URZ+0x298b0], R96 ;  /* 0x0298b060270075a7 */ /* 0x0022a4000802017f */
[----:B--2---:R-:W-:Y:S05]  /*27ee0*/  @!P1 NANOSLEEP.SYNCS 0x989680 ;  /* 0x009896800000995d */ /* 0x004fea0003900000 */
[----:B------:R-:W2:Y:S02]  /*27ef0*/  @!P1 SYNCS.PHASECHK.TRANS64 P1, [R39+URZ+0x298b0], R96 ;  /* 0x0298b060270095a7 */ /* 0x000ea4000802007f */
[----:B--2---:R-:W-:Y:S05]  /*27f00*/  @!P1 BRA `(.L_x_517) ;  /* 0xfffffffc00f09947 */ /* 0x004fea000383ffff */
[----:B------:R-:W-:Y:S05]  /*27f10*/  BRA `(.L_x_739) ;  /* 0xfffffe7400a47947 */ /* 0x000fea000383ffff */
.L_x_525:
[----:B------:R-:W-:Y:S01]  /*27f20*/  BSSY B0, `(.L_x_740) ;  /* 0x0000008000007945 */ /* 0x000fe20003800000 */
[----:B------:R-:W-:Y:S01]  /*27f30*/  MOV R13, R219 ;  /* 0x000000db000d7202 */ /* 0x000fe20000000f00 */
[----:B------:R-:W-:Y:S01]  /*27f40*/  IMAD.MOV.U32 R12, RZ, RZ, RZ ;  /* 0x000000ffff0c7224 */ /* 0x000fe200078e00ff */
[----:B------:R-:W-:Y:S01]  /*27f50*/  MOV R15, 0xffffffff ;  /* 0xffffffff000f7802 */ /* 0x000fe20000000f00 */
[----:B------:R-:W-:-:S07]  /*27f60*/  IMAD.MOV.U32 R11, RZ, RZ, 0x1f ;  /* 0x0000001fff0b7424 */ /* 0x000fce00078e00ff */
[----:B-----5:R-:W-:Y:S05]  /*27f70*/  WARPSYNC.COLLECTIVE R15, `(.L_x_741) ;  /* 0x000000000f087348 */ /* 0x020fea0003c00000 */
[----:B------:R0:W1:Y:S02]  /*27f80*/  SHFL.IDX P6, R14, R13, R12, R11 ;  /* 0x0000000c0d0e7389 */ /* 0x00006400000c000b */
[----:B01---5:R-:W-:Y:S01]  /*27f90*/  ENDCOLLECTIVE ;  /* 0x000000000000791b */ /* 0x023fe20003800000 */
.L_x_741:
[----:B------:R-:W-:Y:S05]  /*27fa0*/  BSYNC B0 ;  /* 0x0000000000007941 */ /* 0x000fea0003800000 */
.L_x_740:
[----:B------:R-:W-:Y:S01]  /*27fb0*/  IMAD.MOV.U32 R198, RZ, RZ, R14 ;  /* 0x000000ffffc67224 */ /* 0x000fe200078e000e */
[----:B------:R-:W-:Y:S06]  /*27fc0*/  BRA `(.L_x_742) ;  /* 0xfffffe7c00807947 */ /* 0x000fec000383ffff */
.L_x_537:
[----:B------:R-:W-:Y:S01]  /*27fd0*/  BSSY B1, `(.L_x_743) ;  /* 0x0000008000017945 */ /* 0x000fe20003800000 */
[----:B------:R-:W-:Y:S01]  /*27fe0*/  IMAD.MOV.U32 R13, RZ, RZ, R46 ;  /* 0x000000ffff0d7224 */ /* 0x000fe200078e002e */
[----:B------:R-:W-:Y:S01]  /*27ff0*/  MOV R12, RZ ;  /* 0x000000ff000c7202 */ /* 0x000fe20000000f00 */
[----:B------:R-:W-:Y:S02]  /*28000*/  IMAD.MOV.U32 R11, RZ, RZ, 0x1e1f ;  /* 0x00001e1fff0b7424 */ /* 0x000fe400078e00ff */
[----:B------:R-:W-:-:S07]  /*28010*/  IMAD.MOV.U32 R15, RZ, RZ, -0x1 ;  /* 0xffffffffff0f7424 */ /* 0x000fce00078e00ff */
[----:B01---5:R-:W-:Y:S05]  /*28020*/  WARPSYNC.COLLECTIVE R15, `(.L_x_744) ;  /* 0x000000000f087348 */ /* 0x023fea0003c00000 */
[----:B------:R2:W3:Y:S02]  /*28030*/  SHFL.IDX P6, R14, R13, R12, R11 ;  /* 0x0000000c0d0e7389 */ /* 0x0004e400000c000b */
[----:B0123-5:R-:W-:Y:S01]  /*28040*/  ENDCOLLECTIVE ;  /* 0x000000000000791b */ /* 0x02ffe20003800000 */
.L_x_744:
[----:B------:R-:W-:Y:S05]  /*28050*/  BSYNC B1 ;  /* 0x0000000000017941 */ /* 0x000fea0003800000 */
.L_x_743:
[----:B------:R-:W-:Y:S05]  /*28060*/  BRA `(.L_x_745) ;  /* 0xfffffe88005c7947 */ /* 0x000fea000383ffff */
.L_x_538:
[----:B------:R-:W-:Y:S01]  /*28070*/  BSSY B1, `(.L_x_746) ;  /* 0x0000008000017945 */ /* 0x000fe20003800000 */
[----:B------:R-:W-:Y:S01]  /*28080*/  MOV R13, R44 ;  /* 0x0000002c000d7202 */ /* 0x000fe20000000f00 */
[----:B------:R-:W-:Y:S01]  /*28090*/  IMAD.MOV.U32 R12, RZ, RZ, RZ ;  /* 0x000000ffff0c7224 */ /* 0x000fe200078e00ff */
[----:B------:R-:W-:Y:S01]  /*280a0*/  MOV R15, 0xffffffff ;  /* 0xffffffff000f7802 */ /* 0x000fe20000000f00 */
[----:B------:R-:W-:-:S07]  /*280b0*/  IMAD.MOV.U32 R11, RZ, RZ, 0x1e1f ;  /* 0x00001e1fff0b7424 */ /* 0x000fce00078e00ff */
[----:B01---5:R-:W-:Y:S05]  /*280c0*/  WARPSYNC.COLLECTIVE R15, `(.L_x_747) ;  /* 0x000000000f087348 */ /* 0x023fea0003c00000 */
[----:B------:R2:W3:Y:S02]  /*280d0*/  SHFL.IDX P6, R14, R13, R12, R11 ;  /* 0x0000000c0d0e7389 */ /* 0x0004e400000c000b */
[----:B0123-5:R-:W-:Y:S01]  /*280e0*/  ENDCOLLECTIVE ;  /* 0x000000000000791b */ /* 0x02ffe20003800000 */
.L_x_747:
[----:B------:R-:W-:Y:S05]  /*280f0*/  BSYNC B1 ;  /* 0x0000000000017941 */ /* 0x000fea0003800000 */
.L_x_746:
[----:B------:R-:W-:Y:S05]  /*28100*/  BRA `(.L_x_748) ;  /* 0xfffffe88003c7947 */ /* 0x000fea000383ffff */
.L_x_539:
[----:B------:R-:W-:Y:S01]  /*28110*/  BSSY B1, `(.L_x_749) ;  /* 0x0000008000017945 */ /* 0x000fe20003800000 */
[----:B------:R-:W-:Y:S01]  /*28120*/  IMAD.MOV.U32 R13, RZ, RZ, R47 ;  /* 0x000000ffff0d7224 */ /* 0x000fe200078e002f */
[----:B------:R-:W-:Y:S01]  /*28130*/  MOV R11, 0x1e1f ;  /* 0x00001e1f000b7802 */ /* 0x000fe20000000f00 */
[----:B------:R-:W-:Y:S02]  /*28140*/  IMAD.MOV.U32 R12, RZ, RZ, RZ ;  /* 0x000000ffff0c7224 */ /* 0x000fe400078e00ff */
[----:B------:R-:W-:-:S07]  /*28150*/  IMAD.MOV.U32 R15, RZ, RZ, -0x1 ;  /* 0xffffffffff0f7424 */ /* 0x000fce00078e00ff */
[----:B01---5:R-:W-:Y:S05]  /*28160*/  WARPSYNC.COLLECTIVE R15, `(.L_x_750) ;  /* 0x000000000f087348 */ /* 0x023fea0003c00000 */
[----:B------:R2:W3:Y:S02]  /*28170*/  SHFL.IDX P6, R14, R13, R12, R11 ;  /* 0x0000000c0d0e7389 */ /* 0x0004e400000c000b */
[----:B0123-5:R-:W-:Y:S01]  /*28180*/  ENDCOLLECTIVE ;  /* 0x000000000000791b */ /* 0x02ffe20003800000 */
.L_x_750:
[----:B------:R-:W-:Y:S05]  /*28190*/  BSYNC B1 ;  /* 0x0000000000017941 */ /* 0x000fea0003800000 */
.L_x_749:
[----:B------:R-:W-:Y:S05]  /*281a0*/  BRA `(.L_x_751) ;  /* 0xfffffe88001c7947 */ /* 0x000fea000383ffff */
.L_x_540:
        /* <DEDUP_REMOVED lines=8> */
.L_x_753:
[----:B------:R-:W-:Y:S05]  /*28230*/  BSYNC B1 ;  /* 0x0000000000017941 */ /* 0x000fea0003800000 */
.L_x_752:
[----:B------:R-:W-:Y:S05]  /*28240*/  BRA `(.L_x_754) ;  /* 0xfffffe8400fc7947 */ /* 0x000fea000383ffff */
.L_x_542:
[----:B--2---:R2:W3:Y:S02]  /*28250*/  SYNCS.PHASECHK.TRANS64.TRYWAIT P1, [R18+URZ+0x29800], R3 ;  /* 0x02980003120075a7 */ /* 0x0044e4000802017f */
[----:B---3--:R-:W-:Y:S05]  /*28260*/  @!P1 NANOSLEEP.SYNCS 0x989680 ;  /* 0x009896800000995d */ /* 0x008fea0003900000 */
[----:B------:R-:W3:Y:S02]  /*28270*/  @!P1 SYNCS.PHASECHK.TRANS64 P1, [R18+URZ+0x29800], R3 ;  /* 0x02980003120095a7 */ /* 0x000ee4000802007f */
[----:B---3--:R-:W-:Y:S05]  /*28280*/  @!P1 BRA `(.L_x_542) ;  /* 0xfffffffc00f09947 */ /* 0x008fea000383ffff */
[----:B------:R-:W-:Y:S05]  /*28290*/  BRA `(.L_x_755) ;  /* 0xfffffe8800087947 */ /* 0x000fea000383ffff */
.L_x_556:
        /* <DEDUP_REMOVED lines=8> */
.L_x_757:
[----:B------:R-:W-:Y:S05]  /*28320*/  BSYNC B1 ;  /* 0x0000000000017941 */ /* 0x000fea0003800000 */
.L_x_756:
[----:B------:R-:W-:Y:S05]  /*28330*/  BRA `(.L_x_758) ;  /* 0xfffffeb800407947 */ /* 0x000fea000383ffff */
.L_x_557:
        /* <DEDUP_REMOVED lines=8> */
.L_x_760:
[----:B------:R-:W-:Y:S05]  /*283c0*/  BSYNC B1 ;  /* 0x0000000000017941 */ /* 0x000fea0003800000 */
.L_x_759:
[----:B------:R-:W-:Y:S05]  /*283d0*/  BRA `(.L_x_761) ;  /* 0xfffffeb800207947 */ /* 0x000fea000383ffff */
.L_x_558:
        /* <DEDUP_REMOVED lines=8> */
.L_x_763:
[----:B------:R-:W-:Y:S05]  /*28460*/  BSYNC B1 ;  /* 0x0000000000017941 */ /* 0x000fea0003800000 */
.L_x_762:
[----:B------:R-:W-:Y:S05]  /*28470*/  BRA `(.L_x_764) ;  /* 0xfffffeb800007947 */ /* 0x000fea000383ffff */
.L_x_559:
        /* <DEDUP_REMOVED lines=8> */
.L_x_766:
[----:B------:R-:W-:Y:S05]  /*28500*/  BSYNC B1 ;  /* 0x0000000000017941 */ /* 0x000fea0003800000 */
.L_x_765:
[----:B------:R-:W-:Y:S05]  /*28510*/  BRA `(.L_x_767) ;  /* 0xfffffeb400e07947 */ /* 0x000fea000383ffff */
.L_x_561:
[----:B--2---:R2:W3:Y:S02]  /*28520*/  SYNCS.PHASECHK.TRANS64.TRYWAIT P1, [R18+URZ+0x29800], R3 ;  /* 0x02980003120075a7 */ /* 0x0044e4000802017f */
[----:B---3--:R-:W-:Y:S05]  /*28530*/  @!P1 NANOSLEEP.SYNCS 0x989680 ;  /* 0x009896800000995d */ /* 0x008fea0003900000 */
[----:B------:R-:W3:Y:S02]  /*28540*/  @!P1 SYNCS.PHASECHK.TRANS64 P1, [R18+URZ+0x29800], R3 ;  /* 0x02980003120095a7 */ /* 0x000ee4000802007f */
[----:B---3--:R-:W-:Y:S05]  /*28550*/  @!P1 BRA `(.L_x_561) ;  /* 0xfffffffc00f09947 */ /* 0x008fea000383ffff */
[----:B------:R-:W-:Y:S05]  /*28560*/  BRA `(.L_x_768) ;  /* 0xfffffeb400ec7947 */ /* 0x000fea000383ffff */
.L_x_569:
[----:B--2---:R2:W3:Y:S02]  /*28570*/  SYNCS.PHASECHK.TRANS64.TRYWAIT P2, [R3+URZ+0x29830], R0 ;  /* 0x02983000030075a7 */ /* 0x0044e4000804017f */
[----:B---3--:R-:W-:Y:S05]  /*28580*/  @!P2 NANOSLEEP.SYNCS 0x989680 ;  /* 0x009896800000a95d */ /* 0x008fea0003900000 */
[----:B------:R-:W3:Y:S02]  /*28590*/  @!P2 SYNCS.PHASECHK.TRANS64 P2, [R3+URZ+0x29830], R0 ;  /* 0x029830000300a5a7 */ /* 0x000ee4000804007f */
[----:B---3--:R-:W-:Y:S05]  /*285a0*/  @!P2 BRA `(.L_x_569) ;  /* 0xfffffffc00f0a947 */ /* 0x008fea000383ffff */
[----:B------:R-:W-:Y:S05]  /*285b0*/  BRA `(.L_x_568) ;  /* 0xfffffee800187947 */ /* 0x000fea000383ffff */
.L_x_575:
[----:B-1----:R1:W2:Y:S02]  /*285c0*/  SYNCS.PHASECHK.TRANS64.TRYWAIT P2, [R11+URZ+0x29830], R10 ;  /* 0x0298300a0b0075a7 */ /* 0x0022a4000804017f */
[----:B--2---:R-:W-:Y:S05]  /*285d0*/  @!P2 NANOSLEEP.SYNCS 0x989680 ;  /* 0x009896800000a95d */ /* 0x004fea0003900000 */
[----:B------:R-:W2:Y:S02]  /*285e0*/  @!P2 SYNCS.PHASECHK.TRANS64 P2, [R11+URZ+0x29830], R10 ;  /* 0x0298300a0b00a5a7 */ /* 0x000ea4000804007f */
[----:B--2---:R-:W-:Y:S05]  /*285f0*/  @!P2 BRA `(.L_x_575) ;  /* 0xfffffffc00f0a947 */ /* 0x004fea000383ffff */
[----:B------:R-:W-:Y:S05]  /*28600*/  BRA `(.L_x_574) ;  /* 0xffffff2800407947 */ /* 0x000fea000383ffff */
.L_x_580:
[----:B-1----:R1:W2:Y:S02]  /*28610*/  SYNCS.PHASECHK.TRANS64.TRYWAIT P1, [R11+URZ+0x29850], R8 ;  /* 0x029850080b0075a7 */ /* 0x0022a4000802017f */
[----:B--2---:R-:W-:Y:S05]  /*28620*/  @!P1 NANOSLEEP.SYNCS 0x989680 ;  /* 0x009896800000995d */ /* 0x004fea0003900000 */
[----:B------:R-:W2:Y:S02]  /*28630*/  @!P1 SYNCS.PHASECHK.TRANS64 P1, [R11+URZ+0x29850], R8 ;  /* 0x029850080b0095a7 */ /* 0x000ea4000802007f */
[----:B--2---:R-:W-:Y:S05]  /*28640*/  @!P1 BRA `(.L_x_580) ;  /* 0xfffffffc00f09947 */ /* 0x004fea000383ffff */
[----:B------:R-:W-:Y:S05]  /*28650*/  BRA `(.L_x_579) ;  /* 0xffffff3800807947 */ /* 0x000fea000383ffff */
.L_x_586:
[----:B-1----:R1:W2:Y:S02]  /*28660*/  SYNCS.PHASECHK.TRANS64.TRYWAIT P1, [R13+URZ+0x29850], R0 ;  /* 0x029850000d0075a7 */ /* 0x0022a4000802017f */
[----:B--2---:R-:W-:Y:S05]  /*28670*/  @!P1 NANOSLEEP.SYNCS 0x989680 ;  /* 0x009896800000995d */ /* 0x004fea0003900000 */
[----:B------:R-:W2:Y:S02]  /*28680*/  @!P1 SYNCS.PHASECHK.TRANS64 P1, [R13+URZ+0x29850], R0 ;  /* 0x029850000d0095a7 */ /* 0x000ea4000802007f */
[----:B--2---:R-:W-:Y:S05]  /*28690*/  @!P1 BRA `(.L_x_586) ;  /* 0xfffffffc00f09947 */ /* 0x004fea000383ffff */
[----:B------:R-:W-:Y:S05]  /*286a0*/  BRA `(.L_x_585) ;  /* 0xffffff6400287947 */ /* 0x000fea000383ffff */
.L_x_590:
[----:B------:R-:W-:Y:S01]  /*286b0*/  IMAD.MOV.U32 R12, RZ, RZ, R0 ;  /* 0x000000ffff0c7224 */ /* 0x000fe200078e0000 */
[----:B------:R-:W-:Y:S01]  /*286c0*/  MOV R15, 0xffffffff ;  /* 0xffffffff000f7802 */ /* 0x000fe20000000f00 */
[----:B------:R-:W-:Y:S01]  /*286d0*/  IMAD.MOV.U32 R11, RZ, RZ, 0x1c1f ;  /* 0x00001c1fff0b7424 */ /* 0x000fe200078e00ff */
[----:B------:R-:W-:Y:S02]  /*286e0*/  SEL R5, R97, R96, P0 ;  /* 0x0000006061057207 */ /* 0x000fe40000000000 */
[----:B------:R-:W-:-:S07]  /*286f0*/  SEL R7, R96, R97, P0 ;  /* 0x0000006160077207 */ /* 0x000fce0000000000 */
[----:B01---5:R-:W-:Y:S05]  /*28700*/  WARPSYNC.COLLECTIVE R15, `(.L_x_769) ;  /* 0x000000000f087348 */ /* 0x023fea0003c00000 */
[----:B------:R2:W3:Y:S02]  /*28710*/  SHFL.IDX P6, R14, R13, R12, R11 ;  /* 0x0000000c0d0e7389 */ /* 0x0004e400000c000b */
[----:B0123-5:R-:W-:Y:S01]  /*28720*/  ENDCOLLECTIVE ;  /* 0x000000000000791b */ /* 0x02ffe20003800000 */
.L_x_769:
[----:B------:R-:W-:Y:S02]  /*28730*/  SEL R9, R93, R92, P0 ;  /* 0x0000005c5d097207 */ /* 0x000fe40000000000 */
[----:B------:R-:W-:Y:S02]  /*28740*/  SEL R21, R92, R93, P0 ;  /* 0x0000005d5c157207 */ /* 0x000fe40000000000 */
[----:B------:R-:W-:Y:S02]  /*28750*/  SEL R25, R48, R45, P0 ;  /* 0x0000002d30197207 */ /* 0x000fe40000000000 */
[----:B------:R-:W-:Y:S02]  /*28760*/  SEL R27, R45, R48, P0 ;  /* 0x000000302d1b7207 */ /* 0x000fe40000000000 */
[----:B------:R-:W-:Y:S02]  /*28770*/  SEL R45, R65, R68, P0 ;  /* 0x00000044412d7207 */ /* 0x000fe40000000000 */
[----:B------:R-:W-:-:S02]  /*28780*/  SEL R47, R68, R65, P0 ;  /* 0x00000041442f7207 */ /* 0x000fc40000000000 */
[----:B------:R-:W-:Y:S01]  /*28790*/  SEL R63, R38, R67, P0 ;  /* 0x00000043263f7207 */ /* 0x000fe20000000000 */
[----:B------:R-:W-:Y:S01]  /*287a0*/  IMAD.MOV.U32 R13, RZ, RZ, R3 ;  /* 0x000000ffff0d7224 */ /* 0x000fe200078e0003 */
[----:B------:R-:W-:Y:S02]  /*287b0*/  MOV R12, R2 ;  /* 0x00000002000c7202 */ /* 0x000fe40000000f00 */
[----:B------:R-:W-:Y:S02]  /*287c0*/  SEL R65, R67, R38, P0 ;  /* 0x0000002643417207 */ /* 0x000fe40000000000 */
[----:B------:R-:W-:Y:S02]  /*287d0*/  SEL R67, R30, R69, P0 ;  /* 0x000000451e437207 */ /* 0x000fe40000000000 */
[----:B------:R-:W-:Y:S02]  /*287e0*/  SEL R69, R69, R30, P0 ;  /* 0x0000001e45457207 */ /* 0x000fe40000000000 */
[----:B------:R-:W-:Y:S01]  /*287f0*/  SEL R29, R40, R37, P0 ;  /* 0x00000025281d7207 */ /* 0x000fe20000000000 */
[----:B------:R-:W-:Y:S01]  /*28800*/  IMAD.MOV.U32 R6, RZ, RZ, R14 ;  /* 0x000000ffff067224 */ /* 0x000fe200078e000e */
[----:B------:R-:W-:-:S07]  /*28810*/  SEL R31, R37, R40, P0 ;  /* 0x00000028251f7207 */ /* 0x000fce0000000000 */
[----:B------:R-:W-:Y:S05]  /*28820*/  WARPSYNC.COLLECTIVE R15, `(.L_x_770) ;  /* 0x000000000f087348 */ /* 0x000fea0003c00000 */
[----:B------:R0:W1:Y:S02]  /*28830*/  SHFL.IDX P6, R14, R13, R12, R11 ;  /* 0x0000000c0d0e7389 */ /* 0x00006400000c000b */
[----:B01----:R-:W-:Y:S01]  /*28840*/  ENDCOLLECTIVE ;  /* 0x000000000000791b */ /* 0x003fe20003800000 */
.L_x_770:
        /* <DEDUP_REMOVED lines=18> */
.L_x_771:
[----:B------:R-:W-:Y:S02]  /*28970*/  SEL R53, R55, R52, P0 ;  /* 0x0000003437357207 */ /* 0x000fe40000000000 */
[----:B------:R-:W-:Y:S02]  /*28980*/  SEL R55, R52, R55, P0 ;  /* 0x0000003734377207 */ /* 0x000fe40000000000 */
[----:B------:R-:W-:Y:S02]  /*28990*/  SEL R57, R46, R59, P0 ;  /* 0x0000003b2e397207 */ /* 0x000fe40000000000 */
[----:B------:R-:W-:Y:S02]  /*289a0*/  SEL R59, R59, R46, P0 ;  /* 0x0000002e3b3b7207 */ /* 0x000fe40000000000 */
[----:B------:R-:W-:Y:S02]  /*289b0*/  SEL R4, R6, R3, P0 ;  /* 0x0000000306047207 */ /* 0x000fe40000000000 */
[----:B------:R-:W-:Y:S01]  /*289c0*/  SEL R6, R3, R6, P0 ;  /* 0x0000000603067207 */ /* 0x000fe20000000000 */
[----:B------:R-:W-:Y:S01]  /*289d0*/  IMAD.MOV.U32 R13, RZ, RZ, R7 ;  /* 0x000000ffff0d7224 */ /* 0x000fe200078e0007 */
[----:B------:R-:W-:Y:S01]  /*289e0*/  MOV R12, R2 ;  /* 0x00000002000c7202 */ /* 0x000fe20000000f00 */
[----:B------:R-:W-:-:S07]  /*289f0*/  IMAD.MOV.U32 R10, RZ, RZ, R14 ;  /* 0x000000ffff0a7224 */ /* 0x000fce00078e000e */
[----:B------:R-:W-:Y:S05]  /*28a00*/  WARPSYNC.COLLECTIVE R15, `(.L_x_772) ;  /* 0x000000000f087348 */ /* 0x000fea0003c00000 */
[----:B------:R0:W1:Y:S02]  /*28a10*/  SHFL.IDX P6, R14, R13, R12, R11 ;  /* 0x0000000c0d0e7389 */ /* 0x00006400000c000b */
[----:B01----:R-:W-:Y:S01]  /*28a20*/  ENDCOLLECTIVE ;  /* 0x000000000000791b */ /* 0x003fe20003800000 */
.L_x_772:
[----:B------:R-:W-:Y:S01]  /*28a30*/  IMAD.MOV.U32 R13, RZ, RZ, R9 ;  /* 0x000000ffff0d7224 */ /* 0x000fe200078e0009 */
[----:B------:R-:W-:Y:S01]  /*28a40*/  MOV R12, R0 ;  /* 0x00000000000c7202 */ /* 0x000fe20000000f00 */
[----:B------:R-:W-:-:S07]  /*28a50*/  IMAD.MOV.U32 R7, RZ, RZ, R14 ;  /* 0x000000ffff077224 */ /* 0x000fce00078e000e */
[----:B------:R-:W-:Y:S05]  /*28a60*/  WARPSYNC.COLLECTIVE R15, `(.L_x_773) ;  /* 0x000000000f087348 */ /* 0x000fea0003c00000 */
[----:B------:R0:W1:Y:S02]  /*28a70*/  SHFL.IDX P6, R14, R13, R12, R11 ;  /* 0x0000000c0d0e7389 */ /* 0x00006400000c000b */
[----:B01----:R-:W-:Y:S01]  /*28a80*/  ENDCOLLECTIVE ;  /* 0x000000000000791b */ /* 0x003fe20003800000 */
.L_x_773:
        /* <DEDUP_REMOVED lines=8> */
.L_x_774:
[----:B------:R-:W-:Y:S01]  /*28b10*/  IMAD.MOV.U32 R13, RZ, RZ, R25 ;  /* 0x000000ffff0d7224 */ /* 0x000fe200078e0019 */
[----:B------:R-:W-:Y:S01]  /*28b20*/  MOV R12, R0 ;  /* 0x00000000000c7202 */ /* 0x000fe20000000f00 */
[----:B------:R-:W-:-:S07]  /*28b30*/  IMAD.MOV.U32 R21, RZ, RZ, R14 ;  /* 0x000000ffff157224 */ /* 0x000fce00078e000e */
[----:B------:R-:W-:Y:S05]  /*28b40*/  WARPSYNC.COLLECTIVE R15, `(.L_x_775) ;  /* 0x000000000f087348 */ /* 0x000fea0003c00000 */
[----:B------:R0:W1:Y:S02]  /*28b50*/  SHFL.IDX P6, R14, R13, R12, R11 ;  /* 0x0000000c0d0e7389 */ /* 0x00006400000c000b */
[----:B01----:R-:W-:Y:S01]  /*28b60*/  ENDCOLLECTIVE ;  /* 0x000000000000791b */ /* 0x003fe20003800000 */
.L_x_775:
        /* <DEDUP_REMOVED lines=8> */
.L_x_776:
[----:B------:R-:W-:Y:S01]  /*28bf0*/  IMAD.MOV.U32 R13, RZ, RZ, R29 ;  /* 0x000000ffff0d7224 */ /* 0x000fe200078e001d */
[----:B------:R-:W-:Y:S01]  /*28c00*/  MOV R12, R0 ;  /* 0x00000000000c7202 */ /* 0x000fe20000000f00 */
[----:B------:R-:W-:-:S07]  /*28c10*/  IMAD.MOV.U32 R27, RZ, RZ, R14 ;  /* 0x000000ffff1b7224 */ /* 0x000fce00078e000e */
[----:B------:R-:W-:Y:S05]  /*28c20*/  WARPSYNC.COLLECTIVE R15, `(.L_x_777) ;  /* 0x000000000f087348 */ /* 0x000fea0003c00000 */
[----:B------:R0:W1:Y:S02]  /*28c30*/  SHFL.IDX P6, R14, R13, R12, R11 ;  /* 0x0000000c0d0e7389 */ /* 0x00006400000c000b */
[----:B01----:R-:W-:Y:S01]  /*28c40*/  ENDCOLLECTIVE ;  /* 0x000000000000791b */ /* 0x003fe20003800000 */
.L_x_777:
        /* <DEDUP_REMOVED lines=8> */
.L_x_778:
[----:B------:R-:W-:Y:S01]  /*28cd0*/  IMAD.MOV.U32 R13, RZ, RZ, R33 ;  /* 0x000000ffff0d7224 */ /* 0x000fe200078e0021 */
[----:B------:R-:W-:Y:S01]  /*28ce0*/  MOV R12, R0 ;  /* 0x00000000000c7202 */ /* 0x000fe20000000f00 */
[----:B------:R-:W-:-:S07]  /*28cf0*/  IMAD.MOV.U32 R31, RZ, RZ, R14 ;  /* 0x000000ffff1f7224 */ /* 0x000fce00078e000e */
[----:B------:R-:W-:Y:S05]  /*28d00*/  WARPSYNC.COLLECTIVE R15, `(.L_x_779) ;  /* 0x000000000f087348 */ /* 0x000fea0003c00000 */
[----:B------:R0:W1:Y:S02]  /*28d10*/  SHFL.IDX P6, R14, R13, R12, R11 ;  /* 0x0000000c0d0e7389 */ /* 0x00006400000c000b */
[----:B01----:R-:W-:Y:S01]  /*28d20*/  ENDCOLLECTIVE ;  /* 0x000000000000791b */ /* 0x003fe20003800000 */
.L_x_779:
        /* <DEDUP_REMOVED lines=8> */
.L_x_780:
[----:B------:R-:W-:Y:S01]  /*28db0*/  IMAD.MOV.U32 R13, RZ, RZ, R37 ;  /* 0x000000ffff0d7224 */ /* 0x000fe200078e0025 */
[----:B------:R-:W-:Y:S01]  /*28dc0*/  MOV R12, R0 ;  /* 0x00000000000c7202 */ /* 0x000fe20000000f00 */
[----:B------:R-:W-:-:S07]  /*28dd0*/  IMAD.MOV.U32 R35, RZ, RZ, R14 ;  /* 0x000000ffff237224 */ /* 0x000fce00078e000e */
[----:B------:R-:W-:Y:S05]  /*28de0*/  WARPSYNC.COLLECTIVE R15, `(.L_x_781) ;  /* 0x000000000f087348 */ /* 0x000fea0003c00000 */
[----:B------:R0:W1:Y:S02]  /*28df0*/  SHFL.IDX P6, R14, R13, R12, R11 ;  /* 0x0000000c0d0e7389 */ /* 0x00006400000c000b */
[----:B01----:R-:W-:Y:S01]  /*28e00*/  ENDCOLLECTIVE ;  /* 0x000000000000791b */ /* 0x003fe20003800000 */
.L_x_781:
        /* <DEDUP_REMOVED lines=8> */
.L_x_782:
[----:B------:R-:W-:Y:S01]  /*28e90*/  IMAD.MOV.U32 R13, RZ, RZ, R41 ;  /* 0x000000ffff0d7224 */ /* 0x000fe200078e0029 */
[----:B------:R-:W-:Y:S01]  /*28ea0*/  MOV R12, R0 ;  /* 0x00000000000c7202 */ /* 0x000fe20000000f00 */
[----:B------:R-:W-:-:S07]  /*28eb0*/  IMAD.MOV.U32 R20, RZ, RZ, R14 ;  /* 0x000000ffff147224 */ /* 0x000fce00078e000e */
[----:B------:R-:W-:Y:S05]  /*28ec0*/  WARPSYNC.COLLECTIVE R15, `(.L_x_783) ;  /* 0x000000000f087348 */ /* 0x000fea0003c00000 */
[----:B------:R0:W1:Y:S02]  /*28ed0*/  SHFL.IDX P6, R14, R13, R12, R11 ;  /* 0x0000000c0d0e7389 */ /* 0x00006400000c000b */
[----:B01----:R-:W-:Y:S01]  /*28ee0*/  ENDCOLLECTIVE ;  /* 0x000000000000791b */ /* 0x003fe20003800000 */
.L_x_783:
[----:B------:R-:W-:Y:S01]  /*28ef0*/  IMAD.MOV.U32 R13, RZ, RZ, R43 ;  /* 0x000000ffff0d7224 */ /* 0x000fe200078e002b */
[----:B------:R-:W-:Y:S01]  /*28f00*/  MOV R12, R2 ;  /* 0x00000002000c7202 */ /* 0x000fe20000000f00 */
[----:B------:R-:W-:-:S07]  /*28f10*/  IMAD.MOV.U32 R41, RZ, RZ, R14 ;  /* 0x000000ffff297224 */ /* 0x000fce00078e000e */
[----:B------:R-:W-:Y:S05]  /*28f20*/  WARPSYNC.COLLECTIVE R15, `(.L_x_784) ;  /* 0x000000000f087348 */ /* 0x000fea0003c00000 */
[----:B------:R0:W1:Y:S02]  /*28f30*/  SHFL.IDX P6, R14, R13, R12, R11 ;  /* 0x0000000c0d0e7389 */ /* 0x00006400000c000b */
[----:B01----:R-:W-:Y:S01]  /*28f40*/  ENDCOLLECTIVE ;  /* 0x000000000000791b */ /* 0x003fe20003800000 */
.L_x_784:
[----:B------:R-:W-:Y:S01]  /*28f50*/  IMAD.MOV.U32 R13, RZ, RZ, R45 ;  /* 0x000000ffff0d7224 */ /* 0x000fe200078e002d */
[----:B------:R-:W-:Y:S01]  /*28f60*/  MOV R12, R0 ;  /* 0x00000000000c7202 */ /* 0x000fe20000000f00 */
[----:B------:R-:W-:-:S07]  /*28f70*/  IMAD.MOV.U32 R40, RZ, RZ, R14 ;  /* 0x000000ffff287224 */ /* 0x000fce00078e000e */
[----:B------:R-:W-:Y:S05]  /*28f80*/  WARPSYNC.COLLECTIVE R15, `(.L_x_785) ;  /* 0x000000000f087348 */ /* 0x000fea0003c00000 */
[----:B------:R0:W1:Y:S02]  /*28f90*/  SHFL.IDX P6, R14, R13, R12, R11 ;  /* 0x0000000c0d0e7389 */ /* 0x00006400000c000b */
[----:B01----:R-:W-:Y:S01]  /*28fa0*/  ENDCOLLECTIVE ;  /* 0x000000000000791b */ /* 0x003fe20003800000 */
.L_x_785:
        /* <DEDUP_REMOVED lines=8> */
.L_x_786:
[----:B------:R-:W-:Y:S01]  /*29030*/  IMAD.MOV.U32 R13, RZ, RZ, R49 ;  /* 0x000000ffff0d7224 */ /* 0x000fe200078e0031 */
[----:B------:R-:W-:Y:S01]  /*29040*/  MOV R12, R0 ;  /* 0x00000000000c7202 */ /* 0x000fe20000000f00 */
[----:B------:R-:W-:-:S07]  /*29050*/  IMAD.MOV.U32 R42, RZ, RZ, R14 ;  /* 0x000000ffff2a7224 */ /* 0x000fce00078e000e */
[----:B------:R-:W-:Y:S05]  /*29060*/  WARPSYNC.COLLECTIVE R15, `(.L_x_787) ;  /* 0x000000000f087348 */ /* 0x000fea0003c00000 */
[----:B------:R0:W1:Y:S02]  /*29070*/  SHFL.IDX P6, R14, R13, R12, R11 ;  /* 0x0000000c0d0e7389 */ /* 0x00006400000c000b */
[----:B01----:R-:W-:Y:S01]  /*29080*/  ENDCOLLECTIVE ;  /* 0x000000000000791b */ /* 0x003fe20003800000 */
.L_x_787:
        /* <DEDUP_REMOVED lines=8> */
.L_x_788:
[----:B------:R-:W-:Y:S01]  /*29110*/  IMAD.MOV.U32 R13, RZ, RZ, R53 ;  /* 0x000000ffff0d7224 */ /* 0x000fe200078e0035 */
[----:B------:R-:W-:Y:S01]  /*29120*/  MOV R12, R0 ;  /* 0x00000000000c7202 */ /* 0x000fe20000000f00 */
[----:B------:R-:W-:-:S07]  /*29130*/  IMAD.MOV.U32 R48, RZ, RZ, R14 ;  /* 0x000000ffff307224 */ /* 0x000fce00078e000e */
[----:B------:R-:W-:Y:S05]  /*29140*/  WARPSYNC.COLLECTIVE R15, `(.L_x_789) ;  /* 0x000000000f087348 */ /* 0x000fea0003c00000 */
[----:B------:R0:W1:Y:S02]  /*29150*/  SHFL.IDX P6, R14, R13, R12, R11 ;  /* 0x0000000c0d0e7389 */ /* 0x00006400000c000b */
[----:B01----:R-:W-:Y:S01]  /*29160*/  ENDCOLLECTIVE ;  /* 0x000000000000791b */ /* 0x003fe20003800000 */
.L_x_789:
[----:B------:R-:W-:Y:S01]  /*29170*/  SEL R9, R49, R48, P0 ;  /* 0x0000003031097207 */ /* 0x000fe20000000000 */
[----:B------:R-:W-:Y:S01]  /*29180*/  IMAD.MOV.U32 R13, RZ, RZ, R55 ;  /* 0x000000ffff0d7224 */ /* 0x000fe200078e0037 */
[----:B------:R-:W-:Y:S01]  /*29190*/  MOV R12, R2 ;  /* 0x00000002000c7202 */ /* 0x000fe20000000f00 */
[----:B------:R-:W-:-:S07]  /*291a0*/  IMAD.MOV.U32 R53, RZ, RZ, R14 ;  /* 0x000000ffff357224 */ /* 0x000fce00078e000e */
[----:B------:R-:W-:Y:S05]  /*291b0*/  WARPSYNC.COLLECTIVE R15, `(.L_x_790) ;  /* 0x000000000f087348 */ /* 0x000fea0003c00000 */
[----:B------:R0:W1:Y:S02]  /*291c0*/  SHFL.IDX P6, R14, R13, R12, R11 ;  /* 0x0000000c0d0e7389 */ /* 0x00006400000c000b */
[----:B01----:R-:W-:Y:S01]  /*291d0*/  ENDCOLLECTIVE ;  /* 0x000000000000791b */ /* 0x003fe20003800000 */
.L_x_790:
[----:B------:R-:W-:Y:S01]  /*291e0*/  IMAD.MOV.U32 R13, RZ, RZ, R57 ;  /* 0x000000ffff0d7224 */ /* 0x000fe200078e0039 */
[----:B------:R-:W-:Y:S01]  /*291f0*/  MOV R12, R0 ;  /* 0x00000000000c7202 */ /* 0x000fe20000000f00 */
[----:B------:R-:W-:-:S07]  /*29200*/  IMAD.MOV.U32 R50, RZ, RZ, R14 ;  /* 0x000000ffff327224 */ /* 0x000fce00078e000e */
[----:B------:R-:W-:Y:S05]  /*29210*/  WARPSYNC.COLLECTIVE R15, `(.L_x_791) ;  /* 0x000000000f087348 */ /* 0x000fea0003c00000 */
[----:B------:R0:W1:Y:S02]  /*29220*/  SHFL.IDX P6, R14, R13, R12, R11 ;  /* 0x0000000c0d0e7389 */ /* 0x00006400000c000b */
[----:B01----:R-:W-:Y:S01]  /*29230*/  ENDCOLLECTIVE ;  /* 0x000000000000791b */ /* 0x003fe20003800000 */
.L_x_791:
        /* <DEDUP_REMOVED lines=8> */
.L_x_792:
[----:B------:R-:W-:Y:S01]  /*292c0*/  IMAD.MOV.U32 R13, RZ, RZ, R63 ;  /* 0x000000ffff0d7224 */ /* 0x000fe200078e003f */
[----:B------:R-:W-:Y:S01]  /*292d0*/  MOV R12, R0 ;  /* 0x00000000000c7202 */ /* 0x000fe20000000f00 */
[----:B------:R-:W-:-:S07]  /*292e0*/  IMAD.MOV.U32 R52, RZ, RZ, R14 ;  /* 0x000000ffff347224 */ /* 0x000fce00078e000e */
[----:B------:R-:W-:Y:S05]  /*292f0*/  WARPSYNC.COLLECTIVE R15, `(.L_x_793) ;  /* 0x000000000f087348 */ /* 0x000fea0003c00000 */
[----:B------:R0:W1:Y:S02]  /*29300*/  SHFL.IDX P6, R14, R13, R12, R11 ;  /* 0x0000000c0d0e7389 */ /* 0x00006400000c000b */
[----:B01----:R-:W-:Y:S01]  /*29310*/  ENDCOLLECTIVE ;  /* 0x000000000000791b */ /* 0x003fe20003800000 */
.L_x_793:
        /* <DEDUP_REMOVED lines=8> */
.L_x_794:
[----:B------:R-:W-:Y:S01]  /*293a0*/  IMAD.MOV.U32 R13, RZ, RZ, R67 ;  /* 0x000000ffff0d7224 */ /* 0x000fe200078e0043 */
[----:B------:R-:W-:Y:S01]  /*293b0*/  MOV R12, R0 ;  /* 0x00000000000c7202 */ /* 0x000fe20000000f00 */
[----:B------:R-:W-:-:S07]  /*293c0*/  IMAD.MOV.U32 R54, RZ, RZ, R14 ;  /* 0x000000ffff367224 */ /* 0x000fce00078e000e */
[----:B------:R-:W-:Y:S05]  /*293d0*/  WARPSYNC.COLLECTIVE R15, `(.L_x_795) ;  /* 0x000000000f087348 */ /* 0x000fea0003c00000 */
[----:B------:R0:W1:Y:S02]  /*293e0*/  SHFL.IDX P6, R14, R13, R12, R11 ;  /* 0x0000000c0d0e7389 */ /* 0x00006400000c000b */
[----:B01----:R-:W-:Y:S01]  /*293f0*/  ENDCOLLECTIVE ;  /* 0x000000000000791b */ /* 0x003fe20003800000 */
.L_x_795:
        /* <DEDUP_REMOVED lines=8> */
.L_x_796:
[----:B------:R-:W-:Y:S01]  /*29480*/  IMAD.MOV.U32 R13, RZ, RZ, R71 ;  /* 0x000000ffff0d7224 */ /* 0x000fe200078e0047 */
[----:B------:R-:W-:Y:S01]  /*29490*/  MOV R12, R0 ;  /* 0x00000000000c7202 */ /* 0x000fe20000000f00 */
[----:B------:R-:W-:-:S07]  /*294a0*/  IMAD.MOV.U32 R56, RZ, RZ, R14 ;  /* 0x000000ffff387224 */ /* 0x000fce00078e000e */
[----:B------:R-:W-:Y:S05]  /*294b0*/  WARPSYNC.COLLECTIVE R15, `(.L_x_797) ;  /* 0x000000000f087348 */ /* 0x000fea0003c00000 */
[----:B------:R0:W1:Y:S02]  /*294c0*/  SHFL.IDX P6, R14, R13, R12, R11 ;  /* 0x0000000c0d0e7389 */ /* 0x00006400000c000b */
[----:B01----:R-:W-:Y:S01]  /*294d0*/  ENDCOLLECTIVE ;  /* 0x000000000000791b */ /* 0x003fe20003800000 */
.L_x_797:
[----:B------:R-:W-:Y:S01]  /*294e0*/  SEL R39, R56, R67, P0 ;  /* 0x0000004338277207 */ /* 0x000fe20000000000 */
[----:B------:R-:W-:Y:S01]  /*294f0*/  IMAD.MOV.U32 R13, RZ, RZ, R73 ;  /* 0x000000ffff0d7224 */ /* 0x000fe200078e0049 */
[----:B------:R-:W-:Y:S01]  /*29500*/  MOV R12, R2 ;  /* 0x00000002000c7202 */ /* 0x000fe20000000f00 */
[----:B------:R-:W-:-:S07]  /*29510*/  IMAD.MOV.U32 R71, RZ, RZ, R14 ;  /* 0x000000ffff477224 */ /* 0x000fce00078e000e */
[----:B------:R-:W-:Y:S05]  /*29520*/  WARPSYNC.COLLECTIVE R15, `(.L_x_798) ;  /* 0x000000000f087348 */ /* 0x000fea0003c00000 */
[----:B------:R0:W1:Y:S02]  /*29530*/  SHFL.IDX P6, R14, R13, R12, R11 ;  /* 0x0000000c0d0e7389 */ /* 0x00006400000c000b */
[----:B01----:R-:W-:Y:S01]  /*29540*/  ENDCOLLECTIVE ;  /* 0x000000000000791b */ /* 0x003fe20003800000 */
.L_x_798:
[----:B------:R-:W-:Y:S01]  /*29550*/  IMAD.MOV.U32 R13, RZ, RZ, R75 ;  /* 0x000000ffff0d7224 */ /* 0x000fe200078e004b */
[----:B------:R-:W-:Y:S01]  /*29560*/  MOV R12, R0 ;  /* 0x00000000000c7202 */ /* 0x000fe20000000f00 */
[----:B------:R-:W-:-:S07]  /*29570*/  IMAD.MOV.U32 R58, RZ, RZ, R14 ;  /* 0x000000ffff3a7224 */ /* 0x000fce00078e000e */
[----:B------:R-:W-:Y:S05]  /*29580*/  WARPSYNC.COLLECTIVE R15, `(.L_x_799) ;  /* 0x000000000f087348 */ /* 0x000fea0003c00000 */
[----:B------:R0:W1:Y:S02]  /*29590*/  SHFL.IDX P6, R14, R13, R12, R11 ;  /* 0x0000000c0d0e7389 */ /* 0x00006400000c000b */
[----:B01----:R-:W-:Y:S01]  /*295a0*/  ENDCOLLECTIVE ;  /* 0x000000000000791b */ /* 0x003fe20003800000 */
.L_x_799:
[----:B------:R-:W-:Y:S01]  /*295b0*/  IMAD.MOV.U32 R13, RZ, RZ, R77 ;  /* 0x000000ffff0d7224 */ /* 0x000fe200078e004d */
[----:B------:R-:W-:Y:S01]  /*295c0*/  MOV R12, R2 ;  /* 0x00000002000c7202 */ /* 0x000fe20000000f00 */
[----:B------:R-:W-:-:S07]  /*295d0*/  IMAD.MOV.U32 R75, RZ, RZ, R14 ;  /* 0x000000ffff4b7224 */ /* 0x000fce00078e000e */
[----:B------:R-:W-:Y:S05]  /*295e0*/  WARPSYNC.COLLECTIVE R15, `(.L_x_800) ;  /* 0x000000000f087348 */ /* 0x000fea0003c00000 */
[----:B------:R0:W1:Y:S02]  /*295f0*/  SHFL.IDX P6, R14, R13, R12, R11 ;  /* 0x0000000c0d0e7389 */ /* 0x00006400000c000b */
[----:B01----:R-:W-:Y:S01]  /*29600*/  ENDCOLLECTIVE ;  /* 0x000000000000791b */ /* 0x003fe20003800000 */
.L_x_800:
[----:B------:R-:W-:Y:S02]  /*29610*/  SEL R12, R37, R20, P0 ;  /* 0x00000014250c7207 */ /* 0x000fe40000000000 */
[----:B------:R-:W-:Y:S02]  /*29620*/  SEL R11, R48, R49, P0 ;  /* 0x00000031300b7207 */ /* 0x000fe40000000000 */
[----:B------:R-:W-:Y:S02]  /*29630*/  SEL R13, R71, R58, P0 ;  /* 0x0000003a470d7207 */ /* 0x000fe40000000000 */
[----:B------:R-:W-:Y:S01]  /*29640*/  SEL R15, R58, R71, P0 ;  /* 0x000000473a0f7207 */ /* 0x000fe20000000000 */
[----:B------:R-:W-:Y:S01]  /*29650*/  IMAD.MOV.U32 R62, RZ, RZ, R14 ;  /* 0x000000ffff3e7224 */ /* 0x000fe200078e000e */
[----:B------:R-:W-:Y:S01]  /*29660*/  SEL R14, R20, R37, P0 ;  /* 0x00000025140e7207 */ /* 0x000fe20000000000 */
[----:B------:R-:W-:Y:S01]  /*29670*/  IMAD.MOV.U32 R20, RZ, RZ, RZ ;  /* 0x000000ffff147224 */ /* 0x000fe200078e00ff */
[----:B------:R-:W-:Y:S01]  /*29680*/  SEL R37, R67, R56, P0 ;  /* 0x0000003843257207 */ /* 0x000fe20000000000 */
[----:B------:R-:W-:Y:S06]  /*29690*/  BRA `(.L_x_801) ;  /* 0xffffff6800cc7947 */ /* 0x000fec000383ffff */
.L_x_622:
[----:B------:R-:W0:Y:S01]  /*296a0*/  S2R R6, SR_TID.X ;  /* 0x0000000000067919 */ /* 0x000e220000002100 */
[----:B------:R-:W-:Y:S01]  /*296b0*/  BSSY B1, `(.L_x_802) ;  /* 0x000000a000017945 */ /* 0x000fe20003800000 */
[----:B------:R-:W-:Y:S01]  /*296c0*/  IMAD.MOV.U32 R12, RZ, RZ, RZ ;  /* 0x000000ffff0c7224 */ /* 0x000fe200078e00ff */
[----:B------:R-:W-:Y:S01]  /*296d0*/  MOV R15, 0xffffffff ;  /* 0xffffffff000f7802 */ /* 0x000fe20000000f00 */
[----:B------:R-:W-:Y:S01]  /*296e0*/  IMAD.MOV.U32 R11, RZ, RZ, 0x1f ;  /* 0x0000001fff0b7424 */ /* 0x000fe200078e00ff */
[----:B0-----:R-:W-:-:S04]  /*296f0*/  SHF.R.U32.HI R6, RZ, 0x5, R6 ;  /* 0x00000005ff067819 */ /* 0x001fc80000011606 */
[----:B------:R-:W-:-:S04]  /*29700*/  LOP3.LUT R6, R6, 0x3, RZ, 0xc0, !PT ;  /* 0x0000000306067812 */ /* 0x000fc800078ec0ff */
[----:B------:R-:W-:-:S07]  /*29710*/  MOV R13, R6 ;  /* 0x00000006000d7202 */ /* 0x000fce0000000f00 */
[----:B------:R-:W-:Y:S05]  /*29720*/  WARPSYNC.COLLECTIVE R15, `(.L_x_803) ;  /* 0x000000000f087348 */ /* 0x000fea0003c00000 */
[----:B------:R0:W1:Y:S02]  /*29730*/  SHFL.IDX P6, R14, R13, R12, R11 ;  /* 0x0000000c0d0e7389 */ /* 0x00006400000c000b */
[----:B01----:R-:W-:Y:S01]  /*29740*/  ENDCOLLECTIVE ;  /* 0x000000000000791b */ /* 0x003fe20003800000 */
.L_x_803:
[----:B------:R-:W-:Y:S05]  /*29750*/  BSYNC B1 ;  /* 0x0000000000017941 */ /* 0x000fea0003800000 */
.L_x_802:
[----:B------:R-:W-:Y:S05]  /*29760*/  BRA `(.L_x_804) ;  /* 0xffffff94005c7947 */ /* 0x000fea000383ffff */
.L_x_624:
[----:B------:R-:W-:Y:S01]  /*29770*/  BSSY B1, `(.L_x_805) ;  /* 0x0000006000017945 */ /* 0x000fe20003800000 */
[----:B------:R-:W-:-:S07]  /*29780*/  IMAD.MOV.U32 R15, RZ, RZ, -0x1 ;  /* 0xffffffffff0f7424 */ /* 0x000fce00078e00ff */
[----:B0-----:R-:W-:Y:S05]  /*29790*/  WARPSYNC.COLLECTIVE R15, `(.L_x_806) ;  /* 0x000000000f0c7348 */ /* 0x001fea0003c00000 */
[----:B------:R-:W-:Y:S02]  /*297a0*/  ELECT P6, UR62, PT ;  /* 0x00000000003e782f */ /* 0x000fe400038c0000 */
[----:B------:R-:W-:Y:S01]  /*297b0*/  MOV R14, UR62 ;  /* 0x0000003e000e7c02 */ /* 0x000fe20008000f00 */
[----:B0-----:R-:W-:Y:S10]  /*297c0*/  ENDCOLLECTIVE ;  /* 0x000000000000791b */ /* 0x001ff40003800000 */
.L_x_806:
[----:B------:R-:W-:Y:S05]  /*297d0*/  BSYNC B1 ;  /* 0x0000000000017941 */ /* 0x000fea0003800000 */
.L_x_805:
[----:B------:R-:W-:Y:S05]  /*297e0*/  BRA `(.L_x_623) ;  /* 0xffffff9400547947 */ /* 0x000fea000383ffff */
.L_x_626:
[----:B0-----:R0:W1:Y:S02]  /*297f0*/  SYNCS.PHASECHK.TRANS64.TRYWAIT P0, [R11+URZ+0x29820], R5 ;  /* 0x029820050b0075a7 */ /* 0x001064000800017f */
[----:B-1----:R-:W-:Y:S05]  /*29800*/  @!P0 NANOSLEEP.SYNCS 0x989680 ;  /* 0x009896800000895d */ /* 0x002fea0003900000 */
[----:B------:R-:W1:Y:S02]  /*29810*/  @!P0 SYNCS.PHASECHK.TRANS64 P0, [R11+URZ+0x29820], R5 ;  /* 0x029820050b0085a7 */ /* 0x000e64000800007f */
[----:B-1----:R-:W-:Y:S05]  /*29820*/  @!P0 BRA `(.L_x_626) ;  /* 0xfffffffc00f08947 */ /* 0x002fea000383ffff */
[----:B------:R-:W-:Y:S05]  /*29830*/  BRA `(.L_x_807) ;  /* 0xffffff9400707947 */ /* 0x000fea000383ffff */
.L_x_630:
[----:B-1----:R1:W2:Y:S02]  /*29840*/  SYNCS.PHASECHK.TRANS64.TRYWAIT P0, [R8+URZ+0x298a0], R12 ;  /* 0x0298a00c080075a7 */ /* 0x0022a4000800017f */
[----:B--2---:R-:W-:Y:S05]  /*29850*/  @!P0 NANOSLEEP.SYNCS 0x989680 ;  /* 0x009896800000895d */ /* 0x004fea0003900000 */
[----:B------:R-:W2:Y:S02]  /*29860*/  @!P0 SYNCS.PHASECHK.TRANS64 P0, [R8+URZ+0x298a0], R12 ;  /* 0x0298a00c080085a7 */ /* 0x000ea4000800007f */
[----:B--2---:R-:W-:Y:S05]  /*29870*/  @!P0 BRA `(.L_x_630) ;  /* 0xfffffffc00f08947 */ /* 0x004fea000383ffff */
[----:B------:R-:W-:Y:S05]  /*29880*/  BRA `(.L_x_808) ;  /* 0xffffff9400907947 */ /* 0x000fea000383ffff */
.L_x_637:
[----:B0-----:R0:W2:Y:S02]  /*29890*/  SYNCS.PHASECHK.TRANS64.TRYWAIT P0, [R8+URZ+0x298c0], R12 ;  /* 0x0298c00c080075a7 */ /* 0x0010a4000800017f */
[----:B--2---:R-:W-:Y:S05]  /*298a0*/  @!P0 NANOSLEEP.SYNCS 0x989680 ;  /* 0x009896800000895d */ /* 0x004fea0003900000 */
[----:B------:R-:W2:Y:S02]  /*298b0*/  @!P0 SYNCS.PHASECHK.TRANS64 P0, [R8+URZ+0x298c0], R12 ;  /* 0x0298c00c080085a7 */ /* 0x000ea4000800007f */
[----:B--2---:R-:W-:Y:S05]  /*298c0*/  @!P0 BRA `(.L_x_637) ;  /* 0xfffffffc00f08947 */ /* 0x004fea000383ffff */
[----:B------:R-:W-:Y:S05]  /*298d0*/  BRA `(.L_x_809) ;  /* 0xffffff9800887947 */ /* 0x000fea000383ffff */
.L_x_644:
[----:B0-----:R0:W1:Y:S02]  /*298e0*/  SYNCS.PHASECHK.TRANS64.TRYWAIT P1, [R7+URZ+0x298a0], R6 ;  /* 0x0298a006070075a7 */ /* 0x001064000802017f */
[----:B-1----:R-:W-:Y:S05]  /*298f0*/  @!P1 NANOSLEEP.SYNCS 0x989680 ;  /* 0x009896800000995d */ /* 0x002fea0003900000 */
[----:B------:R-:W1:Y:S02]  /*29900*/  @!P1 SYNCS.PHASECHK.TRANS64 P1, [R7+URZ+0x298a0], R6 ;  /* 0x0298a006070095a7 */ /* 0x000e64000802007f */
[----:B-1----:R-:W-:Y:S05]  /*29910*/  @!P1 BRA `(.L_x_644) ;  /* 0xfffffffc00f09947 */ /* 0x002fea000383ffff */
[----:B------:R-:W-:Y:S05]  /*29920*/  BRA `(.L_x_810) ;  /* 0xffffff9c00707947 */ /* 0x000fea000383ffff */
.L_x_651:
[----:B-1----:R1:W2:Y:S02]  /*29930*/  SYNCS.PHASECHK.TRANS64.TRYWAIT P1, [R7+URZ+0x298c0], R6 ;  /* 0x0298c006070075a7 */ /* 0x0022a4000802017f */
[----:B--2---:R-:W-:Y:S05]  /*29940*/  @!P1 NANOSLEEP.SYNCS 0x989680 ;  /* 0x009896800000995d */ /* 0x004fea0003900000 */
[----:B------:R-:W2:Y:S02]  /*29950*/  @!P1 SYNCS.PHASECHK.TRANS64 P1, [R7+URZ+0x298c0], R6 ;  /* 0x0298c006070095a7 */ /* 0x000ea4000802007f */
[----:B--2---:R-:W-:Y:S05]  /*29960*/  @!P1 BRA `(.L_x_651) ;  /* 0xfffffffc00f09947 */ /* 0x004fea000383ffff */
[----:B------:R-:W-:Y:S05]  /*29970*/  BRA `(.L_x_811) ;  /* 0xffffffa000607947 */ /* 0x000fea000383ffff */
.L_x_666:
[----:B------:R-:W1:Y:S01]  /*29980*/  S2R R5, SR_TID.X ;  /* 0x0000000000057919 */ /* 0x000e620000002100 */
[----:B------:R-:W-:Y:S01]  /*29990*/  BSSY B0, `(.L_x_812) ;  /* 0x000000a000007945 */ /* 0x000fe20003800000 */
[----:B------:R-:W-:Y:S01]  /*299a0*/  MOV R12, RZ ;  /* 0x000000ff000c7202 */ /* 0x000fe20000000f00 */
        /* <DEDUP_REMOVED lines=8> */
.L_x_813:
[----:B------:R-:W-:Y:S05]  /*29a30*/  BSYNC B0 ;  /* 0x0000000000007941 */ /* 0x000fea0003800000 */
.L_x_812:
[----:B------:R-:W-:Y:S05]  /*29a40*/  BRA `(.L_x_814) ;  /* 0xffffffac00f47947 */ /* 0x000fea000383ffff */
.L_x_668:
[----:B------:R-:W-:Y:S01]  /*29a50*/  BSSY B0, `(.L_x_815) ;  /* 0x0000006000007945 */ /* 0x000fe20003800000 */
[----:B------:R-:W-:-:S07]  /*29a60*/  MOV R15, 0xffffffff ;  /* 0xffffffff000f7802 */ /* 0x000fce0000000f00 */
[----:B01----:R-:W-:Y:S05]  /*29a70*/  WARPSYNC.COLLECTIVE R15, `(.L_x_816) ;  /* 0x000000000f0c7348 */ /* 0x003fea0003c00000 */
[----:B------:R-:W-:Y:S02]  /*29a80*/  ELECT P6, UR62, PT ;  /* 0x00000000003e782f */ /* 0x000fe400038c0000 */
[----:B------:R-:W-:Y:S01]  /*29a90*/  MOV R14, UR62 ;  /* 0x0000003e000e7c02 */ /* 0x000fe20008000f00 */
[----:B01----:R-:W-:Y:S10]  /*29aa0*/  ENDCOLLECTIVE ;  /* 0x000000000000791b */ /* 0x003ff40003800000 */
.L_x_816:
[----:B------:R-:W-:Y:S05]  /*29ab0*/  BSYNC B0 ;  /* 0x0000000000007941 */ /* 0x000fea0003800000 */
.L_x_815:
[----:B------:R-:W-:Y:S05]  /*29ac0*/  BRA `(.L_x_817) ;  /* 0xffffffac00ec7947 */ /* 0x000fea000383ffff */
.L_x_671:
[----:B-1----:R1:W2:Y:S02]  /*29ad0*/  SYNCS.PHASECHK.TRANS64.TRYWAIT P2, [R6+URZ+0x29880], R7 ;  /* 0x02988007060075a7 */ /* 0x0022a4000804017f */
[----:B--2---:R-:W-:Y:S05]  /*29ae0*/  @!P2 NANOSLEEP.SYNCS 0x989680 ;  /* 0x009896800000a95d */ /* 0x004fea0003900000 */
[----:B------:R-:W2:Y:S02]  /*29af0*/  @!P2 SYNCS.PHASECHK.TRANS64 P2, [R6+URZ+0x29880], R7 ;  /* 0x029880070600a5a7 */ /* 0x000ea4000804007f */
[----:B--2---:R-:W-:Y:S05]  /*29b00*/  @!P2 BRA `(.L_x_671) ;  /* 0xfffffffc00f0a947 */ /* 0x004fea000383ffff */
[----:B------:R-:W-:Y:S05]  /*29b10*/  BRA `(.L_x_818) ;  /* 0xffffffb000687947 */ /* 0x000fea000383ffff */
.L_x_673:
[----:B--2---:R2:W3:Y:S02]  /*29b20*/  SYNCS.PHASECHK.TRANS64.TRYWAIT P2, [R6+URZ+0x29840], R7 ;  /* 0x02984007060075a7 */ /* 0x0044e4000804017f */
[----:B---3--:R-:W-:Y:S05]  /*29b30*/  @!P2 NANOSLEEP.SYNCS 0x989680 ;  /* 0x009896800000a95d */ /* 0x008fea0003900000 */
[----:B------:R-:W3:Y:S02]  /*29b40*/  @!P2 SYNCS.PHASECHK.TRANS64 P2, [R6+URZ+0x29840], R7 ;  /* 0x029840070600a5a7 */ /* 0x000ee4000804007f */
[----:B---3--:R-:W-:Y:S05]  /*29b50*/  @!P2 BRA `(.L_x_673) ;  /* 0xfffffffc00f0a947 */ /* 0x008fea000383ffff */
[----:B------:R-:W-:Y:S05]  /*29b60*/  BRA `(.L_x_819) ;  /* 0xffffffb000cc7947 */ /* 0x000fea000383ffff */
.L_x_676:
[----:B-1----:R-:W1:Y:S01]  /*29b70*/  S2R R5, SR_CgaCtaId ;  /* 0x0000000000057919 */ /* 0x002e620000008800 */
[----:B------:R-:W-:-:S04]  /*29b80*/  MOV R4, 0x400 ;  /* 0x0000040000047802 */ /* 0x000fc80000000f00 */
[----:B-1----:R-:W-:-:S04]  /*29b90*/  LEA R4, R5, R4, 0x18 ;  /* 0x0000000405047211 */ /* 0x002fc800078ec0ff */
[----:B------:R1:W2:Y:S03]  /*29ba0*/  SYNCS.PHASECHK.TRANS64.TRYWAIT P0, [R4+URZ+0x29820], R3 ;  /* 0x02982003040075a7 */ /* 0x0002a6000800017f */
[----:B--2---:R-:W-:Y:S05]  /*29bb0*/  @!P0 NANOSLEEP.SYNCS 0x989680 ;  /* 0x009896800000895d */ /* 0x004fea0003900000 */
[----:B------:R-:W2:Y:S02]  /*29bc0*/  @!P0 SYNCS.PHASECHK.TRANS64 P0, [R4+URZ+0x29820], R3 ;  /* 0x02982003040085a7 */ /* 0x000ea4000800007f */
[----:B--2---:R-:W-:Y:S05]  /*29bd0*/  @!P0 BRA `(.L_x_676) ;  /* 0xfffffffc00e48947 */ /* 0x004fea000383ffff */
[----:B------:R-:W-:Y:S05]  /*29be0*/  BRA `(.L_x_820) ;  /* 0xffffffb800147947 */ /* 0x000fea000383ffff */
.L_x_682:
[----:B--2---:R2:W3:Y:S02]  /*29bf0*/  SYNCS.PHASECHK.TRANS64.TRYWAIT P0, [R4+URZ+0x29880], R3 ;  /* 0x02988003040075a7 */ /* 0x0044e4000800017f */
[----:B---3--:R-:W-:Y:S05]  /*29c00*/  @!P0 NANOSLEEP.SYNCS 0x989680 ;  /* 0x009896800000895d */ /* 0x008fea0003900000 */
[----:B------:R-:W3:Y:S02]  /*29c10*/  @!P0 SYNCS.PHASECHK.TRANS64 P0, [R4+URZ+0x29880], R3 ;  /* 0x02988003040085a7 */ /* 0x000ee4000800007f */
[----:B---3--:R-:W-:Y:S05]  /*29c20*/  @!P0 BRA `(.L_x_682) ;  /* 0xfffffffc00f08947 */ /* 0x008fea000383ffff */
[----:B------:R-:W-:Y:S05]  /*29c30*/  BRA `(.L_x_821) ;  /* 0xffffffb800d07947 */ /* 0x000fea000383ffff */
.L_x_687:
[----:B-1----:R1:W3:Y:S02]  /*29c40*/  SYNCS.PHASECHK.TRANS64.TRYWAIT P0, [R4+URZ+0x29840], R3 ;  /* 0x02984003040075a7 */ /* 0x0022e4000800017f */
[----:B---3--:R-:W-:Y:S05]  /*29c50*/  @!P0 NANOSLEEP.SYNCS 0x989680 ;  /* 0x009896800000895d */ /* 0x008fea0003900000 */
[----:B------:R-:W3:Y:S02]  /*29c60*/  @!P0 SYNCS.PHASECHK.TRANS64 P0, [R4+URZ+0x29840], R3 ;  /* 0x02984003040085a7 */ /* 0x000ee4000800007f */
[----:B---3--:R-:W-:Y:S05]  /*29c70*/  @!P0 BRA `(.L_x_687) ;  /* 0xfffffffc00f08947 */ /* 0x008fea000383ffff */
[----:B------:R-:W-:Y:S05]  /*29c80*/  BRA `(.L_x_822) ;  /* 0xffffffbc005c7947 */ /* 0x000fea000383ffff */
.L_x_695:
[----:B--2---:R-:W2:Y:S02]  /*29c90*/  LDL R4, [R1+0x4] ;  /* 0x0000040001047983 */ /* 0x004ea40000100800 */
[----:B--2---:R2:W3:Y:S02]  /*29ca0*/  SYNCS.PHASECHK.TRANS64.TRYWAIT P2, [R4+URZ+0x29870], R3 ;  /* 0x02987003040075a7 */ /* 0x0044e4000804017f */
[----:B---3--:R-:W-:Y:S05]  /*29cb0*/  @!P2 NANOSLEEP.SYNCS 0x989680 ;  /* 0x009896800000a95d */ /* 0x008fea0003900000 */
[----:B------:R-:W3:Y:S02]  /*29cc0*/  @!P2 SYNCS.PHASECHK.TRANS64 P2, [R4+URZ+0x29870], R3 ;  /* 0x029870030400a5a7 */ /* 0x000ee4000804007f */
[----:B---3--:R-:W-:Y:S05]  /*29cd0*/  @!P2 BRA `(.L_x_695) ;  /* 0xfffffffc00eca947 */ /* 0x008fea000383ffff */
[----:B------:R-:W-:Y:S05]  /*29ce0*/  BRA `(.L_x_823) ;  /* 0xffffffc000907947 */ /* 0x000fea000383ffff */
.L_x_697:
[----:B--2---:R-:W2:Y:S02]  /*29cf0*/  LDL R4, [R1+0x4] ;  /* 0x0000040001047983 */ /* 0x004ea40000100800 */
[----:B--2---:R2:W3:Y:S02]  /*29d00*/  SYNCS.PHASECHK.TRANS64.TRYWAIT P2, [R4+URZ+0x29860], R3 ;  /* 0x02986003040075a7 */ /* 0x0044e4000804017f */
[----:B---3--:R-:W-:Y:S05]  /*29d10*/  @!P2 NANOSLEEP.SYNCS 0x989680 ;  /* 0x009896800000a95d */ /* 0x008fea0003900000 */
[----:B------:R-:W3:Y:S02]  /*29d20*/  @!P2 SYNCS.PHASECHK.TRANS64 P2, [R4+URZ+0x29860], R3 ;  /* 0x029860030400a5a7 */ /* 0x000ee4000804007f */
[----:B---3--:R-:W-:Y:S05]  /*29d30*/  @!P2 BRA `(.L_x_697) ;  /* 0xfffffffc00eca947 */ /* 0x008fea000383ffff */
[----:B------:R-:W-:Y:S05]  /*29d40*/  BRA `(.L_x_824) ;  /* 0xffffffc000987947 */ /* 0x000fea000383ffff */
.L_x_704:
[----:B-1----:R1:W2:Y:S02]  /*29d50*/  SYNCS.PHASECHK.TRANS64.TRYWAIT P0, [R20+URZ+0x29870], R3 ;  /* 0x02987003140075a7 */ /* 0x0022a4000800017f */
[----:B--2---:R-:W-:Y:S05]  /*29d60*/  @!P0 NANOSLEEP.SYNCS 0x989680 ;  /* 0x009896800000895d */ /* 0x004fea0003900000 */
[----:B------:R-:W2:Y:S02]  /*29d70*/  @!P0 SYNCS.PHASECHK.TRANS64 P0, [R20+URZ+0x29870], R3 ;  /* 0x02987003140085a7 */ /* 0x000ea4000800007f */
[----:B--2---:R-:W-:Y:S05]  /*29d80*/  @!P0 BRA `(.L_x_704) ;  /* 0xfffffffc00f08947 */ /* 0x004fea000383ffff */
[----:B------:R-:W-:Y:S05]  /*29d90*/  BRA `(.L_x_825) ;  /* 0xffffffc8008c7947 */ /* 0x000fea000383ffff */
.L_x_706:
[----:B-1----:R1:W2:Y:S02]  /*29da0*/  SYNCS.PHASECHK.TRANS64.TRYWAIT P0, [R20+URZ+0x29860], R3 ;  /* 0x02986003140075a7 */ /* 0x0022a4000800017f */
[----:B--2---:R-:W-:Y:S05]  /*29db0*/  @!P0 NANOSLEEP.SYNCS 0x989680 ;  /* 0x009896800000895d */ /* 0x004fea0003900000 */
[----:B------:R-:W2:Y:S02]  /*29dc0*/  @!P0 SYNCS.PHASECHK.TRANS64 P0, [R20+URZ+0x29860], R3 ;  /* 0x02986003140085a7 */ /* 0x000ea4000800007f */
[----:B--2---:R-:W-:Y:S05]  /*29dd0*/  @!P0 BRA `(.L_x_706) ;  /* 0xfffffffc00f08947 */ /* 0x004fea000383ffff */
[----:B------:R-:W-:Y:S05]  /*29de0*/  BRA `(.L_x_826) ;  /* 0xffffffc800947947 */ /* 0x000fea000383ffff */
.L_x_710:
[----:B------:R-:W2:Y:S01]  /*29df0*/  LDL R3, [R1] ;  /* 0x0000000001037983 */ /* 0x000ea20000100800 */
[----:B------:R-:W-:Y:S01]  /*29e00*/  BSSY B0, `(.L_x_827) ;  /* 0x0000008000007945 */ /* 0x000fe20003800000 */
[----:B------:R-:W-:Y:S01]  /*29e10*/  IMAD.MOV.U32 R12, RZ, RZ, RZ ;  /* 0x000000ffff0c7224 */ /* 0x000fe200078e00ff */
[----:B------:R-:W-:Y:S01]  /*29e20*/  MOV R11, 0x1f ;  /* 0x0000001f000b7802 */ /* 0x000fe20000000f00 */
[----:B------:R-:W-:Y:S02]  /*29e30*/  IMAD.MOV.U32 R15, RZ, RZ, -0x1 ;  /* 0xffffffffff0f7424 */ /* 0x000fe400078e00ff */
[----:B--2---:R-:W-:-:S07]  /*29e40*/  IMAD.MOV.U32 R13, RZ, RZ, R3 ;  /* 0x000000ffff0d7224 */ /* 0x004fce00078e0003 */
[----:B------:R-:W-:Y:S05]  /*29e50*/  WARPSYNC.COLLECTIVE R15, `(.L_x_828) ;  /* 0x000000000f087348 */ /* 0x000fea0003c00000 */
[----:B------:R0:W1:Y:S02]  /*29e60*/  SHFL.IDX P6, R14, R13, R12, R11 ;  /* 0x0000000c0d0e7389 */ /* 0x00006400000c000b */
[----:B01----:R-:W-:Y:S01]  /*29e70*/  ENDCOLLECTIVE ;  /* 0x000000000000791b */ /* 0x003fe20003800000 */
.L_x_828:
[----:B------:R-:W-:Y:S05]  /*29e80*/  BSYNC B0 ;  /* 0x0000000000007941 */ /* 0x000fea0003800000 */
.L_x_827:
[----:B------:R0:W5:Y:S01]  /*29e90*/  LDL R2, [R1+0xc] ;  /* 0x00000c0001027983 */ /* 0x0001620000100800 */
[----:B------:R-:W-:Y:S01]  /*29ea0*/  MOV R13, R3 ;  /* 0x00000003000d7202 */ /* 0x000fe20000000f00 */
[----:B------:R-:W-:Y:S01]  /*29eb0*/  IMAD.MOV.U32 R12, RZ, RZ, 0x1 ;  /* 0x00000001ff0c7424 */ /* 0x000fe200078e00ff */
[----:B------:R-:W-:Y:S01]  /*29ec0*/  MOV R15, 0xffffffff ;  /* 0xffffffff000f7802 */ /* 0x000fe20000000f00 */
[----:B------:R-:W-:Y:S02]  /*29ed0*/  IMAD.MOV.U32 R11, RZ, RZ, 0x1f ;  /* 0x0000001fff0b7424 */ /* 0x000fe400078e00ff */
[----:B------:R-:W-:-:S07]  /*29ee0*/  IMAD.MOV.U32 R0, RZ, RZ, R14 ;  /* 0x000000ffff007224 */ /* 0x000fce00078e000e */
[----:B0----5:R-:W-:Y:S05]  /*29ef0*/  WARPSYNC.COLLECTIVE R15, `(.L_x_829) ;  /* 0x000000000f087348 */ /* 0x021fea0003c00000 */
[----:B------:R1:W2:Y:S02]  /*29f00*/  SHFL.IDX P6, R14, R13, R12, R11 ;  /* 0x0000000c0d0e7389 */ /* 0x0002a400000c000b */
[----:B012--5:R-:W-:Y:S01]  /*29f10*/  ENDCOLLECTIVE ;  /* 0x000000000000791b */ /* 0x027fe20003800000 */
.L_x_829:
[----:B------:R-:W-:Y:S01]  /*29f20*/  ULDC UR4, c[0x0][0xc14] ;  /* 0x0003050000047ab9 */ /* 0x000fe20000000800 */
[----:B------:R-:W-:Y:S01]  /*29f30*/  IMAD.IADD R5, R2, 0x1, R7 ;  /* 0x0000000102057824 */ /* 0x000fe200078e0207 */
[----:B------:R-:W-:Y:S01]  /*29f40*/  MOV R11, RZ ;  /* 0x000000ff000b7202 */ /* 0x000fe20000000f00 */
[----:B------:R-:W-:-:S03]  /*29f50*/  IMAD.MOV.U32 R4, RZ, RZ, R14 ;  /* 0x000000ffff047224 */ /* 0x000fc600078e000e */
[----:B------:R-:W-:-:S13]  /*29f60*/  ISETP.GE.OR P1, PT, R5, UR4, !P0 ;  /* 0x0000000405007c0c */ /* 0x000fda000c726670 */
[----:B------:R-:W0:Y:S02]  /*29f70*/  @!P1 LDC.64 R2, c[0x0][0xc58] ;  /* 0x00031600ff029b82 */ /* 0x000e240000000a00 */
[----:B0-----:R-:W-:-:S06]  /*29f80*/  @!P1 IMAD.WIDE R2, R5, 0x4, R2 ;  /* 0x0000000405029825 */ /* 0x001fcc00078e0202 */
[----:B------:R0:W2:Y:S01]  /*29f90*/  @!P1 LDG.E R2, desc[UR54][R2.64] ;  /* 0x0000003602029981 */ /* 0x0000a2000c1e1900 */
[C---:B------:R-:W-:Y:S02]  /*29fa0*/  ISETP.GE.U32.AND P2, PT, R7.reuse, 0x2, PT ;  /* 0x000000020700780c */ /* 0x040fe40003f46070 */
[C---:B------:R-:W-:Y:S02]  /*29fb0*/  ISETP.GE.U32.AND P3, PT, R7.reuse, 0x4, PT ;  /* 0x000000040700780c */ /* 0x040fe40003f66070 */
[C---:B------:R-:W-:Y:S02]  /*29fc0*/  ISETP.GE.U32.AND P4, PT, R7.reuse, 0x8, PT ;  /* 0x000000080700780c */ /* 0x040fe40003f86070 */
[C---:B------:R-:W-:Y:S02]  /*29fd0*/  ISETP.GE.U32.AND P5, PT, R7.reuse, 0x10, PT ;  /* 0x000000100700780c */ /* 0x040fe40003fa6070 */
[----:B0-----:R-:W-:Y:S01]  /*29fe0*/  MOV R3, RZ ;  /* 0x000000ff00037202 */ /* 0x001fe20000000f00 */
[----:B--2---:R-:W-:Y:S01]  /*29ff0*/  @!P1 IMAD.MOV.U32 R3, RZ, RZ, R2 ;  /* 0x000000ffff039224 */ /* 0x004fe200078e0002 */
[----:B------:R-:W-:-:S03]  /*2a000*/  ISETP.NE.AND P1, PT, R7, RZ, PT ;  /* 0x000000ff0700720c */ /* 0x000fc60003f25270 */
[----:B------:R-:W-:-:S10]  /*2a010*/  IMAD.MOV.U32 R13, RZ, RZ, R3 ;  /* 0x000000ffff0d7224 */ /* 0x000fd400078e0003 */
[----:B------:R-:W-:Y:S05]  /*2a020*/  WARPSYNC.COLLECTIVE R15, `(.L_x_830) ;  /* 0x000000000f087348 */ /* 0x000fea0003c00000 */
[----:B------:R0:W1:Y:S02]  /*2a030*/  SHFL.UP P6, R14, R13, R12, R11 ;  /* 0x0400000c0d0e7389 */ /* 0x00006400000c000b */
[----:B01----:R-:W-:Y:S01]  /*2a040*/  ENDCOLLECTIVE ;  /* 0x000000000000791b */ /* 0x003fe20003800000 */
.L_x_830:
[----:B------:R-:W-:Y:S02]  /*2a050*/  MOV R12, 0x2 ;  /* 0x00000002000c7802 */ /* 0x000fe40000000f00 */
[----:B------:R-:W-:-:S05]  /*2a060*/  SEL R14, R14, RZ, P1 ;  /* 0x000000ff0e0e7207 */ /* 0x000fca0000800000 */
[----:B------:R-:W-:-:S04]  /*2a070*/  IMAD.IADD R2, R3, 0x1, R14 ;  /* 0x0000000103027824 */ /* 0x000fc800078e020e */
[----:B------:R-:W-:-:S07]  /*2a080*/  IMAD.MOV.U32 R13, RZ, RZ, R2 ;  /* 0x000000ffff0d7224 */ /* 0x000fce00078e0002 */
[----:B------:R-:W-:Y:S05]  /*2a090*/  WARPSYNC.COLLECTIVE R15, `(.L_x_831) ;  /* 0x000000000f087348 */ /* 0x000fea0003c00000 */
[----:B------:R0:W1:Y:S02]  /*2a0a0*/  SHFL.UP P6, R14, R13, R12, R11 ;  /* 0x0400000c0d0e7389 */ /* 0x00006400000c000b */
[----:B01----:R-:W-:Y:S01]  /*2a0b0*/  ENDCOLLECTIVE ;  /* 0x000000000000791b */ /* 0x003fe20003800000 */
.L_x_831:
[----:B------:R-:W-:Y:S02]  /*2a0c0*/  MOV R12, 0x4 ;  /* 0x00000004000c7802 */ /* 0x000fe40000000f00 */
[----:B------:R-:W-:-:S05]  /*2a0d0*/  SEL R5, R14, RZ, P2 ;  /* 0x000000ff0e057207 */ /* 0x000fca0001000000 */
[----:B------:R-:W-:-:S04]  /*2a0e0*/  IMAD.IADD R2, R2, 0x1, R5 ;  /* 0x0000000102027824 */ /* 0x000fc800078e0205 */
[----:B------:R-:W-:-:S07]  /*2a0f0*/  IMAD.MOV.U32 R13, RZ, RZ, R2 ;  /* 0x000000ffff0d7224 */ /* 0x000fce00078e0002 */
[----:B------:R-:W-:Y:S05]  /*2a100*/  WARPSYNC.COLLECTIVE R15, `(.L_x_832) ;  /* 0x000000000f087348 */ /* 0x000fea0003c00000 */
[----:B------:R0:W1:Y:S02]  /*2a110*/  SHFL.UP P6, R14, R13, R12, R11 ;  /* 0x0400000c0d0e7389 */ /* 0x00006400000c000b */
[----:B01----:R-:W-:Y:S01]  /*2a120*/  ENDCOLLECTIVE ;  /* 0x000000000000791b */ /* 0x003fe20003800000 */
.L_x_832:
[----:B------:R-:W-:Y:S02]  /*2a130*/  MOV R12, 0x8 ;  /* 0x00000008000c7802 */ /* 0x000fe40000000f00 */
[----:B------:R-:W-:-:S05]  /*2a140*/  SEL R5, R14, RZ, P3 ;  /* 0x000000ff0e057207 */ /* 0x000fca0001800000 */
[----:B------:R-:W-:-:S04]  /*2a150*/  IMAD.IADD R2, R2, 0x1, R5 ;  /* 0x0000000102027824 */ /* 0x000fc800078e0205 */
[----:B------:R-:W-:-:S07]  /*2a160*/  IMAD.MOV.U32 R13, RZ, RZ, R2 ;  /* 0x000000ffff0d7224 */ /* 0x000fce00078e0002 */
[----:B------:R-:W-:Y:S05]  /*2a170*/  WARPSYNC.COLLECTIVE R15, `(.L_x_833) ;  /* 0x000000000f087348 */ /* 0x000fea0003c00000 */
[----:B------:R0:W1:Y:S02]  /*2a180*/  SHFL.UP P6, R14, R13, R12, R11 ;  /* 0x0400000c0d0e7389 */ /* 0x00006400000c000b */
[----:B01----:R-:W-:Y:S01]  /*2a190*/  ENDCOLLECTIVE ;  /* 0x000000000000791b */ /* 0x003fe20003800000 */
.L_x_833:
[----:B------:R-:W-:Y:S02]  /*2a1a0*/  MOV R12, 0x10 ;  /* 0x00000010000c7802 */ /* 0x000fe40000000f00 */
[----:B------:R-:W-:-:S05]  /*2a1b0*/  SEL R5, R14, RZ, P4 ;  /* 0x000000ff0e057207 */ /* 0x000fca0002000000 */
[----:B------:R-:W-:-:S04]  /*2a1c0*/  IMAD.IADD R2, R2, 0x1, R5 ;  /* 0x0000000102027824 */ /* 0x000fc800078e0205 */
[----:B------:R-:W-:-:S07]  /*2a1d0*/  IMAD.MOV.U32 R13, RZ, RZ, R2 ;  /* 0x000000ffff0d7224 */ /* 0x000fce00078e0002 */
[----:B------:R-:W-:Y:S05]  /*2a1e0*/  WARPSYNC.COLLECTIVE R15, `(.L_x_834) ;  /* 0x000000000f087348 */ /* 0x000fea0003c00000 */
[----:B------:R0:W1:Y:S02]  /*2a1f0*/  SHFL.UP P6, R14, R13, R12, R11 ;  /* 0x0400000c0d0e7389 */ /* 0x00006400000c000b */
[----:B01----:R-:W-:Y:S01]  /*2a200*/  ENDCOLLECTIVE ;  /* 0x000000000000791b */ /* 0x003fe20003800000 */
.L_x_834:
[----:B------:R-:W-:Y:S01]  /*2a210*/  MOV R12, 0x1f ;  /* 0x0000001f000c7802 */ /* 0x000fe20000000f00 */
[----:B------:R-:W-:Y:S01]  /*2a220*/  IMAD.MOV.U32 R11, RZ, RZ, 0x1f ;  /* 0x0000001fff0b7424 */ /* 0x000fe200078e00ff */
[----:B------:R-:W-:-:S05]  /*2a230*/  SEL R5, R14, RZ, P5 ;  /* 0x000000ff0e057207 */ /* 0x000fca0002800000 */
[----:B------:R-:W-:-:S04]  /*2a240*/  IMAD.IADD R2, R2, 0x1, R5 ;  /* 0x0000000102027824 */ /* 0x000fc800078e0205 */
[----:B------:R-:W-:-:S07]  /*2a250*/  IMAD.MOV.U32 R13, RZ, RZ, R2 ;  /* 0x000000ffff0d7224 */ /* 0x000fce00078e0002 */
[----:B------:R-:W-:Y:S05]  /*2a260*/  WARPSYNC.COLLECTIVE R15, `(.L_x_835) ;  /* 0x000000000f087348 */ /* 0x000fea0003c00000 */
[----:B------:R0:W1:Y:S02]  /*2a270*/  SHFL.IDX P6, R14, R13, R12, R11 ;  /* 0x0000000c0d0e7389 */ /* 0x00006400000c000b */
[----:B01----:R-:W-:Y:S01]  /*2a280*/  ENDCOLLECTIVE ;  /* 0x000000000000791b */ /* 0x003fe20003800000 */
.L_x_835:
[----:B------:R-:W-:Y:S05]  /*2a290*/  BRA `(.L_x_836) ;  /* 0xffffffcc00c47947 */ /* 0x000fea000383ffff */
.L_x_715:
[----:B------:R-:W-:Y:S01]  /*2a2a0*/  BSSY B0, `(.L_x_837) ;  /* 0x0000008000007945 */ /* 0x000fe20003800000 */
[----:B-----5:R-:W-:Y:S01]  /*2a2b0*/  IMAD.MOV.U32 R13, RZ, RZ, R3 ;  /* 0x000000ffff0d7224 */ /* 0x020fe200078e0003 */
[----:B------:R-:W-:Y:S01]  /*2a2c0*/  MOV R12, 0x1 ;  /* 0x00000001000c7802 */ /* 0x000fe20000000f00 */
[----:B------:R-:W-:Y:S02]  /*2a2d0*/  IMAD.MOV.U32 R11, RZ, RZ, RZ ;  /* 0x000000ffff0b7224 */ /* 0x000fe400078e00ff */
[----:B------:R-:W-:-:S07]  /*2a2e0*/  IMAD.MOV.U32 R15, RZ, RZ, -0x1 ;  /* 0xffffffffff0f7424 */ /* 0x000fce00078e00ff */
[----:B0-----:R-:W-:Y:S05]  /*2a2f0*/  WARPSYNC.COLLECTIVE R15, `(.L_x_838) ;  /* 0x000000000f087348 */ /* 0x001fea0003c00000 */
[----:B------:R1:W2:Y:S02]  /*2a300*/  SHFL.UP P6, R14, R13, R12, R11 ;  /* 0x0400000c0d0e7389 */ /* 0x0002a400000c000b */
[----:B012---:R-:W-:Y:S01]  /*2a310*/  ENDCOLLECTIVE ;  /* 0x000000000000791b */ /* 0x007fe20003800000 */
.L_x_838:
[----:B------:R-:W-:Y:S05]  /*2a320*/  BSYNC B0 ;  /* 0x0000000000007941 */ /* 0x000fea0003800000 */
.L_x_837:
[----:B------:R-:W-:Y:S01]  /*2a330*/  SEL R14, R14, RZ, P1 ;  /* 0x000000ff0e0e7207 */ /* 0x000fe20000800000 */
[----:B------:R-:W-:Y:S01]  /*2a340*/  IMAD.MOV.U32 R12, RZ, RZ, 0x2 ;  /* 0x00000002ff0c7424 */ /* 0x000fe200078e00ff */
[----:B------:R-:W-:Y:S01]  /*2a350*/  MOV R15, 0xffffffff ;  /* 0xffffffff000f7802 */ /* 0x000fe20000000f00 */
[----:B------:R-:W-:Y:S01]  /*2a360*/  IMAD.MOV.U32 R11, RZ, RZ, RZ ;  /* 0x000000ffff0b7224 */ /* 0x000fe200078e00ff */
[----:B------:R-:W-:-:S07]  /*2a370*/  IADD3 R13, R3, R14, RZ ;  /* 0x0000000e030d7210 */ /* 0x000fce0007ffe0ff */
[----:B------:R-:W-:Y:S05]  /*2a380*/  WARPSYNC.COLLECTIVE R15, `(.L_x_839) ;  /* 0x000000000f087348 */ /* 0x000fea0003c00000 */
[----:B------:R0:W1:Y:S02]  /*2a390*/  SHFL.UP P6, R14, R13, R12, R11 ;  /* 0x0400000c0d0e7389 */ /* 0x00006400000c000b */
[----:B01----:R-:W-:Y:S01]  /*2a3a0*/  ENDCOLLECTIVE ;  /* 0x000000000000791b */ /* 0x003fe20003800000 */
.L_x_839:
[----:B------:R-:W-:Y:S02]  /*2a3b0*/  MOV R12, 0x4 ;  /* 0x00000004000c7802 */ /* 0x000fe40000000f00 */
[----:B------:R-:W-:-:S05]  /*2a3c0*/  SEL R14, R14, RZ, P2 ;  /* 0x000000ff0e0e7207 */ /* 0x000fca0001000000 */
[----:B------:R-:W-:-:S04]  /*2a3d0*/  IMAD.IADD R5, R13, 0x1, R14 ;  /* 0x000000010d057824 */ /* 0x000fc800078e020e */
[----:B------:R-:W-:-:S07]  /*2a3e0*/  IMAD.MOV.U32 R13, RZ, RZ, R5 ;  /* 0x000000ffff0d7224 */ /* 0x000fce00078e0005 */
[----:B------:R-:W-:Y:S05]  /*2a3f0*/  WARPSYNC.COLLECTIVE R15, `(.L_x_840) ;  /* 0x000000000f087348 */ /* 0x000fea0003c00000 */
[----:B------:R0:W1:Y:S02]  /*2a400*/  SHFL.UP P6, R14, R13, R12, R11 ;  /* 0x0400000c0d0e7389 */ /* 0x00006400000c000b */
[----:B01----:R-:W-:Y:S01]  /*2a410*/  ENDCOLLECTIVE ;  /* 0x000000000000791b */ /* 0x003fe20003800000 */
.L_x_840:
[----:B------:R-:W-:Y:S02]  /*2a420*/  MOV R12, 0x8 ;  /* 0x00000008000c7802 */ /* 0x000fe40000000f00 */
[----:B------:R-:W-:-:S05]  /*2a430*/  SEL R6, R14, RZ, P3 ;  /* 0x000000ff0e067207 */ /* 0x000fca0001800000 */
[----:B------:R-:W-:-:S04]  /*2a440*/  IMAD.IADD R6, R5, 0x1, R6 ;  /* 0x0000000105067824 */ /* 0x000fc800078e0206 */
[----:B------:R-:W-:-:S07]  /*2a450*/  IMAD.MOV.U32 R13, RZ, RZ, R6 ;  /* 0x000000ffff0d7224 */ /* 0x000fce00078e0006 */
[----:B------:R-:W-:Y:S05]  /*2a460*/  WARPSYNC.COLLECTIVE R15, `(.L_x_841) ;  /* 0x000000000f087348 */ /* 0x000fea0003c00000 */
[----:B------:R0:W1:Y:S02]  /*2a470*/  SHFL.UP P6, R14, R13, R12, R11 ;  /* 0x0400000c0d0e7389 */ /* 0x00006400000c000b */
[----:B01----:R-:W-:Y:S01]  /*2a480*/  ENDCOLLECTIVE ;  /* 0x000000000000791b */ /* 0x003fe20003800000 */
.L_x_841:
[----:B------:R-:W-:Y:S02]  /*2a490*/  MOV R12, 0x10 ;  /* 0x00000010000c7802 */ /* 0x000fe40000000f00 */
[----:B------:R-:W-:-:S05]  /*2a4a0*/  SEL R7, R14, RZ, P4 ;  /* 0x000000ff0e077207 */ /* 0x000fca0002000000 */
[----:B------:R-:W-:-:S04]  /*2a4b0*/  IMAD.IADD R7, R6, 0x1, R7 ;  /* 0x0000000106077824 */ /* 0x000fc800078e0207 */
[----:B------:R-:W-:-:S07]  /*2a4c0*/  IMAD.MOV.U32 R13, RZ, RZ, R7 ;  /* 0x000000ffff0d7224 */ /* 0x000fce00078e0007 */
[----:B------:R-:W-:Y:S05]  /*2a4d0*/  WARPSYNC.COLLECTIVE R15, `(.L_x_842) ;  /* 0x000000000f087348 */ /* 0x000fea0003c00000 */
[----:B------:R0:W1:Y:S02]  /*2a4e0*/  SHFL.UP P6, R14, R13, R12, R11 ;  /* 0x0400000c0d0e7389 */ /* 0x00006400000c000b */
[----:B01----:R-:W-:Y:S01]  /*2a4f0*/  ENDCOLLECTIVE ;  /* 0x000000000000791b */ /* 0x003fe20003800000 */
.L_x_842:
        /* <DEDUP_REMOVED lines=8> */
.L_x_843:
[----:B------:R-:W-:Y:S05]  /*2a580*/  BRA `(.L_x_844) ;  /* 0xffffffcc00ac7947 */ /* 0x000fea000383ffff */
.L_x_717:
[----:B------:R-:W-:Y:S01]  /*2a590*/  BSSY B0, `(.L_x_845) ;  /* 0x0000006000007945 */ /* 0x000fe20003800000 */
[----:B------:R-:W-:Y:S01]  /*2a5a0*/  PLOP3.LUT P6, PT, P6, PT, PT, 0x8, 0x0 ;  /* 0x000000000000781c */ /* 0x000fe200037ce170 */
[----:B------:R-:W-:-:S12]  /*2a5b0*/  IMAD.MOV.U32 R15, RZ, RZ, -0x1 ;  /* 0xffffffffff0f7424 */ /* 0x000fd800078e00ff */
[----:B0-----:R-:W-:Y:S05]  /*2a5c0*/  WARPSYNC.COLLECTIVE R15, `(.L_x_846) ;  /* 0x000000000f087348 */ /* 0x001fea0003c00000 */
[----:B------:R-:W-:Y:S01]  /*2a5d0*/  VOTE.ANY R14, PT, P6 ;  /* 0x00000000000e7806 */ /* 0x000fe200030e0100 */
[----:B0-----:R-:W-:Y:S06]  /*2a5e0*/  ENDCOLLECTIVE ;  /* 0x000000000000791b */ /* 0x001fec0003800000 */
.L_x_846:
[----:B------:R-:W-:Y:S05]  /*2a5f0*/  BSYNC B0 ;  /* 0x0000000000007941 */ /* 0x000fea0003800000 */
.L_x_845:
[----:B------:R-:W-:Y:S01]  /*2a600*/  MOV R6, R14 ;  /* 0x0000000e00067202 */ /* 0x000fe20000000f00 */
[----:B------:R-:W-:Y:S01]  /*2a610*/  IMAD.MOV.U32 R13, RZ, RZ, R3 ;  /* 0x000000ffff0d7224 */ /* 0x000fe200078e0003 */
[----:B------:R-:W-:Y:S01]  /*2a620*/  MOV R11, 0x1f ;  /* 0x0000001f000b7802 */ /* 0x000fe20000000f00 */
[----:B------:R-:W-:Y:S01]  /*2a630*/  IMAD.MOV.U32 R15, RZ, RZ, -0x1 ;  /* 0xffffffffff0f7424 */ /* 0x000fe200078e00ff */
[----:B------:R-:W0:Y:S02]  /*2a640*/  POPC R4, R6 ;  /* 0x0000000600047309 */ /* 0x000e240000000000 */
[----:B0-----:R-:W-:-:S07]  /*2a650*/  IMAD.MOV.U32 R12, RZ, RZ, R4 ;  /* 0x000000ffff0c7224 */ /* 0x001fce00078e0004 */
[----:B------:R-:W-:Y:S05]  /*2a660*/  WARPSYNC.COLLECTIVE R15, `(.L_x_847) ;  /* 0x000000000f087348 */ /* 0x000fea0003c00000 */
[----:B------:R0:W1:Y:S02]  /*2a670*/  SHFL.IDX P6, R14, R13, R12, R11 ;  /* 0x0000000c0d0e7389 */ /* 0x00006400000c000b */
[----:B01----:R-:W-:Y:S01]  /*2a680*/  ENDCOLLECTIVE ;  /* 0x000000000000791b */ /* 0x003fe20003800000 */
.L_x_847:
[----:B------:R-:W-:Y:S01]  /*2a690*/  IMAD.MOV.U32 R5, RZ, RZ, R14 ;  /* 0x000000ffff057224 */ /* 0x000fe200078e000e */
[----:B------:R-:W-:Y:S06]  /*2a6a0*/  BRA `(.L_x_848) ;  /* 0xffffffcc009c7947 */ /* 0x000fec000383ffff */
.L_x_719:
[----:B------:R-:W-:Y:S01]  /*2a6b0*/  BSSY B0, `(.L_x_849) ;  /* 0x0000007000007945 */ /* 0x000fe20003800000 */
[----:B------:R-:W-:Y:S01]  /*2a6c0*/  MOV R13, R2 ;  /* 0x00000002000d7202 */ /* 0x000fe20000000f00 */
[----:B------:R-:W-:Y:S02]  /*2a6d0*/  IMAD.MOV.U32 R11, RZ, RZ, 0x1f ;  /* 0x0000001fff0b7424 */ /* 0x000fe400078e00ff */
[----:B------:R-:W-:-:S07]  /*2a6e0*/  IMAD.MOV.U32 R15, RZ, RZ, -0x1 ;  /* 0xffffffffff0f7424 */ /* 0x000fce00078e00ff */
[----:B012---:R-:W-:Y:S05]  /*2a6f0*/  WARPSYNC.COLLECTIVE R15, `(.L_x_850) ;  /* 0x000000000f087348 */ /* 0x007fea0003c00000 */
[----:B------:R3:W4:Y:S02]  /*2a700*/  SHFL.IDX P6, R14, R13, R12, R11 ;  /* 0x0000000c0d0e7389 */ /* 0x00072400000c000b */
[----:B01234-:R-:W-:Y:S01]  /*2a710*/  ENDCOLLECTIVE ;  /* 0x000000000000791b */ /* 0x01ffe20003800000 */
.L_x_850:
[----:B------:R-:W-:Y:S05]  /*2a720*/  BSYNC B0 ;  /* 0x0000000000007941 */ /* 0x000fea0003800000 */
.L_x_849:
[----:B------:R-:W-:Y:S05]  /*2a730*/  BRA `(.L_x_718) ;  /* 0xffffffcc00947947 */ /* 0x000fea000383ffff */
.L_x_723:
[----:B0-----:R0:W1:Y:S02]  /*2a740*/  SYNCS.PHASECHK.TRANS64.TRYWAIT P0, [R0+URZ+0x29820], R3 ;  /* 0x02982003000075a7 */ /* 0x001064000800017f */
[----:B-1----:R-:W-:Y:S05]  /*2a750*/  @!P0 NANOSLEEP.SYNCS 0x989680 ;  /* 0x009896800000895d */ /* 0x002fea0003900000 */
[----:B------:R-:W1:Y:S02]  /*2a760*/  @!P0 SYNCS.PHASECHK.TRANS64 P0, [R0+URZ+0x29820], R3 ;  /* 0x02982003000085a7 */ /* 0x000e64000800007f */
[----:B-1----:R-:W-:Y:S05]  /*2a770*/  @!P0 BRA `(.L_x_723) ;  /* 0xfffffffc00f08947 */ /* 0x002fea000383ffff */
[----:B------:R-:W-:Y:S05]  /*2a780*/  BRA `(.L_x_851) ;  /* 0xffffffd000b87947 */ /* 0x000fea000383ffff */
.L_x_724:
[----:B------:R-:W1:Y:S01]  /*2a790*/  S2R R2, SR_TID.X ;  /* 0x0000000000027919 */ /* 0x000e620000002100 */
[----:B------:R-:W-:Y:S01]  /*2a7a0*/  BSSY B0, `(.L_x_852) ;  /* 0x000000a000007945 */ /* 0x000fe20003800000 */
[----:B------:R-:W-:Y:S01]  /*2a7b0*/  IMAD.MOV.U32 R12, RZ, RZ, RZ ;  /* 0x000000ffff0c7224 */ /* 0x000fe200078e00ff */
[----:B------:R-:W-:Y:S01]  /*2a7c0*/  MOV R15, 0xffffffff ;  /* 0xffffffff000f7802 */ /* 0x000fe20000000f00 */
[----:B------:R-:W-:Y:S01]  /*2a7d0*/  IMAD.MOV.U32 R11, RZ, RZ, 0x1f ;  /* 0x0000001fff0b7424 */ /* 0x000fe200078e00ff */
[----:B-1----:R-:W-:-:S04]  /*2a7e0*/  SHF.R.U32.HI R2, RZ, 0x5, R2 ;  /* 0x00000005ff027819 */ /* 0x002fc80000011602 */
[----:B------:R-:W-:-:S04]  /*2a7f0*/  LOP3.LUT R2, R2, 0x3, RZ, 0xc0, !PT ;  /* 0x0000000302027812 */ /* 0x000fc800078ec0ff */
[----:B------:R-:W-:-:S07]  /*2a800*/  MOV R13, R2 ;  /* 0x00000002000d7202 */ /* 0x000fce0000000f00 */
[----:B0-----:R-:W-:Y:S05]  /*2a810*/  WARPSYNC.COLLECTIVE R15, `(.L_x_853) ;  /* 0x000000000f087348 */ /* 0x001fea0003c00000 */
[----:B------:R1:W2:Y:S02]  /*2a820*/  SHFL.IDX P6, R14, R13, R12, R11 ;  /* 0x0000000c0d0e7389 */ /* 0x0002a400000c000b */
[----:B012---:R-:W-:Y:S01]  /*2a830*/  ENDCOLLECTIVE ;  /* 0x000000000000791b */ /* 0x007fe20003800000 */
.L_x_853:
[----:B------:R-:W-:Y:S05]  /*2a840*/  BSYNC B0 ;  /* 0x0000000000007941 */ /* 0x000fea0003800000 */
.L_x_852:
[----:B------:R-:W-:Y:S05]  /*2a850*/  BRA `(.L_x_854) ;  /* 0xffffffd000a07947 */ /* 0x000fea000383ffff */
.L_x_725:
[----:B------:R-:W-:Y:S01]  /*2a860*/  BSSY B0, `(.L_x_855) ;  /* 0x0000006000007945 */ /* 0x000fe20003800000 */
[----:B------:R-:W-:-:S07]  /*2a870*/  IMAD.MOV.U32 R15, RZ, RZ, -0x1 ;  /* 0xffffffffff0f7424 */ /* 0x000fce00078e00ff */
[----:B01----:R-:W-:Y:S05]  /*2a880*/  WARPSYNC.COLLECTIVE R15, `(.L_x_856) ;  /* 0x000000000f0c7348 */ /* 0x003fea0003c00000 */
[----:B------:R-:W-:Y:S02]  /*2a890*/  ELECT P6, UR62, PT ;  /* 0x00000000003e782f */ /* 0x000fe400038c0000 */
[----:B------:R-:W-:Y:S01]  /*2a8a0*/  MOV R14, UR62 ;  /* 0x0000003e000e7c02 */ /* 0x000fe20008000f00 */
[----:B01----:R-:W-:Y:S10]  /*2a8b0*/  ENDCOLLECTIVE ;  /* 0x000000000000791b */ /* 0x003ff40003800000 */
.L_x_856:
[----:B------:R-:W-:Y:S05]  /*2a8c0*/  BSYNC B0 ;  /* 0x0000000000007941 */ /* 0x000fea0003800000 */
.L_x_855:
[----:B------:R-:W-:Y:S05]  /*2a8d0*/  BRA `(.L_x_857) ;  /* 0xffffffd000947947 */ /* 0x000fea000383ffff */
.L_x_727:
[----:B0-----:R0:W1:Y:S02]  /*2a8e0*/  SYNCS.PHASECHK.TRANS64.TRYWAIT P1, [R6+URZ], R5 ;  /* 0x00000005060075a7 */ /* 0x001064000802017f */
[----:B-1----:R-:W-:Y:S05]  /*2a8f0*/  @!P1 NANOSLEEP.SYNCS 0x989680 ;  /* 0x009896800000995d */ /* 0x002fea0003900000 */
[----:B------:R-:W1:Y:S02]  /*2a900*/  @!P1 SYNCS.PHASECHK.TRANS64 P1, [R6+URZ], R5 ;  /* 0x00000005060095a7 */ /* 0x000e64000802007f */
[----:B-1----:R-:W-:Y:S05]  /*2a910*/  @!P1 BRA `(.L_x_727) ;  /* 0xfffffffc00f09947 */ /* 0x002fea000383ffff */
[----:B------:R-:W-:Y:S05]  /*2a920*/  BRA `(.L_x_858) ;  /* 0xffffffd000d07947 */ /* 0x000fea000383ffff */
.L_x_728:
[----:B-1----:R1:W2:Y:S02]  /*2a930*/  SYNCS.PHASECHK.TRANS64.TRYWAIT P1, [R7+URZ], R2 ;  /* 0x00000002070075a7 */ /* 0x0022a4000802017f */
[----:B--2---:R-:W-:Y:S05]  /*2a940*/  @!P1 NANOSLEEP.SYNCS 0x989680 ;  /* 0x009896800000995d */ /* 0x004fea0003900000 */
[----:B------:R-:W2:Y:S02]  /*2a950*/  @!P1 SYNCS.PHASECHK.TRANS64 P1, [R7+URZ], R2 ;  /* 0x00000002070095a7 */ /* 0x000ea4000802007f */
[----:B--2---:R-:W-:Y:S05]  /*2a960*/  @!P1 BRA `(.L_x_728) ;  /* 0xfffffffc00f09947 */ /* 0x004fea000383ffff */
[----:B------:R-:W-:Y:S05]  /*2a970*/  BRA `(.L_x_859) ;  /* 0xffffffd000c47947 */ /* 0x000fea000383ffff */
.L_x_730:
[----:B--2---:R2:W3:Y:S02]  /*2a980*/  SYNCS.PHASECHK.TRANS64.TRYWAIT P1, [R4+URZ+0x29860], R5 ;  /* 0x02986005040075a7 */ /* 0x0044e4000802017f */
[----:B---3--:R-:W-:Y:S05]  /*2a990*/  @!P1 NANOSLEEP.SYNCS 0x989680 ;  /* 0x009896800000995d */ /* 0x008fea0003900000 */
[----:B------:R-:W3:Y:S02]  /*2a9a0*/  @!P1 SYNCS.PHASECHK.TRANS64 P1, [R4+URZ+0x29860], R5 ;  /* 0x02986005040095a7 */ /* 0x000ee4000802007f */
[----:B---3--:R-:W-:Y:S05]  /*2a9b0*/  @!P1 BRA `(.L_x_730) ;  /* 0xfffffffc00f09947 */ /* 0x008fea000383ffff */
[----:B------:R-:W-:Y:S05]  /*2a9c0*/  BRA `(.L_x_860) ;  /* 0xffffffd000c87947 */ /* 0x000fea000383ffff */
.L_x_732:
[----:B---3--:R3:W4:Y:S02]  /*2a9d0*/  SYNCS.PHASECHK.TRANS64.TRYWAIT P1, [R3+URZ+0x29860], R2 ;  /* 0x02986002030075a7 */ /* 0x008724000802017f */
[----:B----4-:R-:W-:Y:S05]  /*2a9e0*/  @!P1 NANOSLEEP.SYNCS 0x989680 ;  /* 0x009896800000995d */ /* 0x010fea0003900000 */
[----:B------:R-:W4:Y:S02]  /*2a9f0*/  @!P1 SYNCS.PHASECHK.TRANS64 P1, [R3+URZ+0x29860], R2 ;  /* 0x02986002030095a7 */ /* 0x000f24000802007f */
[----:B----4-:R-:W-:Y:S05]  /*2aa00*/  @!P1 BRA `(.L_x_732) ;  /* 0xfffffffc00f09947 */ /* 0x010fea000383ffff */
[----:B------:R-:W-:Y:S05]  /*2aa10*/  BRA `(.L_x_861) ;  /* 0xffffffd000c87947 */ /* 0x000fea000383ffff */
.L_x_734:
[----:B----4-:R4:W0:Y:S02]  /*2aa20*/  SYNCS.PHASECHK.TRANS64.TRYWAIT P0, [R4+URZ+0x29880], R5 ;  /* 0x02988005040075a7 */ /* 0x010824000800017f */
[----:B0-----:R-:W-:Y:S05]  /*2aa30*/  @!P0 NANOSLEEP.SYNCS 0x989680 ;  /* 0x009896800000895d */ /* 0x001fea0003900000 */
[----:B------:R-:W0:Y:S02]  /*2aa40*/  @!P0 SYNCS.PHASECHK.TRANS64 P0, [R4+URZ+0x29880], R5 ;  /* 0x02988005040085a7 */ /* 0x000e24000800007f */
[----:B0-----:R-:W-:Y:S05]  /*2aa50*/  @!P0 BRA `(.L_x_734) ;  /* 0xfffffffc00f08947 */ /* 0x001fea000383ffff */
[----:B------:R-:W-:Y:S05]  /*2aa60*/  BRA `(.L_x_735) ;  /* 0xffffffd000c47947 */ /* 0x000fea000383ffff */
.L_x_862:
        /* <DEDUP_REMOVED lines=9> */
.L_x_2625:


//--------------------- .text._ZN7cutlass13device_kernelIN5flash11enable_sm90INS1_16FlashAttnFwdSm90INS1_25CollectiveMainloopFwdSm90ILi2EN4cute5tupleIJNS5_1CILi1EEES8_S8_EEENS6_IJNS7_ILi128EEESA_NS7_ILi192EEEEEELi128ENS_12float_e4m3_tEfNS_4arch4Sm90ELb0ELb1ELb1ELb0ELb0ELb0ELb0ELb1ELb1ELb0ELb0ELb0EEENS1_21CollectiveEpilogueFwdINS6_IJSA_SA_SA_EEES9_NS_10bfloat16_tESF_Li256ELb0ELb0ELb0ELb1EEENS1_30DynamicPersistentTileSchedulerILi256ELi128ELb0ELb0ELb1EEEEEEEEEvNT_6ParamsE --------------------------
	.section	.text._ZN7cutlass13device_kernelIN5flash11enable_sm90INS1_16FlashAttnFwdSm90INS1_25CollectiveMainloopFwdSm90ILi2EN4cute5tupleIJNS5_1CILi1EEES8_S8_EEENS6_IJNS7_ILi128EEESA_NS7_ILi192EEEEEELi128ENS_12float_e4m3_tEfNS_4arch4Sm90ELb0ELb1ELb1ELb0ELb0ELb0ELb0ELb1ELb1ELb0ELb0ELb0EEENS1_21CollectiveEpilogueFwdINS6_IJSA_SA_SA_EEES9_NS_10bfloat16_tESF_Li256ELb0ELb0ELb0ELb1EEENS1_30DynamicPersistentTileSchedulerILi256ELi128ELb0ELb0ELb1EEEEEEEEEvNT_6ParamsE,"ax",@progbits
	.align	128
.text._ZN7cutlass13device_kernelIN5flash11enable_sm90INS1_16FlashAttnFwdSm90INS1_25CollectiveMainloopFwdSm90ILi2EN4cute5tupleIJNS5_1CILi1EEES8_S8_EEENS6_IJNS7_ILi128EEESA_NS7_ILi192EEEEEELi128ENS_12float_e4m3_tEfNS_4arch4Sm90ELb0ELb1ELb1ELb0ELb0ELb0ELb0ELb1ELb1ELb0ELb0ELb0EEENS1_21CollectiveEpilogueFwdINS6_IJSA_SA_SA_EEES9_NS_10bfloat16_tESF_Li256ELb0ELb0ELb0ELb1EEENS1_30DynamicPersistentTileSchedulerILi256ELi128ELb0ELb0ELb1EEEEEEEEEvNT_6ParamsE:
        .type           _ZN7cutlass13device_kernelIN5flash11enable_sm90INS1_16FlashAttnFwdSm90INS1_25CollectiveMainloopFwdSm90ILi2EN4cute5tupleIJNS5_1CILi1EEES8_S8_EEENS6_IJNS7_ILi128EEESA_NS7_ILi192EEEEEELi128ENS_12float_e4m3_tEfNS_4arch4Sm90ELb0ELb1ELb1ELb0ELb0ELb0ELb0ELb1ELb1ELb0ELb0ELb0EEENS1_21CollectiveEpilogueFwdINS6_IJSA_SA_SA_EEES9_NS_10bfloat16_tESF_Li256ELb0ELb0ELb0ELb1EEENS1_30DynamicPersistentTileSchedulerILi256ELi128ELb0ELb0ELb1EEEEEEEEEvNT_6ParamsE,@function
        .size           _ZN7cutlass13device_kernelIN5flash11enable_sm90INS1_16FlashAttnFwdSm90INS1_25CollectiveMainloopFwdSm90ILi2EN4cute5tupleIJNS5_1CILi1EEES8_S8_EEENS6_IJNS7_ILi128EEESA_NS7_ILi192EEEEEELi128ENS_12float_e4m3_tEfNS_4arch4Sm90ELb0ELb1ELb1ELb0ELb0ELb0ELb0ELb1ELb1ELb0ELb0ELb0EEENS1_21CollectiveEpilogueFwdINS6_IJSA_SA_SA_EEES9_NS_10bfloat16_tESF_Li256ELb0ELb0ELb0ELb1EEENS1_30DynamicPersistentTileSchedulerILi256ELi128ELb0ELb0ELb1EEEEEEEEEvNT_6ParamsE,(.L_x_2626 - _ZN7cutlass13device_kernelIN5flash11enable_sm90INS1_16FlashAttnFwdSm90INS1_25CollectiveMainloopFwdSm90ILi2EN4cute5tupleIJNS5_1CILi1EEES8_S8_EEENS6_IJNS7_ILi128EEESA_NS7_ILi192EEEEEELi128ENS_12float_e4m3_tEfNS_4arch4Sm90ELb0ELb1ELb1ELb0ELb0ELb0ELb0ELb1ELb1ELb0ELb0ELb0EEENS1_21CollectiveEpilogueFwdINS6_IJSA_SA_SA_EEES9_NS_10bfloat16_tESF_Li256ELb0ELb0ELb0ELb1EEENS1_30DynamicPersistentTileSchedulerILi256ELi128ELb0ELb0ELb1EEEEEEEEEvNT_6ParamsE)
        .other          _ZN7cutlass13device_kernelIN5flash11enable_sm90INS1_16FlashAttnFwdSm90INS1_25CollectiveMainloopFwdSm90ILi2EN4cute5tupleIJNS5_1CILi1EEES8_S8_EEENS6_IJNS7_ILi128EEESA_NS7_ILi192EEEEEELi128ENS_12float_e4m3_tEfNS_4arch4Sm90ELb0ELb1ELb1ELb0ELb0ELb0ELb0ELb1ELb1ELb0ELb0ELb0EEENS1_21CollectiveEpilogueFwdINS6_IJSA_SA_SA_EEES9_NS_10bfloat16_tESF_Li256ELb0ELb0ELb0ELb1EEENS1_30DynamicPersistentTileSchedulerILi256ELi128ELb0ELb0ELb1EEEEEEEEEvNT_6ParamsE,@"STO_CUDA_ENTRY STV_DEFAULT"
_ZN7cutlass13device_kernelIN5flash11enable_sm90INS1_16FlashAttnFwdSm90INS1_25CollectiveMainloopFwdSm90ILi2EN4cute5tupleIJNS5_1CILi1EEES8_S8_EEENS6_IJNS7_ILi128EEESA_NS7_ILi192EEEEEELi128ENS_12float_e4m3_tEfNS_4arch4Sm90ELb0ELb1ELb1ELb0ELb0ELb0ELb0ELb1ELb1ELb0ELb0ELb0EEENS1_21CollectiveEpilogueFwdINS6_IJSA_SA_SA_EEES9_NS_10bfloat16_tESF_Li256ELb0ELb0ELb0ELb1EEENS1_30DynamicPersistentTileSchedulerILi256ELi128ELb0ELb0ELb1EEEEEEEEEvNT_6ParamsE:
        /* <DEDUP_REMOVED lines=24> */
.L_x_864:
[----:B------:R-:W-:Y:S05]  /*0180*/  BSYNC B0 ;  /* 0x0000000000007941 */ /* 0x000fea0003800000 */
.L_x_863:
        /* <DEDUP_REMOVED lines=37> */
.L_x_865:
        /* <DEDUP_REMOVED lines=22> */
.L_x_866:
        /* <DEDUP_REMOVED lines=18> */
.L_x_867:
        /* <DEDUP_REMOVED lines=22> */
.L_x_868:
        /* <DEDUP_REMOVED lines=22> */
.L_x_869:
[----:B------:R-:W-:Y:S01]  /*0920*/  PLOP3.LUT P0, PT, PT, PT, UP0, 0x80, 0x0 ;  /* 0x000000000000781c */ /* 0x000fe20003f0f008 */
[----:B------:R-:W-:Y:S01]  /*0930*/  UMOV UR46, 0x1 ;  /* 0x00000001002e7882 */ /* 0x000fe20000000000 */
[----:B------:R-:W-:Y:S01]  /*0940*/  NOP ;  /* 0x0000000000007918 */ /* 0x000fe20000000000 */
[----:B------:R-:W-:Y:S01]  /*0950*/  USEL UR46, UR46, 0x2, !UP0 ;  /* 0x000000022e2e7887 */ /* 0x000fe2000c000000 */
[----:B------:R-:W-:Y:S01]  /*0960*/  ULDC.64 UR48, c[0x0][0x208] ;  /* 0x0000820000307ab9 */ /* 0x000fe20000000a00 */
[----:B-123--:R-:W-:Y:S08]  /*0970*/  BAR.SYNC.DEFER_BLOCKING 0x0 ;  /* 0x0000000000007b1d */ /* 0x00eff00000010000 */
[----:B------:R-:W-:Y:S05]  /*0980*/  @!P0 BRA `(.L_x_870) ;  /* 0x0000010000c88947 */ /* 0x000fea0003800000 */
.L_x_871:
[----:B------:R-:W-:-:S08]  /*0990*/  NOP ;  /* 0x0000000000007918 */ /* 0x000fd00000000000 */
[----:B------:R-:W1:Y:S02]  /*09a0*/  USETMAXREG.TRY_ALLOC.CTAPOOL UP0, 0xf0 ;  /* 0x000000f0000079c8 */ /* 0x000e640008000600 */
[----:B-1----:R-:W-:-:S13]  /*09b0*/  PLOP3.LUT P0, PT, PT, PT, UP0, 0x80, 0x0 ;  /* 0x000000000000781c */ /* 0x002fda0003f0f008 */
[----:B------:R-:W-:Y:S05]  /*09c0*/  @!P0 BRA `(.L_x_871) ;  /* 0xfffffffc00f08947 */ /* 0x000fea000383ffff */
[----:B------:R-:W1:Y:S01]  /*09d0*/  S2R R2, SR_TID.X ;  /* 0x0000000000027919 */ /* 0x000e620000002100 */
[----:B------:R-:W2:Y:S08]  /*09e0*/  S2UR UR7, SR_CTAID.X ;  /* 0x00000000000779c3 */ /* 0x000eb00000002500 */
[----:B------:R-:W-:Y:S08]  /*09f0*/  BAR.ARV 0x4, 0x180 ;  /* 0x0106000000007b1d */ /* 0x000ff00000002000 */
        /* <DEDUP_REMOVED lines=10> */
[----:B------:R-:W-:Y:S01]  /*0aa0*/  IMAD.MOV.U32 R174, RZ, RZ, RZ ;  /* 0x000000ffffae7224 */ /* 0x000fe200078e00ff */
[----:B------:R-:W-:Y:S01]  /*0ab0*/  ULOP3.LUT UR36, UR46, 0x1, URZ, 0xfc, !UPT ;  /* 0x000000012e247892 */ /* 0x000fe2000f8efc3f */
[----:B------:R-:W-:Y:S01]  /*0ac0*/  SHF.R.S32.HI R0, RZ, 0x1f, R179 ;  /* 0x0000001fff007819 */ /* 0x000fe200000114b3 */
[----:B------:R-:W-:Y:S01]  /*0ad0*/  ULDC.64 UR50, c[0x0][0x198] ;  /* 0x0000660000327ab9 */ /* 0x000fe20000000a00 */
[----:B------:R-:W-:Y:S02]  /*0ae0*/  UMOV UR47, URZ ;  /* 0x0000003f002f7c82 */ /* 0x000fe40008000000 */
[CC--:B------:R-:W-:Y:S01]  /*0af0*/  LEA.HI R3, R0.reuse, R179.reuse, RZ, 0x4 ;  /* 0x000000b300037211 */ /* 0x0c0fe200078f20ff */
[----:B------:R-:W2:Y:S01]  /*0b00*/  S2UR UR6, SR_SWINHI ;  /* 0x00000000000679c3 */ /* 0x000ea20000002f00 */
[----:B------:R-:W-:-:S02]  /*0b10*/  LEA.HI R2, R0, R179, RZ, 0x7 ;  /* 0x000000b300027211 */ /* 0x000fc400078f38ff */
[----:B------:R-:W-:Y:S02]  /*0b20*/  SHF.R.S32.HI R4, RZ, 0x4, R3 ;  /* 0x00000004ff047819 */ /* 0x000fe40000011403 */
[----:B------:R-:W-:Y:S02]  /*0b30*/  LOP3.LUT R6, R2, 0xffffff80, RZ, 0xc0, !PT ;  /* 0xffffff8002067812 */ /* 0x000fe400078ec0ff */
[----:B------:R-:W-:Y:S02]  /*0b40*/  LEA.HI R5, R3, R4, RZ, 0x1 ;  /* 0x0000000403057211 */ /* 0x000fe400078f08ff */
[----:B------:R-:W-:Y:S01]  /*0b50*/  SHF.R.S32.HI R177, RZ, 0x7, R2 ;  /* 0x00000007ffb17819 */ /* 0x000fe20000011402 */
[----:B------:R-:W-:Y:S01]  /*0b60*/  IMAD.IADD R175, R179, 0x1, -R6 ;  /* 0x00000001b3af7824 */ /* 0x000fe200078e0a06 */
[----:B------:R-:W-:Y:S02]  /*0b70*/  LOP3.LUT R5, R5, 0x1ffffffe, RZ, 0xc0, !PT ;  /* 0x1ffffffe05057812 */ /* 0x000fe400078ec0ff */
[----:B------:R-:W-:-:S02]  /*0b80*/  LEA.HI R178, R0, R179, RZ, 0x5 ;  /* 0x000000b300b27211 */ /* 0x000fc400078f28ff */
[----:B------:R-:W-:Y:S01]  /*0b90*/  SHF.R.S32.HI R6, RZ, 0x1f, R175 ;  /* 0x0000001fff067819 */ /* 0x000fe200000114af */
[----:B------:R-:W-:Y:S01]  /*0ba0*/  IMAD.IADD R5, R4, 0x1, -R5 ;  /* 0x0000000104057824 */ /* 0x000fe200078e0a05 */
[----:B------:R-:W-:Y:S01]  /*0bb0*/  LOP3.LUT R4, R3, 0x3fffff0, RZ, 0xc0, !PT ;  /* 0x03fffff003047812 */ /* 0x000fe200078ec0ff */
[----:B-1----:R-:W-:Y:S01]  /*0bc0*/  ULEA UR37, UR38, UR37, 0x18 ;  /* 0x0000002526257291 */ /* 0x002fe2000f8ec03f */
[----:B------:R-:W-:Y:S02]  /*0bd0*/  LEA.HI R7, R6, R175, RZ, 0x2 ;  /* 0x000000af06077211 */ /* 0x000fe400078f10ff */
[----:B------:R-:W-:Y:S01]  /*0be0*/  LEA.HI R2, R2, R177, RZ, 0x1 ;  /* 0x000000b102027211 */ /* 0x000fe200078f08ff */
[----:B------:R-:W-:Y:S01]  /*0bf0*/  IMAD.IADD R3, R179, 0x1, -R4 ;  /* 0x00000001b3037824 */ /* 0x000fe200078e0a04 */
[--C-:B------:R-:W-:Y:S02]  /*0c00*/  SHF.R.S32.HI R4, RZ, 0x2, R7.reuse ;  /* 0x00000002ff047819 */ /* 0x100fe40000011407 */
[----:B------:R-:W-:Y:S01]  /*0c10*/  SHF.R.S32.HI R9, RZ, 0x1f, R7 ;  /* 0x0000001fff097819 */ /* 0x000fe20000011407 */
[----:B------:R-:W-:Y:S01]  /*0c20*/  UMOV UR4, UR37 ;  /* 0x0000002500047c82 */ /* 0x000fe20008000000 */
[----:B--2---:R-:W-:Y:S01]  /*0c30*/  UMOV UR5, UR6 ;  /* 0x0000000600057c82 */ /* 0x004fe20008000000 */
[----:B------:R-:W-:Y:S01]  /*0c40*/  SHF.R.S32.HI R178, RZ, 0x5, R178 ;  /* 0x00000005ffb27819 */ /* 0x000fe200000114b2 */
[----:B------:R-:W-:Y:S01]  /*0c50*/  IMAD.U32 R18, RZ, RZ, UR4 ;  /* 0x00000004ff127e24 */ /* 0x000fe2000f8e00ff */
[----:B------:R-:W-:Y:S01]  /*0c60*/  LEA.HI R9, R9, R4, RZ, 0x3 ;  /* 0x0000000409097211 */ /* 0x000fe200078f18ff */
[----:B------:R-:W-:Y:S01]  /*0c70*/  IMAD.U32 R19, RZ, RZ, UR5 ;  /* 0x00000005ff137e24 */ /* 0x000fe2000f8e00ff */
[----:B------:R-:W-:Y:S01]  /*0c80*/  LOP3.LUT R2, R2, 0x3fffffe, RZ, 0xc0, !PT ;  /* 0x03fffffe02027812 */ /* 0x000fe200078ec0ff */
[----:B------:R-:W-:Y:S01]  /*0c90*/  IMAD R8, R178, 0x10, R3 ;  /* 0x00000010b2087824 */ /* 0x000fe200078e0203 */
[----:B------:R-:W-:Y:S01]  /*0ca0*/  LOP3.LUT R9, R9, 0xfffffff8, RZ, 0xc0, !PT ;  /* 0xfffffff809097812 */ /* 0x000fe200078ec0ff */
[----:B------:R-:W-:Y:S01]  /*0cb0*/  UMOV UR4, UR7 ;  /* 0x0000000700047c82 */ /* 0x000fe20008000000 */
[----:B------:R-:W-:Y:S01]  /*0cc0*/  LEA.HI R6, R6, R175, RZ, 0x5 ;  /* 0x000000af06067211 */ /* 0x000fe200078f28ff */
[----:B------:R-:W-:Y:S01]  /*0cd0*/  IMAD.IADD R176, R177, 0x1, -R2 ;  /* 0x00000001b1b07824 */ /* 0x000fe200078e0a02 */
[----:B------:R-:W-:Y:S01]  /*0ce0*/  LEA.HI R0, R0, R179, RZ, 0x3 ;  /* 0x000000b300007211 */ /* 0x000fe200078f18ff */
[----:B------:R-:W-:Y:S01]  /*0cf0*/  IMAD R3, R8, 0x8, R5 ;  /* 0x0000000808037824 */ /* 0x000fe200078e0205 */
[----:B------:R-:W-:Y:S01]  /*0d00*/  SHF.R.S32.HI R6, RZ, 0x5, R6 ;  /* 0x00000005ff067819 */ /* 0x000fe20000011406 */
[----:B------:R-:W-:Y:S01]  /*0d10*/  IMAD.IADD R9, R4, 0x1, -R9 ;  /* 0x0000000104097824 */ /* 0x000fe200078e0a09 */
[----:B------:R-:W-:Y:S01]  /*0d20*/  LOP3.LUT R2, R0, 0x1ffffff8, RZ, 0xc0, !PT ;  /* 0x1ffffff800027812 */ /* 0x000fe200078ec0ff */
[----:B------:R-:W-:Y:S01]  /*0d30*/  IMAD.SHL.U32 R3, R3, 0x8, RZ ;  /* 0x0000000803037824 */ /* 0x000fe200078e00ff */
[----:B------:R-:W-:Y:S01]  /*0d40*/  LOP3.LUT R16, R7, 0x7ffffffc, RZ, 0xc0, !PT ;  /* 0x7ffffffc07107812 */ /* 0x000fe200078ec0ff */
[----:B------:R-:W-:Y:S01]  /*0d50*/  IMAD R9, R6, 0x10, R9 ;  /* 0x0000001006097824 */ /* 0x000fe200078e0209 */
[----:B------:R-:W-:Y:S01]  /*0d60*/  SHF.R.S32.HI R170, RZ, 0x3, R0 ;  /* 0x00000003ffaa7819 */ /* 0x000fe20000011400 */
[----:B------:R-:W-:-:S02]  /*0d70*/  IMAD.IADD R22, R179, 0x1, -R2 ;  /* 0x00000001b3167824 */ /* 0x000fc400078e0a02 */
[----:B------:R-:W-:-:S04]  /*0d80*/  IMAD.WIDE R18, R3, 0x2, R18 ;  /* 0x0000000203127825 */ /* 0x000fc800078e0212 */
[----:B------:R-:W-:Y:S02]  /*0d90*/  IMAD R176, R176, 0x40, R9 ;  /* 0x00000040b0b07824 */ /* 0x000fe400078e0209 */
[----:B------:R-:W-:Y:S02]  /*0da0*/  IMAD.MOV.U32 R2, RZ, RZ, RZ ;  /* 0x000000ffff027224 */ /* 0x000fe400078e00ff */
[----:B------:R-:W-:Y:S02]  /*0db0*/  IMAD.SHL.U32 R22, R22, 0x8, RZ ;  /* 0x0000000816167824 */ /* 0x000fe400078e00ff */
[----:B------:R-:W-:-:S07]  /*0dc0*/  IMAD.IADD R16, R175, 0x1, -R16 ;  /* 0x00000001af107824 */ /* 0x000fce00078e0a10 */
.L_x_968:
[----:B------:R-:W-:Y:S01]  /*0dd0*/  ULDC UR5, c[0x0][0xdd0] ;  /* 0x0003740000057ab9 */ /* 0x000fe20000000800 */
[----:B------:R-:W1:Y:S01]  /*0de0*/  LDC R0, c[0x0][0xde8] ;  /* 0x00037a00ff007b82 */ /* 0x000e620000000800 */
[----:B------:R-:W-:Y:S01]  /*0df0*/  UISETP.NE.AND UP0, UPT, UR5, 0x1, UPT ;  /* 0x000000010500788c */ /* 0x000fe2000bf05270 */
[----:B------:R-:W-:-:S10]  /*0e00*/  UMOV UR8, UR4 ;  /* 0x0000000400087c82 */ /* 0x000fd40008000000 */
[----:B------:R-:W-:Y:S01]  /*0e10*/  @UP0 ULDC UR6, c[0x0][0xdd4] ;  /* 0x0003750000060ab9 */ /* 0x000fe20000000800 */
[----:B------:R-:W-:Y:S01]  /*0e20*/  @UP0 ULDC UR9, c[0x0][0xdd8] ;  /* 0x0003760000090ab9 */ /* 0x000fe20000000800 */
[----:B------:R-:W-:-:S04]  /*0e30*/  UIMAD.WIDE.U32 UR6, UR4, UR6, URZ ;  /* 0x00000006040672a5 */ /* 0x000fc8000f8e003f */
[----:B------:R-:W-:-:S04]  /*0e40*/  @UP0 USHF.R.U32.HI UR8, URZ, UR9, UR7 ;  /* 0x000000093f080299 */ /* 0x000fc80008011607 */
[----:B------:R-:W-:Y:S02]  /*0e50*/  UIADD3 UR6, -UR8, URZ, URZ ;  /* 0x0000003f08067290 */ /* 0x000fe4000fffe13f */
[----:B-1----:R-:W-:Y:S02]  /*0e60*/  ISETP.LE.AND P0, PT, R0, UR8, PT ;  /* 0x0000000800007c0c */ /* 0x002fe4000bf03270 */
[----:B------:R-:W-:-:S11]  /*0e70*/  UIMAD UR7, UR5, UR6, UR4 ;  /* 0x00000006050772a4 */ /* 0x000fd6000f8e0204 */
[----:B--234-:R-:W-:Y:S05]  /*0e80*/  @!P0 BRA `(.L_x_872) ;  /* 0x0000000000208947 */ /* 0x01cfea0003800000 */
[----:B------:R-:W-:Y:S01]  /*0e90*/  ULDC UR6, c[0x0][0xddc] ;  /* 0x0003770000067ab9 */ /* 0x000fe20000000800 */
[----:B------:R-:W-:Y:S01]  /*0ea0*/  UMOV UR39, UR7 ;  /* 0x0000000700277c82 */ /* 0x000fe20008000000 */
[----:B------:R-:W-:-:S11]  /*0eb0*/  UISETP.NE.AND UP0, UPT, UR6, 0x1, UPT ;  /* 0x000000010600788c */ /* 0x000fd6000bf05270 */
[----:B------:R-:W-:Y:S02]  /*0ec0*/  @UP0 ULDC.64 UR10, c[0x0][0xde0] ;  /* 0x00037800000a0ab9 */ /* 0x000fe40000000a00 */
[----:B------:R-:W-:-:S04]  /*0ed0*/  UIMAD.WIDE.U32 UR4, UR7, UR10, URZ ;  /* 0x0000000a070472a5 */ /* 0x000fc8000f8e003f */
[----:B------:R-:W-:-:S04]  /*0ee0*/  @UP0 USHF.R.U32.HI UR39, URZ, UR11, UR5 ;  /* 0x0000000b3f270299 */ /* 0x000fc80008011605 */
[----:B------:R-:W-:Y:S01]  /*0ef0*/  UIMAD UR4, UR39, UR6, URZ ;  /* 0x00000006270472a4 */ /* 0x000fe2000f8e023f */
[----:B------:R-:W-:Y:S11]  /*0f00*/  BRA `(.L_x_873) ;  /* 0x00000000001c7947 */ /* 0x000ff60003800000 */
.L_x_872:
[----:B------:R-:W-:Y:S01]  /*0f10*/  ULDC UR6, c[0x0][0xdc4] ;  /* 0x0003710000067ab9 */ /* 0x000fe20000000800 */
[----:B------:R-:W-:Y:S01]  /*0f20*/  UMOV UR39, UR7 ;  /* 0x0000000700277c82 */ /* 0x000fe20008000000 */
[----:B------:R-:W-:-:S11]  /*0f30*/  UISETP.NE.AND UP0, UPT, UR6, 0x1, UPT ;  /* 0x000000010600788c */ /* 0x000fd6000bf05270 */
[----:B------:R-:W-:Y:S02]  /*0f40*/  @UP0 ULDC.64 UR10, c[0x0][0xdc8] ;  /* 0x00037200000a0ab9 */ /* 0x000fe40000000a00 */
[----:B------:R-:W-:-:S04]  /*0f50*/  UIMAD.WIDE.U32 UR4, UR7, UR10, URZ ;  /* 0x0000000a070472a5 */ /* 0x000fc8000f8e003f */
[----:B------:R-:W-:-:S04]  /*0f60*/  @UP0 USHF.R.U32.HI UR39, URZ, UR11, UR5 ;  /* 0x0000000b3f270299 */ /* 0x000fc80008011605 */
[----:B------:R-:W-:-:S12]  /*0f70*/  UIMAD UR4, UR39, UR6, URZ ;  /* 0x00000006270472a4 */ /* 0x000fd8000f8e023f */
.L_x_873:
[----:B------:R-:W1:Y:S01]  /*0f80*/  LDC R0, c[0x0][0x428] ;  /* 0x00010a00ff007b82 */ /* 0x000e620000000800 */
[----:B------:R-:W-:Y:S01]  /*0f90*/  ULDC UR43, c[0x0][0xdb8] ;  /* 0x00036e00002b7ab9 */ /* 0x000fe20000000800 */
[----:B------:R-:W-:Y:S02]  /*0fa0*/  UIADD3 UR4, UR7, -UR4, URZ ;  /* 0x8000000407047290 */ /* 0x000fe4000fffe03f */
[----:B------:R-:W-:Y:S01]  /*0fb0*/  UISETP.NE.AND UP0, UPT, UR43, 0x1, UPT ;  /* 0x000000012b00788c */ /* 0x000fe2000bf05270 */
[----:B------:R-:W-:Y:S01]  /*0fc0*/  ULDC UR5, c[0x0][0xdc4] ;  /* 0x0003710000057ab9 */ /* 0x000fe20000000800 */
[----:B------:R-:W-:Y:S02]  /*0fd0*/  ULOP3.LUT UR6, URZ, UR39, URZ, 0x33, !UPT ;  /* 0x000000273f067292 */ /* 0x000fe4000f8e333f */
[----:B------:R-:W2:Y:S01]  /*0fe0*/  LDC R6, c[0x0][0x288] ;  /* 0x0000a200ff067b82 */ /* 0x000ea20000000800 */
[----:B------:R-:W-:Y:S01]  /*0ff0*/  UIMAD UR8, UR8, UR5, UR4 ;  /* 0x00000005080872a4 */ /* 0x000fe2000f8e0204 */
[----:B------:R-:W-:Y:S01]  /*1000*/  ULDC.64 UR10, c[0x0][0x3f8] ;  /* 0x0000fe00000a7ab9 */ /* 0x000fe20000000a00 */
[----:B------:R-:W-:Y:S01]  /*1010*/  ULDC UR7, c[0x0][0xdac] ;  /* 0x00036b0000077ab9 */ /* 0x000fe20000000800 */
[----:B------:R-:W-:Y:S01]  /*1020*/  ISETP.NE.U32.AND P0, PT, RZ, UR10, PT ;  /* 0x0000000aff007c0c */ /* 0x000fe2000bf05070 */
[----:B------:R-:W-:-:S03]  /*1030*/  UIADD3 UR6, UR6, UR7, URZ ;  /* 0x0000000706067290 */ /* 0x000fc6000fffe03f */
[----:B------:R-:W3:Y:S01]  /*1040*/  LDC R17, c[0x0][0x404] ;  /* 0x00010100ff117b82 */ /* 0x000ee20000000800 */
[----:B------:R-:W-:Y:S01]  /*1050*/  @UP0 ULDC UR4, c[0x0][0xdbc] ;  /* 0x00036f0000040ab9 */ /* 0x000fe20000000800 */
[----:B------:R-:W-:Y:S01]  /*1060*/  @UP0 ULDC UR7, c[0x0][0xdc0] ;  /* 0x0003700000070ab9 */ /* 0x000fe20000000800 */
[----:B------:R-:W-:Y:S01]  /*1070*/  UIMAD.WIDE.U32 UR4, UR8, UR4, URZ ;  /* 0x00000004080472a5 */ /* 0x000fe2000f8e003f */
[----:B------:R-:W-:Y:S01]  /*1080*/  ISETP.NE.AND.EX P0, PT, RZ, UR11, PT, P0 ;  /* 0x0000000bff007c0c */ /* 0x000fe2000bf05300 */
[----:B------:R-:W-:Y:S01]  /*1090*/  UMOV UR44, UR8 ;  /* 0x00000008002c7c82 */ /* 0x000fe20008000000 */
[----:B------:R-:W-:Y:S01]  /*10a0*/  USHF.L.U32 UR42, UR6, 0x7, URZ ;  /* 0x00000007062a7899 */ /* 0x000fe2000800063f */
[----:B-1----:R-:W-:Y:S01]  /*10b0*/  ISETP.NE.AND P1, PT, R0, 0x1, PT ;  /* 0x000000010000780c */ /* 0x002fe20003f25270 */
[----:B------:R-:W1:Y:S01]  /*10c0*/  LDC.64 R10, c[0x0][0x9e0] ;  /* 0x00027800ff0a7b82 */ /* 0x000e620000000a00 */
[----:B------:R-:W-:-:S04]  /*10d0*/  @UP0 USHF.R.U32.HI UR44, URZ, UR7, UR5 ;  /* 0x000000073f2c0299 */ /* 0x000fc80008011605 */
[----:B------:R-:W-:Y:S01]  /*10e0*/  UIADD3 UR4, -UR44, URZ, URZ ;  /* 0x0000003f2c047290 */ /* 0x000fe2000fffe13f */
[----:B--2---:R-:W-:Y:S02]  /*10f0*/  IADD3 R0, -R6, 0x80, RZ ;  /* 0x0000008006007810 */ /* 0x004fe40007ffe1ff */
[----:B------:R-:W2:Y:S01]  /*1100*/  LDC R8, c[0x0][0x2e0] ;  /* 0x0000b800ff087b82 */ /* 0x000ea20000000800 */
[----:B------:R-:W-:Y:S01]  /*1110*/  UIMAD UR43, UR43, UR4, UR8 ;  /* 0x000000042b2b72a4 */ /* 0x000fe2000f8e0208 */
[----:B---3--:R-:W-:-:S06]  /*1120*/  SEL R17, R17, 0x1, P0 ;  /* 0x0000000111117807 */ /* 0x008fcc0000000000 */
[----:B------:R-:W3:Y:S01]  /*1130*/  @P1 LDC R3, c[0x0][0x42c] ;  /* 0x00010b00ff031b82 */ /* 0x000ee20000000800 */
[----:B------:R-:W-:-:S07]  /*1140*/  IMAD.U32 R172, RZ, RZ, UR43 ;  /* 0x0000002bffac7e24 */ /* 0x000fce000f8e00ff */
[----:B------:R-:W4:Y:S01]  /*1150*/  @P1 LDC R5, c[0x0][0x430] ;  /* 0x00010c00ff051b82 */ /* 0x000f220000000800 */
[----:B-1----:R-:W-:Y:S01]  /*1160*/  ISETP.GE.AND P2, PT, R11, 0x1, PT ;  /* 0x000000010b00780c */ /* 0x002fe20003f46270 */
[----:B--2---:R-:W-:-:S04]  /*1170*/  IMAD R0, R17, R8, R0 ;  /* 0x0000000811007224 */ /* 0x004fc800078e0200 */
[----:B------:R-:W-:Y:S02]  /*1180*/  VIADD R169, R0, UR42 ;  /* 0x0000002a00a97c36 */ /* 0x000fe40008000000 */
[----:B---3--:R-:W-:-:S04]  /*1190*/  @P1 IMAD.HI.U32 R0, R3, UR43, RZ ;  /* 0x0000002b03001c27 */ /* 0x008fc8000f8e00ff */
[----:B------:R-:W-:Y:S01]  /*11a0*/  IMAD.IADD R3, R169, 0x1, R10 ;  /* 0x00000001a9037824 */ /* 0x000fe200078e020a */
[----:B----4-:R-:W-:Y:S01]  /*11b0*/  @P1 SHF.R.U32.HI R172, RZ, R5, R0 ;  /* 0x00000005ffac1219 */ /* 0x010fe20000011600 */
[----:B------:R-:W-:Y:S06]  /*11c0*/  @!P2 BRA `(.L_x_874) ;  /* 0x000000000040a947 */ /* 0x000fec0003800000 */
[C---:B------:R-:W-:Y:S01]  /*11d0*/  ISETP.GT.AND P0, PT, R169.reuse, RZ, PT ;  /* 0x000000ffa900720c */ /* 0x040fe20003f04270 */
[----:B------:R-:W-:-:S12]  /*11e0*/  VIADD R0, R169, 0xffffffff ;  /* 0xffffffffa9007836 */ /* 0x000fd80000000000 */
[----:B------:R-:W-:Y:S05]  /*11f0*/  @P0 BRA `(.L_x_875) ;  /* 0x00000000001c0947 */ /* 0x000fea0003800000 */
[----:B------:R-:W-:Y:S01]  /*1200*/  ISETP.NE.AND P0, PT, R11, 0x1, PT ;  /* 0x000000010b00780c */ /* 0x000fe20003f05270 */
[----:B------:R-:W-:-:S12]  /*1210*/  IMAD.MOV R5, RZ, RZ, -R169 ;  /* 0x000000ffff057224 */ /* 0x000fd800078e0aa9 */
[----:B------:R-:W1:Y:S02]  /*1220*/  @P0 LDC.64 R12, c[0x0][0x9e8] ;  /* 0x00027a00ff0c0b82 */ /* 0x000e640000000a00 */
[----:B-1----:R-:W-:-:S05]  /*1230*/  @P0 IMAD.HI.U32 R0, R5, R12, RZ ;  /* 0x0000000c05000227 */ /* 0x002fca00078e00ff */
[----:B------:R-:W-:-:S04]  /*1240*/  @P0 SHF.R.U32.HI R5, RZ, R13, R0 ;  /* 0x0000000dff050219 */ /* 0x000fc80000011600 */
[----:B------:R-:W-:Y:S01]  /*1250*/  LOP3.LUT R0, RZ, R5, RZ, 0x33, !PT ;  /* 0x00000005ff007212 */ /* 0x000fe200078e33ff */
[----:B------:R-:W-:Y:S06]  /*1260*/  BRA `(.L_x_876) ;  /* 0x0000000000107947 */ /* 0x000fec0003800000 */
.L_x_875:
[----:B------:R-:W-:-:S13]  /*1270*/  ISETP.NE.AND P0, PT, R11, 0x1, PT ;  /* 0x000000010b00780c */ /* 0x000fda0003f05270 */
[----:B------:R-:W1:Y:S02]  /*1280*/  @P0 LDC.64 R4, c[0x0][0x9e8] ;  /* 0x00027a00ff040b82 */ /* 0x000e640000000a00 */
[----:B-1----:R-:W-:-:S05]  /*1290*/  @P0 IMAD.HI.U32 R4, R0, R4, RZ ;  /* 0x0000000400040227 */ /* 0x002fca00078e00ff */
[----:B------:R-:W-:-:S07]  /*12a0*/  @P0 SHF.R.U32.HI R0, RZ, R5, R4 ;  /* 0x00000005ff000219 */ /* 0x000fce0000011604 */
.L_x_876:
[----:B------:R-:W-:-:S05]  /*12b0*/  IMAD R0, R0, R11, R11 ;  /* 0x0000000b00007224 */ /* 0x000fca00078e020b */
[----:B------:R-:W-:-:S07]  /*12c0*/  VIMNMX R3, R3, R0, PT ;  /* 0x0000000003037248 */ /* 0x000fce0003fe0100 */
.L_x_874:
[----:B------:R-:W-:Y:S01]  /*12d0*/  VIADD R4, R3, 0x7f ;  /* 0x0000007f03047836 */ /* 0x000fe20000000000 */
[----:B------:R-:W-:Y:S01]  /*12e0*/  ULDC UR4, c[0x0][0x9dc] ;  /* 0x0002770000047ab9 */ /* 0x000fe20000000800 */
[CC--:B------:R-:W-:Y:S02]  /*12f0*/  IMAD R0, R17.reuse, R8.reuse, 0x7f ;  /* 0x0000007f11007424 */ /* 0x0c0fe400078e0208 */
[----:B------:R-:W-:Y:S01]  /*1300*/  IMAD R173, R17, R8, -R6 ;  /* 0x0000000811ad7224 */ /* 0x000fe200078e0a06 */
[----:B------:R-:W-:Y:S02]  /*1310*/  SHF.R.S32.HI R5, RZ, 0x1f, R4 ;  /* 0x0000001fff057819 */ /* 0x000fe40000011404 */
[----:B------:R-:W-:Y:S01]  /*1320*/  SHF.R.S32.HI R3, RZ, 0x1f, R0 ;  /* 0x0000001fff037819 */ /* 0x000fe20000011400 */
[----:B------:R-:W-:Y:S01]  /*1330*/  VIADD R89, R173, UR42 ;  /* 0x0000002aad597c36 */ /* 0x000fe20008000000 */
[----:B------:R-:W-:Y:S02]  /*1340*/  LEA.HI R5, R5, R4, RZ, 0x7 ;  /* 0x0000000405057211 */ /* 0x000fe400078f38ff */
[----:B------:R-:W-:Y:S01]  /*1350*/  LEA.HI R3, R3, R0, RZ, 0x7 ;  /* 0x0000000003037211 */ /* 0x000fe200078f38ff */
[----:B------:R-:W-:Y:S01]  /*1360*/  VIADD R4, R89, -UR4 ;  /* 0x8000000459047c36 */ /* 0x000fe20008000000 */
[----:B------:R-:W-:-:S02]  /*1370*/  SHF.R.S32.HI R0, RZ, 0x7, R5 ;  /* 0x00000007ff007819 */ /* 0x000fc40000011405 */
[----:B------:R-:W-:-:S04]  /*1380*/  SHF.R.S32.HI R3, RZ, 0x7, R3 ;  /* 0x00000007ff037819 */ /* 0x000fc80000011403 */
[----:B------:R-:W-:Y:S01]  /*1390*/  VIMNMX R91, R3, R0, PT ;  /* 0x00000000035b7248 */ /* 0x000fe20003fe0100 */
[----:B------:R-:W-:Y:S06]  /*13a0*/  @!P2 BRA `(.L_x_877) ;  /* 0x000000000040a947 */ /* 0x000fec0003800000 */
[----:B------:R-:W-:-:S13]  /*13b0*/  ISETP.GT.AND P0, PT, R89, -0x1, PT ;  /* 0xffffffff5900780c */ /* 0x000fda0003f04270 */
[----:B------:R-:W-:Y:S05]  /*13c0*/  @P0 BRA `(.L_x_878) ;  /* 0x00000000001c0947 */ /* 0x000fea0003800000 */
[----:B------:R-:W-:Y:S02]  /*13d0*/  ISETP.NE.AND P0, PT, R11, 0x1, PT ;  /* 0x000000010b00780c */ /* 0x000fe40003f05270 */
[----:B------:R-:W-:-:S11]  /*13e0*/  LOP3.LUT R3, RZ, R89, RZ, 0x33, !PT ;  /* 0x00000059ff037212 */ /* 0x000fd600078e33ff */
[----:B------:R-:W1:Y:S02]  /*13f0*/  @P0 LDC.64 R6, c[0x0][0x9e8] ;  /* 0x00027a00ff060b82 */ /* 0x000e640000000a00 */
[----:B-1----:R-:W-:-:S05]  /*1400*/  @P0 IMAD.HI.U32 R0, R3, R6, RZ ;  /* 0x0000000603000227 */ /* 0x002fca00078e00ff */
[----:B------:R-:W-:-:S04]  /*1410*/  @P0 SHF.R.U32.HI R3, RZ, R7, R0 ;  /* 0x00000007ff030219 */ /* 0x000fc80000011600 */
[----:B------:R-:W-:Y:S01]  /*1420*/  LOP3.LUT R0, RZ, R3, RZ, 0x33, !PT ;  /* 0x00000003ff007212 */ /* 0x000fe200078e33ff */
[----:B------:R-:W-:Y:S06]  /*1430*/  BRA `(.L_x_879) ;  /* 0x0000000000147947 */ /* 0x000fec0003800000 */
.L_x_878:
[----:B------:R-:W-:Y:S01]  /*1440*/  ISETP.NE.AND P0, PT, R11, 0x1, PT ;  /* 0x000000010b00780c */ /* 0x000fe20003f05270 */
[----:B------:R-:W-:-:S12]  /*1450*/  IMAD.MOV.U32 R0, RZ, RZ, R89 ;  /* 0x000000ffff007224 */ /* 0x000fd800078e0059 */
[----:B------:R-:W1:Y:S02]  /*1460*/  @P0 LDC.64 R6, c[0x0][0x9e8] ;  /* 0x00027a00ff060b82 */ /* 0x000e640000000a00 */
[----:B-1----:R-:W-:-:S05]  /*1470*/  @P0 IMAD.HI.U32 R6, R89, R6, RZ ;  /* 0x0000000659060227 */ /* 0x002fca00078e00ff */
[----:B------:R-:W-:-:S07]  /*1480*/  @P0 SHF.R.U32.HI R0, RZ, R7, R6 ;  /* 0x00000007ff000219 */ /* 0x000fce0000011606 */
.L_x_879:
[----:B------:R-:W-:-:S05]  /*1490*/  IMAD R3, R0, R11, RZ ;  /* 0x0000000b00037224 */ /* 0x000fca00078e02ff */
[----:B------:R-:W-:-:S07]  /*14a0*/  VIMNMX R4, R4, R3, !PT ;  /* 0x0000000304047248 */ /* 0x000fce0007fe0100 */
.L_x_877:
[----:B------:R-:W-:Y:S01]  /*14b0*/  SHF.R.S32.HI R3, RZ, 0x1f, R4 ;  /* 0x0000001fff037819 */ /* 0x000fe20000011404 */
[----:B------:R-:W-:Y:S01]  /*14c0*/  IMAD.MOV.U32 R0, RZ, RZ, RZ ;  /* 0x000000ffff007224 */ /* 0x000fe200078e00ff */
[----:B------:R-:W-:Y:S02]  /*14d0*/  PLOP3.LUT P0, PT, PT, PT, PT, 0x80, 0x0 ;  /* 0x000000000000781c */ /* 0x000fe40003f0f070 */
[----:B------:R-:W-:Y:S02]  /*14e0*/  CS2R R150, SRZ ;  /* 0x0000000000967805 */ /* 0x000fe4000001ff00 */
[----:B------:R-:W-:Y:S01]  /*14f0*/  LEA.HI R4, R3, R4, RZ, 0x7 ;  /* 0x0000000403047211 */ /* 0x000fe200078f38ff */
[----:B------:R-:W-:Y:S01]  /*1500*/  IMAD.MOV.U32 R3, RZ, RZ, RZ ;  /* 0x000000ffff037224 */ /* 0x000fe200078e00ff */
[----:B------:R-:W-:Y:S02]  /*1510*/  CS2R R6, SRZ ;  /* 0x0000000000067805 */ /* 0x000fe4000001ff00 */
[----:B------:R-:W-:-:S02]  /*1520*/  CS2R R148, SRZ ;  /* 0x0000000000947805 */ /* 0x000fc4000001ff00 */
[----:B------:R-:W-:Y:S02]  /*1530*/  SHF.R.S32.HI R4, RZ, 0x7, R4 ;  /* 0x00000007ff047819 */ /* 0x000fe40000011404 */
[----:B------:R-:W-:Y:S02]  /*1540*/  CS2R R8, SRZ ;  /* 0x0000000000087805 */ /* 0x000fe4000001ff00 */
[----:B------:R-:W-:Y:S02]  /*1550*/  CS2R R142, SRZ ;  /* 0x00000000008e7805 */ /* 0x000fe4000001ff00 */
[----:B------:R-:W-:Y:S02]  /*1560*/  CS2R R10, SRZ ;  /* 0x00000000000a7805 */ /* 0x000fe4000001ff00 */
[----:B------:R-:W-:Y:S02]  /*1570*/  VIMNMX R168, RZ, R4, !PT ;  /* 0x00000004ffa87248 */ /* 0x000fe40007fe0100 */
[----:B------:R-:W-:-:S02]  /*1580*/  CS2R R140, SRZ ;  /* 0x00000000008c7805 */ /* 0x000fc4000001ff00 */
[----:B------:R-:W-:Y:S02]  /*1590*/  CS2R R12, SRZ ;  /* 0x00000000000c7805 */ /* 0x000fe4000001ff00 */
[----:B------:R-:W-:Y:S02]  /*15a0*/  CS2R R134, SRZ ;  /* 0x0000000000867805 */ /* 0x000fe4000001ff00 */
[----:B------:R-:W-:Y:S02]  /*15b0*/  ISETP.GT.AND P1, PT, R91, R168, PT ;  /* 0x000000a85b00720c */ /* 0x000fe40003f24270 */
        /* <DEDUP_REMOVED lines=23> */
[----:B------:R-:W-:Y:S06]  /*1730*/  @!P1 BRA `(.L_x_880) ;  /* 0x000000dc00289947 */ /* 0x000fec0003800000 */
[----:B------:R-:W1:Y:S01]  /*1740*/  SHFL.IDX PT, R0, R177, RZ, 0x1f ;  /* 0x00001fffb1007589 */ /* 0x000e6200000e0000 */
[----:B------:R-:W-:-:S04]  /*1750*/  UIADD3 UR5, UR37, 0x10400, URZ ;  /* 0x0001040025057890 */ /* 0x000fc8000fffe03f */
[----:B------:R-:W-:-:S06]  /*1760*/  ULOP3.LUT UP0, URZ, UR5, 0x3ff, URZ, 0xc0, !UPT ;  /* 0x000003ff053f7892 */ /* 0x000fcc000f80c03f */
[----:B------:R-:W-:Y:S02]  /*1770*/  PLOP3.LUT P0, PT, PT, PT, UP0, 0x80, 0x0 ;  /* 0x000000000000781c */ /* 0x000fe40003f0f008 */
[----:B-1----:R-:W-:-:S13]  /*1780*/  R2UR UR40, R0 ;  /* 0x00000000002872ca */ /* 0x002fda00000e0000 */
[----:B------:R-:W-:-:S04]  /*1790*/  ULEA.HI UR4, UR40, UR40, URZ, 0x1 ;  /* 0x0000002828047291 */ /* 0x000fc8000f8f083f */
        /* <DEDUP_REMOVED lines=22> */
.L_x_881:
[----:B------:R-:W1:Y:S01]  /*1900*/  LDC.64 R12, c[0x0][0x990] ;  /* 0x00026400ff0c7b82 */ /* 0x000e620000000a00 */
[----:B------:R-:W-:Y:S01]  /*1910*/  IMAD.U32 R5, RZ, RZ, UR44 ;  /* 0x0000002cff057e24 */ /* 0x000fe2000f8e00ff */
[----:B------:R-:W-:-:S06]  /*1920*/  ULDC UR4, c[0x0][0x9d8] ;  /* 0x0002760000047ab9 */ /* 0x000fcc0000000800 */
[----:B------:R-:W2:Y:S01]  /*1930*/  LDC.64 R20, c[0x0][0x998] ;  /* 0x00026600ff147b82 */ /* 0x000ea20000000a00 */
[----:B-1----:R-:W-:-:S04]  /*1940*/  ISETP.NE.U32.AND P0, PT, R12, RZ, PT ;  /* 0x000000ff0c00720c */ /* 0x002fc80003f05070 */
[----:B------:R-:W-:Y:S02]  /*1950*/  ISETP.NE.AND.EX P0, PT, R13, RZ, PT, P0 ;  /* 0x000000ff0d00720c */ /* 0x000fe40003f05300 */
[----:B--2---:R-:W-:-:S04]  /*1960*/  ISETP.NE.U32.AND P1, PT, R20, RZ, PT ;  /* 0x000000ff1400720c */ /* 0x004fc80003f25070 */
[----:B------:R-:W-:-:S07]  /*1970*/  ISETP.NE.AND.EX P1, PT, R21, RZ, PT, P1 ;  /* 0x000000ff1500720c */ /* 0x000fce0003f25310 */
[----:B------:R-:W1:Y:S01]  /*1980*/  @P0 LDC.64 R8, c[0x0][0x9a8] ;  /* 0x00026a00ff080b82 */ /* 0x000e620000000a00 */
[----:B------:R-:W-:-:S07]  /*1990*/  @P0 SHF.R.S32.HI R3, RZ, 0x1f, R5 ;  /* 0x0000001fff030819 */ /* 0x000fce0000011405 */
[----:B------:R-:W2:Y:S01]  /*19a0*/  @P1 LDC.64 R10, c[0x0][0x9b8] ;  /* 0x00026e00ff0a1b82 */ /* 0x000ea20000000a00 */
[----:B------:R-:W-:-:S07]  /*19b0*/  @P1 SHF.R.S32.HI R5, RZ, 0x1f, R5 ;  /* 0x0000001fff051819 */ /* 0x000fce0000011405 */
[----:B------:R-:W3:Y:S08]  /*19c0*/  @P0 LDC.64 R14, c[0x0][0x9b0] ;  /* 0x00026c00ff0e0b82 */ /* 0x000ef00000000a00 */
[----:B------:R-:W4:Y:S01]  /*19d0*/  @P1 LDC.64 R24, c[0x0][0x9c0] ;  /* 0x00027000ff181b82 */ /* 0x000f220000000a00 */
[----:B-1----:R-:W-:Y:S01]  /*19e0*/  @P0 IMAD R0, R3, R8, RZ ;  /* 0x0000000803000224 */ /* 0x002fe200078e02ff */
[----:B------:R-:W-:-:S03]  /*19f0*/  @P0 SHF.R.S32.HI R3, RZ, 0x1f, R172 ;  /* 0x0000001fff030819 */ /* 0x000fc600000114ac */
[----:B------:R-:W-:Y:S02]  /*1a00*/  @P0 IMAD R9, R9, UR44, R0 ;  /* 0x0000002c09090c24 */ /* 0x000fe4000f8e0200 */
[----:B--2---:R-:W-:Y:S02]  /*1a10*/  @P1 IMAD R6, R5, R10, RZ ;  /* 0x0000000a05061224 */ /* 0x004fe400078e02ff */
[----:B------:R-:W-:-:S04]  /*1a20*/  @P0 IMAD.WIDE.U32 R4, R8, UR44, RZ ;  /* 0x0000002c08040c25 */ /* 0x000fc8000f8e00ff */
[----:B------:R-:W-:Y:S01]  /*1a30*/  @P0 IMAD.IADD R5, R5, 0x1, R9 ;  /* 0x0000000105050824 */ /* 0x000fe200078e0209 */
[----:B------:R-:W-:Y:S01]  /*1a40*/  @P1 SHF.R.S32.HI R9, RZ, 0x1f, R172 ;  /* 0x0000001fff091819 */ /* 0x000fe200000114ac */
[----:B------:R-:W-:Y:S02]  /*1a50*/  @P1 IMAD R11, R11, UR44, R6 ;  /* 0x0000002c0b0b1c24 */ /* 0x000fe4000f8e0206 */
[----:B------:R-:W-:-:S04]  /*1a60*/  @P1 IMAD.WIDE.U32 R6, R10, UR44, RZ ;  /* 0x0000002c0a061c25 */ /* 0x000fc8000f8e00ff */
[----:B---3--:R-:W-:Y:S02]  /*1a70*/  @P0 IMAD R3, R3, R14, RZ ;  /* 0x0000000e03030224 */ /* 0x008fe400078e02ff */
[----:B------:R-:W-:Y:S02]  /*1a80*/  @P1 IMAD.IADD R7, R7, 0x1, R11 ;  /* 0x0000000107071824 */ /* 0x000fe400078e020b */
[----:B----4-:R-:W-:Y:S02]  /*1a90*/  @P1 IMAD R0, R9, R24, RZ ;  /* 0x0000001809001224 */ /* 0x010fe400078e02ff */
[C---:B------:R-:W-:Y:S02]  /*1aa0*/  @P0 IMAD R3, R172.reuse, R15, R3 ;  /* 0x0000000fac030224 */ /* 0x040fe400078e0203 */
[----:B------:R-:W-:-:S04]  /*1ab0*/  @P0 IMAD.WIDE.U32 R4, R172, R14, R4 ;  /* 0x0000000eac040225 */ /* 0x000fc800078e0004 */
[C---:B------:R-:W-:Y:S02]  /*1ac0*/  @P1 IMAD R11, R172.reuse, R25, R0 ;  /* 0x00000019ac0b1224 */ /* 0x040fe400078e0200 */
[----:B------:R-:W-:Y:S01]  /*1ad0*/  @P1 IMAD.WIDE.U32 R8, R172, R24, R6 ;  /* 0x00000018ac081225 */ /* 0x000fe200078e0006 */
[----:B------:R-:W-:-:S03]  /*1ae0*/  @P0 LEA R6, P2, R4, R12, 0x2 ;  /* 0x0000000c04060211 */ /* 0x000fc600078410ff */
[----:B------:R-:W-:Y:S01]  /*1af0*/  @P0 IMAD.IADD R3, R5, 0x1, R3 ;  /* 0x0000000105030824 */ /* 0x000fe200078e0203 */
[----:B------:R-:W-:Y:S01]  /*1b00*/  @P1 LEA R10, P3, R8, R20, 0x2 ;  /* 0x00000014080a1211 */ /* 0x000fe200078610ff */
[----:B------:R-:W-:-:S03]  /*1b10*/  @P1 IMAD.IADD R0, R9, 0x1, R11 ;  /* 0x0000000109001824 */ /* 0x000fc600078e020b */
[----:B------:R-:W-:Y:S01]  /*1b20*/  @P0 LEA.HI.X R7, R4, R13, R3, 0x2, P2 ;  /* 0x0000000d04070211 */ /* 0x000fe200010f1403 */
[----:B------:R-:W-:Y:S01]  /*1b30*/  IMAD.MOV.U32 R3, RZ, RZ, 0x3f800000 ;  /* 0x3f800000ff037424 */ /* 0x000fe200078e00ff */
[----:B------:R-:W-:Y:S01]  /*1b40*/  @P1 LEA.HI.X R11, R8, R21, R0, 0x2, P3 ;  /* 0x00000015080b1211 */ /* 0x000fe200018f1400 */
[----:B------:R-:W-:-:S04]  /*1b50*/  IMAD.MOV.U32 R0, RZ, RZ, 0x3f800000 ;  /* 0x3f800000ff007424 */ /* 0x000fc800078e00ff */
[----:B------:R-:W2:Y:S04]  /*1b60*/  @P0 LDG.E R3, desc[UR48][R6.64] ;  /* 0x0000003006030981 */ /* 0x000ea8000c1e1900 */
[----:B------:R-:W2:Y:S01]  /*1b70*/  @P1 LDG.E R0, desc[UR48][R10.64] ;  /* 0x000000300a001981 */ /* 0x000ea2000c1e1900 */
[----:B------:R-:W-:-:S04]  /*1b80*/  LEA.HI R4, R174, R174, RZ, 0x1 ;  /* 0x000000aeae047211 */ /* 0x000fc800078f08ff */
[----:B------:R-:W-:-:S05]  /*1b90*/  LOP3.LUT R5, R4, 0xfffffffe, RZ, 0xc0, !PT ;  /* 0xfffffffe04057812 */ /* 0x000fca00078ec0ff */
[----:B------:R-:W-:Y:S02]  /*1ba0*/  IMAD.IADD R4, R174, 0x1, -R5 ;  /* 0x00000001ae047824 */ /* 0x000fe400078e0a05 */
[----:B------:R-:W-:-:S03]  /*1bb0*/  IMAD.U32 R5, RZ, RZ, UR36 ;  /* 0x00000024ff057e24 */ /* 0x000fc6000f8e00ff */
[----:B------:R-:W-:Y:S02]  /*1bc0*/  SHF.L.U32 R4, R4, 0x1f, RZ ;  /* 0x0000001f04047819 */ /* 0x000fe400000006ff */
[----:B------:R-:W-:Y:S02]  /*1bd0*/  ISETP.NE.AND P0, PT, R5, 0x3, PT ;  /* 0x000000030500780c */ /* 0x000fe40003f05270 */
[----:B------:R-:W1:Y:S01]  /*1be0*/  SYNCS.PHASECHK.TRANS64.TRYWAIT P1, [UR37+0x22800], R4 ;  /* 0x02280004ff0075a7 */ /* 0x000e620008020165 */
[----:B--2---:R-:W-:-:S04]  /*1bf0*/  FMUL.FTZ R0, R3, R0 ;  /* 0x0000000003007220 */ /* 0x004fc80000410000 */
[----:B------:R-:W-:Y:S01]  /*1c00*/  FMUL.FTZ R0, R0, UR4 ;  /* 0x0000000400007c20 */ /* 0x000fe20008410000 */
[----:B-1----:R-:W-:Y:S06]  /*1c10*/  @!P1 BRA `(.L_x_882) ;  /* 0x0000012800b89947 */ /* 0x002fec0003800000 */
.L_x_1046:
[----:B------:R-:W-:Y:S05]  /*1c20*/  @!P0 BRA `(.L_x_883) ;  /* 0x0000000000048947 */ /* 0x000fea0003800000 */
[----:B------:R-:W-:Y:S01]  /*1c30*/  BPT.TRAP 0x1 ;  /* 0x000000040000795c */ /* 0x000fe20000300000 */
.L_x_883:
[----:B------:R-:W-:Y:S01]  /*1c40*/  IMAD.U32 R20, RZ, RZ, UR47 ;  /* 0x0000002fff147e24 */ /* 0x000fe2000f8e00ff */
[----:B-1----:R-:W-:-:S04]  /*1c50*/  SHF.L.U32 R3, R2, 0x1f, RZ ;  /* 0x0000001f02037819 */ /* 0x002fc800000006ff */
[----:B------:R-:W-:-:S04]  /*1c60*/  LEA R20, R20, UR37, 0x3 ;  /* 0x0000002514147c11 */ /* 0x000fc8000f8e18ff */
[----:B------:R1:W2:Y:S01]  /*1c70*/  SYNCS.PHASECHK.TRANS64.TRYWAIT P2, [R20+URZ+0x22830], R3 ;  /* 0x02283003140075a7 */ /* 0x0002a2000804017f */
[----:B------:R-:W-:Y:S05]  /*1c80*/  @!P0 BRA `(.L_x_884) ;  /* 0x0000000000048947 */ /* 0x000fea0003800000 */
[----:B------:R-:W-:Y:S01]  /*1c90*/  BPT.TRAP 0x1 ;  /* 0x000000040000795c */ /* 0x000fe20000300000 */
.L_x_884:
[----:B------:R-:W3:Y:S02]  /*1ca0*/  S2R R4, SR_TID.X ;  /* 0x0000000000047919 */ /* 0x000ee40000002100 */
[----:B---3--:R-:W-:Y:S01]  /*1cb0*/  LOP3.LUT P1, RZ, R4, 0x7f, RZ, 0xc0, !PT ;  /* 0x0000007f04ff7812 */ /* 0x008fe2000782c0ff */
[----:B--2---:R-:W-:-:S12]  /*1cc0*/  @P2 BRA `(.L_x_885) ;  /* 0x0000000000082947 */ /* 0x004fd80003800000 */
[----:B------:R-:W2:Y:S02]  /*1cd0*/  SYNCS.PHASECHK.TRANS64.TRYWAIT P2, [R20+URZ+0x22830], R3 ;  /* 0x02283003140075a7 */ /* 0x000ea4000804017f */
[----:B--2---:R-:W-:Y:S05]  /*1ce0*/  @!P2 BRA `(.L_x_886) ;  /* 0x00000128009ca947 */ /* 0x004fea0003800000 */
.L_x_885:
[----:B------:R-:W-:Y:S05]  /*1cf0*/  WARPSYNC.ALL ;  /* 0x0000000000007948 */ /* 0x000fea0003800000 */
[----:B------:R-:W-:Y:S01]  /*1d00*/  UIADD3 UR4, UR37, 0x16400, URZ ;  /* 0x0001640025047890 */ /* 0x000fe2000fffe03f */
[----:B------:R-:W-:Y:S01]  /*1d10*/  WARPGROUP.ARRIVE ;  /* 0x00000000000079c5 */ /* 0x000fe20000000000 */
[----:B------:R-:W-:Y:S01]  /*1d20*/  ULOP3.LUT UR24, UR41, 0x10000, URZ, 0xfc, !UPT ;  /* 0x0001000029187892 */ /* 0x000fe2000f8efc3f */
[----:B------:R-:W3:Y:S01]  /*1d30*/  LDC.64 R12, c[0x0][0x9e0] ;  /* 0x00027800ff0c7b82 */ /* 0x000ee20000000a00 */
[----:B------:R-:W-:Y:S01]  /*1d40*/  USHF.R.U32.HI UR4, URZ, 0x4, UR4 ;  /* 0x000000043f047899 */ /* 0x000fe20008011604 */
[----:B------:R-:W-:Y:S01]  /*1d50*/  IMAD.MOV.U32 R14, RZ, RZ, -0x80 ;  /* 0xffffff80ff0e7424 */ /* 0x000fe200078e00ff */
[----:B------:R-:W-:Y:S01]  /*1d60*/  UMOV UR25, 0x80000020 ;  /* 0x8000002000197882 */ /* 0x000fe20000000000 */
[----:B------:R-:W-:Y:S01]  /*1d70*/  UMOV UR27, 0x80000020 ;  /* 0x80000020001b7882 */ /* 0x000fe20000000000 */
[----:B------:R-:W-:Y:S01]  /*1d80*/  ULOP3.LUT UR4, UR4, 0x3fff, URZ, 0xc0, !UPT ;  /* 0x00003fff04047892 */ /* 0x000fe2000f8ec03f */
[----:B-12---:R-:W-:Y:S01]  /*1d90*/  @!P1 VIADD R3, R20, 0x22840 ;  /* 0x0002284014039836 */ /* 0x006fe20000000000 */
[----:B------:R-:W-:Y:S01]  /*1da0*/  UMOV UR5, 0x80000020 ;  /* 0x8000002000057882 */ /* 0x000fe20000000000 */
[----:B------:R-:W-:Y:S01]  /*1db0*/  UMOV UR7, 0x80000020 ;  /* 0x8000002000077882 */ /* 0x000fe20000000000 */
[----:B------:R-:W-:-:S02]  /*1dc0*/  ULOP3.LUT UR28, UR4, 0x10000, URZ, 0xfc, !UPT ;  /* 0x00010000041c7892 */ /* 0x000fc4000f8efc3f */
[----:B------:R-:W-:Y:S01]  /*1dd0*/  UIADD3 UR4, UR24, 0x2, URZ ;  /* 0x0000000218047890 */ /* 0x000fe2000fffe03f */
[----:B------:R-:W-:Y:S01]  /*1de0*/  @!P1 PRMT R3, RZ, 0x654, R3 ;  /* 0x00000654ff039816 */ /* 0x000fe20000000003 */
[----:B------:R-:W-:Y:S02]  /*1df0*/  UIMAD UR26, UR47, 0x600, UR28 ;  /* 0x000006002f1a78a4 */ /* 0x000fe4000f8e021c */
[----:B------:R-:W-:Y:S02]  /*1e00*/  UIADD3 UR8, UR24, 0x200, URZ ;  /* 0x0000020018087890 */ /* 0x000fe4000fffe03f */
[----:B------:R-:W-:Y:S02]  /*1e10*/  UIADD3 UR6, UR26, 0x2, URZ ;  /* 0x000000021a067890 */ /* 0x000fe4000fffe03f */
[----:B------:R-:W-:Y:S01]  /*1e20*/  UIADD3 UR10, UR26, 0x200, URZ ;  /* 0x000002001a0a7890 */ /* 0x000fe2000fffe03f */
[----:B------:R-:W-:Y:S02]  /*1e30*/  UMOV UR9, 0x80000020 ;  /* 0x8000002000097882 */ /* 0x000fe40000000000 */
[----:B------:R-:W-:Y:S01]  /*1e40*/  QGMMA.64x128x32.F32.E4M3.E4M3 R24, gdesc[UR24], RZ, !UPT, gsb0 ;  /* 0x01e00000181879f3 */ /* 0x000fe2000c0008ff */
[----:B------:R-:W-:Y:S01]  /*1e50*/  UMOV UR11, 0x80000020 ;  /* 0x80000020000b7882 */ /* 0x000fe20000000000 */
[----:B------:R-:W-:Y:S01]  /*1e60*/  UIADD3 UR12, UR24, 0x202, URZ ;  /* 0x00000202180c7890 */ /* 0x000fe2000fffe03f */
[----:B---3--:R-:W-:Y:S01]  /*1e70*/  ISETP.GE.AND P2, PT, R13, 0x1, PT ;  /* 0x000000010d00780c */ /* 0x008fe20003f46270 */
[----:B------:R-:W-:Y:S01]  /*1e80*/  UIADD3 UR14, UR26, 0x202, URZ ;  /* 0x000002021a0e7890 */ /* 0x000fe2000fffe03f */
[----:B------:R-:W-:Y:S01]  /*1e90*/  UMOV UR13, 0x80000020 ;  /* 0x80000020000d7882 */ /* 0x000fe20000000000 */
[----:B------:R-:W-:Y:S01]  /*1ea0*/  UMOV UR15, 0x80000020 ;  /* 0x80000020000f7882 */ /* 0x000fe20000000000 */
[----:B------:R-:W-:-:S02]  /*1eb0*/  UIADD3 UR16, UR24, 0x400, URZ ;  /* 0x0000040018107890 */ /* 0x000fc4000fffe03f */
[----:B------:R-:W-:Y:S01]  /*1ec0*/  UIADD3 UR18, UR26, 0x400, URZ ;  /* 0x000004001a127890 */ /* 0x000fe2000fffe03f */
[----:B------:R-:W-:Y:S01]  /*1ed0*/  UMOV UR17, 0x80000020 ;  /* 0x8000002000117882 */ /* 0x000fe20000000000 */
[----:B------:R-:W-:Y:S01]  /*1ee0*/  UMOV UR19, 0x80000020 ;  /* 0x8000002000137882 */ /* 0x000fe20000000000 */
[----:B------:R-:W-:Y:S02]  /*1ef0*/  UIADD3 UR20, UR24, 0x402, URZ ;  /* 0x0000040218147890 */ /* 0x000fe4000fffe03f */
[----:B------:R-:W-:Y:S01]  /*1f00*/  UIADD3 UR22, UR26, 0x402, URZ ;  /* 0x000004021a167890 */ /* 0x000fe2000fffe03f */
[----:B------:R-:W-:Y:S01]  /*1f10*/  UMOV UR21, 0x80000020 ;  /* 0x8000002000157882 */ /* 0x000fe20000000000 */
[----:B------:R-:W-:Y:S01]  /*1f20*/  UMOV UR23, 0x80000020 ;  /* 0x8000002000177882 */ /* 0x000fe20000000000 */
[----:B------:R-:W-:Y:S02]  /*1f30*/  ULDC UR29, c[0x0][0x9dc] ;  /* 0x00027700001d7ab9 */ /* 0x000fe40000000800 */
[----:B------:R-:W-:Y:S01]  /*1f40*/  ULOP3.LUT UR29, URZ, UR29, URZ, 0x33, !UPT ;  /* 0x0000001d3f1d7292 */ /* 0x000fe2000f8e333f */
[----:B------:R-:W-:-:S02]  /*1f50*/  WARPGROUP.DEPBAR.LE gsb0, 0x0 ;  /* 0x00008000000079c5 */ /* 0x000fc40000010000 */
[----:B------:R-:W-:-:S06]  /*1f60*/  WARPGROUP.ARRIVE ;  /* 0x00000000000079c5 */ /* 0x000fcc0000000000 */
[----:B------:R-:W-:Y:S01]  /*1f70*/  QGMMA.64x128x32.F32.E4M3.E4M3 R24, gdesc[UR4], R24, gsb0 ;  /* 0x01e00000041879f3 */ /* 0x000fe20008000818 */
[----:B------:R-:W-:Y:S02]  /*1f80*/  ULDC UR6, c[0x0][0x2e0] ;  /* 0x0000b80000067ab9 */ /* 0x000fe40000000800 */
[----:B------:R-:W-:Y:S02]  /*1f90*/  WARPGROUP.DEPBAR.LE gsb0, 0x0 ;  /* 0x00008000000079c5 */ /* 0x000fe40000010000 */
[----:B------:R-:W-:-:S07]  /*1fa0*/  WARPGROUP.ARRIVE ;  /* 0x00000000000079c5 */ /* 0x000fce0000000000 */
[----:B------:R-:W-:Y:S03]  /*1fb0*/  QGMMA.64x128x32.F32.E4M3.E4M3 R24, gdesc[UR8], R24, gsb0 ;  /* 0x01e00000081879f3 */ /* 0x000fe60008000818 */
        /* <DEDUP_REMOVED lines=10> */
[C---:B------:R-:W-:Y:S01]  /*2060*/  FMUL.FTZ R93, R0.reuse, R70 ;  /* 0x00000046005d7220 */ /* 0x040fe20000410000 */
[C---:B------:R-:W-:Y:S01]  /*2070*/  FMUL.FTZ R64, R0.reuse, R64 ;  /* 0x0000004000407220 */ /* 0x040fe20000410000 */
[----:B------:R-:W1:Y:S01]  /*2080*/  LDC R70, c[0x0][0x288] ;  /* 0x0000a200ff467b82 */ /* 0x000e620000000800 */
[C---:B------:R-:W-:Y:S01]  /*2090*/  FMUL.FTZ R5, R0.reuse, R26 ;  /* 0x0000001a00057220 */ /* 0x040fe20000410000 */
[C---:B------:R-:W-:Y:S01]  /*20a0*/  FMUL.FTZ R28, R0.reuse, R28 ;  /* 0x0000001c001c7220 */ /* 0x040fe20000410000 */
[C---:B------:R-:W-:Y:S01]  /*20b0*/  FMUL.FTZ R26, R0.reuse, R35 ;  /* 0x00000023001a7220 */ /* 0x040fe20000410000 */
[C---:B------:R-:W-:Y:S01]  /*20c0*/  FMUL.FTZ R40, R0.reuse, R40 ;  /* 0x0000002800287220 */ /* 0x040fe20000410000 */
[C---:B------:R-:W-:Y:S01]  /*20d0*/  FMUL.FTZ R32, R0.reuse, R32 ;  /* 0x0000002000207220 */ /* 0x040fe20000410000 */
[C---:B------:R-:W-:Y:S01]  /*20e0*/  FMUL.FTZ R36, R0.reuse, R36 ;  /* 0x0000002400247220 */ /* 0x040fe20000410000 */
[C---:B------:R-:W-:Y:S01]  /*20f0*/  FMUL.FTZ R56, R0.reuse, R56 ;  /* 0x0000003800387220 */ /* 0x040fe20000410000 */
[----:B------:R2:W3:Y:S01]  /*2100*/  MUFU.TANH R35, R64 ;  /* 0x0000004000237308 */ /* 0x0004e20000002400 */
[C---:B------:R-:W-:Y:S01]  /*2110*/  FMUL.FTZ R48, R0.reuse, R48 ;  /* 0x0000003000307220 */ /* 0x040fe20000410000 */
[C---:B------:R-:W-:Y:S01]  /*2120*/  FMUL.FTZ R52, R0.reuse, R52 ;  /* 0x0000003400347220 */ /* 0x040fe20000410000 */
[C---:B------:R-:W-:Y:S01]  /*2130*/  FMUL.FTZ R60, R0.reuse, R60 ;  /* 0x0000003c003c7220 */ /* 0x040fe20000410000 */
[C---:B------:R-:W-:Y:S01]  /*2140*/  FMUL.FTZ R4, R0.reuse, R24 ;  /* 0x0000001800047220 */ /* 0x040fe20000410000 */
[C---:B------:R-:W-:Y:S01]  /*2150*/  FMUL.FTZ R9, R0.reuse, R30 ;  /* 0x0000001e00097220 */ /* 0x040fe20000410000 */
[C---:B------:R-:W-:Y:S01]  /*2160*/  FMUL.FTZ R24, R0.reuse, R34 ;  /* 0x0000002200187220 */ /* 0x040fe20000410000 */
[----:B------:R-:W-:Y:S01]  /*2170*/  FMUL.FTZ R11, R0, R25 ;  /* 0x00000019000b7220 */ /* 0x000fe20000410000 */
[----:B------:R4:W1:Y:S01]  /*2180*/  MUFU.TANH R135, R28 ;  /* 0x0000001c00877308 */ /* 0x0008620000002400 */
[----:B--2---:R-:W-:-:S02]  /*2190*/  IMAD R64, R91, R14, 0x80 ;  /* 0x000000805b407424 */ /* 0x004fc400078e020e */
[C---:B------:R-:W-:Y:S01]  /*21a0*/  FMUL.FTZ R6, R0.reuse, R27 ;  /* 0x0000001b00067220 */ /* 0x040fe20000410000 */
[C---:B------:R-:W-:Y:S01]  /*21b0*/  FMUL.FTZ R29, R0.reuse, R29 ;  /* 0x0000001d001d7220 */ /* 0x040fe20000410000 */
[C---:B------:R-:W-:Y:S01]  /*21c0*/  FMUL.FTZ R10, R0.reuse, R31 ;  /* 0x0000001f000a7220 */ /* 0x040fe20000410000 */
[----:B------:R-:W-:Y:S02]  /*21d0*/  IMAD R15, R17, UR6, R64 ;  /* 0x00000006110f7c24 */ /* 0x000fe4000f8e0240 */
[C---:B------:R-:W-:Y:S01]  /*21e0*/  FMUL.FTZ R33, R0.reuse, R33 ;  /* 0x0000002100217220 */ /* 0x040fe20000410000 */
[C---:B------:R-:W-:Y:S01]  /*21f0*/  FMUL.FTZ R37, R0.reuse, R37 ;  /* 0x0000002500257220 */ /* 0x040fe20000410000 */
[----:B------:R2:W1:Y:S01]  /*2200*/  MUFU.TANH R129, R40 ;  /* 0x0000002800817308 */ /* 0x0004620000002400 */
[C---:B----4-:R-:W-:Y:S01]  /*2210*/  FMUL.FTZ R28, R0.reuse, R38 ;  /* 0x00000026001c7220 */ /* 0x050fe20000410000 */
[C---:B------:R-:W-:Y:S01]  /*2220*/  FMUL.FTZ R38, R0.reuse, R47 ;  /* 0x0000002f00267220 */ /* 0x040fe20000410000 */
[C---:B------:R-:W-:Y:S01]  /*2230*/  FMUL.FTZ R30, R0.reuse, R39 ;  /* 0x00000027001e7220 */ /* 0x040fe20000410000 */
[C---:B------:R-:W-:Y:S01]  /*2240*/  FMUL.FTZ R41, R0.reuse, R41 ;  /* 0x0000002900297220 */ /* 0x040fe20000410000 */
[C---:B------:R-:W-:Y:S01]  /*2250*/  FMUL.FTZ R34, R0.reuse, R43 ;  /* 0x0000002b00227220 */ /* 0x040fe20000410000 */
[C---:B------:R-:W-:Y:S01]  /*2260*/  FMUL.FTZ R45, R0.reuse, R45 ;  /* 0x0000002d002d7220 */ /* 0x040fe20000410000 */
[C---:B------:R-:W-:Y:S01]  /*2270*/  FMUL.FTZ R49, R0.reuse, R49 ;  /* 0x0000003100317220 */ /* 0x040fe20000410000 */
[----:B------:R4:W1:Y:S01]  /*2280*/  MUFU.TANH R133, R32 ;  /* 0x0000002000857308 */ /* 0x0008620000002400 */
[C---:B--2---:R-:W-:Y:S01]  /*2290*/  FMUL.FTZ R40, R0.reuse, R50 ;  /* 0x0000003200287220 */ /* 0x044fe20000410000 */
[C---:B------:R-:W-:Y:S01]  /*22a0*/  FMUL.FTZ R50, R0.reuse, R58 ;  /* 0x0000003a00327220 */ /* 0x040fe20000410000 */
[C---:B------:R-:W-:Y:S01]  /*22b0*/  FMUL.FTZ R53, R0.reuse, R53 ;  /* 0x0000003500357220 */ /* 0x040fe20000410000 */
[C---:B------:R-:W-:Y:S01]  /*22c0*/  FMUL.FTZ R57, R0.reuse, R57 ;  /* 0x0000003900397220 */ /* 0x040fe20000410000 */
[C---:B------:R-:W-:Y:S01]  /*22d0*/  FMUL.FTZ R58, R0.reuse, R63 ;  /* 0x0000003f003a7220 */ /* 0x040fe20000410000 */
        /* <DEDUP_REMOVED lines=26> */
[----:B------:R4:W3:Y:S01]  /*2480*/  MUFU.TANH R121, R52 ;  /* 0x0000003400797308 */ /* 0x0008e20000002400 */
[C---:B--2---:R-:W-:Y:S01]  /*2490*/  FMUL.FTZ R48, R0.reuse, R55 ;  /* 0x0000003700307220 */ /* 0x044fe20000410000 */
[C---:B------:R-:W-:Y:S01]  /*24a0*/  FMUL.FTZ R77, R0.reuse, R77 ;  /* 0x0000004d004d7220 */ /* 0x040fe20000410000 */
[C---:B------:R-:W-:Y:S01]  /*24b0*/  FMUL.FTZ R79, R0.reuse, R79 ;  /* 0x0000004f004f7220 */ /* 0x040fe20000410000 */
[C---:B------:R-:W-:Y:S01]  /*24c0*/  FMUL.FTZ R80, R0.reuse, R80 ;  /* 0x0000005000507220 */ /* 0x040fe20000410000 */
[----:B------:R1:W-:Y:S01]  /*24d0*/  @!P1 SYNCS.ARRIVE.TRANS64.RED.A1T0 RZ, [R3+URZ], RZ ;  /* 0x000000ff03ff99a7 */ /* 0x0003e2000810043f */
[C---:B------:R-:W-:Y:S01]  /*24e0*/  FMUL.FTZ R68, R0.reuse, R68 ;  /* 0x0000004400447220 */ /* 0x040fe20000410000 */
[C---:B------:R-:W-:Y:S01]  /*24f0*/  FMUL.FTZ R44, R0.reuse, R44 ;  /* 0x0000002c002c7220 */ /* 0x040fe20000410000 */
[----:B------:R2:W3:Y:S01]  /*2500*/  MUFU.TANH R47, R60 ;  /* 0x0000003c002f7308 */ /* 0x0004e20000002400 */
[----:B----4-:R-:W-:Y:S01]  /*2510*/  FMUL.FTZ R52, R0, R59 ;  /* 0x0000003b00347220 */ /* 0x010fe20000410000 */
[----:B------:R-:W-:Y:S01]  /*2520*/  IMAD R51, R16, -0x2, R15 ;  /* 0xfffffffe10337824 */ /* 0x000fe200078e020f */
[----:B-1----:R-:W-:-:S05]  /*2530*/  IADD3 R3, R15, 0x1, -R70 ;  /* 0x000000010f037810 */ /* 0x002fca0007ffe846 */
[----:B------:R-:W1:Y:S01]  /*2540*/  MUFU.TANH R4, R4 ;  /* 0x0000000400047308 */ /* 0x000e620000002400 */
[----:B--2---:R-:W-:Y:S01]  /*2550*/  FMUL.FTZ R60, R0, R66 ;  /* 0x00000042003c7220 */ /* 0x004fe20000410000 */
[----:B------:R-:W-:Y:S01]  /*2560*/  IMAD R21, R16, -0x2, R3 ;  /* 0xfffffffe10157824 */ /* 0x000fe200078e0203 */
[----:B------:R-:W-:Y:S01]  /*2570*/  LEA R66, R91, 0xffffff80, 0x7 ;  /* 0xffffff805b427811 */ /* 0x000fe200078e38ff */
[----:B------:R-:W-:Y:S02]  /*2580*/  VIADD R3, R176, UR42 ;  /* 0x0000002ab0037c36 */ /* 0x000fe40008000000 */
[----:B------:R-:W-:Y:S02]  /*2590*/  VIADD R55, R21, UR29 ;  /* 0x0000001d15377c36 */ /* 0x000fe40008000000 */
[----:B------:R-:W2:Y:S02]  /*25a0*/  MUFU.TANH R11, R11 ;  /* 0x0000000b000b7308 */ /* 0x000ea40000002400 */
[----:B------:R-:W-:-:S06]  /*25b0*/  IMAD.IADD R15, R55, 0x1, R3 ;  /* 0x00000001370f7824 */ /* 0x000fcc00078e0203 */
[----:B------:R-:W4:Y:S08]  /*25c0*/  MUFU.TANH R5, R5 ;  /* 0x0000000500057308 */ /* 0x000f300000002400 */
[----:B------:R-:W1:Y:S08]  /*25d0*/  MUFU.TANH R6, R6 ;  /* 0x0000000600067308 */ /* 0x000e700000002400 */
        /* <DEDUP_REMOVED lines=49> */
[----:B------:R5:W1:Y:S08]  /*28f0*/  MUFU.TANH R39, R68 ;  /* 0x0000004400277308 */ /* 0x000a700000002400 */
[----:B------:R3:W1:Y:S01]  /*2900*/  MUFU.TANH R127, R44 ;  /* 0x0000002c007f7308 */ /* 0x0006620000002400 */
[----:B-----5:R-:W-:-:S05]  /*2910*/  IMAD.IADD R68, R21, 0x1, R12 ;  /* 0x0000000115447824 */ /* 0x020fca00078e020c */
[----:B---3--:R-:W-:Y:S01]  /*2920*/  VIADDMNMX R44, R3, R68, R51, PT ;  /* 0x00000044032c7246 */ /* 0x008fe20003800133 */
[----:B--2-4-:R-:W-:Y:S06]  /*2930*/  @!P2 BRA `(.L_x_887) ;  /* 0x000000000054a947 */ /* 0x014fec0003800000 */
[----:B------:R-:W-:Y:S01]  /*2940*/  IMAD R21, R17, UR6, R3 ;  /* 0x0000000611157c24 */ /* 0x000fe2000f8e0203 */
[----:B------:R-:W-:Y:S03]  /*2950*/  BSSY B0, `(.L_x_888) ;  /* 0x000000f000007945 */ /* 0x000fe60003800000 */
[----:B------:R-:W-:-:S05]  /*2960*/  IMAD.IADD R21, R21, 0x1, -R70 ;  /* 0x0000000115157824 */ /* 0x000fca00078e0a46 */
[----:B------:R-:W-:-:S13]  /*2970*/  ISETP.GT.AND P3, PT, R21, -0x1, PT ;  /* 0xffffffff1500780c */ /* 0x000fda0003f64270 */
[----:B------:R-:W-:Y:S05]  /*2980*/  @P3 BRA `(.L_x_889) ;  /* 0x00000000001c3947 */ /* 0x000fea0003800000 */
[----:B------:R-:W-:Y:S02]  /*2990*/  ISETP.NE.AND P3, PT, R13, 0x1, PT ;  /* 0x000000010d00780c */ /* 0x000fe40003f65270 */
[----:B------:R-:W-:-:S11]  /*29a0*/  LOP3.LUT R21, RZ, R21, RZ, 0x33, !PT ;  /* 0x00000015ff157212 */ /* 0x000fd600078e33ff */
[----:B------:R-:W2:Y:S02]  /*29b0*/  @P3 LDC.64 R74, c[0x0][0x9e8] ;  /* 0x00027a00ff4a3b82 */ /* 0x000ea40000000a00 */
[----:B--2---:R-:W-:-:S05]  /*29c0*/  @P3 IMAD.HI.U32 R54, R21, R74, RZ ;  /* 0x0000004a15363227 */ /* 0x004fca00078e00ff */
[----:B------:R-:W-:-:S04]  /*29d0*/  @P3 SHF.R.U32.HI R21, RZ, R75, R54 ;  /* 0x0000004bff153219 */ /* 0x000fc80000011636 */
[----:B------:R-:W-:Y:S01]  /*29e0*/  LOP3.LUT R21, RZ, R21, RZ, 0x33, !PT ;  /* 0x00000015ff157212 */ /* 0x000fe200078e33ff */
[----:B------:R-:W-:Y:S06]  /*29f0*/  BRA `(.L_x_890) ;  /* 0x0000000000107947 */ /* 0x000fec0003800000 */
.L_x_889:
[----:B------:R-:W-:-:S13]  /*2a00*/  ISETP.NE.AND P3, PT, R13, 0x1, PT ;  /* 0x000000010d00780c */ /* 0x000fda0003f65270 */
[----:B------:R-:W2:Y:S02]  /*2a10*/  @P3 LDC.64 R74, c[0x0][0x9e8] ;  /* 0x00027a00ff4a3b82 */ /* 0x000ea40000000a00 */
[----:B--2---:R-:W-:-:S05]  /*2a20*/  @P3 IMAD.HI.U32 R54, R21, R74, RZ ;  /* 0x0000004a15363227 */ /* 0x004fca00078e00ff */
[----:B------:R-:W-:-:S07]  /*2a30*/  @P3 SHF.R.U32.HI R21, RZ, R75, R54 ;  /* 0x0000004bff153219 */ /* 0x000fce0000011636 */
.L_x_890:
[----:B------:R-:W-:Y:S05]  /*2a40*/  BSYNC B0 ;  /* 0x0000000000007941 */ /* 0x000fea0003800000 */
.L_x_888:
[----:B------:R-:W-:-:S04]  /*2a50*/  IMAD R21, R21, R13, -R66 ;  /* 0x0000000d15157224 */ /* 0x000fc800078e0a42 */
[----:B------:R-:W-:-:S05]  /*2a60*/  IMAD R54, R16, -0x2, R21 ;  /* 0xfffffffe10367824 */ /* 0x000fca00078e0215 */
[----:B------:R-:W-:Y:S02]  /*2a70*/  VIMNMX R15, R15, R54, !PT ;  /* 0x000000360f0f7248 */ /* 0x000fe40007fe0100 */
[----:B------:R-:W-:-:S07]  /*2a80*/  VIADDMNMX R44, R54, R13, R44, PT ;  /* 0x0000000d362c7246 */ /* 0x000fce000380012c */
.L_x_887:
[C---:B------:R-:W-:Y:S02]  /*2a90*/  ISETP.GE.AND P4, PT, R64.reuse, 0x9, PT ;  /* 0x000000094000780c */ /* 0x040fe40003f86270 */
[----:B------:R-:W-:Y:S02]  /*2aa0*/  ISETP.GE.AND P3, PT, R64, 0x2, PT ;  /* 0x000000024000780c */ /* 0x000fe40003f66270 */
[----:B------:R-:W-:Y:S02]  /*2ab0*/  P2R R59, PR, RZ, 0x10 ;  /* 0x00000010ff3b7803 */ /* 0x000fe40000000000 */
[C---:B------:R-:W-:Y:S02]  /*2ac0*/  ISETP.GT.AND P4, PT, R15.reuse, 0x8, !P4 ;  /* 0x000000080f00780c */ /* 0x040fe40006784270 */
[----:B------:R-:W-:Y:S02]  /*2ad0*/  ISETP.GT.AND P5, PT, R15, 0x1, !P3 ;  /* 0x000000010f00780c */ /* 0x000fe40005fa4270 */
[----:B------:R-:W-:-:S02]  /*2ae0*/  ISETP.LT.OR P4, PT, R44, 0x9, P4 ;  /* 0x000000092c00780c */ /* 0x000fc40002781670 */
[----:B------:R-:W-:Y:S02]  /*2af0*/  ISETP.GE.AND P6, PT, R64, 0xa, PT ;  /* 0x0000000a4000780c */ /* 0x000fe40003fc6270 */
[----:B------:R-:W-:Y:S02]  /*2b00*/  FSEL R135, R135, -INF , !P4 ;  /* 0xff80000087877808 */ /* 0x000fe40006000000 */
[C---:B------:R-:W-:Y:S02]  /*2b10*/  ISETP.LT.OR P5, PT, R44.reuse, 0x2, P5 ;  /* 0x000000022c00780c */ /* 0x040fe40002fa1670 */
[----:B------:R-:W-:Y:S02]  /*2b20*/  ISETP.GT.AND P4, PT, R15, 0x9, !P6 ;  /* 0x000000090f00780c */ /* 0x000fe40007784270 */
[----:B------:R-:W-:Y:S02]  /*2b30*/  FSEL R137, R11, -INF , !P5 ;  /* 0xff8000000b897808 */ /* 0x000fe40006800000 */
[----:B------:R-:W-:-:S02]  /*2b40*/  ISETP.LT.OR P4, PT, R44, 0xa, P4 ;  /* 0x0000000a2c00780c */ /* 0x000fc40002781670 */
[----:B------:R-:W-:Y:S02]  /*2b50*/  ISETP.GE.AND P5, PT, R64, 0x11, PT ;  /* 0x000000114000780c */ /* 0x000fe40003fa6270 */
[----:B-1----:R-:W-:Y:S02]  /*2b60*/  FSEL R105, R29, -INF , !P4 ;  /* 0xff8000001d697808 */ /* 0x002fe40006000000 */
[----:B------:R-:W-:Y:S02]  /*2b70*/  ISETP.GT.AND P4, PT, R15, 0x10, !P5 ;  /* 0x000000100f00780c */ /* 0x000fe40006f84270 */
[----:B------:R-:W-:Y:S02]  /*2b80*/  P2R R63, PR, RZ, 0x20 ;  /* 0x00000020ff3f7803 */ /* 0x000fe40000000000 */
[----:B------:R-:W-:Y:S02]  /*2b90*/  ISETP.LT.OR P4, PT, R44, 0x11, P4 ;  /* 0x000000112c00780c */ /* 0x000fe40002781670 */
[----:B------:R-:W-:-:S02]  /*2ba0*/  ISETP.GE.AND P5, PT, R64, 0x12, PT ;  /* 0x000000124000780c */ /* 0x000fc40003fa6270 */
[----:B------:R-:W-:Y:S02]  /*2bb0*/  FSEL R133, R133, -INF , !P4 ;  /* 0xff80000085857808 */ /* 0x000fe40006000000 */
[----:B------:R-:W-:Y:S02]  /*2bc0*/  ISETP.GT.AND P4, PT, R15, 0x11, !P5 ;  /* 0x000000110f00780c */ /* 0x000fe40006f84270 */
[----:B------:R-:W-:Y:S02]  /*2bd0*/  P2R R67, PR, RZ, 0x20 ;  /* 0x00000020ff437803 */ /* 0x000fe40000000000 */
[----:B------:R-:W-:Y:S02]  /*2be0*/  ISETP.LT.OR P4, PT, R44, 0x12, P4 ;  /* 0x000000122c00780c */ /* 0x000fe40002781670 */
[----:B------:R-:W-:Y:S02]  /*2bf0*/  ISETP.GE.AND P5, PT, R64, 0x19, PT ;  /* 0x000000194000780c */ /* 0x000fe40003fa6270 */
[----:B------:R-:W-:-:S02]  /*2c00*/  FSEL R107, R33, -INF , !P4 ;  /* 0xff800000216b7808 */ /* 0x000fc40006000000 */
[----:B------:R-:W-:Y:S02]  /*2c10*/  ISETP.GT.AND P4, PT, R15, 0x18, !P5 ;  /* 0x000000180f00780c */ /* 0x000fe40006f84270 */
[----:B------:R-:W-:Y:S02]  /*2c20*/  P2R R71, PR, RZ, 0x20 ;  /* 0x00000020ff477803 */ /* 0x000fe40000000000 */
[----:B------:R-:W-:Y:S02]  /*2c30*/  ISETP.LT.OR P4, PT, R44, 0x19, P4 ;  /* 0x000000192c00780c */ /* 0x000fe40002781670 */
[----:B------:R-:W-:Y:S02]  /*2c40*/  ISETP.GE.AND P5, PT, R64, 0x1a, PT ;  /* 0x0000001a4000780c */ /* 0x000fe40003fa6270 */
[----:B------:R-:W-:Y:S02]  /*2c50*/  FSEL R131, R131, -INF , !P4 ;  /* 0xff80000083837808 */ /* 0x000fe40006000000 */
[----:B------:R-:W-:-:S02]  /*2c60*/  ISETP.GT.AND P4, PT, R15, 0x19, !P5 ;  /* 0x000000190f00780c */ /* 0x000fc40006f84270 */
[----:B------:R-:W-:Y:S02]  /*2c70*/  P2R R73, PR, RZ, 0x20 ;  /* 0x00000020ff497803 */ /* 0x000fe40000000000 */
[----:B------:R-:W-:Y:S02]  /*2c80*/  ISETP.LT.OR P4, PT, R44, 0x1a, P4 ;  /* 0x0000001a2c00780c */ /* 0x000fe40002781670 */
[----:B------:R-:W-:Y:S02]  /*2c90*/  ISETP.GE.AND P5, PT, R64, 0x21, PT ;  /* 0x000000214000780c */ /* 0x000fe40003fa6270 */
[----:B------:R-:W-:Y:S02]  /*2ca0*/  FSEL R109, R37, -INF , !P4 ;  /* 0xff800000256d7808 */ /* 0x000fe40006000000 */
[----:B------:R-:W-:Y:S02]  /*2cb0*/  ISETP.GT.AND P4, PT, R15, 0x20, !P5 ;  /* 0x000000200f00780c */ /* 0x000fe40006f84270 */
[----:B------:R-:W-:-:S02]  /*2cc0*/  P2R R74, PR, RZ, 0x20 ;  /* 0x00000020ff4a7803 */ /* 0x000fc40000000000 */
[----:B------:R-:W-:Y:S02]  /*2cd0*/  ISETP.LT.OR P4, PT, R44, 0x21, P4 ;  /* 0x000000212c00780c */ /* 0x000fe40002781670 */
[----:B------:R-:W-:Y:S02]  /*2ce0*/  ISETP.GE.AND P5, PT, R64, 0x22, PT ;  /* 0x000000224000780c */ /* 0x000fe40003fa6270 */
[----:B------:R-:W-:Y:S02]  /*2cf0*/  FSEL R129, R129, -INF , !P4 ;  /* 0xff80000081817808 */ /* 0x000fe40006000000 */
[----:B------:R-:W-:Y:S02]  /*2d00*/  ISETP.GT.AND P4, PT, R15, 0x21, !P5 ;  /* 0x000000210f00780c */ /* 0x000fe40006f84270 */
[----:B------:R-:W-:Y:S02]  /*2d10*/  P2R R75, PR, RZ, 0x20 ;  /* 0x00000020ff4b7803 */ /* 0x000fe40000000000 */
[----:B------:R-:W-:-:S02]  /*2d20*/  ISETP.LT.OR P4, PT, R44, 0x22, P4 ;  /* 0x000000222c00780c */ /* 0x000fc40002781670 */
[----:B------:R-:W-:Y:S02]  /*2d30*/  ISETP.GE.AND P5, PT, R64, 0x29, PT ;  /* 0x000000294000780c */ /* 0x000fe40003fa6270 */
[----:B------:R-:W-:Y:S02]  /*2d40*/  FSEL R111, R41, -INF , !P4 ;  /* 0xff800000296f7808 */ /* 0x000fe40006000000 */
        /* <DEDUP_REMOVED lines=70> */
[C---:B------:R-:W-:Y:S02]  /*31b0*/  ISETP.GT.AND P4, PT, R15.reuse, 0x60, !P5 ;  /* 0x000000600f00780c */ /* 0x040fe40006f84270 */
        /* <DEDUP_REMOVED lines=22> */
[----:B------:R-:W-:-:S02]  /*3320*/  P2R R61, PR, RZ, 0x40 ;  /* 0x00000040ff3d7803 */ /* 0x000fc40000000000 */
[----:B------:R-:W-:Y:S02]  /*3330*/  FSEL R25, R25, -INF , !P4 ;  /* 0xff80000019197808 */ /* 0x000fe40006000000 */
[----:B------:R-:W-:-:S04]  /*3340*/  ISETP.GE.AND P4, PT, R64, 0x72, PT ;  /* 0x000000724000780c */ /* 0x000fc80003f86270 */
[----:B------:R-:W-:-:S04]  /*3350*/  ISETP.GT.AND P5, PT, R15, 0x71, !P4 ;  /* 0x000000710f00780c */ /* 0x000fc800067a4270 */
[----:B------:R-:W-:-:S04]  /*3360*/  ISETP.LT.OR P5, PT, R44, 0x72, P5 ;  /* 0x000000722c00780c */ /* 0x000fc80002fa1670 */
[----:B------:R-:W-:Y:S02]  /*3370*/  FSEL R21, R81, -INF , !P5 ;  /* 0xff80000051157808 */ /* 0x000fe40006800000 */
[----:B------:R-:W-:-:S04]  /*3380*/  ISETP.GE.AND P5, PT, R64, 0x79, PT ;  /* 0x000000794000780c */ /* 0x000fc80003fa6270 */
[----:B------:R-:W-:-:S04]  /*3390*/  ISETP.GT.AND P6, PT, R15, 0x78, !P5 ;  /* 0x000000780f00780c */ /* 0x000fc80006fc4270 */
[----:B------:R-:W-:-:S04]  /*33a0*/  ISETP.LT.OR P6, PT, R44, 0x79, P6 ;  /* 0x000000792c00780c */ /* 0x000fc800037c1670 */
[----:B------:R-:W-:Y:S02]  /*33b0*/  FSEL R11, R84, -INF , !P6 ;  /* 0xff800000540b7808 */ /* 0x000fe40007000000 */
[----:B------:R-:W-:-:S04]  /*33c0*/  ISETP.GE.AND P6, PT, R64, 0x1, PT ;  /* 0x000000014000780c */ /* 0x000fc80003fc6270 */
[----:B------:R-:W-:Y:S02]  /*33d0*/  P2R R72, PR, RZ, 0x40 ;  /* 0x00000040ff487803 */ /* 0x000fe40000000000 */
[----:B------:R-:W-:-:S04]  /*33e0*/  ISETP.GT.AND P6, PT, R15, RZ, !P6 ;  /* 0x000000ff0f00720c */ /* 0x000fc800077c4270 */
[----:B------:R-:W-:-:S04]  /*33f0*/  ISETP.LT.OR P6, PT, R44, 0x1, P6 ;  /* 0x000000012c00780c */ /* 0x000fc800037c1670 */
[----:B------:R-:W-:Y:S01]  /*3400*/  FSEL R139, R4, -INF , !P6 ;  /* 0xff800000048b7808 */ /* 0x000fe20007000000 */
[----:B------:R-:W-:Y:S01]  /*3410*/  VIADD R4, R3, 0x8 ;  /* 0x0000000803047836 */ /* 0x000fe20000000000 */
[----:B------:R-:W-:-:S03]  /*3420*/  ISETP.GE.AND P6, PT, R64, 0x7a, PT ;  /* 0x0000007a4000780c */ /* 0x000fc60003fc6270 */
[----:B------:R-:W-:Y:S01]  /*3430*/  IMAD.IADD R54, R55, 0x1, R4 ;  /* 0x0000000137367824 */ /* 0x000fe200078e0204 */
[----:B------:R-:W-:Y:S02]  /*3440*/  P2R R84, PR, RZ, 0x40 ;  /* 0x00000040ff547803 */ /* 0x000fe40000000000 */
[----:B------:R-:W-:-:S04]  /*3450*/  ISETP.GT.AND P6, PT, R15, 0x79, !P6 ;  /* 0x000000790f00780c */ /* 0x000fc800077c4270 */
[----:B------:R-:W-:Y:S02]  /*3460*/  ISETP.LT.OR P6, PT, R44, 0x7a, P6 ;  /* 0x0000007a2c00780c */ /* 0x000fe400037c1670 */
[----:B------:R-:W-:Y:S02]  /*3470*/  VIADDMNMX R44, R4, R68, R51, PT ;  /* 0x00000044042c7246 */ /* 0x000fe40003800133 */
[----:B------:R-:W-:Y:S01]  /*3480*/  FSEL R15, R85, -INF , !P6 ;  /* 0xff800000550f7808 */ /* 0x000fe20007000000 */
[----:B------:R-:W-:Y:S08]  /*3490*/  @!P2 BRA `(.L_x_891) ;  /* 0x000000000054a947 */ /* 0x000ff00003800000 */
[----:B------:R-:W-:Y:S01]  /*34a0*/  IMAD R45, R17, UR6, R4 ;  /* 0x00000006112d7c24 */ /* 0x000fe2000f8e0204 */
[----:B------:R-:W-:Y:S03]  /*34b0*/  BSSY B0, `(.L_x_892) ;  /* 0x000000f000007945 */ /* 0x000fe60003800000 */
[----:B------:R-:W-:-:S05]  /*34c0*/  IMAD.IADD R45, R45, 0x1, -R70 ;  /* 0x000000012d2d7824 */ /* 0x000fca00078e0a46 */
        /* <DEDUP_REMOVED lines=9> */
.L_x_893:
[----:B------:R-:W-:-:S13]  /*3560*/  ISETP.NE.AND P6, PT, R13, 0x1, PT ;  /* 0x000000010d00780c */ /* 0x000fda0003fc5270 */
[----:B------:R-:W1:Y:S02]  /*3570*/  @P6 LDC.64 R64, c[0x0][0x9e8] ;  /* 0x00027a00ff406b82 */ /* 0x000e640000000a00 */
[----:B-1----:R-:W-:-:S05]  /*3580*/  @P6 IMAD.HI.U32 R64, R45, R64, RZ ;  /* 0x000000402d406227 */ /* 0x002fca00078e00ff */
[----:B------:R-:W-:-:S07]  /*3590*/  @P6 SHF.R.U32.HI R45, RZ, R65, R64 ;  /* 0x00000041ff2d6219 */ /* 0x000fce0000011640 */
.L_x_894:
[----:B------:R-:W-:Y:S05]  /*35a0*/  BSYNC B0 ;  /* 0x0000000000007941 */ /* 0x000fea0003800000 */
.L_x_892:
[----:B------:R-:W-:-:S04]  /*35b0*/  IMAD R45, R45, R13, -R66 ;  /* 0x0000000d2d2d7224 */ /* 0x000fc800078e0a42 */
[----:B------:R-:W-:-:S05]  /*35c0*/  IMAD R45, R16, -0x2, R45 ;  /* 0xfffffffe102d7824 */ /* 0x000fca00078e022d */
[----:B------:R-:W-:Y:S02]  /*35d0*/  VIMNMX R54, R54, R45, !PT ;  /* 0x0000002d36367248 */ /* 0x000fe40007fe0100 */
[----:B------:R-:W-:-:S07]  /*35e0*/  VIADDMNMX R44, R45, R13, R44, PT ;  /* 0x0000000d2d2c7246 */ /* 0x000fce000380012c */
.L_x_891:
[----:B------:R-:W-:Y:S01]  /*35f0*/  ISETP.GT.AND P3, PT, R54, 0x1, !P3 ;  /* 0x000000013600780c */ /* 0x000fe20005f64270 */
[----:B------:R-:W-:Y:S01]  /*3600*/  ULDC UR6, c[0x0][0x988] ;  /* 0x0002620000067ab9 */ /* 0x000fe20000000800 */
[----:B------:R-:W-:Y:S01]  /*3610*/  ISETP.NE.AND P6, PT, R67, RZ, PT ;  /* 0x000000ff4300720c */ /* 0x000fe20003fc5270 */
[----:B------:R-:W-:Y:S01]  /*3620*/  IMAD.IADD R12, R89, 0x1, R12 ;  /* 0x00000001590c7824 */ /* 0x000fe200078e020c */
[----:B------:R-:W-:Y:S02]  /*3630*/  ISETP.LT.OR P3, PT, R44, 0x2, P3 ;  /* 0x000000022c00780c */ /* 0x000fe40001f61670 */
[----:B------:R-:W-:Y:S02]  /*3640*/  ISETP.GT.AND P4, PT, R54, 0x71, !P4 ;  /* 0x000000713600780c */ /* 0x000fe40006784270 */
[----:B------:R-:W-:Y:S02]  /*3650*/  FSEL R45, R6, -INF , !P3 ;  /* 0xff800000062d7808 */ /* 0x000fe40005800000 */
[----:B------:R-:W-:-:S02]  /*3660*/  ISETP.NE.AND P3, PT, R59, RZ, PT ;  /* 0x000000ff3b00720c */ /* 0x000fc40003f65270 */
[----:B------:R-:W-:Y:S02]  /*3670*/  FMNMX.FTZ R6, R139, R137, !PT ;  /* 0x000000898b067209 */ /* 0x000fe40007810000 */
[----:B------:R-:W-:Y:S02]  /*3680*/  ISETP.GT.AND P3, PT, R54, 0x8, !P3 ;  /* 0x000000083600780c */ /* 0x000fe40005f64270 */
[----:B------:R-:W-:Y:S02]  /*3690*/  FMNMX.FTZ R6, R135, R6, !PT ;  /* 0x0000000687067209 */ /* 0x000fe40007810000 */
[----:B------:R-:W-:Y:S02]  /*36a0*/  ISETP.LT.OR P3, PT, R44, 0x9, P3 ;  /* 0x000000092c00780c */ /* 0x000fe40001f61670 */
[----:B------:R-:W-:Y:S02]  /*36b0*/  FMNMX.FTZ R6, R105, R6, !PT ;  /* 0x0000000669067209 */ /* 0x000fe40007810000 */
[----:B------:R-:W-:-:S02]  /*36c0*/  FSEL R49, R9, -INF , !P3 ;  /* 0xff80000009317808 */ /* 0x000fc40005800000 */
[----:B------:R-:W-:Y:S02]  /*36d0*/  ISETP.NE.AND P3, PT, R61, RZ, PT ;  /* 0x000000ff3d00720c */ /* 0x000fe40003f65270 */
[----:B------:R-:W-:Y:S02]  /*36e0*/  FMNMX.FTZ R6, R133, R6, !PT ;  /* 0x0000000685067209 */ /* 0x000fe40007810000 */
[----:B------:R-:W-:Y:S02]  /*36f0*/  ISETP.GT.AND P3, PT, R54, 0x9, !P3 ;  /* 0x000000093600780c */ /* 0x000fe40005f64270 */
[----:B------:R-:W-:Y:S02]  /*3700*/  FMNMX.FTZ R6, R107, R6, !PT ;  /* 0x000000066b067209 */ /* 0x000fe40007810000 */
[----:B------:R-:W-:Y:S02]  /*3710*/  ISETP.LT.OR P3, PT, R44, 0xa, P3 ;  /* 0x0000000a2c00780c */ /* 0x000fe40001f61670 */
[----:B------:R-:W-:-:S02]  /*3720*/  FMNMX.FTZ R6, R131, R6, !PT ;  /* 0x0000000683067209 */ /* 0x000fc40007810000 */
[----:B------:R-:W-:Y:S01]  /*3730*/  FSEL R51, R10, -INF , !P3 ;  /* 0xff8000000a337808 */ /* 0x000fe20005800000 */
[----:B------:R-:W-:Y:S01]  /*3740*/  IMAD.U32 R10, RZ, RZ, UR6 ;  /* 0x00000006ff0a7e24 */ /* 0x000fe2000f8e00ff */
[----:B------:R-:W-:Y:S02]  /*3750*/  ISETP.NE.AND P3, PT, R63, RZ, PT ;  /* 0x000000ff3f00720c */ /* 0x000fe40003f65270 */
[----:B------:R-:W-:Y:S02]  /*3760*/  FMNMX.FTZ R6, R109, R6, !PT ;  /* 0x000000066d067209 */ /* 0x000fe40007810000 */
[----:B------:R-:W-:Y:S02]  /*3770*/  ISETP.GT.AND P3, PT, R54, 0x10, !P3 ;  /* 0x000000103600780c */ /* 0x000fe40005f64270 */
[----:B------:R-:W-:Y:S02]  /*3780*/  FMNMX.FTZ R6, R129, R6, !PT ;  /* 0x0000000681067209 */ /* 0x000fe40007810000 */
[----:B------:R-:W-:-:S02]  /*3790*/  ISETP.LT.OR P3, PT, R44, 0x11, P3 ;  /* 0x000000112c00780c */ /* 0x000fc40001f61670 */
[----:B------:R-:W-:Y:S02]  /*37a0*/  FMNMX.FTZ R6, R111, R6, !PT ;  /* 0x000000066f067209 */ /* 0x000fe40007810000 */
[----:B------:R-:W-:Y:S02]  /*37b0*/  FSEL R53, R24, -INF , !P3 ;  /* 0xff80000018357808 */ /* 0x000fe40005800000 */
[----:B------:R-:W-:Y:S02]  /*37c0*/  ISETP.GT.AND P3, PT, R54, 0x11, !P6 ;  /* 0x000000113600780c */ /* 0x000fe40007764270 */
[----:B------:R-:W-:Y:S02]  /*37d0*/  ISETP.NE.AND P6, PT, R87, RZ, PT ;  /* 0x000000ff5700720c */ /* 0x000fe40003fc5270 */
[----:B------:R-:W-:Y:S02]  /*37e0*/  ISETP.LT.OR P3, PT, R44, 0x12, P3 ;  /* 0x000000122c00780c */ /* 0x000fe40001f61670 */
[----:B------:R-:W-:-:S02]  /*37f0*/  FMNMX.FTZ R6, R127, R6, !PT ;  /* 0x000000067f067209 */ /* 0x000fc40007810000 */
[----:B------:R-:W-:Y:S02]  /*3800*/  FSEL R55, R26, -INF , !P3 ;  /* 0xff8000001a377808 */ /* 0x000fe40005800000 */
[----:B------:R-:W-:Y:S02]  /*3810*/  ISETP.NE.AND P3, PT, R71, RZ, PT ;  /* 0x000000ff4700720c */ /* 0x000fe40003f65270 */
[----:B------:R-:W-:Y:S02]  /*3820*/  FMNMX.FTZ R6, R125, R6, !PT ;  /* 0x000000067d067209 */ /* 0x000fe40007810000 */
[----:B------:R-:W-:Y:S02]  /*3830*/  ISETP.GT.AND P3, PT, R54, 0x18, !P3 ;  /* 0x000000183600780c */ /* 0x000fe40005f64270 */
[----:B------:R-:W-:Y:S02]  /*3840*/  FMNMX.FTZ R6, R123, R6, !PT ;  /* 0x000000067b067209 */ /* 0x000fe40007810000 */
[----:B------:R-:W-:-:S02]  /*3850*/  ISETP.LT.OR P3, PT, R44, 0x19, P3 ;  /* 0x000000192c00780c */ /* 0x000fc40001f61670 */
[----:B------:R-:W-:Y:S02]  /*3860*/  FMNMX.FTZ R6, R115, R6, !PT ;  /* 0x0000000673067209 */ /* 0x000fe40007810000 */
[----:B------:R-:W-:Y:S02]  /*3870*/  FSEL R57, R28, -INF , !P3 ;  /* 0xff8000001c397808 */ /* 0x000fe40005800000 */
[----:B------:R-:W-:Y:S02]  /*3880*/  ISETP.NE.AND P3, PT, R73, RZ, PT ;  /* 0x000000ff4900720c */ /* 0x000fe40003f65270 */
[----:B------:R-:W-:Y:S02]  /*3890*/  FMNMX.FTZ R6, R121, R6, !PT ;  /* 0x0000000679067209 */ /* 0x000fe40007810000 */
[----:B------:R-:W-:Y:S02]  /*38a0*/  ISETP.GT.AND P3, PT, R54, 0x19, !P3 ;  /* 0x000000193600780c */ /* 0x000fe40005f64270 */
[----:B------:R-:W-:-:S02]  /*38b0*/  FMNMX.FTZ R6, R119, R6, !PT ;  /* 0x0000000677067209 */ /* 0x000fc40007810000 */
[----:B------:R-:W-:Y:S02]  /*38c0*/  ISETP.LT.OR P3, PT, R44, 0x1a, P3 ;  /* 0x0000001a2c00780c */ /* 0x000fe40001f61670 */
[----:B------:R-:W-:Y:S02]  /*38d0*/  FMNMX.FTZ R6, R113, R6, !PT ;  /* 0x0000000671067209 */ /* 0x000fe40007810000 */
[----:B------:R-:W-:Y:S02]  /*38e0*/  FSEL R59, R30, -INF , !P3 ;  /* 0xff8000001e3b7808 */ /* 0x000fe40005800000 */
[----:B------:R-:W-:Y:S02]  /*38f0*/  ISETP.NE.AND P3, PT, R74, RZ, PT ;  /* 0x000000ff4a00720c */ /* 0x000fe40003f65270 */
[----:B------:R-:W-:Y:S02]  /*3900*/  FMNMX.FTZ R6, R117, R6, !PT ;  /* 0x0000000675067209 */ /* 0x000fe40007810000 */
[----:B------:R-:W-:-:S02]  /*3910*/  ISETP.GT.AND P3, PT, R54, 0x20, !P3 ;  /* 0x000000203600780c */ /* 0x000fc40005f64270 */
[----:B------:R-:W-:Y:S02]  /*3920*/  FMNMX.FTZ R6, R47, R6, !PT ;  /* 0x000000062f067209 */ /* 0x000fe40007810000 */
[----:B------:R-:W-:Y:S02]  /*3930*/  ISETP.LT.OR P3, PT, R44, 0x21, P3 ;  /* 0x000000212c00780c */ /* 0x000fe40001f61670 */
[----:B------:R-:W-:Y:S02]  /*3940*/  FMNMX.FTZ R6, R43, R6, !PT ;  /* 0x000000062b067209 */ /* 0x000fe40007810000 */
[----:B------:R-:W-:Y:S02]  /*3950*/  FSEL R61, R32, -INF , !P3 ;  /* 0xff800000203d7808 */ /* 0x000fe40005800000 */
[----:B------:R-:W-:Y:S02]  /*3960*/  ISETP.NE.AND P3, PT, R75, RZ, PT ;  /* 0x000000ff4b00720c */ /* 0x000fe40003f65270 */
[----:B------:R-:W-:-:S02]  /*3970*/  FMNMX.FTZ R6, R35, R6, !PT ;  /* 0x0000000623067209 */ /* 0x000fc40007810000 */
[----:B------:R-:W-:Y:S02]  /*3980*/  ISETP.GT.AND P3, PT, R54, 0x21, !P3 ;  /* 0x000000213600780c */ /* 0x000fe40005f64270 */
[----:B------:R-:W-:Y:S02]  /*3990*/  FMNMX.FTZ R6, R41, R6, !PT ;  /* 0x0000000629067209 */ /* 0x000fe40007810000 */
[----:B------:R-:W-:Y:S02]  /*39a0*/  ISETP.LT.OR P3, PT, R44, 0x22, P3 ;  /* 0x000000222c00780c */ /* 0x000fe40001f61670 */
[----:B------:R-:W-:Y:S02]  /*39b0*/  FMNMX.FTZ R6, R39, R6, !PT ;  /* 0x0000000627067209 */ /* 0x000fe40007810000 */
        /* <DEDUP_REMOVED lines=22> */
[----:B------:R-:W-:Y:S01]  /*3b20*/  ISETP.NE.AND P3, PT, R82, RZ, PT ;  /* 0x000000ff5200720c */ /* 0x000fe20003f65270 */
[----:B------:R-:W1:Y:S01]  /*3b30*/  SHFL.BFLY PT, R9, R6, 0x2, 0x1f ;  /* 0x0c401f0006097f89 */ /* 0x000e6200000e0000 */
[C---:B------:R-:W-:Y:S02]  /*3b40*/  ISETP.GT.AND P5, PT, R54.reuse, 0x78, !P5 ;  /* 0x000000783600780c */ /* 0x040fe40006fa4270 */
[----:B------:R-:W-:Y:S02]  /*3b50*/  ISETP.GT.AND P3, PT, R54, 0x31, !P3 ;  /* 0x000000313600780c */ /* 0x000fe40005f64270 */
[----:B------:R-:W-:-:S02]  /*3b60*/  ISETP.LT.OR P4, PT, R44, 0x72, P4 ;  /* 0x000000722c00780c */ /* 0x000fc40002781670 */
[C---:B------:R-:W-:Y:S02]  /*3b70*/  ISETP.LT.OR P3, PT, R44.reuse, 0x32, P3 ;  /* 0x000000322c00780c */ /* 0x040fe40001f61670 */
[----:B------:R-:W-:Y:S02]  /*3b80*/  ISETP.LT.OR P5, PT, R44, 0x79, P5 ;  /* 0x000000792c00780c */ /* 0x000fe40002fa1670 */
[----:B------:R-:W-:Y:S02]  /*3b90*/  FSEL R71, R42, -INF , !P3 ;  /* 0xff8000002a477808 */ /* 0x000fe40005800000 */
[----:B------:R-:W-:Y:S02]  /*3ba0*/  ISETP.NE.AND P3, PT, R83, RZ, PT ;  /* 0x000000ff5300720c */ /* 0x000fe40003f65270 */
[----:B------:R-:W-:Y:S02]  /*3bb0*/  FSEL R7, R7, -INF , !P4 ;  /* 0xff80000007077808 */ /* 0x000fe40006000000 */
[----:B------:R-:W-:-:S04]  /*3bc0*/  ISETP.GT.AND P3, PT, R54, 0x38, !P3 ;  /* 0x000000383600780c */ /* 0x000fc80005f64270 */
[----:B------:R-:W-:Y:S02]  /*3bd0*/  ISETP.LT.OR P3, PT, R44, 0x39, P3 ;  /* 0x000000392c00780c */ /* 0x000fe40001f61670 */
[----:B-1----:R-:W-:Y:S02]  /*3be0*/  FMNMX.FTZ R24, R6, R9, !PT ;  /* 0x0000000906187209 */ /* 0x002fe40007810000 */
[----:B------:R-:W-:Y:S02]  /*3bf0*/  FSEL R73, R46, -INF , !P3 ;  /* 0xff8000002e497808 */ /* 0x000fe40005800000 */
[----:B------:R-:W-:Y:S01]  /*3c00*/  ISETP.NE.AND P3, PT, R86, RZ, PT ;  /* 0x000000ff5600720c */ /* 0x000fe20003f65270 */
[----:B------:R-:W1:Y:S03]  /*3c10*/  SHFL.BFLY PT, R9, R24, 0x1, 0x1f ;  /* 0x0c201f0018097f89 */ /* 0x000e6600000e0000 */
[----:B------:R-:W-:-:S04]  /*3c20*/  ISETP.GT.AND P3, PT, R54, 0x39, !P3 ;  /* 0x000000393600780c */ /* 0x000fc80005f64270 */
[----:B------:R-:W-:-:S04]  /*3c30*/  ISETP.LT.OR P3, PT, R44, 0x3a, P3 ;  /* 0x0000003a2c00780c */ /* 0x000fc80001f61670 */
[----:B------:R-:W-:Y:S02]  /*3c40*/  FSEL R75, R48, -INF , !P3 ;  /* 0xff800000304b7808 */ /* 0x000fe40005800000 */
[----:B------:R-:W-:Y:S02]  /*3c50*/  ISETP.GT.AND P3, PT, R54, 0x40, !P6 ;  /* 0x000000403600780c */ /* 0x000fe40007764270 */
[----:B------:R-:W-:Y:S02]  /*3c60*/  ISETP.NE.AND P6, PT, R76, RZ, PT ;  /* 0x000000ff4c00720c */ /* 0x000fe40003fc5270 */
[----:B------:R-:W-:-:S04]  /*3c70*/  ISETP.LT.OR P3, PT, R44, 0x41, P3 ;  /* 0x000000412c00780c */ /* 0x000fc80001f61670 */
[----:B------:R-:W-:Y:S02]  /*3c80*/  FSEL R77, R50, -INF , !P3 ;  /* 0xff800000324d7808 */ /* 0x000fe40005800000 */
[----:B------:R-:W-:Y:S02]  /*3c90*/  ISETP.NE.AND P3, PT, R88, RZ, PT ;  /* 0x000000ff5800720c */ /* 0x000fe40003f65270 */
[----:B-1----:R-:W-:Y:S02]  /*3ca0*/  FMNMX.FTZ R9, R24, R9, !PT ;  /* 0x0000000918097209 */ /* 0x002fe40007810000 */
[----:B------:R-:W-:-:S03]  /*3cb0*/  ISETP.GT.AND P3, PT, R54, 0x41, !P3 ;  /* 0x000000413600780c */ /* 0x000fc60005f64270 */
[----:B------:R-:W-:Y:S01]  /*3cc0*/  FFMA.FTZ R26, R9, R10, -8 ;  /* 0xc1000000091a7423 */ /* 0x000fe2000001000a */
[----:B------:R-:W-:-:S04]  /*3cd0*/  ISETP.LT.OR P3, PT, R44, 0x42, P3 ;  /* 0x000000422c00780c */ /* 0x000fc80001f61670 */
[----:B------:R-:W-:Y:S02]  /*3ce0*/  FSEL R79, R52, -INF , !P3 ;  /* 0xff800000344f7808 */ /* 0x000fe40005800000 */
[----:B------:R-:W-:-:S04]  /*3cf0*/  ISETP.NE.AND P3, PT, R90, RZ, PT ;  /* 0x000000ff5a00720c */ /* 0x000fc80003f65270 */
[----:B------:R-:W-:-:S04]  /*3d00*/  ISETP.GT.AND P3, PT, R54, 0x48, !P3 ;  /* 0x000000483600780c */ /* 0x000fc80005f64270 */
        /* <DEDUP_REMOVED lines=34> */
[----:B------:R-:W-:Y:S02]  /*3f30*/  ISETP.GT.AND P3, PT, R54, 0x69, !P6 ;  /* 0x000000693600780c */ /* 0x000fe40007764270 */
[----:B------:R-:W-:Y:S02]  /*3f40*/  ISETP.NE.AND P6, PT, R72, RZ, PT ;  /* 0x000000ff4800720c */ /* 0x000fe40003fc5270 */
[----:B------:R-:W-:-:S04]  /*3f50*/  ISETP.LT.OR P3, PT, R44, 0x6a, P3 ;  /* 0x0000006a2c00780c */ /* 0x000fc80001f61670 */
[----:B------:R-:W-:Y:S02]  /*3f60*/  FSEL R103, R103, -INF , !P3 ;  /* 0xff80000067677808 */ /* 0x000fe40005800000 */
[----:B------:R-:W-:-:S04]  /*3f70*/  FSETP.NEU.FTZ.AND P3, PT, R9, -INF , PT ;  /* 0xff8000000900780b */ /* 0x000fc80003f7d000 */
[----:B------:R-:W-:Y:S02]  /*3f80*/  FSEL R40, R26, RZ, P3 ;  /* 0x000000ff1a287208 */ /* 0x000fe40001800000 */
[----:B------:R-:W-:Y:S02]  /*3f90*/  ISETP.GT.AND P3, PT, R54, RZ, !P6 ;  /* 0x000000ff3600720c */ /* 0x000fe40007764270 */
[----:B------:R-:W-:Y:S01]  /*3fa0*/  ISETP.NE.AND P6, PT, R84, RZ, PT ;  /* 0x000000ff5400720c */ /* 0x000fe20003fc5270 */
[----:B------:R-:W-:-:S01]  /*3fb0*/  FFMA.FTZ R36, R113, R10, -R40 ;  /* 0x0000000a71247223 */ /* 0x000fc20000010828 */
[----:B------:R-:W-:Y:S01]  /*3fc0*/  ISETP.LT.OR P3, PT, R44, 0x1, P3 ;  /* 0x000000012c00780c */ /* 0x000fe20001f61670 */
[----:B------:R-:W-:-:S01]  /*3fd0*/  FFMA.FTZ R119, R119, R10, -R40 ;  /* 0x0000000a77777223 */ /* 0x000fc20000010828 */
[----:B------:R-:W-:Y:S01]  /*3fe0*/  ISETP.GT.AND P6, PT, R54, 0x79, !P6 ;  /* 0x000000793600780c */ /* 0x000fe200077c4270 */
[----:B------:R-:W-:-:S01]  /*3ff0*/  FFMA.FTZ R123, R123, R10, -R40 ;  /* 0x0000000a7b7b7223 */ /* 0x000fc20000010828 */
[----:B------:R-:W-:Y:S01]  /*4000*/  FSEL R38, R5, -INF , !P3 ;  /* 0xff80000005267808 */ /* 0x000fe20005800000 */
[----:B------:R1:W-:Y:S01]  /*4010*/  MUFU.EX2 R46, R119 ;  /* 0x00000077002e7308 */ /* 0x0003e20000000800 */
[----:B------:R-:W-:Y:S01]  /*4020*/  ISETP.NE.AND P3, PT, R106, RZ, PT ;  /* 0x000000ff6a00720c */ /* 0x000fe20003f65270 */
[-CC-:B------:R-:W-:Y:S01]  /*4030*/  FFMA.FTZ R5, R139, R10.reuse, -R40.reuse ;  /* 0x0000000a8b057223 */ /* 0x180fe20000010828 */
[----:B------:R-:W-:Y:S01]  /*4040*/  FMNMX.FTZ R26, R38, R45, !PT ;  /* 0x0000002d261a7209 */ /* 0x000fe20007810000 */
[-CC-:B------:R-:W-:Y:S01]  /*4050*/  FFMA.FTZ R6, R137, R10.reuse, -R40.reuse ;  /* 0x0000000a89067223 */ /* 0x180fe20000010828 */
[----:B------:R-:W-:Y:S01]  /*4060*/  ISETP.GT.AND P3, PT, R54, 0x70, !P3 ;  /* 0x000000703600780c */ /* 0x000fe20005f64270 */
[--C-:B------:R-:W-:Y:S01]  /*4070*/  FFMA.FTZ R24, R135, R10, -R40.reuse ;  /* 0x0000000a87187223 */ /* 0x100fe20000010828 */
[----:B------:R-:W-:Y:S01]  /*4080*/  FMNMX.FTZ R28, R49, R26, !PT ;  /* 0x0000001a311c7209 */ /* 0x000fe20007810000 */
[----:B------:R-:W-:Y:S01]  /*4090*/  MUFU.EX2 R48, R36 ;  /* 0x0000002400307308 */ /* 0x000fe20000000800 */
[----:B------:R-:W-:Y:S01]  /*40a0*/  ISETP.LT.OR P3, PT, R44, 0x71, P3 ;  /* 0x000000712c00780c */ /* 0x000fe20001f61670 */
[--C-:B------:R-:W-:Y:S01]  /*40b0*/  FFMA.FTZ R105, R105, R10, -R40.reuse ;  /* 0x0000000a69697223 */ /* 0x100fe20000010828 */
[----:B------:R-:W-:Y:S01]  /*40c0*/  FMNMX.FTZ R28, R51, R28, !PT ;  /* 0x0000001c331c7209 */ /* 0x000fe20007810000 */
[-CC-:B------:R-:W-:Y:S01]  /*40d0*/  FFMA.FTZ R133, R133, R10.reuse, -R40.reuse ;  /* 0x0000000a85857223 */ /* 0x180fe20000010828 */
[----:B------:R-:W-:Y:S01]  /*40e0*/  FSEL R113, R8, -INF , !P3 ;  /* 0xff80000008717808 */ /* 0x000fe20005800000 */
[--C-:B------:R-:W-:Y:S01]  /*40f0*/  FFMA.FTZ R8, R117, R10, -R40.reuse ;  /* 0x0000000a75087223 */ /* 0x100fe20000010828 */
[----:B------:R-:W-:Y:S01]  /*4100*/  FMNMX.FTZ R28, R53, R28, !PT ;  /* 0x0000001c351c7209 */ /* 0x000fe20007810000 */
[-CC-:B------:R-:W-:Y:S01]  /*4110*/  FFMA.FTZ R107, R107, R10.reuse, -R40.reuse ;  /* 0x0000000a6b6b7223 */ /* 0x180fe20000010828 */
[----:B------:R-:W-:Y:S01]  /*4120*/  ISETP.LT.OR P6, PT, R44, 0x7a, P6 ;  /* 0x0000007a2c00780c */ /* 0x000fe200037c1670 */
[--C-:B------:R-:W-:Y:S01]  /*4130*/  FFMA.FTZ R131, R131, R10, -R40.reuse ;  /* 0x0000000a83837223 */ /* 0x100fe20000010828 */
[----:B------:R-:W-:Y:S01]  /*4140*/  FMNMX.FTZ R28, R55, R28, !PT ;  /* 0x0000001c371c7209 */ /* 0x000fe20007810000 */
[-CC-:B------:R-:W-:Y:S01]  /*4150*/  FFMA.FTZ R109, R109, R10.reuse, -R40.reuse ;  /* 0x0000000a6d6d7223 */ /* 0x180fe20000010828 */
[----:B------:R-:W-:Y:S01]  /*4160*/  FSEL R117, R14, -INF , !P5 ;  /* 0xff8000000e757808 */ /* 0x000fe20006800000 */
[--C-:B------:R-:W-:Y:S01]  /*4170*/  FFMA.FTZ R14, R43, R10, -R40.reuse ;  /* 0x0000000a2b0e7223 */ /* 0x100fe20000010828 */
[----:B------:R-:W-:Y:S01]  /*4180*/  FMNMX.FTZ R30, R57, R28, !PT ;  /* 0x0000001c391e7209 */ /* 0x000fe20007810000 */
[--C-:B------:R-:W-:Y:S01]  /*4190*/  FFMA.FTZ R129, R129, R10, -R40.reuse ;  /* 0x0000000a81817223 */ /* 0x100fe20000010828 */
[----:B-1----:R-:W-:Y:S01]  /*41a0*/  FSEL R119, R20, -INF , !P6 ;  /* 0xff80000014777808 */ /* 0x002fe20007000000 */
        /* <DEDUP_REMOVED lines=8> */
[----:B------:R2:W-:Y:S01]  /*4230*/  MUFU.EX2 R50, R20 ;  /* 0x0000001400327308 */ /* 0x0005e20000000800 */
[----:B------:R-:W-:Y:S01]  /*4240*/  FMNMX.FTZ R30, R63, R30, !PT ;  /* 0x0000001e3f1e7209 */ /* 0x000fe20007810000 */
[-CC-:B-1----:R-:W-:Y:S01]  /*4250*/  FFMA.FTZ R14, R21, R10.reuse, -R40.reuse ;  /* 0x0000000a150e7223 */ /* 0x182fe20000010828 */
[----:B------:R-:W-:-:S01]  /*4260*/  FFMA.FTZ R121, R121, R10, -R40 ;  /* 0x0000000a79797223 */ /* 0x000fc20000010828 */
        /* <DEDUP_REMOVED lines=10> */
[-CC-:B--2---:R-:W-:Y:S01]  /*4310*/  FFMA.FTZ R20, R27, R10.reuse, -R40.reuse ;  /* 0x0000000a1b147223 */ /* 0x184fe20000010828 */
[----:B------:R-:W-:-:S01]  /*4320*/  FFMA.FTZ R25, R25, R10, -R40 ;  /* 0x0000000a19197223 */ /* 0x000fc20000010828 */
[----:B------:R-:W-:Y:S01]  /*4330*/  FFMA.FTZ R11, R11, R10, -R40 ;  /* 0x0000000a0b0b7223 */ /* 0x000fe20000010828 */
[----:B------:R-:W-:Y:S01]  /*4340*/  FMNMX.FTZ R32, R71, R32, !PT ;  /* 0x0000002047207209 */ /* 0x000fe20007810000 */
[----:B------:R-:W-:Y:S03]  /*4350*/  MUFU.EX2 R5, R5 ;  /* 0x0000000500057308 */ /* 0x000fe60000000800 */
[----:B------:R-:W-:-:S04]  /*4360*/  FMNMX.FTZ R32, R73, R32, !PT ;  /* 0x0000002049207209 */ /* 0x000fc80007810000 */
[----:B------:R-:W-:Y:S01]  /*4370*/  FMNMX.FTZ R32, R75, R32, !PT ;  /* 0x000000204b207209 */ /* 0x000fe20007810000 */
[----:B------:R-:W1:Y:S03]  /*4380*/  MUFU.EX2 R6, R6 ;  /* 0x0000000600067308 */ /* 0x000e660000000800 */
[----:B------:R-:W-:-:S04]  /*4390*/  FMNMX.FTZ R32, R77, R32, !PT ;  /* 0x000000204d207209 */ /* 0x000fc80007810000 */
[----:B------:R-:W-:Y:S01]  /*43a0*/  FMNMX.FTZ R32, R79, R32, !PT ;  /* 0x000000204f207209 */ /* 0x000fe20007810000 */
[----:B------:R-:W2:Y:S03]  /*43b0*/  MUFU.EX2 R24, R24 ;  /* 0x0000001800187308 */ /* 0x000ea60000000800 */
[----:B------:R-:W-:-:S04]  /*43c0*/  FMNMX.FTZ R34, R81, R32, !PT ;  /* 0x0000002051227209 */ /* 0x000fc80007810000 */
[----:B------:R-:W-:Y:S01]  /*43d0*/  FMNMX.FTZ R34, R83, R34, !PT ;  /* 0x0000002253227209 */ /* 0x000fe20007810000 */
[----:B------:R-:W-:Y:S03]  /*43e0*/  MUFU.EX2 R32, R123 ;  /* 0x0000007b00207308 */ /* 0x000fe60000000800 */
[----:B------:R-:W-:-:S04]  /*43f0*/  FMNMX.FTZ R34, R85, R34, !PT ;  /* 0x0000002255227209 */ /* 0x000fc80007810000 */
[----:B------:R-:W-:Y:S01]  /*4400*/  FMNMX.FTZ R34, R87, R34, !PT ;  /* 0x0000002257227209 */ /* 0x000fe20007810000 */
[----:B------:R3:W-:Y:S03]  /*4410*/  MUFU.EX2 R123, R8 ;  /* 0x00000008007b7308 */ /* 0x0007e60000000800 */
[----:B------:R-:W-:-:S04]  /*4420*/  FMNMX.FTZ R34, R93, R34, !PT ;  /* 0x000000225d227209 */ /* 0x000fc80007810000 */
[----:B------:R-:W-:Y:S01]  /*4430*/  FMNMX.FTZ R34, R95, R34, !PT ;  /* 0x000000225f227209 */ /* 0x000fe20007810000 */
[----:B------:R-:W4:Y:S03]  /*4440*/  MUFU.EX2 R105, R105 ;  /* 0x0000006900697308 */ /* 0x000f260000000800 */
[----:B------:R-:W-:-:S04]  /*4450*/  FMNMX.FTZ R34, R97, R34, !PT ;  /* 0x0000002261227209 */ /* 0x000fc80007810000 */
[----:B------:R-:W-:Y:S01]  /*4460*/  FMNMX.FTZ R34, R99, R34, !PT ;  /* 0x0000002263227209 */ /* 0x000fe20007810000 */
[----:B------:R-:W5:Y:S03]  /*4470*/  MUFU.EX2 R26, R133 ;  /* 0x00000085001a7308 */ /* 0x000f660000000800 */
        /* <DEDUP_REMOVED lines=8> */
[----:B------:R-:W5:Y:S04]  /*4500*/  MUFU.EX2 R109, R109 ;  /* 0x0000006d006d7308 */ /* 0x000f680000000800 */
[----:B------:R-:W1:Y:S04]  /*4510*/  SHFL.BFLY PT, R43, R34, 0x2, 0x1f ;  /* 0x0c401f00222b7f89 */ /* 0x000e6800000e0000 */
[----:B------:R-:W5:Y:S08]  /*4520*/  MUFU.EX2 R30, R129 ;  /* 0x00000081001e7308 */ /* 0x000f700000000800 */
[----:B------:R-:W5:Y:S08]  /*4530*/  MUFU.EX2 R111, R111 ;  /* 0x0000006f006f7308 */ /* 0x000f700000000800 */
[----:B------:R-:W5:Y:S01]  /*4540*/  MUFU.EX2 R127, R127 ;  /* 0x0000007f007f7308 */ /* 0x000f620000000800 */
[----:B-1----:R-:W-:Y:S01]  /*4550*/  FMNMX.FTZ R43, R34, R43, !PT ;  /* 0x0000002b222b7209 */ /* 0x002fe20007810000 */
[----:B------:R-:W-:Y:S01]  /*4560*/  FFMA.FTZ R34, R15, R10, -R40 ;  /* 0x0000000a0f227223 */ /* 0x000fe20000010828 */
[----:B------:R-:W-:-:S05]  /*4570*/  FADD.FTZ R15, R5, R6 ;  /* 0x00000006050f7221 */ /* 0x000fca0000010000 */
[----:B------:R-:W-:Y:S01]  /*4580*/  MUFU.EX2 R42, R125 ;  /* 0x0000007d002a7308 */ /* 0x000fe20000000800 */
[----:B---3--:R-:W1:Y:S01]  /*4590*/  SHFL.BFLY PT, R8, R43, 0x1, 0x1f ;  /* 0x0c201f002b087f89 */ /* 0x008e6200000e0000 */
[----:B--2---:R-:W-:-:S04]  /*45a0*/  FADD.FTZ R70, R24, R15 ;  /* 0x0000000f18467221 */ /* 0x004fc80000010000 */
[C---:B----4-:R-:W-:Y:S01]  /*45b0*/  FADD.FTZ R15, R105.reuse, R70 ;  /* 0x00000046690f7221 */ /* 0x050fe20000010000 */
[----:B------:R-:W-:Y:S01]  /*45c0*/  F2FP.SATFINITE.E4M3.F32.PACK_AB_MERGE_C R105, R105, R24, RZ ;  /* 0x000000186969723e */ /* 0x000fe200048070ff */
[----:B------:R-:W-:Y:S02]  /*45d0*/  MUFU.EX2 R115, R115 ;  /* 0x0000007300737308 */ /* 0x000fe40000000800 */
[----:B-----5:R-:W-:-:S01]  /*45e0*/  FADD.FTZ R74, R26, R15 ;  /* 0x0000000f1a4a7221 */ /* 0x020fc20000010000 */
[----:B------:R-:W-:-:S05]  /*45f0*/  F2FP.SATFINITE.E4M3.F32.PACK_AB_MERGE_C R164, R6, R5, R105 ;  /* 0x0000000506a4723e */ /* 0x000fca0004807069 */
[----:B------:R-:W-:Y:S08]  /*4600*/  MUFU.EX2 R121, R121 ;  /* 0x0000007900797308 */ /* 0x000ff00000000800 */
[----:B------:R-:W-:Y:S01]  /*4610*/  MUFU.EX2 R47, R47 ;  /* 0x0000002f002f7308 */ /* 0x000fe20000000800 */
[----:B-1----:R-:W-:-:S04]  /*4620*/  FMNMX.FTZ R8, R43, R8, !PT ;  /* 0x000000082b087209 */ /* 0x002fc80007810000 */
[C---:B------:R-:W-:Y:S01]  /*4630*/  FSETP.NEU.FTZ.AND P3, PT, R8.reuse, -INF , PT ;  /* 0xff8000000800780b */ /* 0x040fe20003f7d000 */
[----:B------:R-:W-:-:S02]  /*4640*/  FFMA.FTZ R21, R8, R10, -8 ;  /* 0xc100000008157423 */ /* 0x000fc4000001000a */
[----:B------:R-:W-:Y:S03]  /*4650*/  MUFU.EX2 R52, R39 ;  /* 0x0000002700347308 */ /* 0x000fe60000000800 */
[----:B------:R-:W-:Y:S01]  /*4660*/  FSEL R40, R21, RZ, P3 ;  /* 0x000000ff15287208 */ /* 0x000fe20001800000 */
[----:B------:R-:W-:-:S04]  /*4670*/  FADD.FTZ R21, R107, R74 ;  /* 0x0000004a6b157221 */ /* 0x000fc80000010000 */
        /* <DEDUP_REMOVED lines=14> */
[----:B------:R-:W1:Y:S01]  /*4760*/  MUFU.EX2 R45, R45 ;  /* 0x0000002d002d7308 */ /* 0x000e620000000800 */
[----:B------:R-:W-:-:S01]  /*4770*/  FADD.FTZ R21, R109, R74 ;  /* 0x0000004a6d157221 */ /* 0x000fc20000010000 */
[-CC-:B------:R-:W-:Y:S01]  /*4780*/  FFMA.FTZ R69, R69, R10.reuse, -R40.reuse ;  /* 0x0000000a45457223 */ /* 0x180fe20000010828 */
[----:B------:R-:W-:-:S01]  /*4790*/  FFMA.FTZ R71, R71, R10, -R40 ;  /* 0x0000000a47477223 */ /* 0x000fc20000010828 */
[----:B------:R-:W-:Y:S01]  /*47a0*/  FFMA.FTZ R73, R73, R10, -R40 ;  /* 0x0000000a49497223 */ /* 0x000fe20000010828 */
[----:B------:R-:W-:-:S01]  /*47b0*/  FADD.FTZ R76, R30, R21 ;  /* 0x000000151e4c7221 */ /* 0x000fc20000010000 */
[----:B------:R-:W-:Y:S01]  /*47c0*/  F2FP.SATFINITE.E4M3.F32.PACK_AB_MERGE_C R109, R109, R28, RZ ;  /* 0x0000001c6d6d723e */ /* 0x000fe200048070ff */
[----:B------:R-:W-:-:S01]  /*47d0*/  FFMA.FTZ R75, R75, R10, -R40 ;  /* 0x0000000a4b4b7223 */ /* 0x000fc20000010828 */
[----:B------:R-:W2:Y:S01]  /*47e0*/  MUFU.EX2 R49, R49 ;  /* 0x0000003100317308 */ /* 0x000ea20000000800 */
[----:B------:R-:W-:-:S01]  /*47f0*/  FADD.FTZ R76, R111, R76 ;  /* 0x0000004c6f4c7221 */ /* 0x000fc20000010000 */
[--C-:B------:R-:W-:Y:S01]  /*4800*/  FFMA.FTZ R77, R77, R10, -R40.reuse ;  /* 0x0000000a4d4d7223 */ /* 0x100fe20000010828 */
[----:B------:R-:W-:Y:S01]  /*4810*/  F2FP.SATFINITE.E4M3.F32.PACK_AB_MERGE_C R166, R107, R26, R109 ;  /* 0x0000001a6ba6723e */ /* 0x000fe2000480706d */
[----:B------:R-:W-:Y:S01]  /*4820*/  FFMA.FTZ R79, R79, R10, -R40 ;  /* 0x0000000a4f4f7223 */ /* 0x000fe20000010828 */
[----:B------:R-:W-:-:S01]  /*4830*/  FADD.FTZ R21, R127, R76 ;  /* 0x0000004c7f157221 */ /* 0x000fc20000010000 */
[-CC-:B------:R-:W-:Y:S01]  /*4840*/  FFMA.FTZ R81, R81, R10.reuse, -R40.reuse ;  /* 0x0000000a51517223 */ /* 0x180fe20000010828 */
[----:B------:R-:W-:-:S01]  /*4850*/  FFMA.FTZ R83, R83, R10, -R40 ;  /* 0x0000000a53537223 */ /* 0x000fc20000010828 */
[----:B------:R-:W3:Y:S01]  /*4860*/  MUFU.EX2 R54, R51 ;  /* 0x0000003300367308 */ /* 0x000ee20000000800 */
[----:B-1----:R-:W-:-:S01]  /*4870*/  FADD.FTZ R72, R38, R45 ;  /* 0x0000002d26487221 */ /* 0x002fc20000010000 */
[----:B------:R-:W-:Y:S01]  /*4880*/  FADD.FTZ R21, R42, R21 ;  /* 0x000000152a157221 */ /* 0x000fe20000010000 */
[----:B------:R-:W-:-:S01]  /*4890*/  FFMA.FTZ R85, R85, R10, -R40 ;  /* 0x0000000a55557223 */ /* 0x000fc20000010828 */
[-CC-:B------:R-:W-:Y:S01]  /*48a0*/  FFMA.FTZ R87, R87, R10.reuse, -R40.reuse ;  /* 0x0000000a57577223 */ /* 0x180fe20000010828 */
[----:B------:R-:W-:-:S01]  /*48b0*/  FFMA.FTZ R93, R93, R10, -R40 ;  /* 0x0000000a5d5d7223 */ /* 0x000fc20000010828 */
[----:B------:R-:W-:Y:S01]  /*48c0*/  FADD.FTZ R6, R32, R21 ;  /* 0x0000001520067221 */ /* 0x000fe20000010000 */
[----:B------:R-:W-:-:S01]  /*48d0*/  FFMA.FTZ R95, R95, R10, -R40 ;  /* 0x0000000a5f5f7223 */ /* 0x000fc20000010828 */
[----:B------:R-:W1:Y:S01]  /*48e0*/  MUFU.EX2 R53, R53 ;  /* 0x0000003500357308 */ /* 0x000e620000000800 */
[----:B--2---:R-:W-:-:S01]  /*48f0*/  FADD.FTZ R15, R49, R72 ;  /* 0x00000048310f7221 */ /* 0x004fc20000010000 */
[----:B------:R-:W-:Y:S01]  /*4900*/  FADD.FTZ R26, R115, R6 ;  /* 0x00000006731a7221 */ /* 0x000fe20000010000 */
[----:B------:R-:W-:-:S01]  /*4910*/  FFMA.FTZ R97, R97, R10, -R40 ;  /* 0x0000000a61617223 */ /* 0x000fc20000010828 */
[----:B------:R-:W-:Y:S01]  /*4920*/  F2FP.SATFINITE.E4M3.F32.PACK_AB_MERGE_C R127, R42, R127, RZ ;  /* 0x0000007f2a7f723e */ /* 0x000fe200048070ff */
[----:B------:R-:W-:-:S01]  /*4930*/  FFMA.FTZ R99, R99, R10, -R40 ;  /* 0x0000000a63637223 */ /* 0x000fc20000010828 */
[-CC-:B------:R-:W-:Y:S01]  /*4940*/  FFMA.FTZ R101, R101, R10.reuse, -R40.reuse ;  /* 0x0000000a65657223 */ /* 0x180fe20000010828 */
[----:B------:R-:W-:-:S01]  /*4950*/  FFMA.FTZ R103, R103, R10, -R40 ;  /* 0x0000000a67677223 */ /* 0x000fc20000010828 */
[----:B------:R-:W2:Y:S01]  /*4960*/  MUFU.EX2 R56, R55 ;  /* 0x0000003700387308 */ /* 0x000ea20000000800 */
[----:B---3--:R-:W-:-:S01]  /*4970*/  FADD.FTZ R72, R54, R15 ;  /* 0x0000000f36487221 */ /* 0x008fc20000010000 */
[----:B------:R-:W-:Y:S01]  /*4980*/  F2FP.SATFINITE.E4M3.F32.PACK_AB_MERGE_C R160, R111, R30, R127 ;  /* 0x0000001e6fa0723e */ /* 0x000fe2000480707f */
[----:B------:R-:W-:-:S01]  /*4990*/  FFMA.FTZ R113, R113, R10, -R40 ;  /* 0x0000000a71717223 */ /* 0x000fc20000010828 */
[-CC-:B------:R-:W-:Y:S01]  /*49a0*/  FFMA.FTZ R7, R7, R10.reuse, -R40.reuse ;  /* 0x0000000a07077223 */ /* 0x180fe20000010828 */
[----:B------:R-:W-:-:S01]  /*49b0*/  FFMA.FTZ R117, R117, R10, -R40 ;  /* 0x0000000a75757223 */ /* 0x000fc20000010828 */
[----:B------:R-:W-:Y:S01]  /*49c0*/  FFMA.FTZ R40, R119, R10, -R40 ;  /* 0x0000000a77287223 */ /* 0x000fe20000010828 */
[----:B------:R-:W-:Y:S01]  /*49d0*/  F2FP.SATFINITE.E4M3.F32.PACK_AB_MERGE_C R49, R54, R49, RZ ;  /* 0x000000313631723e */ /* 0x000fe200048070ff */
[----:B------:R-:W3:Y:S01]  /*49e0*/  MUFU.EX2 R57, R57 ;  /* 0x0000003900397308 */ /* 0x000ee20000000800 */
[----:B-1----:R-:W-:-:S02]  /*49f0*/  FADD.FTZ R15, R53, R72 ;  /* 0x00000048350f7221 */ /* 0x002fc40000010000 */
[----:B------:R-:W-:-:S05]  /*4a00*/  F2FP.SATFINITE.E4M3.F32.PACK_AB_MERGE_C R165, R45, R38, R49 ;  /* 0x000000262da5723e */ /* 0x000fca0004807031 */
[----:B------:R-:W1:Y:S01]  /*4a10*/  MUFU.EX2 R58, R59 ;  /* 0x0000003b003a7308 */ /* 0x000e620000000800 */
[----:B--2---:R-:W-:-:S07]  /*4a20*/  FADD.FTZ R74, R56, R15 ;  /* 0x0000000f384a7221 */ /* 0x004fce0000010000 */
[----:B------:R-:W2:Y:S01]  /*4a30*/  MUFU.EX2 R61, R61 ;  /* 0x0000003d003d7308 */ /* 0x000ea20000000800 */
[----:B---3--:R-:W-:-:S07]  /*4a40*/  FADD.FTZ R15, R57, R74 ;  /* 0x0000004a390f7221 */ /* 0x008fce0000010000 */
[----:B------:R-:W3:Y:S01]  /*4a50*/  MUFU.EX2 R60, R63 ;  /* 0x0000003f003c7308 */ /* 0x000ee20000000800 */
[----:B-1----:R-:W-:-:S01]  /*4a60*/  FADD.FTZ R24, R58, R15 ;  /* 0x0000000f3a187221 */ /* 0x002fc20000010000 */
[----:B------:R-:W-:-:S04]  /*4a70*/  F2FP.SATFINITE.E4M3.F32.PACK_AB_MERGE_C R57, R58, R57, RZ ;  /* 0x000000393a39723e */ /* 0x000fc800048070ff */
[----:B------:R-:W-:Y:S02]  /*4a80*/  F2FP.SATFINITE.E4M3.F32.PACK_AB_MERGE_C R167, R56, R53, R57 ;  /* 0x0000003538a7723e */ /* 0x000fe40004807039 */
[----:B------:R-:W1:Y:S01]  /*4a90*/  MUFU.EX2 R65, R65 ;  /* 0x0000004100417308 */ /* 0x000e620000000800 */
[----:B--2---:R-:W-:-:S07]  /*4aa0*/  FADD.FTZ R15, R61, R24 ;  /* 0x000000183d0f7221 */ /* 0x004fce0000010000 */
[----:B------:R-:W2:Y:S01]  /*4ab0*/  MUFU.EX2 R62, R67 ;  /* 0x00000043003e7308 */ /* 0x000ea20000000800 */
[----:B---3--:R-:W-:-:S01]  /*4ac0*/  FADD.FTZ R28, R60, R15 ;  /* 0x0000000f3c1c7221 */ /* 0x008fc20000010000 */
[----:B------:R-:W-:Y:S01]  /*4ad0*/  FADD.FTZ R15, R121, R26 ;  /* 0x0000001a790f7221 */ /* 0x000fe20000010000 */
[----:B------:R-:W-:-:S03]  /*4ae0*/  F2FP.SATFINITE.E4M3.F32.PACK_AB_MERGE_C R121, R46, R121, RZ ;  /* 0x000000792e79723e */ /* 0x000fc600048070ff */
[----:B------:R-:W-:Y:S01]  /*4af0*/  FADD.FTZ R15, R46, R15 ;  /* 0x0000000f2e0f7221 */ /* 0x000fe20000010000 */
[----:B------:R-:W-:Y:S01]  /*4b00*/  F2FP.SATFINITE.E4M3.F32.PACK_AB_MERGE_C R162, R115, R32, R121 ;  /* 0x0000002073a2723e */ /* 0x000fe20004807079 */
[----:B------:R-:W3:Y:S01]  /*4b10*/  MUFU.EX2 R69, R69 ;  /* 0x0000004500457308 */ /* 0x000ee20000000800 */
[----:B-1----:R-:W-:-:S01]  /*4b20*/  FADD.FTZ R5, R65, R28 ;  /* 0x0000001c41057221 */ /* 0x002fc20000010000 */
[----:B------:R-:W-:Y:S01]  /*4b30*/  FADD.FTZ R28, R48, R15 ;  /* 0x0000000f301c7221 */ /* 0x000fe20000010000 */
[----:B------:R-:W-:-:S03]  /*4b40*/  F2FP.SATFINITE.E4M3.F32.PACK_AB_MERGE_C R15, R44, R47, RZ ;  /* 0x0000002f2c0f723e */ /* 0x000fc600048070ff */
[C---:B------:R-:W-:Y:S01]  /*4b50*/  FADD.FTZ R28, R123.reuse, R28 ;  /* 0x0000001c7b1c7221 */ /* 0x040fe20000010000 */
[----:B------:R-:W-:Y:S01]  /*4b60*/  F2FP.SATFINITE.E4M3.F32.PACK_AB_MERGE_C R156, R123, R48, R15 ;  /* 0x000000307b9c723e */ /* 0x000fe2000480700f */
[----:B------:R-:W1:Y:S01]  /*4b70*/  MUFU.EX2 R64, R71 ;  /* 0x0000004700407308 */ /* 0x000e620000000800 */
[----:B--2---:R-:W-:-:S01]  /*4b80*/  FADD.FTZ R6, R62, R5 ;  /* 0x000000053e067221 */ /* 0x004fc20000010000 */
[----:B------:R-:W-:Y:S01]  /*4b90*/  FADD.FTZ R47, R47, R28 ;  /* 0x0000001c2f2f7221 */ /* 0x000fe20000010000 */
[----:B------:R-:W-:-:S03]  /*4ba0*/  F2FP.SATFINITE.E4M3.F32.PACK_AB_MERGE_C R62, R62, R65, RZ ;  /* 0x000000413e3e723e */ /* 0x000fc600048070ff */
[----:B------:R-:W-:Y:S01]  /*4bb0*/  FADD.FTZ R47, R44, R47 ;  /* 0x0000002f2c2f7221 */ /* 0x000fe20000010000 */
[----:B------:R-:W-:Y:S01]  /*4bc0*/  F2FP.SATFINITE.E4M3.F32.PACK_AB_MERGE_C R161, R60, R61, R62 ;  /* 0x0000003d3ca1723e */ /* 0x000fe2000480703e */
[----:B------:R-:W2:Y:S01]  /*4bd0*/  MUFU.EX2 R73, R73 ;  /* 0x0000004900497308 */ /* 0x000ea20000000800 */
[----:B---3--:R-:W-:-:S07]  /*4be0*/  FADD.FTZ R5, R69, R6 ;  /* 0x0000000645057221 */ /* 0x008fce0000010000 */
[----:B------:R-:W3:Y:S01]  /*4bf0*/  MUFU.EX2 R66, R75 ;  /* 0x0000004b00427308 */ /* 0x000ee20000000800 */
[----:B-1----:R-:W-:-:S07]  /*4c00*/  FADD.FTZ R26, R64, R5 ;  /* 0x00000005401a7221 */ /* 0x002fce0000010000 */
[----:B------:R-:W1:Y:S01]  /*4c10*/  MUFU.EX2 R77, R77 ;  /* 0x0000004d004d7308 */ /* 0x000e620000000800 */
[----:B--2---:R-:W-:-:S07]  /*4c20*/  FADD.FTZ R5, R73, R26 ;  /* 0x0000001a49057221 */ /* 0x004fce0000010000 */
        /* <DEDUP_REMOVED lines=11> */
[----:B-1----:R-:W-:-:S07]  /*4ce0*/  F2FP.SATFINITE.E4M3.F32.PACK_AB_MERGE_C R15, R35, R52, RZ ;  /* 0x00000034230f723e */ /* 0x002fce00048070ff */
[----:B------:R-:W1:Y:S01]  /*4cf0*/  MUFU.EX2 R85, R85 ;  /* 0x0000005500557308 */ /* 0x000e620000000800 */
[----:B--2---:R-:W-:-:S01]  /*4d00*/  FADD.FTZ R28, R70, R5 ;  /* 0x00000005461c7221 */ /* 0x004fc20000010000 */
[----:B------:R-:W-:-:S04]  /*4d10*/  F2FP.SATFINITE.E4M3.F32.PACK_AB_MERGE_C R70, R70, R81, RZ ;  /* 0x000000514646723e */ /* 0x000fc800048070ff */
[----:B------:R-:W-:Y:S02]  /*4d20*/  F2FP.SATFINITE.E4M3.F32.PACK_AB_MERGE_C R157, R68, R77, R70 ;  /* 0x0000004d449d723e */ /* 0x000fe40004807046 */
[----:B------:R-:W2:Y:S01]  /*4d30*/  MUFU.EX2 R72, R87 ;  /* 0x0000005700487308 */ /* 0x000ea20000000800 */
[----:B---3--:R-:W-:Y:S01]  /*4d40*/  F2FP.SATFINITE.E4M3.F32.PACK_AB_MERGE_C R158, R41, R50, R15 ;  /* 0x00000032299e723e */ /* 0x008fe2000480700f */
[----:B------:R-:W-:-:S04]  /*4d50*/  FADD.FTZ R50, R50, R47 ;  /* 0x0000002f32327221 */ /* 0x000fc80000010000 */
[----:B------:R-:W-:Y:S02]  /*4d60*/  FADD.FTZ R41, R41, R50 ;  /* 0x0000003229297221 */ /* 0x000fe40000010000 */
[----:B------:R-:W3:Y:S01]  /*4d70*/  MUFU.EX2 R93, R93 ;  /* 0x0000005d005d7308 */ /* 0x000ee20000000800 */
[----:B-1----:R-:W-:-:S01]  /*4d80*/  FADD.FTZ R5, R85, R28 ;  /* 0x0000001c55057221 */ /* 0x002fc20000010000 */
[----:B------:R-:W-:-:S04]  /*4d90*/  FADD.FTZ R52, R52, R41 ;  /* 0x0000002934347221 */ /* 0x000fc80000010000 */
[----:B------:R-:W-:Y:S02]  /*4da0*/  FADD.FTZ R35, R35, R52 ;  /* 0x0000003423237221 */ /* 0x000fe40000010000 */
[----:B------:R-:W-:Y:S01]  /*4db0*/  MUFU.EX2 R29, R29 ;  /* 0x0000001d001d7308 */ /* 0x000fe20000000800 */
[----:B--2---:R-:W-:-:S07]  /*4dc0*/  FADD.FTZ R30, R72, R5 ;  /* 0x00000005481e7221 */ /* 0x004fce0000010000 */
[----:B------:R-:W1:Y:S01]  /*4dd0*/  MUFU.EX2 R20, R20 ;  /* 0x0000001400147308 */ /* 0x000e620000000800 */
[----:B---3--:R-:W-:-:S07]  /*4de0*/  FADD.FTZ R5, R93, R30 ;  /* 0x0000001e5d057221 */ /* 0x008fce0000010000 */
[----:B------:R-:W2:Y:S08]  /*4df0*/  MUFU.EX2 R24, R95 ;  /* 0x0000005f00187308 */ /* 0x000eb00000000800 */
[----:B------:R-:W-:Y:S01]  /*4e00*/  MUFU.EX2 R36, R36 ;  /* 0x0000002400247308 */ /* 0x000fe20000000800 */
[----:B-1----:R-:W-:-:S07]  /*4e10*/  F2FP.SATFINITE.E4M3.F32.PACK_AB_MERGE_C R15, R20, R29, RZ ;  /* 0x0000001d140f723e */ /* 0x002fce00048070ff */
[----:B------:R-:W1:Y:S01]  /*4e20*/  MUFU.EX2 R31, R31 ;  /* 0x0000001f001f7308 */ /* 0x000e620000000800 */
[----:B--2---:R-:W-:-:S01]  /*4e30*/  FADD.FTZ R30, R24, R5 ;  /* 0x00000005181e7221 */ /* 0x004fc20000010000 */
[----:B------:R-:W-:-:S04]  /*4e40*/  F2FP.SATFINITE.E4M3.F32.PACK_AB_MERGE_C R93, R24, R93, RZ ;  /* 0x0000005d185d723e */ /* 0x000fc800048070ff */
[----:B------:R-:W-:Y:S02]  /*4e50*/  F2FP.SATFINITE.E4M3.F32.PACK_AB_MERGE_C R159, R72, R85, R93 ;  /* 0x00000055489f723e */ /* 0x000fe4000480705d */
[----:B------:R-:W2:Y:S08]  /*4e60*/  MUFU.EX2 R97, R97 ;  /* 0x0000006100617308 */ /* 0x000eb00000000800 */
[----:B------:R-:W3:Y:S01]  /*4e70*/  MUFU.EX2 R6, R99 ;  /* 0x0000006300067308 */ /* 0x000ee20000000800 */
[----:B-1----:R-:W-:Y:S01]  /*4e80*/  F2FP.SATFINITE.E4M3.F32.PACK_AB_MERGE_C R152, R31, R36, R15 ;  /* 0x000000241f98723e */ /* 0x002fe2000480700f */
[----:B------:R-:W-:-:S04]  /*4e90*/  FADD.FTZ R36, R36, R35 ;  /* 0x0000002324247221 */ /* 0x000fc80000010000 */
[----:B------:R-:W-:Y:S02]  /*4ea0*/  FADD.FTZ R36, R31, R36 ;  /* 0x000000241f247221 */ /* 0x000fe40000010000 */
[----:B------:R-:W1:Y:S01]  /*4eb0*/  MUFU.EX2 R101, R101 ;  /* 0x0000006500657308 */ /* 0x000e620000000800 */
[----:B--2---:R-:W-:-:S01]  /*4ec0*/  FADD.FTZ R5, R97, R30 ;  /* 0x0000001e61057221 */ /* 0x004fc20000010000 */
[----:B------:R-:W-:-:S04]  /*4ed0*/  FADD.FTZ R29, R29, R36 ;  /* 0x000000241d1d7221 */ /* 0x000fc80000010000 */
[----:B------:R-:W-:Y:S02]  /*4ee0*/  FADD.FTZ R20, R20, R29 ;  /* 0x0000001d14147221 */ /* 0x000fe40000010000 */
[----:B------:R-:W-:Y:S01]  /*4ef0*/  MUFU.EX2 R11, R11 ;  /* 0x0000000b000b7308 */ /* 0x000fe20000000800 */
[----:B---3--:R-:W-:-:S07]  /*4f00*/  FADD.FTZ R24, R6, R5 ;  /* 0x0000000506187221 */ /* 0x008fce0000010000 */
[----:B------:R-:W-:Y:S01]  /*4f10*/  MUFU.EX2 R34, R34 ;  /* 0x0000002200227308 */ /* 0x000fe20000000800 */
[----:B-1----:R-:W-:-:S07]  /*4f20*/  FADD.FTZ R5, R101, R24 ;  /* 0x0000001865057221 */ /* 0x002fce0000010000 */
[----:B------:R-:W1:Y:S08]  /*4f30*/  MUFU.EX2 R26, R103 ;  /* 0x00000067001a7308 */ /* 0x000e700000000800 */
[----:B------:R-:W-:Y:S08]  /*4f40*/  MUFU.EX2 R25, R25 ;  /* 0x0000001900197308 */ /* 0x000ff00000000800 */
[----:B------:R-:W-:Y:S01]  /*4f50*/  MUFU.EX2 R14, R14 ;  /* 0x0000000e000e7308 */ /* 0x000fe20000000800 */
[C---:B-1----:R-:W-:Y:S01]  /*4f60*/  F2FP.SATFINITE.E4M3.F32.PACK_AB_MERGE_C R101, R26.reuse, R101, RZ ;  /* 0x000000651a65723e */ /* 0x042fe200048070ff */
[----:B------:R-:W-:-:S03]  /*4f70*/  FADD.FTZ R26, R26, R5 ;  /* 0x000000051a1a7221 */ /* 0x000fc60000010000 */
[----:B------:R-:W-:-:S03]  /*4f80*/  F2FP.SATFINITE.E4M3.F32.PACK_AB_MERGE_C R153, R6, R97, R101 ;  /* 0x000000610699723e */ /* 0x000fc60004807065 */
[----:B------:R-:W1:Y:S08]  /*4f90*/  MUFU.EX2 R113, R113 ;  /* 0x0000007100717308 */ /* 0x000e700000000800 */
[----:B------:R2:W3:Y:S08]  /*4fa0*/  MUFU.EX2 R28, R7 ;  /* 0x00000007001c7308 */ /* 0x0004f00000000800 */
[----:B------:R-:W4:Y:S01]  /*4fb0*/  MUFU.EX2 R117, R117 ;  /* 0x0000007500757308 */ /* 0x000f220000000800 */
[----:B--2---:R-:W-:Y:S01]  /*4fc0*/  F2FP.SATFINITE.E4M3.F32.PACK_AB_MERGE_C R7, R34, R11, RZ ;  /* 0x0000000b2207723e */ /* 0x004fe200048070ff */
[----:B-1----:R-:W-:-:S03]  /*4fd0*/  FADD.FTZ R5, R113, R26 ;  /* 0x0000001a71057221 */ /* 0x002fc60000010000 */
[----:B------:R-:W-:Y:S01]  /*4fe0*/  F2FP.SATFINITE.E4M3.F32.PACK_AB_MERGE_C R154, R14, R25, R7 ;  /* 0x000000190e9a723e */ /* 0x000fe20004807007 */
[----:B------:R-:W-:-:S02]  /*4ff0*/  FADD.FTZ R25, R25, R20 ;  /* 0x0000001419197221 */ /* 0x000fc40000010000 */
[----:B------:R-:W1:Y:S01]  /*5000*/  MUFU.EX2 R40, R40 ;  /* 0x0000002800287308 */ /* 0x000e620000000800 */
[----:B---3--:R-:W-:-:S01]  /*5010*/  FADD.FTZ R20, R28, R5 ;  /* 0x000000051c147221 */ /* 0x008fc20000010000 */
[----:B------:R-:W-:-:S04]  /*5020*/  FADD.FTZ R14, R14, R25 ;  /* 0x000000190e0e7221 */ /* 0x000fc80000010000 */
[----:B------:R-:W-:Y:S01]  /*5030*/  FADD.FTZ R11, R11, R14 ;  /* 0x0000000e0b0b7221 */ /* 0x000fe20000010000 */
[----:B----4-:R-:W-:-:S03]  /*5040*/  FADD.FTZ R5, R117, R20 ;  /* 0x0000001475057221 */ /* 0x010fc60000010000 */
[----:B------:R-:W-:Y:S01]  /*5050*/  FADD.FTZ R6, R34, R11 ;  /* 0x0000000b22067221 */ /* 0x000fe20000010000 */
[C---:B-1----:R-:W-:Y:S01]  /*5060*/  F2FP.SATFINITE.E4M3.F32.PACK_AB_MERGE_C R7, R40.reuse, R117, RZ ;  /* 0x000000752807723e */ /* 0x042fe200048070ff */
[----:B------:R-:W-:-:S03]  /*5070*/  FADD.FTZ R5, R40, R5 ;  /* 0x0000000528057221 */ /* 0x000fc60000010000 */
[----:B------:R-:W-:Y:S01]  /*5080*/  F2FP.SATFINITE.E4M3.F32.PACK_AB_MERGE_C R155, R28, R113, R7 ;  /* 0x000000711c9b723e */ /* 0x000fe20004807007 */
[----:B------:R-:W-:Y:S01]  /*5090*/  VIADD R7, R91, 0xfffffffe ;  /* 0xfffffffe5b077836 */ /* 0x000fe20000000000 */
        /* <DEDUP_REMOVED lines=11> */
.L_x_896:
[----:B------:R-:W-:-:S13]  /*5150*/  ISETP.NE.AND P3, PT, R13, 0x1, PT ;  /* 0x000000010d00780c */ /* 0x000fda0003f65270 */
[----:B------:R-:W1:Y:S02]  /*5160*/  @P3 LDC.64 R14, c[0x0][0x9e8] ;  /* 0x00027a00ff0e3b82 */ /* 0x000e640000000a00 */
[----:B-1----:R-:W-:-:S05]  /*5170*/  @P3 IMAD.HI.U32 R14, R11, R14, RZ ;  /* 0x0000000e0b0e3227 */ /* 0x002fca00078e00ff */
[----:B------:R-:W-:-:S07]  /*5180*/  @P3 SHF.R.U32.HI R11, RZ, R15, R14 ;  /* 0x0000000fff0b3219 */ /* 0x000fce000001160e */
.L_x_897:
[----:B------:R-:W-:-:S05]  /*5190*/  IMAD R11, R11, R13, R13 ;  /* 0x0000000d0b0b7224 */ /* 0x000fca00078e020d */
[----:B------:R-:W-:-:S07]  /*51a0*/  VIMNMX R12, R12, R11, PT ;  /* 0x0000000b0c0c7248 */ /* 0x000fce0003fe0100 */
.L_x_895:
[----:B------:R-:W-:Y:S02]  /*51b0*/  SHF.R.S32.HI R11, RZ, 0x1f, R12 ;  /* 0x0000001fff0b7819 */ /* 0x000fe4000001140c */
[----:B------:R-:W-:Y:S02]  /*51c0*/  CS2R R150, SRZ ;  /* 0x0000000000967805 */ /* 0x000fe4000001ff00 */
[----:B------:R-:W-:Y:S02]  /*51d0*/  CS2R R148, SRZ ;  /* 0x0000000000947805 */ /* 0x000fe4000001ff00 */
[----:B------:R-:W-:Y:S02]  /*51e0*/  CS2R R146, SRZ ;  /* 0x0000000000927805 */ /* 0x000fe4000001ff00 */
[----:B------:R-:W-:Y:S02]  /*51f0*/  LEA.HI R11, R11, R12, RZ, 0x7 ;  /* 0x0000000c0b0b7211 */ /* 0x000fe400078f38ff */
[----:B------:R-:W-:-:S02]  /*5200*/  CS2R R144, SRZ ;  /* 0x0000000000907805 */ /* 0x000fc4000001ff00 */
[----:B------:R-:W-:Y:S02]  /*5210*/  CS2R R142, SRZ ;  /* 0x00000000008e7805 */ /* 0x000fe4000001ff00 */
[----:B------:R-:W-:Y:S02]  /*5220*/  CS2R R140, SRZ ;  /* 0x00000000008c7805 */ /* 0x000fe4000001ff00 */
[----:B------:R-:W-:Y:S02]  /*5230*/  SHF.R.S32.HI R11, RZ, 0x7, R11 ;  /* 0x00000007ff0b7819 */ /* 0x000fe4000001140b */
[----:B------:R-:W-:Y:S02]  /*5240*/  CS2R R138, SRZ ;  /* 0x00000000008a7805 */ /* 0x000fe4000001ff00 */
[----:B------:R-:W-:Y:S02]  /*5250*/  CS2R R136, SRZ ;  /* 0x0000000000887805 */ /* 0x000fe4000001ff00 */
[----:B------:R-:W-:-:S02]  /*5260*/  CS2R R134, SRZ ;  /* 0x0000000000867805 */ /* 0x000fc4000001ff00 */
[----:B------:R-:W-:Y:S02]  /*5270*/  VIMNMX R14, R168, R11, !PT ;  /* 0x0000000ba80e7248 */ /* 0x000fe40007fe0100 */
[----:B------:R-:W-:Y:S02]  /*5280*/  CS2R R132, SRZ ;  /* 0x0000000000847805 */ /* 0x000fe4000001ff00 */
[----:B------:R-:W-:Y:S02]  /*5290*/  CS2R R130, SRZ ;  /* 0x0000000000827805 */ /* 0x000fe4000001ff00 */
[----:B------:R-:W-:Y:S02]  /*52a0*/  CS2R R128, SRZ ;  /* 0x0000000000807805 */ /* 0x000fe4000001ff00 */
[----:B------:R-:W-:Y:S02]  /*52b0*/  ISETP.GE.AND P3, PT, R7, R14, PT ;  /* 0x0000000e0700720c */ /* 0x000fe40003f66270 */
        /* <DEDUP_REMOVED lines=20> */
[----:B------:R-:W-:Y:S06]  /*5400*/  @!P3 BRA `(.L_x_898) ;  /* 0x0000003400a4b947 */ /* 0x000fec0003800000 */
[----:B------:R-:W-:Y:S01]  /*5410*/  IMAD.IADD R12, R173, 0x1, R3 ;  /* 0x00000001ad0c7824 */ /* 0x000fe200078e0203 */
[----:B------:R-:W-:Y:S01]  /*5420*/  ULDC UR30, c[0x0][0x9e4] ;  /* 0x00027900001e7ab9 */ /* 0x000fe20000000800 */
[----:B------:R-:W-:Y:S01]  /*5430*/  IMAD.MOV.U32 R151, RZ, RZ, RZ ;  /* 0x000000ffff977224 */ /* 0x000fe200078e00ff */
[----:B------:R-:W-:Y:S01]  /*5440*/  ULDC UR33, c[0x0][0x2e0] ;  /* 0x0000b80000217ab9 */ /* 0x000fe20000000800 */
[----:B------:R-:W-:Y:S01]  /*5450*/  ULDC UR32, c[0x0][0x288] ;  /* 0x0000a20000207ab9 */ /* 0x000fe20000000800 */
[----:B------:R-:W-:-:S05]  /*5460*/  ULDC UR31, c[0x0][0x9e0] ;  /* 0x00027800001f7ab9 */ /* 0x000fca0000000800 */
.L_x_916:
[----:B------:R-:W-:Y:S01]  /*5470*/  UIADD3 UR34, UR47, 0x1, URZ ;  /* 0x000000012f227890 */ /* 0x000fe2000fffe03f */
[----:B------:R-:W-:-:S03]  /*5480*/  ISETP.NE.AND P4, PT, RZ, UR40, PT ;  /* 0x00000028ff007c0c */ /* 0x000fc6000bf85270 */
[----:B------:R-:W-:-:S04]  /*5490*/  UISETP.NE.AND UP0, UPT, UR34, 0x2, UPT ;  /* 0x000000022200788c */ /* 0x000fc8000bf05270 */
[----:B------:R-:W-:Y:S02]  /*54a0*/  USEL UR6, URZ, 0x1, UP0 ;  /* 0x000000013f067887 */ /* 0x000fe40008000000 */
[----:B------:R-:W-:-:S04]  /*54b0*/  USEL UR34, UR34, URZ, UP0 ;  /* 0x0000003f22227287 */ /* 0x000fc80008000000 */
[----:B------:R-:W-:Y:S01]  /*54c0*/  LOP3.LUT R11, R2, UR6, RZ, 0x3c, !PT ;  /* 0x00000006020b7c12 */ /* 0x000fe2000f8e3cff */
[----:B------:R-:W-:Y:S07]  /*54d0*/  @P4 BRA `(.L_x_899) ;  /* 0x0000000000284947 */ /* 0x000fee0003800000 */
[----:B------:R-:W-:Y:S05]  /*54e0*/  @!P0 BRA `(.L_x_900) ;  /* 0x0000000000048947 */ /* 0x000fea0003800000 */
[----:B------:R-:W-:Y:S01]  /*54f0*/  BPT.TRAP 0x1 ;  /* 0x000000040000795c */ /* 0x000fe20000300000 */
.L_x_900:
[----:B------:R-:W-:Y:S01]  /*5500*/  ULEA UR6, UR34, UR37, 0x3 ;  /* 0x0000002522067291 */ /* 0x000fe2000f8e183f */
[----:B------:R-:W-:-:S08]  /*5510*/  SHF.L.U32 R10, R11, 0x1f, RZ ;  /* 0x0000001f0b0a7819 */ /* 0x000fd000000006ff */
[----:B------:R1:W2:Y:S01]  /*5520*/  SYNCS.PHASECHK.TRANS64.TRYWAIT P3, [UR6+0x22830], R10 ;  /* 0x0228300aff0075a7 */ /* 0x0002a20008060146 */
[----:B------:R-:W-:Y:S05]  /*5530*/  @!P0 BRA `(.L_x_901) ;  /* 0x0000000000048947 */ /* 0x000fea0003800000 */
[----:B------:R-:W-:Y:S01]  /*5540*/  BPT.TRAP 0x1 ;  /* 0x000000040000795c */ /* 0x000fe20000300000 */
.L_x_901:
[----:B--2---:R-:W-:Y:S05]  /*5550*/  @P3 BRA `(.L_x_899) ;  /* 0x0000000000083947 */ /* 0x004fea0003800000 */
[----:B------:R-:W2:Y:S02]  /*5560*/  SYNCS.PHASECHK.TRANS64.TRYWAIT P3, [UR6+0x22830], R10 ;  /* 0x0228300aff0075a7 */ /* 0x000ea40008060146 */
[----:B--2---:R-:W-:Y:S05]  /*5570*/  @!P3 BRA `(.L_x_902) ;  /* 0x000000f0008cb947 */ /* 0x004fea0003800000 */
.L_x_899:
[----:B--2---:R-:W2:Y:S01]  /*5580*/  S2R R13, SR_TID.X ;  /* 0x00000000000d7919 */ /* 0x004ea20000002100 */
[----:B------:R-:W-:Y:S01]  /*5590*/  UIMAD UR26, UR34, 0x600, UR28 ;  /* 0x00000600221a78a4 */ /* 0x000fe2000f8e021c */
[----:B------:R-:W-:Y:S01]  /*55a0*/  UMOV UR27, 0x80000020 ;  /* 0x80000020001b7882 */ /* 0x000fe20000000000 */
[----:B------:R-:W-:Y:S02]  /*55b0*/  UMOV UR7, 0x80000020 ;  /* 0x8000002000077882 */ /* 0x000fe40000000000 */
[----:B------:R-:W-:Y:S02]  /*55c0*/  UIADD3 UR6, UR26, 0x2, URZ ;  /* 0x000000021a067890 */ /* 0x000fe4000fffe03f */
[----:B------:R-:W-:Y:S01]  /*55d0*/  UIADD3 UR10, UR26, 0x200, URZ ;  /* 0x000002001a0a7890 */ /* 0x000fe2000fffe03f */
[----:B------:R-:W-:Y:S01]  /*55e0*/  UMOV UR11, 0x80000020 ;  /* 0x80000020000b7882 */ /* 0x000fe20000000000 */
[----:B------:R-:W-:Y:S01]  /*55f0*/  UIADD3 UR14, UR26, 0x202, URZ ;  /* 0x000002021a0e7890 */ /* 0x000fe2000fffe03f */
[----:B------:R-:W-:Y:S01]  /*5600*/  UMOV UR15, 0x80000020 ;  /* 0x80000020000f7882 */ /* 0x000fe20000000000 */
[----:B------:R-:W-:Y:S01]  /*5610*/  UIADD3 UR18, UR26, 0x400, URZ ;  /* 0x000004001a127890 */ /* 0x000fe2000fffe03f */
[----:B------:R-:W-:Y:S01]  /*5620*/  UMOV UR19, 0x80000020 ;  /* 0x8000002000137882 */ /* 0x000fe20000000000 */
[----:B------:R-:W-:Y:S01]  /*5630*/  UIADD3 UR22, UR26, 0x402, URZ ;  /* 0x000004021a167890 */ /* 0x000fe2000fffe03f */
[----:B------:R-:W-:Y:S01]  /*5640*/  UMOV UR23, 0x80000020 ;  /* 0x8000002000177882 */ /* 0x000fe20000000000 */
[----:B--2---:R-:W-:-:S05]  /*5650*/  SHF.R.U32.HI R13, RZ, 0x7, R13 ;  /* 0x00000007ff0d7819 */ /* 0x004fca000001160d */
[----:B-1----:R-:W-:-:S05]  /*5660*/  VIADD R10, R13, 0x8 ;  /* 0x000000080d0a7836 */ /* 0x002fca0000000000 */
[----:B------:R1:W-:Y:S06]  /*5670*/  BAR.SYNC.DEFER_BLOCKING R10, 0x100 ;  /* 0x0004000a0000751d */ /* 0x0003ec0000010000 */
[----:B------:R-:W-:-:S06]  /*5680*/  WARPGROUP.ARRIVE ;  /* 0x00000000000079c5 */ /* 0x000fcc0000000000 */
[----:B------:R-:W-:Y:S03]  /*5690*/  QGMMA.64x128x32.F32.E4M3.E4M3 R24, gdesc[UR24], RZ, !UPT, gsb0 ;  /* 0x01e00000181879f3 */ /* 0x000fe6000c0008ff */
        /* <DEDUP_REMOVED lines=16> */
[----:B-1----:R-:W-:Y:S05]  /*57a0*/  @P4 BRA `(.L_x_903) ;  /* 0x0000000000284947 */ /* 0x002fea0003800000 */
[----:B------:R-:W-:Y:S05]  /*57b0*/  @!P0 BRA `(.L_x_904) ;  /* 0x0000000000048947 */ /* 0x000fea0003800000 */
[----:B------:R-:W-:Y:S01]  /*57c0*/  BPT.TRAP 0x1 ;  /* 0x000000040000795c */ /* 0x000fe20000300000 */
.L_x_904:
[----:B------:R-:W-:Y:S01]  /*57d0*/  ULEA UR6, UR47, UR37, 0x3 ;  /* 0x000000252f067291 */ /* 0x000fe2000f8e183f */
[----:B------:R-:W-:-:S08]  /*57e0*/  SHF.L.U32 R2, R2, 0x1f, RZ ;  /* 0x0000001f02027819 */ /* 0x000fd000000006ff */
[----:B------:R1:W2:Y:S01]  /*57f0*/  SYNCS.PHASECHK.TRANS64.TRYWAIT P3, [UR6+0x22850], R2 ;  /* 0x02285002ff0075a7 */ /* 0x0002a20008060146 */
[----:B------:R-:W-:Y:S05]  /*5800*/  @!P0 BRA `(.L_x_905) ;  /* 0x0000000000048947 */ /* 0x000fea0003800000 */
[----:B------:R-:W-:Y:S01]  /*5810*/  BPT.TRAP 0x1 ;  /* 0x000000040000795c */ /* 0x000fe20000300000 */
.L_x_905:
[----:B--2---:R-:W-:Y:S05]  /*5820*/  @P3 BRA `(.L_x_903) ;  /* 0x0000000000083947 */ /* 0x004fea0003800000 */
[----:B------:R-:W2:Y:S02]  /*5830*/  SYNCS.PHASECHK.TRANS64.TRYWAIT P3, [UR6+0x22850], R2 ;  /* 0x02285002ff0075a7 */ /* 0x000ea40008060146 */
[----:B--2---:R-:W-:Y:S05]  /*5840*/  @!P3 BRA `(.L_x_906) ;  /* 0x000000ec00f0b947 */ /* 0x004fea0003800000 */
.L_x_903:
[----:B------:R-:W-:Y:S01]  /*5850*/  UIADD3 UR6, UR37, 0x400, URZ ;  /* 0x0000040025067890 */ /* 0x000fe2000fffe03f */
[----:B------:R-:W-:Y:S01]  /*5860*/  WARPGROUP.ARRIVE ;  /* 0x00000000000079c5 */ /* 0x000fe20000000000 */
[----:B------:R-:W-:-:S05]  /*5870*/  UMOV UR7, 0x40000040 ;  /* 0x4000004000077882 */ /* 0x000fca0000000000 */
[----:B------:R-:W3:Y:S01]  /*5880*/  S2R R186, SR_TID.X ;  /* 0x0000000000ba7919 */ /* 0x000ee20000002100 */
[----:B------:R-:W-:Y:S01]  /*5890*/  USHF.R.U32.HI UR6, URZ, 0x4, UR6 ;  /* 0x000000043f067899 */ /* 0x000fe20008011606 */
[C---:B------:R-:W-:Y:S01]  /*58a0*/  FMUL.FTZ R10, R0.reuse, R24 ;  /* 0x00000018000a7220 */ /* 0x040fe20000410000 */
[C---:B------:R-:W-:Y:S01]  /*58b0*/  FMUL.FTZ R24, R0.reuse, R35 ;  /* 0x0000002300187220 */ /* 0x040fe20000410000 */
[----:B------:R-:W-:Y:S01]  /*58c0*/  IMAD.U32 R35, RZ, RZ, UR34 ;  /* 0x00000022ff237e24 */ /* 0x000fe2000f8e00ff */
[----:B------:R-:W-:Y:S01]  /*58d0*/  ULOP3.LUT UR6, UR6, 0x3fff, URZ, 0xc0, !UPT ;  /* 0x00003fff06067892 */ /* 0x000fe2000f8ec03f */
[C---:B------:R-:W-:Y:S01]  /*58e0*/  FMUL.FTZ R185, R0.reuse, R52 ;  /* 0x0000003400b97220 */ /* 0x040fe20000410000 */
[C---:B------:R-:W-:Y:S01]  /*58f0*/  FMUL.FTZ R180, R0.reuse, R33 ;  /* 0x0000002100b47220 */ /* 0x040fe20000410000 */
[C---:B-12---:R-:W-:Y:S01]  /*5900*/  FMUL.FTZ R2, R0.reuse, R26 ;  /* 0x0000001a00027220 */ /* 0x046fe20000410000 */
[----:B------:R-:W-:Y:S01]  /*5910*/  ULOP3.LUT UR6, UR6, 0x10000, URZ, 0xfc, !UPT ;  /* 0x0001000006067892 */ /* 0x000fe2000f8efc3f */
[----:B------:R-:W-:Y:S01]  /*5920*/  @!P1 LEA R35, R35, UR37, 0x3 ;  /* 0x0000002523239c11 */ /* 0x000fe2000f8e18ff */
[C---:B------:R-:W-:Y:S01]  /*5930*/  FMUL.FTZ R33, R0.reuse, R54 ;  /* 0x0000003600217220 */ /* 0x040fe20000410000 */
[C---:B------:R-:W-:Y:S01]  /*5940*/  FMUL.FTZ R13, R0.reuse, R27 ;  /* 0x0000001b000d7220 */ /* 0x040fe20000410000 */
[----:B------:R-:W-:Y:S01]  /*5950*/  ULEA UR10, UR47, UR6, 0xa ;  /* 0x000000062f0a7291 */ /* 0x000fe2000f8e503f */
[----:B------:R-:W-:Y:S01]  /*5960*/  FMUL.FTZ R15, R0, R30 ;  /* 0x0000001e000f7220 */ /* 0x000fe20000410000 */
[----:B------:R-:W-:-:S02]  /*5970*/  @!P1 VIADD R35, R35, 0x22840 ;  /* 0x0002284023239836 */ /* 0x000fc40000000000 */
[C---:B------:R-:W-:Y:S01]  /*5980*/  FMUL.FTZ R20, R0.reuse, R31 ;  /* 0x0000001f00147220 */ /* 0x040fe20000410000 */
[C---:B------:R-:W-:Y:S01]  /*5990*/  FMUL.FTZ R21, R0.reuse, R34 ;  /* 0x0000002200157220 */ /* 0x040fe20000410000 */
[C---:B------:R-:W-:Y:S01]  /*59a0*/  FMUL.FTZ R26, R0.reuse, R39 ;  /* 0x00000027001a7220 */ /* 0x040fe20000410000 */
[C---:B------:R-:W-:Y:S01]  /*59b0*/  FMUL.FTZ R54, R0.reuse, R56 ;  /* 0x0000003800367220 */ /* 0x040fe20000410000 */
[----:B------:R-:W-:Y:S01]  /*59c0*/  UMOV UR6, UR10 ;  /* 0x0000000a00067c82 */ /* 0x000fe20008000000 */
[C---:B------:R-:W-:Y:S01]  /*59d0*/  FMUL.FTZ R27, R0.reuse, R43 ;  /* 0x0000002b001b7220 */ /* 0x040fe20000410000 */
[----:B------:R-:W-:Y:S01]  /*59e0*/  QGMMA.64x128x32.F32.E4M3.E4M3 R88, R164, gdesc[UR4], R88, gsb0 ;  /* 0x01e00004a4587df3 */ /* 0x000fe20008000858 */
[----:B------:R-:W-:Y:S01]  /*59f0*/  UIADD3 UR6, UR10, 0x2, URZ ;  /* 0x000000020a067890 */ /* 0x000fe2000fffe03f */
[C---:B------:R-:W-:Y:S01]  /*5a00*/  FMUL.FTZ R181, R0.reuse, R44 ;  /* 0x0000002c00b57220 */ /* 0x040fe20000410000 */
[----:B------:R-:W-:Y:S01]  /*5a10*/  UMOV UR7, 0x40000040 ;  /* 0x4000004000077882 */ /* 0x000fe20000000000 */
[C---:B------:R-:W-:Y:S01]  /*5a20*/  FMUL.FTZ R182, R0.reuse, R45 ;  /* 0x0000002d00b67220 */ /* 0x040fe20000410000 */
[C---:B------:R-:W-:Y:S01]  /*5a30*/  FMUL.FTZ R30, R0.reuse, R46 ;  /* 0x0000002e001e7220 */ /* 0x040fe20000410000 */
[C---:B------:R-:W-:Y:S01]  /*5a40*/  FMUL.FTZ R183, R0.reuse, R48 ;  /* 0x0000003000b77220 */ /* 0x040fe20000410000 */
[C---:B------:R-:W-:Y:S01]  /*5a50*/  FMUL.FTZ R184, R0.reuse, R49 ;  /* 0x0000003100b87220 */ /* 0x040fe20000410000 */
[C---:B------:R-:W-:Y:S01]  /*5a60*/  FMUL.FTZ R31, R0.reuse, R50 ;  /* 0x00000032001f7220 */ /* 0x040fe20000410000 */
[C---:B------:R-:W-:Y:S01]  /*5a70*/  FMUL.FTZ R56, R0.reuse, R60 ;  /* 0x0000003c00387220 */ /* 0x040fe20000410000 */
[----:B---3--:R-:W-:Y:S01]  /*5a80*/  SHF.R.U32.HI R186, RZ, 0x7, R186 ;  /* 0x00000007ffba7819 */ /* 0x008fe200000116ba */
[C---:B------:R-:W-:Y:S01]  /*5a90*/  FMUL.FTZ R39, R0.reuse, R62 ;  /* 0x0000003e00277220 */ /* 0x040fe20000410000 */
[C---:B------:R-:W-:Y:S01]  /*5aa0*/  FMUL.FTZ R53, R0.reuse, R53 ;  /* 0x0000003500357220 */ /* 0x040fe20000410000 */
[----:B------:R-:W-:Y:S01]  /*5ab0*/  FMUL.FTZ R60, R0, R68 ;  /* 0x00000044003c7220 */ /* 0x000fe20000410000 */
[----:B------:R-:W-:Y:S01]  /*5ac0*/  IADD3 R34, -R186, 0xb, RZ ;  /* 0x0000000bba227810 */ /* 0x000fe20007ffe1ff */
        /* <DEDUP_REMOVED lines=11> */
[----:B------:R-:W-:Y:S01]  /*5b80*/  @!P1 PRMT R35, RZ, 0x654, R35 ;  /* 0x00000654ff239816 */ /* 0x000fe20000000023 */
[C---:B------:R-:W-:Y:S01]  /*5b90*/  FMUL.FTZ R77, R0.reuse, R77 ;  /* 0x0000004d004d7220 */ /* 0x040fe20000410000 */
[C---:B------:R-:W-:Y:S01]  /*5ba0*/  FMUL.FTZ R81, R0.reuse, R81 ;  /* 0x0000005100517220 */ /* 0x040fe20000410000 */
[----:B------:R-:W-:Y:S01]  /*5bb0*/  FMUL.FTZ R85, R0, R85 ;  /* 0x0000005500557220 */ /* 0x000fe20000410000 */
[----:B------:R-:W1:Y:S08]  /*5bc0*/  MUFU.TANH R10, R10 ;  /* 0x0000000a000a7308 */ /* 0x000e700000002400 */
[----:B------:R-:W2:Y:S08]  /*5bd0*/  MUFU.TANH R2, R2 ;  /* 0x0000000200027308 */ /* 0x000eb00000002400 */
[----:B------:R-:W3:Y:S08]  /*5be0*/  MUFU.TANH R13, R13 ;  /* 0x0000000d000d7308 */ /* 0x000ef00000002400 */
        /* <DEDUP_REMOVED lines=10> */
[----:B------:R-:W1:Y:S01]  /*5c90*/  MUFU.TANH R183, R183 ;  /* 0x000000b700b77308 */ /* 0x000e620000002400 */
[----:B------:R-:W-:-:S02]  /*5ca0*/  WARPGROUP.DEPBAR.LE gsb0, 0x0 ;  /* 0x00008000000079c5 */ /* 0x000fc40000010000 */
[----:B------:R-:W-:Y:S01]  /*5cb0*/  WARPGROUP.ARRIVE ;  /* 0x00000000000079c5 */ /* 0x000fe20000000000 */
[C---:B------:R-:W-:Y:S01]  /*5cc0*/  FMUL.FTZ R166, R0.reuse, R29 ;  /* 0x0000001d00a67220 */ /* 0x040fe20000410000 */
[C---:B------:R-:W-:Y:S01]  /*5cd0*/  FMUL.FTZ R29, R0.reuse, R47 ;  /* 0x0000002f001d7220 */ /* 0x040fe20000410000 */
[C---:B------:R-:W-:Y:S01]  /*5ce0*/  FMUL.FTZ R47, R0.reuse, R78 ;  /* 0x0000004e002f7220 */ /* 0x040fe20000410000 */
[----:B------:R-:W-:Y:S02]  /*5cf0*/  IMAD.SHL.U32 R78, R7, 0x80, RZ ;  /* 0x00000080074e7824 */ /* 0x000fe400078e00ff */
[C---:B------:R-:W-:Y:S01]  /*5d00*/  FMUL.FTZ R164, R0.reuse, R25 ;  /* 0x0000001900a47220 */ /* 0x040fe20000410000 */
[----:B------:R-:W-:Y:S01]  /*5d10*/  QGMMA.64x128x32.F32.E4M3.E4M3 R88, R160, gdesc[UR4], R88, gsb0 ;  /* 0x01e00004a0587df3 */ /* 0x000fe20008000858 */
[----:B------:R-:W-:Y:S01]  /*5d20*/  UIADD3 UR6, UR10, 0x4, URZ ;  /* 0x000000040a067890 */ /* 0x000fe2000fffe03f */
[----:B------:R-:W-:Y:S01]  /*5d30*/  FMUL.FTZ R165, R0, R28 ;  /* 0x0000001c00a57220 */ /* 0x000fe20000410000 */
[----:B------:R-:W-:Y:S01]  /*5d40*/  UMOV UR7, 0x40000040 ;  /* 0x4000004000077882 */ /* 0x000fe20000000000 */
        /* <DEDUP_REMOVED lines=8> */
[----:B------:R-:W-:Y:S01]  /*5dd0*/  FMUL.FTZ R51, R0, R86 ;  /* 0x0000005600337220 */ /* 0x000fe20000410000 */
        /* <DEDUP_REMOVED lines=22> */
[C---:B------:R-:W-:Y:S01]  /*5f40*/  FMUL.FTZ R37, R0.reuse, R58 ;  /* 0x0000003a00257220 */ /* 0x040fe20000410000 */
        /* <DEDUP_REMOVED lines=8> */
[----:B------:R-:W-:Y:S01]  /*5fd0*/  FMUL.FTZ R40, R0, R63 ;  /* 0x0000003f00287220 */ /* 0x000fe20000410000 */
[----:B------:R-:W-:-:S02]  /*5fe0*/  IMAD R64, R17, UR33, R52 ;  /* 0x0000002111407c24 */ /* 0x000fc4000f8e0234 */
        /* <DEDUP_REMOVED lines=22> */
[----:B------:R-:W-:-:S05]  /*6150*/  WARPGROUP.ARRIVE ;  /* 0x00000000000079c5 */ /* 0x000fca0000000000 */
[----:B------:R-:W1:Y:S01]  /*6160*/  MUFU.TANH R62, R62 ;  /* 0x0000003e003e7308 */ /* 0x000e620000002400 */
[----:B------:R-:W-:Y:S07]  /*6170*/  QGMMA.64x128x32.F32.E4M3.E4M3 R88, R152, gdesc[UR4], R88, gsb0 ;  /* 0x01e0000498587df3 */ /* 0x000fee0008000858 */
[----:B------:R-:W1:Y:S08]  /*6180*/  MUFU.TANH R63, R63 ;  /* 0x0000003f003f7308 */ /* 0x000e700000002400 */
[----:B------:R-:W1:Y:S08]  /*6190*/  MUFU.TANH R45, R45 ;  /* 0x0000002d002d7308 */ /* 0x000e700000002400 */
[----:B------:R-:W1:Y:S08]  /*61a0*/  MUFU.TANH R46, R46 ;  /* 0x0000002e002e7308 */ /* 0x000e700000002400 */
[----:B------:R-:W1:Y:S08]  /*61b0*/  MUFU.TANH R76, R76 ;  /* 0x0000004c004c7308 */ /* 0x000e700000002400 */
[----:B------:R1:W1:Y:S08]  /*61c0*/  MUFU.TANH R70, R77 ;  /* 0x0000004d00467308 */ /* 0x0002700000002400 */
        /* <DEDUP_REMOVED lines=9> */
[----:B------:R-:W1:Y:S01]  /*6260*/  MUFU.TANH R52, R52 ;  /* 0x0000003400347308 */ /* 0x000e620000002400 */
[----:B------:R-:W-:-:S02]  /*6270*/  WARPGROUP.DEPBAR.LE gsb0, 0x0 ;  /* 0x00008000000079c5 */ /* 0x000fc40000010000 */
[----:B------:R1:W-:Y:S06]  /*6280*/  BAR.ARV R34, 0x100 ;  /* 0x000400220000751d */ /* 0x0003ec0000002000 */
[----:B------:R5:W-:Y:S02]  /*6290*/  @!P1 SYNCS.ARRIVE.TRANS64.RED.A1T0 RZ, [R35+URZ], RZ ;  /* 0x000000ff23ff99a7 */ /* 0x000be4000810043f */
[----:B-----5:R-:W-:-:S04]  /*62a0*/  VIADD R35, R64, -UR32 ;  /* 0x8000002040237c36 */ /* 0x020fc80008000000 */
[----:B------:R-:W-:-:S04]  /*62b0*/  IMAD R35, R16, -0x2, R35 ;  /* 0xfffffffe10237824 */ /* 0x000fc800078e0223 */
[C---:B------:R-:W-:Y:S02]  /*62c0*/  VIADD R82, R35.reuse, UR31 ;  /* 0x0000001f23527c36 */ /* 0x040fe40008000000 */
[----:B------:R-:W-:Y:S02]  /*62d0*/  VIADD R86, R35, UR29 ;  /* 0x0000001d23567c36 */ /* 0x000fe40008000000 */
[C---:B------:R-:W-:Y:S02]  /*62e0*/  IMAD.IADD R64, R3.reuse, 0x1, R82 ;  /* 0x0000000103407824 */ /* 0x040fe400078e0252 */
[----:B------:R-:W-:Y:S01]  /*62f0*/  IMAD.IADD R66, R3, 0x1, R86 ;  /* 0x0000000103427824 */ /* 0x000fe200078e0256 */
[----:B-1234-:R-:W-:Y:S06]  /*6300*/  @!P2 BRA `(.L_x_907) ;  /* 0x00000000005ca947 */ /* 0x01efec0003800000 */
[----:B------:R-:W-:Y:S01]  /*6310*/  ISETP.GT.AND P3, PT, R12, -0x1, PT ;  /* 0xffffffff0c00780c */ /* 0x000fe20003f64270 */
[----:B------:R-:W-:-:S12]  /*6320*/  BSSY B0, `(.L_x_908) ;  /* 0x0000011000007945 */ /* 0x000fd80003800000 */
[----:B------:R-:W-:Y:S05]  /*6330*/  @P3 BRA `(.L_x_909) ;  /* 0x0000000000203947 */ /* 0x000fea0003800000 */
[----:B------:R-:W-:Y:S01]  /*6340*/  IMAD.U32 R67, RZ, RZ, UR30 ;  /* 0x0000001eff437e24 */ /* 0x000fe2000f8e00ff */
[----:B------:R-:W-:-:S04]  /*6350*/  LOP3.LUT R65, RZ, R12, RZ, 0x33, !PT ;  /* 0x0000000cff417212 */ /* 0x000fc800078e33ff */
[----:B------:R-:W-:-:S13]  /*6360*/  ISETP.NE.AND P3, PT, R67, 0x1, PT ;  /* 0x000000014300780c */ /* 0x000fda0003f65270 */
[----:B------:R-:W1:Y:S02]  /*6370*/  @P3 LDC.64 R34, c[0x0][0x9e8] ;  /* 0x00027a00ff223b82 */ /* 0x000e640000000a00 */
[----:B-1----:R-:W-:-:S05]  /*6380*/  @P3 IMAD.HI.U32 R34, R65, R34, RZ ;  /* 0x0000002241223227 */ /* 0x002fca00078e00ff */
[----:B------:R-:W-:-:S04]  /*6390*/  @P3 SHF.R.U32.HI R65, RZ, R35, R34 ;  /* 0x00000023ff413219 */ /* 0x000fc80000011622 */
[----:B------:R-:W-:Y:S01]  /*63a0*/  LOP3.LUT R34, RZ, R65, RZ, 0x33, !PT ;  /* 0x00000041ff227212 */ /* 0x000fe200078e33ff */
[----:B------:R-:W-:Y:S06]  /*63b0*/  BRA `(.L_x_910) ;  /* 0x00000000001c7947 */ /* 0x000fec0003800000 */
.L_x_909:
[----:B------:R-:W-:-:S05]  /*63c0*/  IMAD.U32 R67, RZ, RZ, UR30 ;  /* 0x0000001eff437e24 */ /* 0x000fca000f8e00ff */
[----:B------:R-:W-:-:S13]  /*63d0*/  ISETP.NE.AND P3, PT, R67, 0x1, PT ;  /* 0x000000014300780c */ /* 0x000fda0003f65270 */
[----:B------:R-:W1:Y:S01]  /*63e0*/  @P3 LDC.64 R34, c[0x0][0x9e8] ;  /* 0x00027a00ff223b82 */ /* 0x000e620000000a00 */
[----:B------:R-:W-:-:S04]  /*63f0*/  @P3 IMAD.IADD R65, R173, 0x1, R3 ;  /* 0x00000001ad413824 */ /* 0x000fc800078e0203 */
[----:B-1----:R-:W-:-:S04]  /*6400*/  @P3 IMAD.HI.U32 R68, R65, R34, RZ ;  /* 0x0000002241443227 */ /* 0x002fc800078e00ff */
[----:B------:R-:W-:Y:S01]  /*6410*/  IMAD.MOV.U32 R34, RZ, RZ, R12 ;  /* 0x000000ffff227224 */ /* 0x000fe200078e000c */
[----:B------:R-:W-:-:S07]  /*6420*/  @P3 SHF.R.U32.HI R34, RZ, R35, R68 ;  /* 0x00000023ff223219 */ /* 0x000fce0000011644 */
.L_x_910:
[----:B------:R-:W-:Y:S05]  /*6430*/  BSYNC B0 ;  /* 0x0000000000007941 */ /* 0x000fea0003800000 */
.L_x_908:
[----:B------:R-:W-:-:S04]  /*6440*/  IMAD R35, R34, R67, -R78 ;  /* 0x0000004322237224 */ /* 0x000fc800078e0a4e */
[----:B------:R-:W-:-:S05]  /*6450*/  IMAD R35, R16, -0x2, R35 ;  /* 0xfffffffe10237824 */ /* 0x000fca00078e0223 */
[----:B------:R-:W-:Y:S02]  /*6460*/  VIADDMNMX R64, R35, R67, R64, PT ;  /* 0x0000004323407246 */ /* 0x000fe40003800140 */
[----:B------:R-:W-:-:S07]  /*6470*/  VIMNMX R66, R66, R35, !PT ;  /* 0x0000002342427248 */ /* 0x000fce0007fe0100 */
.L_x_907:
[----:B------:R-:W-:-:S04]  /*6480*/  ISETP.GT.AND P3, PT, R7, -0x1, PT ;  /* 0xffffffff0700780c */ /* 0x000fc80003f64270 */
[C---:B------:R-:W-:Y:S02]  /*6490*/  ISETP.GT.AND P5, PT, R66.reuse, RZ, P3 ;  /* 0x000000ff4200720c */ /* 0x040fe40001fa4270 */
[----:B------:R-:W-:Y:S02]  /*64a0*/  ISETP.GT.AND P6, PT, R66, 0x1, P3 ;  /* 0x000000014200780c */ /* 0x000fe40001fc4270 */
[C---:B------:R-:W-:Y:S02]  /*64b0*/  ISETP.LT.OR P5, PT, R64.reuse, 0x1, P5 ;  /* 0x000000014000780c */ /* 0x040fe40002fa1670 */
[----:B------:R-:W-:Y:S02]  /*64c0*/  ISETP.LT.OR P6, PT, R64, 0x2, P6 ;  /* 0x000000024000780c */ /* 0x000fe400037c1670 */
[----:B------:R-:W-:Y:S02]  /*64d0*/  FSEL R201, R10, -INF , !P5 ;  /* 0xff8000000ac97808 */ /* 0x000fe40006800000 */
[----:B------:R-:W-:-:S02]  /*64e0*/  FSEL R189, R164, -INF , !P6 ;  /* 0xff800000a4bd7808 */ /* 0x000fc40007000000 */
[C---:B------:R-:W-:Y:S02]  /*64f0*/  ISETP.GT.AND P4, PT, R66.reuse, 0x8, P3 ;  /* 0x000000084200780c */ /* 0x040fe40001f84270 */
[C---:B------:R-:W-:Y:S02]  /*6500*/  ISETP.GT.AND P5, PT, R66.reuse, 0x9, P3 ;  /* 0x000000094200780c */ /* 0x040fe40001fa4270 */
[----:B------:R-:W-:Y:S02]  /*6510*/  ISETP.GT.AND P6, PT, R66, 0x10, P3 ;  /* 0x000000104200780c */ /* 0x000fe40001fc4270 */
[C---:B------:R-:W-:Y:S02]  /*6520*/  ISETP.LT.OR P4, PT, R64.reuse, 0x9, P4 ;  /* 0x000000094000780c */ /* 0x040fe40002781670 */
[C---:B------:R-:W-:Y:S02]  /*6530*/  ISETP.LT.OR P5, PT, R64.reuse, 0xa, P5 ;  /* 0x0000000a4000780c */ /* 0x040fe40002fa1670 */
[----:B------:R-:W-:-:S02]  /*6540*/  ISETP.LT.OR P6, PT, R64, 0x11, P6 ;  /* 0x000000114000780c */ /* 0x000fc400037c1670 */
[----:B------:R-:W-:Y:S02]  /*6550*/  FSEL R193, R165, -INF , !P4 ;  /* 0xff800000a5c17808 */ /* 0x000fe40006000000 */
[----:B------:R-:W-:Y:S02]  /*6560*/  FSEL R205, R166, -INF , !P5 ;  /* 0xff800000a6cd7808 */ /* 0x000fe40006800000 */
[----:B------:R-:W-:Y:S02]  /*6570*/  FSEL R203, R167, -INF , !P6 ;  /* 0xff800000a7cb7808 */ /* 0x000fe40007000000 */
[C---:B------:R-:W-:Y:S02]  /*6580*/  ISETP.GT.AND P4, PT, R66.reuse, 0x11, P3 ;  /* 0x000000114200780c */ /* 0x040fe40001f84270 */
[C---:B------:R-:W-:Y:S02]  /*6590*/  ISETP.GT.AND P5, PT, R66.reuse, 0x18, P3 ;  /* 0x000000184200780c */ /* 0x040fe40001fa4270 */
[----:B------:R-:W-:-:S02]  /*65a0*/  ISETP.GT.AND P6, PT, R66, 0x19, P3 ;  /* 0x000000194200780c */ /* 0x000fc40001fc4270 */
[C---:B------:R-:W-:Y:S02]  /*65b0*/  ISETP.LT.OR P4, PT, R64.reuse, 0x12, P4 ;  /* 0x000000124000780c */ /* 0x040fe40002781670 */
[C---:B------:R-:W-:Y:S02]  /*65c0*/  ISETP.LT.OR P5, PT, R64.reuse, 0x19, P5 ;  /* 0x000000194000780c */ /* 0x040fe40002fa1670 */
[----:B------:R-:W-:Y:S02]  /*65d0*/  ISETP.LT.OR P6, PT, R64, 0x1a, P6 ;  /* 0x0000001a4000780c */ /* 0x000fe400037c1670 */
[----:B------:R-:W-:Y:S02]  /*65e0*/  FSEL R199, R180, -INF , !P4 ;  /* 0xff800000b4c77808 */ /* 0x000fe40006000000 */
        /* <DEDUP_REMOVED lines=28> */
[----:B------:R-:W-:Y:S01]  /*67b0*/  FSEL R83, R54, -INF , !P6 ;  /* 0xff80000036537808 */ /* 0x000fe20007000000 */
[----:B------:R-:W-:Y:S01]  /*67c0*/  IMAD.IADD R54, R4, 0x1, R82 ;  /* 0x0000000104367824 */ /* 0x000fe200078e0252 */
[C---:B------:R-:W-:Y:S02]  /*67d0*/  ISETP.GT.AND P4, PT, R66.reuse, 0x41, P3 ;  /* 0x000000414200780c */ /* 0x040fe40001f84270 */
[C---:B------:R-:W-:Y:S02]  /*67e0*/  ISETP.GT.AND P5, PT, R66.reuse, 0x48, P3 ;  /* 0x000000484200780c */ /* 0x040fe40001fa4270 */
[----:B------:R-:W-:-:S02]  /*67f0*/  ISETP.GT.AND P6, PT, R66, 0x49, P3 ;  /* 0x000000494200780c */ /* 0x000fc40001fc4270 */
[C---:B------:R-:W-:Y:S02]  /*6800*/  ISETP.LT.OR P4, PT, R64.reuse, 0x42, P4 ;  /* 0x000000424000780c */ /* 0x040fe40002781670 */
[C---:B------:R-:W-:Y:S02]  /*6810*/  ISETP.LT.OR P5, PT, R64.reuse, 0x49, P5 ;  /* 0x000000494000780c */ /* 0x040fe40002fa1670 */
[----:B------:R-:W-:Y:S02]  /*6820*/  ISETP.LT.OR P6, PT, R64, 0x4a, P6 ;  /* 0x0000004a4000780c */ /* 0x000fe400037c1670 */
[----:B------:R-:W-:Y:S02]  /*6830*/  FSEL R81, R55, -INF , !P4 ;  /* 0xff80000037517808 */ /* 0x000fe40006000000 */
[----:B------:R-:W-:Y:S01]  /*6840*/  FSEL R79, R56, -INF , !P5 ;  /* 0xff800000384f7808 */ /* 0x000fe20006800000 */
[----:B------:R-:W-:Y:S01]  /*6850*/  IMAD.IADD R56, R4, 0x1, R86 ;  /* 0x0000000104387824 */ /* 0x000fe200078e0256 */
        /* <DEDUP_REMOVED lines=36> */
[----:B------:R-:W-:Y:S01]  /*6aa0*/  FSEL R53, R74, -INF , !P6 ;  /* 0xff8000004a357808 */ /* 0x000fe20007000000 */
[----:B------:R-:W-:Y:S06]  /*6ab0*/  @!P2 BRA `(.L_x_911) ;  /* 0x000000000058a947 */ /* 0x000fec0003800000 */
[----:B------:R-:W-:Y:S01]  /*6ac0*/  IMAD.IADD R153, R173, 0x1, R4 ;  /* 0x00000001ad997824 */ /* 0x000fe200078e0204 */
[----:B------:R-:W-:Y:S04]  /*6ad0*/  BSSY B0, `(.L_x_912) ;  /* 0x0000010000007945 */ /* 0x000fe80003800000 */
[----:B------:R-:W-:-:S13]  /*6ae0*/  ISETP.GT.AND P4, PT, R153, -0x1, PT ;  /* 0xffffffff9900780c */ /* 0x000fda0003f84270 */
        /* <DEDUP_REMOVED lines=9> */
.L_x_913:
[----:B------:R-:W-:-:S05]  /*6b80*/  IMAD.U32 R10, RZ, RZ, UR30 ;  /* 0x0000001eff0a7e24 */ /* 0x000fca000f8e00ff */
[----:B------:R-:W-:-:S13]  /*6b90*/  ISETP.NE.AND P4, PT, R10, 0x1, PT ;  /* 0x000000010a00780c */ /* 0x000fda0003f85270 */
[----:B------:R-:W1:Y:S02]  /*6ba0*/  @P4 LDC.64 R34, c[0x0][0x9e8] ;  /* 0x00027a00ff224b82 */ /* 0x000e640000000a00 */
[----:B-1----:R-:W-:-:S05]  /*6bb0*/  @P4 IMAD.HI.U32 R34, R153, R34, RZ ;  /* 0x0000002299224227 */ /* 0x002fca00078e00ff */
[----:B------:R-:W-:-:S07]  /*6bc0*/  @P4 SHF.R.U32.HI R153, RZ, R35, R34 ;  /* 0x00000023ff994219 */ /* 0x000fce0000011622 */
.L_x_914:
[----:B------:R-:W-:Y:S05]  /*6bd0*/  BSYNC B0 ;  /* 0x0000000000007941 */ /* 0x000fea0003800000 */
.L_x_912:
[----:B------:R-:W-:-:S04]  /*6be0*/  IMAD R153, R153, R10, -R78 ;  /* 0x0000000a99997224 */ /* 0x000fc800078e0a4e */
[----:B------:R-:W-:-:S05]  /*6bf0*/  IMAD R153, R16, -0x2, R153 ;  /* 0xfffffffe10997824 */ /* 0x000fca00078e0299 */
[----:B------:R-:W-:Y:S02]  /*6c00*/  VIADDMNMX R54, R153, R10, R54, PT ;  /* 0x0000000a99367246 */ /* 0x000fe40003800136 */
[----:B------:R-:W-:-:S07]  /*6c10*/  VIMNMX R56, R56, R153, !PT ;  /* 0x0000009938387248 */ /* 0x000fce0007fe0100 */
.L_x_911:
[----:B------:R-:W-:Y:S02]  /*6c20*/  FMNMX.FTZ R10, R201, R9, !PT ;  /* 0x00000009c90a7209 */ /* 0x000fe40007810000 */
[----:B------:R-:W-:Y:S02]  /*6c30*/  ISETP.GT.AND P5, PT, R56, 0x8, P3 ;  /* 0x000000083800780c */ /* 0x000fe40001fa4270 */
[----:B------:R-:W-:Y:S02]  /*6c40*/  FMNMX.FTZ R10, R189, R10, !PT ;  /* 0x0000000abd0a7209 */ /* 0x000fe40007810000 */
[----:B------:R-:W-:Y:S02]  /*6c50*/  ISETP.LT.OR P5, PT, R54, 0x9, P5 ;  /* 0x000000093600780c */ /* 0x000fe40002fa1670 */
[----:B------:R-:W-:Y:S02]  /*6c60*/  FMNMX.FTZ R10, R193, R10, !PT ;  /* 0x0000000ac10a7209 */ /* 0x000fe40007810000 */
[----:B------:R-:W-:-:S02]  /*6c70*/  FSEL R155, R15, -INF , !P5 ;  /* 0xff8000000f9b7808 */ /* 0x000fc40006800000 */
[----:B------:R-:W-:Y:S02]  /*6c80*/  FMNMX.FTZ R10, R205, R10, !PT ;  /* 0x0000000acd0a7209 */ /* 0x000fe40007810000 */
[----:B------:R-:W-:Y:S02]  /*6c90*/  ISETP.GT.AND P5, PT, R56, 0x11, P3 ;  /* 0x000000113800780c */ /* 0x000fe40001fa4270 */
[----:B------:R-:W-:Y:S02]  /*6ca0*/  FMNMX.FTZ R10, R203, R10, !PT ;  /* 0x0000000acb0a7209 */ /* 0x000fe40007810000 */
[----:B------:R-:W-:Y:S02]  /*6cb0*/  ISETP.LT.OR P5, PT, R54, 0x12, P5 ;  /* 0x000000123600780c */ /* 0x000fe40002fa1670 */
[----:B------:R-:W-:Y:S02]  /*6cc0*/  FMNMX.FTZ R10, R199, R10, !PT ;  /* 0x0000000ac70a7209 */ /* 0x000fe40007810000 */
[----:B------:R-:W-:-:S02]  /*6cd0*/  ISETP.GT.AND P6, PT, R56, 0x1, P3 ;  /* 0x000000013800780c */ /* 0x000fc40001fc4270 */
[----:B------:R-:W-:Y:S02]  /*6ce0*/  FMNMX.FTZ R10, R197, R10, !PT ;  /* 0x0000000ac50a7209 */ /* 0x000fe40007810000 */
[----:B------:R-:W-:Y:S02]  /*6cf0*/  FSEL R161, R24, -INF , !P5 ;  /* 0xff80000018a17808 */ /* 0x000fe40006800000 */
[----:B------:R-:W-:Y:S02]  /*6d00*/  FMNMX.FTZ R10, R195, R10, !PT ;  /* 0x0000000ac30a7209 */ /* 0x000fe40007810000 */
[----:B------:R-:W-:Y:S02]  /*6d10*/  ISETP.GT.AND P5, PT, R56, 0x19, P3 ;  /* 0x000000193800780c */ /* 0x000fe40001fa4270 */
[----:B------:R-:W-:Y:S02]  /*6d20*/  FMNMX.FTZ R10, R191, R10, !PT ;  /* 0x0000000abf0a7209 */ /* 0x000fe40007810000 */
[----:B------:R-:W-:-:S02]  /*6d30*/  ISETP.LT.OR P6, PT, R54, 0x2, P6 ;  /* 0x000000023600780c */ /* 0x000fc400037c1670 */
[----:B------:R-:W-:Y:S02]  /*6d40*/  FMNMX.FTZ R10, R187, R10, !PT ;  /* 0x0000000abb0a7209 */ /* 0x000fe40007810000 */
[----:B------:R-:W-:Y:S02]  /*6d50*/  ISETP.LT.OR P5, PT, R54, 0x1a, P5 ;  /* 0x0000001a3600780c */ /* 0x000fe40002fa1670 */
[----:B------:R-:W-:Y:S02]  /*6d60*/  FMNMX.FTZ R10, R181, R10, !PT ;  /* 0x0000000ab50a7209 */ /* 0x000fe40007810000 */
[----:B------:R-:W-:Y:S02]  /*6d70*/  FSEL R153, R13, -INF , !P6 ;  /* 0xff8000000d997808 */ /* 0x000fe40007000000 */
        /* <DEDUP_REMOVED lines=17> */
[----:B------:R-:W-:Y:S02]  /*6e90*/  ISETP.GT.AND P5, PT, R56, RZ, P3 ;  /* 0x000000ff3800720c */ /* 0x000fe40001fa4270 */
        /* <DEDUP_REMOVED lines=16> */
[----:B------:R-:W-:-:S04]  /*6fa0*/  FMNMX.FTZ R10, R55, R10, !PT ;  /* 0x0000000a370a7209 */ /* 0x000fc80007810000 */
[----:B------:R-:W-:-:S04]  /*6fb0*/  FMNMX.FTZ R10, R61, R10, !PT ;  /* 0x0000000a3d0a7209 */ /* 0x000fc80007810000 */
[----:B------:R-:W-:-:S04]  /*6fc0*/  FMNMX.FTZ R10, R57, R10, !PT ;  /* 0x0000000a390a7209 */ /* 0x000fc80007810000 */
[----:B------:R-:W-:Y:S02]  /*6fd0*/  FMNMX.FTZ R34, R53, R10, !PT ;  /* 0x0000000a35227209 */ /* 0x000fe40007810000 */
[----:B------:R-:W1:Y:S03]  /*6fe0*/  LDC R10, c[0x0][0x988] ;  /* 0x00026200ff0a7b82 */ /* 0x000e660000000800 */
[----:B------:R-:W2:Y:S02]  /*6ff0*/  SHFL.BFLY PT, R35, R34, 0x2, 0x1f ;  /* 0x0c401f0022237f89 */ /* 0x000ea400000e0000 */
[----:B--2---:R-:W-:-:S05]  /*7000*/  FMNMX.FTZ R58, R34, R35, !PT ;  /* 0x00000023223a7209 */ /* 0x004fca0007810000 */
[----:B------:R-:W2:Y:S02]  /*7010*/  SHFL.BFLY PT, R35, R58, 0x1, 0x1f ;  /* 0x0c201f003a237f89 */ /* 0x000ea400000e0000 */
[----:B--2---:R-:W-:-:S04]  /*7020*/  FMNMX.FTZ R35, R58, R35, !PT ;  /* 0x000000233a237209 */ /* 0x004fc80007810000 */
[C---:B------:R-:W-:Y:S01]  /*7030*/  FSETP.NEU.FTZ.AND P6, PT, R35.reuse, -INF , PT ;  /* 0xff8000002300780b */ /* 0x040fe20003fdd000 */
[----:B-1----:R-:W-:-:S05]  /*7040*/  FFMA.FTZ R34, R35, R10, -8 ;  /* 0xc100000023227423 */ /* 0x002fca000001000a */
[----:B------:R-:W-:-:S05]  /*7050*/  FSEL R34, R34, RZ, P6 ;  /* 0x000000ff22227208 */ /* 0x000fca0003000000 */
[-CC-:B------:R-:W-:Y:S01]  /*7060*/  FFMA.FTZ R13, R201, R10.reuse, -R34.reuse ;  /* 0x0000000ac90d7223 */ /* 0x180fe20000010822 */
[----:B------:R-:W-:Y:S01]  /*7070*/  FSEL R201, R2, -INF , !P5 ;  /* 0xff80000002c97808 */ /* 0x000fe20006800000 */
[-CC-:B------:R-:W-:Y:S01]  /*7080*/  FFMA.FTZ R20, R189, R10.reuse, -R34.reuse ;  /* 0x0000000abd147223 */ /* 0x180fe20000010822 */
[----:B------:R-:W-:Y:S01]  /*7090*/  FSEL R189, R28, -INF , !P4 ;  /* 0xff8000001cbd7808 */ /* 0x000fe20006000000 */
[--C-:B------:R-:W-:Y:S01]  /*70a0*/  FFMA.FTZ R15, R193, R10, -R34.reuse ;  /* 0x0000000ac10f7223 */ /* 0x100fe20000010822 */
[----:B------:R-:W-:Y:S01]  /*70b0*/  FMNMX.FTZ R24, R201, R8, !PT ;  /* 0x00000008c9187209 */ /* 0x000fe20007810000 */
[-CC-:B------:R-:W-:Y:S01]  /*70c0*/  FFMA.FTZ R28, R199, R10.reuse, -R34.reuse ;  /* 0x0000000ac71c7223 */ /* 0x180fe20000010822 */
[----:B------:R-:W-:Y:S01]  /*70d0*/  ISETP.GT.AND P4, PT, R56, 0x28, P3 ;  /* 0x000000283800780c */ /* 0x000fe20001f84270 */
        /* <DEDUP_REMOVED lines=11> */
[C---:B------:R-:W-:Y:S01]  /*7190*/  ISETP.GT.AND P4, PT, R56.reuse, 0x29, P3 ;  /* 0x000000293800780c */ /* 0x040fe20001f84270 */
[----:B------:R1:W-:Y:S01]  /*71a0*/  MUFU.EX2 R24, R28 ;  /* 0x0000001c00187308 */ /* 0x0003e20000000800 */
[----:B------:R-:W-:Y:S01]  /*71b0*/  FMNMX.FTZ R26, R159, R26, !PT ;  /* 0x0000001a9f1a7209 */ /* 0x000fe20007810000 */
[-CC-:B------:R-:W-:Y:S01]  /*71c0*/  FFMA.FTZ R59, R59, R10.reuse, -R34.reuse ;  /* 0x0000000a3b3b7223 */ /* 0x180fe20000010822 */
[----:B------:R-:W-:Y:S01]  /*71d0*/  ISETP.GT.AND P5, PT, R56, 0x30, P3 ;  /* 0x000000303800780c */ /* 0x000fe20001fa4270 */
[----:B------:R-:W-:Y:S01]  /*71e0*/  FFMA.FTZ R61, R61, R10, -R34 ;  /* 0x0000000a3d3d7223 */ /* 0x000fe20000010822 */
[----:B------:R-:W-:-:S02]  /*71f0*/  FMNMX.FTZ R26, R161, R26, !PT ;  /* 0x0000001aa11a7209 */ /* 0x000fc40007810000 */
[C---:B------:R-:W-:Y:S01]  /*7200*/  ISETP.LT.OR P4, PT, R54.reuse, 0x2a, P4 ;  /* 0x0000002a3600780c */ /* 0x040fe20002781670 */
[----:B------:R-:W-:Y:S01]  /*7210*/  MUFU.EX2 R13, R13 ;  /* 0x0000000d000d7308 */ /* 0x000fe20000000800 */
[----:B------:R-:W-:Y:S02]  /*7220*/  FMNMX.FTZ R26, R165, R26, !PT ;  /* 0x0000001aa51a7209 */ /* 0x000fe40007810000 */
[----:B------:R-:W-:Y:S02]  /*7230*/  ISETP.LT.OR P5, PT, R54, 0x31, P5 ;  /* 0x000000313600780c */ /* 0x000fe40002fa1670 */
[----:B-1----:R-:W-:Y:S02]  /*7240*/  FMNMX.FTZ R28, R167, R26, !PT ;  /* 0x0000001aa71c7209 */ /* 0x002fe40007810000 */
[----:B------:R-:W-:Y:S01]  /*7250*/  FSEL R29, R29, -INF , !P4 ;  /* 0xff8000001d1d7808 */ /* 0x000fe20006000000 */
[----:B------:R-:W-:Y:S01]  /*7260*/  MUFU.EX2 R20, R20 ;  /* 0x0000001400147308 */ /* 0x000fe20000000800 */
[----:B------:R-:W-:-:S02]  /*7270*/  ISETP.GT.AND P4, PT, R56, 0x31, P3 ;  /* 0x000000313800780c */ /* 0x000fc40001f84270 */
[----:B------:R-:W-:Y:S02]  /*7280*/  FMNMX.FTZ R28, R189, R28, !PT ;  /* 0x0000001cbd1c7209 */ /* 0x000fe40007810000 */
[----:B------:R-:W-:Y:S02]  /*7290*/  FSEL R31, R31, -INF , !P5 ;  /* 0xff8000001f1f7808 */ /* 0x000fe40006800000 */
[----:B------:R-:W-:Y:S01]  /*72a0*/  ISETP.GT.AND P5, PT, R56, 0x38, P3 ;  /* 0x000000383800780c */ /* 0x000fe20001fa4270 */
[----:B------:R-:W-:Y:S01]  /*72b0*/  MUFU.EX2 R15, R15 ;  /* 0x0000000f000f7308 */ /* 0x000fe20000000800 */
[C---:B------:R-:W-:Y:S02]  /*72c0*/  ISETP.LT.OR P4, PT, R54.reuse, 0x32, P4 ;  /* 0x000000323600780c */ /* 0x040fe40002781670 */
[----:B------:R-:W-:Y:S02]  /*72d0*/  FMNMX.FTZ R30, R27, R28, !PT ;  /* 0x0000001c1b1e7209 */ /* 0x000fe40007810000 */
[----:B------:R-:W-:-:S02]  /*72e0*/  ISETP.LT.OR P5, PT, R54, 0x39, P5 ;  /* 0x000000393600780c */ /* 0x000fc40002fa1670 */
[----:B------:R-:W-:Y:S01]  /*72f0*/  FSEL R199, R32, -INF , !P4 ;  /* 0xff80000020c77808 */ /* 0x000fe20006000000 */
[----:B------:R-:W-:-:S01]  /*7300*/  FFMA.FTZ R32, R195, R10, -R34 ;  /* 0x0000000ac3207223 */ /* 0x000fc20000010822 */
[----:B------:R-:W-:Y:S01]  /*7310*/  FMNMX.FTZ R30, R193, R30, !PT ;  /* 0x0000001ec11e7209 */ /* 0x000fe20007810000 */
[----:B------:R-:W-:Y:S01]  /*7320*/  MUFU.EX2 R2, R2 ;  /* 0x0000000200027308 */ /* 0x000fe20000000800 */
[C---:B------:R-:W-:Y:S02]  /*7330*/  ISETP.GT.AND P4, PT, R56.reuse, 0x39, P3 ;  /* 0x000000393800780c */ /* 0x040fe40001f84270 */
[----:B------:R-:W-:Y:S02]  /*7340*/  FSEL R33, R33, -INF , !P5 ;  /* 0xff80000021217808 */ /* 0x000fe40006800000 */
[----:B------:R-:W-:Y:S02]  /*7350*/  FMNMX.FTZ R30, R29, R30, !PT ;  /* 0x0000001e1d1e7209 */ /* 0x000fe40007810000 */
[----:B------:R-:W-:Y:S01]  /*7360*/  ISETP.GT.AND P5, PT, R56, 0x40, P3 ;  /* 0x000000403800780c */ /* 0x000fe20001fa4270 */
[----:B------:R1:W-:Y:S01]  /*7370*/  MUFU.EX2 R26, R32 ;  /* 0x00000020001a7308 */ /* 0x0003e20000000800 */
[----:B------:R-:W-:-:S02]  /*7380*/  ISETP.LT.OR P4, PT, R54, 0x3a, P4 ;  /* 0x0000003a3600780c */ /* 0x000fc40002781670 */
[----:B------:R-:W-:Y:S02]  /*7390*/  FMNMX.FTZ R30, R31, R30, !PT ;  /* 0x0000001e1f1e7209 */ /* 0x000fe40007810000 */
[----:B------:R-:W-:Y:S02]  /*73a0*/  ISETP.LT.OR P5, PT, R54, 0x41, P5 ;  /* 0x000000413600780c */ /* 0x000fe40002fa1670 */
[----:B------:R-:W-:Y:S01]  /*73b0*/  FSEL R197, R36, -INF , !P4 ;  /* 0xff80000024c57808 */ /* 0x000fe20006000000 */
[----:B------:R-:W-:-:S01]  /*73c0*/  FFMA.FTZ R36, R191, R10, -R34 ;  /* 0x0000000abf247223 */ /* 0x000fc20000010822 */
[----:B------:R-:W-:Y:S01]  /*73d0*/  ISETP.GT.AND P4, PT, R56, 0x41, P3 ;  /* 0x000000413800780c */ /* 0x000fe20001f84270 */
[----:B------:R-:W-:Y:S01]  /*73e0*/  MUFU.EX2 R21, R21 ;  /* 0x0000001500157308 */ /* 0x000fe20000000800 */
[----:B-1----:R-:W-:Y:S02]  /*73f0*/  FMNMX.FTZ R32, R199, R30, !PT ;  /* 0x0000001ec7207209 */ /* 0x002fe40007810000 */
[----:B------:R-:W-:Y:S01]  /*7400*/  FSEL R195, R37, -INF , !P5 ;  /* 0xff80000025c37808 */ /* 0x000fe20006800000 */
[----:B------:R-:W-:-:S01]  /*7410*/  FFMA.FTZ R37, R187, R10, -R34 ;  /* 0x0000000abb257223 */ /* 0x000fc20000010822 */
[----:B------:R-:W-:-:S02]  /*7420*/  ISETP.GT.AND P5, PT, R56, 0x48, P3 ;  /* 0x000000483800780c */ /* 0x000fc40001fa4270 */
[C---:B------:R-:W-:Y:S01]  /*7430*/  ISETP.LT.OR P4, PT, R54.reuse, 0x42, P4 ;  /* 0x000000423600780c */ /* 0x040fe20002781670 */
[----:B------:R1:W-:Y:S01]  /*7440*/  MUFU.EX2 R28, R36 ;  /* 0x00000024001c7308 */ /* 0x0003e20000000800 */
[----:B------:R-:W-:Y:S02]  /*7450*/  FMNMX.FTZ R32, R33, R32, !PT ;  /* 0x0000002021207209 */ /* 0x000fe40007810000 */
[----:B------:R-:W-:Y:S02]  /*7460*/  ISETP.LT.OR P5, PT, R54, 0x49, P5 ;  /* 0x000000493600780c */ /* 0x000fe40002fa1670 */
[----:B------:R-:W-:Y:S01]  /*7470*/  FSEL R191, R38, -INF , !P4 ;  /* 0xff80000026bf7808 */ /* 0x000fe20006000000 */
[--C-:B------:R-:W-:Y:S01]  /*7480*/  FFMA.FTZ R38, R183, R10, -R34.reuse ;  /* 0x0000000ab7267223 */ /* 0x100fe20000010822 */
[----:B------:R-:W-:Y:S01]  /*7490*/  ISETP.GT.AND P4, PT, R56, 0x49, P3 ;  /* 0x000000493800780c */ /* 0x000fe20001f84270 */
[----:B------:R-:W-:Y:S01]  /*74a0*/  MUFU.EX2 R25, R25 ;  /* 0x0000001900197308 */ /* 0x000fe20000000800 */
[----:B------:R-:W-:Y:S01]  /*74b0*/  FMNMX.FTZ R32, R197, R32, !PT ;  /* 0x00000020c5207209 */ /* 0x000fe20007810000 */
[----:B-1----:R-:W-:Y:S01]  /*74c0*/  FFMA.FTZ R36, R181, R10, -R34 ;  /* 0x0000000ab5247223 */ /* 0x002fe20000010822 */
[----:B------:R-:W-:-:S02]  /*74d0*/  FSEL R39, R39, -INF , !P5 ;  /* 0xff80000027277808 */ /* 0x000fc40006800000 */
[----:B------:R-:W-:Y:S02]  /*74e0*/  ISETP.GT.AND P5, PT, R56, 0x50, P3 ;  /* 0x000000503800780c */ /* 0x000fe40001fa4270 */
[C---:B------:R-:W-:Y:S01]  /*74f0*/  ISETP.LT.OR P4, PT, R54.reuse, 0x4a, P4 ;  /* 0x0000004a3600780c */ /* 0x040fe20002781670 */
[----:B------:R1:W-:Y:S01]  /*7500*/  MUFU.EX2 R30, R36 ;  /* 0x00000024001e7308 */ /* 0x0003e20000000800 */
[----:B------:R-:W-:Y:S02]  /*7510*/  FMNMX.FTZ R32, R195, R32, !PT ;  /* 0x00000020c3207209 */ /* 0x000fe40007810000 */
[----:B------:R-:W-:Y:S02]  /*7520*/  ISETP.LT.OR P5, PT, R54, 0x51, P5 ;  /* 0x000000513600780c */ /* 0x000fe40002fa1670 */
[----:B------:R-:W-:Y:S01]  /*7530*/  FSEL R187, R40, -INF , !P4 ;  /* 0xff80000028bb7808 */ /* 0x000fe20006000000 */
[----:B------:R-:W-:Y:S01]  /*7540*/  FFMA.FTZ R40, R87, R10, -R34 ;  /* 0x0000000a57287223 */ /* 0x000fe20000010822 */
[----:B------:R-:W-:Y:S01]  /*7550*/  ISETP.GT.AND P4, PT, R56, 0x51, P3 ;  /* 0x000000513800780c */ /* 0x000fe20001f84270 */
[----:B------:R-:W-:Y:S01]  /*7560*/  MUFU.EX2 R37, R37 ;  /* 0x0000002500257308 */ /* 0x000fe20000000800 */
[----:B-1----:R-:W-:-:S02]  /*7570*/  FMNMX.FTZ R36, R191, R32, !PT ;  /* 0x00000020bf247209 */ /* 0x002fc40007810000 */
[----:B------:R-:W-:Y:S01]  /*7580*/  FSEL R181, R41, -INF , !P5 ;  /* 0xff80000029b57808 */ /* 0x000fe20006800000 */
[----:B------:R-:W-:-:S01]  /*7590*/  FFMA.FTZ R41, R163, R10, -R34 ;  /* 0x0000000aa3297223 */ /* 0x000fc20000010822 */
[----:B------:R-:W-:Y:S02]  /*75a0*/  ISETP.GT.AND P5, PT, R56, 0x58, P3 ;  /* 0x000000583800780c */ /* 0x000fe40001fa4270 */
[C---:B------:R-:W-:Y:S01]  /*75b0*/  ISETP.LT.OR P4, PT, R54.reuse, 0x52, P4 ;  /* 0x000000523600780c */ /* 0x040fe20002781670 */
[----:B------:R1:W-:Y:S01]  /*75c0*/  MUFU.EX2 R32, R38 ;  /* 0x0000002600207308 */ /* 0x0003e20000000800 */
[----:B------:R-:W-:Y:S02]  /*75d0*/  FMNMX.FTZ R36, R39, R36, !PT ;  /* 0x0000002427247209 */ /* 0x000fe40007810000 */
[----:B------:R-:W-:Y:S02]  /*75e0*/  ISETP.LT.OR P5, PT, R54, 0x59, P5 ;  /* 0x000000593600780c */ /* 0x000fe40002fa1670 */
[----:B------:R-:W-:Y:S01]  /*75f0*/  FSEL R163, R42, -INF , !P4 ;  /* 0xff8000002aa37808 */ /* 0x000fe20006000000 */
[----:B------:R-:W-:Y:S01]  /*7600*/  FFMA.FTZ R42, R185, R10, -R34 ;  /* 0x0000000ab92a7223 */ /* 0x000fe20000010822 */
[----:B------:R-:W-:Y:S01]  /*7610*/  FMNMX.FTZ R36, R187, R36, !PT ;  /* 0x00000024bb247209 */ /* 0x000fe20007810000 */
[----:B------:R-:W-:Y:S01]  /*7620*/  MUFU.EX2 R41, R41 ;  /* 0x0000002900297308 */ /* 0x000fe20000000800 */
[----:B------:R-:W-:-:S02]  /*7630*/  ISETP.GT.AND P4, PT, R56, 0x59, P3 ;  /* 0x000000593800780c */ /* 0x000fc40001f84270 */
[----:B------:R-:W-:Y:S02]  /*7640*/  FSEL R43, R43, -INF , !P5 ;  /* 0xff8000002b2b7808 */ /* 0x000fe40006800000 */
[----:B------:R-:W-:Y:S02]  /*7650*/  FMNMX.FTZ R36, R181, R36, !PT ;  /* 0x00000024b5247209 */ /* 0x000fe40007810000 */
[----:B------:R-:W-:Y:S01]  /*7660*/  ISETP.GT.AND P5, PT, R56, 0x60, P3 ;  /* 0x000000603800780c */ /* 0x000fe20001fa4270 */
[----:B------:R-:W-:Y:S01]  /*7670*/  MUFU.EX2 R85, R85 ;  /* 0x0000005500557308 */ /* 0x000fe20000000800 */
[C---:B------:R-:W-:Y:S02]  /*7680*/  ISETP.LT.OR P4, PT, R54.reuse, 0x5a, P4 ;  /* 0x0000005a3600780c */ /* 0x040fe40002781670 */
[----:B-1----:R-:W-:Y:S02]  /*7690*/  FMNMX.FTZ R38, R163, R36, !PT ;  /* 0x00000024a3267209 */ /* 0x002fe40007810000 */
[----:B------:R-:W-:-:S02]  /*76a0*/  ISETP.LT.OR P5, PT, R54, 0x61, P5 ;  /* 0x000000613600780c */ /* 0x000fc40002fa1670 */
[----:B------:R-:W-:Y:S01]  /*76b0*/  FSEL R183, R44, -INF , !P4 ;  /* 0xff8000002cb77808 */ /* 0x000fe20006000000 */
[----:B------:R1:W-:Y:S01]  /*76c0*/  MUFU.EX2 R36, R42 ;  /* 0x0000002a00247308 */ /* 0x0003e20000000800 */
[C---:B------:R-:W-:Y:S01]  /*76d0*/  ISETP.GT.AND P4, PT, R56.reuse, 0x61, P3 ;  /* 0x000000613800780c */ /* 0x040fe20001f84270 */
[--C-:B------:R-:W-:Y:S01]  /*76e0*/  FFMA.FTZ R44, R79, R10, -R34.reuse ;  /* 0x0000000a4f2c7223 */ /* 0x100fe20000010822 */
[----:B------:R-:W-:Y:S02]  /*76f0*/  FMNMX.FTZ R38, R43, R38, !PT ;  /* 0x000000262b267209 */ /* 0x000fe40007810000 */
[----:B------:R-:W-:Y:S02]  /*7700*/  FSEL R87, R45, -INF , !P5 ;  /* 0xff8000002d577808 */ /* 0x000fe40006800000 */
[----:B------:R-:W-:Y:S01]  /*7710*/  ISETP.GT.AND P5, PT, R56, 0x68, P3 ;  /* 0x000000683800780c */ /* 0x000fe20001fa4270 */
[----:B------:R2:W-:Y:S01]  /*7720*/  MUFU.EX2 R45, R40 ;  /* 0x00000028002d7308 */ /* 0x0005e20000000800 */
[C---:B------:R-:W-:Y:S01]  /*7730*/  ISETP.LT.OR P4, PT, R54.reuse, 0x62, P4 ;  /* 0x000000623600780c */ /* 0x040fe20002781670 */
[--C-:B-1----:R-:W-:Y:S01]  /*7740*/  FFMA.FTZ R42, R83, R10, -R34.reuse ;  /* 0x0000000a532a7223 */ /* 0x102fe20000010822 */
[----:B------:R-:W-:Y:S01]  /*7750*/  FMNMX.FTZ R38, R183, R38, !PT ;  /* 0x00000026b7267209 */ /* 0x000fe20007810000 */
[----:B------:R-:W-:Y:S01]  /*7760*/  FFMA.FTZ R83, R81, R10, -R34 ;  /* 0x0000000a51537223 */ /* 0x000fe20000010822 */
[----:B------:R-:W-:-:S02]  /*7770*/  ISETP.LT.OR P5, PT, R54, 0x69, P5 ;  /* 0x000000693600780c */ /* 0x000fc40002fa1670 */
[----:B------:R-:W-:Y:S01]  /*7780*/  FSEL R185, R46, -INF , !P4 ;  /* 0xff8000002eb97808 */ /* 0x000fe20006000000 */
[----:B------:R-:W-:-:S01]  /*7790*/  FFMA.FTZ R46, R73, R10, -R34 ;  /* 0x0000000a492e7223 */ /* 0x000fc20000010822 */
[C---:B------:R-:W-:Y:S01]  /*77a0*/  ISETP.GT.AND P4, PT, R56.reuse, 0x69, P3 ;  /* 0x000000693800780c */ /* 0x040fe20001f84270 */
[----:B------:R-:W-:Y:S01]  /*77b0*/  MUFU.EX2 R83, R83 ;  /* 0x0000005300537308 */ /* 0x000fe20000000800 */
[----:B------:R-:W-:Y:S02]  /*77c0*/  FMNMX.FTZ R38, R87, R38, !PT ;  /* 0x0000002657267209 */ /* 0x000fe40007810000 */
[----:B------:R-:W-:Y:S02]  /*77d0*/  FSEL R47, R47, -INF , !P5 ;  /* 0xff8000002f2f7808 */ /* 0x000fe40006800000 */
[----:B------:R-:W-:Y:S02]  /*77e0*/  ISETP.GT.AND P5, PT, R56, 0x70, P3 ;  /* 0x000000703800780c */ /* 0x000fe40001fa4270 */
[----:B------:R-:W-:Y:S01]  /*77f0*/  ISETP.LT.OR P4, PT, R54, 0x6a, P4 ;  /* 0x0000006a3600780c */ /* 0x000fe20002781670 */
[----:B------:R-:W-:Y:S01]  /*7800*/  MUFU.EX2 R75, R75 ;  /* 0x0000004b004b7308 */ /* 0x000fe20000000800 */
[----:B--2---:R-:W-:-:S02]  /*7810*/  FMNMX.FTZ R40, R185, R38, !PT ;  /* 0x00000026b9287209 */ /* 0x004fc40007810000 */
[----:B------:R-:W-:Y:S02]  /*7820*/  ISETP.LT.OR P5, PT, R54, 0x71, P5 ;  /* 0x000000713600780c */ /* 0x000fe40002fa1670 */
[----:B------:R-:W-:Y:S02]  /*7830*/  FSEL R203, R48, -INF , !P4 ;  /* 0xff80000030cb7808 */ /* 0x000fe40006000000 */
[C---:B------:R-:W-:Y:S01]  /*7840*/  ISETP.GT.AND P4, PT, R56.reuse, 0x71, P3 ;  /* 0x000000713800780c */ /* 0x040fe20001f84270 */
[----:B------:R1:W-:Y:S01]  /*7850*/  MUFU.EX2 R38, R42 ;  /* 0x0000002a00267308 */ /* 0x0003e20000000800 */
[----:B------:R-:W-:Y:S02]  /*7860*/  FMNMX.FTZ R40, R47, R40, !PT ;  /* 0x000000282f287209 */ /* 0x000fe40007810000 */
[----:B------:R-:W-:Y:S02]  /*7870*/  FSEL R49, R49, -INF , !P5 ;  /* 0xff80000031317808 */ /* 0x000fe40006800000 */
[----:B------:R-:W-:-:S02]  /*7880*/  ISETP.GT.AND P5, PT, R56, 0x78, P3 ;  /* 0x000000783800780c */ /* 0x000fc40001fa4270 */
[----:B------:R-:W-:Y:S01]  /*7890*/  ISETP.LT.OR P4, PT, R54, 0x72, P4 ;  /* 0x000000723600780c */ /* 0x000fe20002781670 */
[----:B------:R-:W-:Y:S01]  /*78a0*/  MUFU.EX2 R46, R46 ;  /* 0x0000002e002e7308 */ /* 0x000fe20000000800 */
[----:B------:R-:W-:Y:S02]  /*78b0*/  FMNMX.FTZ R40, R203, R40, !PT ;  /* 0x00000028cb287209 */ /* 0x000fe40007810000 */
[----:B------:R-:W-:Y:S02]  /*78c0*/  ISETP.GT.AND P3, PT, R56, 0x79, P3 ;  /* 0x000000793800780c */ /* 0x000fe40001f64270 */
[----:B------:R-:W-:Y:S02]  /*78d0*/  ISETP.LT.OR P5, PT, R54, 0x79, P5 ;  /* 0x000000793600780c */ /* 0x000fe40002fa1670 */
[----:B------:R-:W-:Y:S01]  /*78e0*/  FSEL R81, R50, -INF , !P4 ;  /* 0xff80000032517808 */ /* 0x000fe20006000000 */
[----:B------:R-:W-:-:S01]  /*78f0*/  FFMA.FTZ R50, R69, R10, -R34 ;  /* 0x0000000a45327223 */ /* 0x000fc20000010822 */
[----:B------:R-:W-:Y:S01]  /*7900*/  FMNMX.FTZ R40, R49, R40, !PT ;  /* 0x0000002831287209 */ /* 0x000fe20007810000 */
[----:B------:R-:W-:-:S01]  /*7910*/  FFMA.FTZ R69, R77, R10, -R34 ;  /* 0x0000000a4d457223 */ /* 0x000fc20000010822 */
[----:B------:R-:W-:Y:S01]  /*7920*/  ISETP.LT.OR P3, PT, R54, 0x7a, P3 ;  /* 0x0000007a3600780c */ /* 0x000fe20001f61670 */
[----:B------:R-:W-:Y:S01]  /*7930*/  MUFU.EX2 R59, R59 ;  /* 0x0000003b003b7308 */ /* 0x000fe20000000800 */
[----:B------:R-:W-:-:S02]  /*7940*/  FSEL R51, R51, -INF , !P5 ;  /* 0xff80000033337808 */ /* 0x000fc40006800000 */
[----:B-1----:R-:W-:Y:S02]  /*7950*/  FMNMX.FTZ R42, R81, R40, !PT ;  /* 0x00000028512a7209 */ /* 0x002fe40007810000 */
[----:B------:R-:W-:Y:S02]  /*7960*/  FSEL R79, R52, -INF , !P3 ;  /* 0xff800000344f7808 */ /* 0x000fe40005800000 */
[----:B------:R-:W-:Y:S01]  /*7970*/  FMNMX.FTZ R42, R51, R42, !PT ;  /* 0x0000002a332a7209 */ /* 0x000fe20007810000 */
[----:B------:R-:W-:Y:S01]  /*7980*/  MUFU.EX2 R40, R44 ;  /* 0x0000002c00287308 */ /* 0x000fe20000000800 */
[----:B------:R-:W-:Y:S02]  /*7990*/  FSEL R54, R35, RZ, P6 ;  /* 0x000000ff23367208 */ /* 0x000fe40003000000 */
[----:B------:R-:W-:Y:S01]  /*79a0*/  FMNMX.FTZ R48, R79, R42, !PT ;  /* 0x0000002a4f307209 */ /* 0x000fe20007810000 */
[----:B------:R-:W-:-:S01]  /*79b0*/  FFMA.FTZ R42, R65, R10, -R34 ;  /* 0x0000000a412a7223 */ /* 0x000fc20000010822 */
[----:B------:R-:W-:Y:S01]  /*79c0*/  FFMA.FTZ R65, R67, R10, -R34 ;  /* 0x0000000a43417223 */ /* 0x000fe20000010822 */
[----:B------:R-:W-:-:S01]  /*79d0*/  FADD.FTZ R57, -R54, R9 ;  /* 0x0000000936397221 */ /* 0x000fc20000010100 */
[-CC-:B------:R-:W-:Y:S01]  /*79e0*/  FFMA.FTZ R67, R71, R10.reuse, -R34.reuse ;  /* 0x0000000a47437223 */ /* 0x180fe20000010822 */
[----:B------:R-:W1:Y:S01]  /*79f0*/  SHFL.BFLY PT, R205, R48, 0x2, 0x1f ;  /* 0x0c401f0030cd7f89 */ /* 0x000e6200000e0000 */
[----:B------:R2:W-:Y:S01]  /*7a00*/  MUFU.EX2 R44, R50 ;  /* 0x00000032002c7308 */ /* 0x0005e20000000800 */
[----:B------:R-:W-:-:S01]  /*7a10*/  FFMA.FTZ R9, R53, R10, -R34 ;  /* 0x0000000a35097223 */ /* 0x000fc20000010822 */
[----:B------:R-:W-:-:S06]  /*7a20*/  FMUL.FTZ R54, R57, R10 ;  /* 0x0000000a39367220 */ /* 0x000fcc0000410000 */
[----:B------:R-:W3:Y:S01]  /*7a30*/  MUFU.EX2 R54, R54 ;  /* 0x0000003600367308 */ /* 0x000ee20000000800 */
[----:B--2---:R-:W-:-:S07]  /*7a40*/  FFMA.FTZ R50, R55, R10, -R34 ;  /* 0x0000000a37327223 */ /* 0x004fce0000010822 */
[----:B------:R-:W-:Y:S01]  /*7a50*/  MUFU.EX2 R42, R42 ;  /* 0x0000002a002a7308 */ /* 0x000fe20000000800 */
[----:B-1----:R-:W-:Y:S01]  /*7a60*/  FMNMX.FTZ R205, R48, R205, !PT ;  /* 0x000000cd30cd7209 */ /* 0x002fe20007810000 */
[----:B------:R-:W-:-:S06]  /*7a70*/  FFMA.FTZ R48, R63, R10, -R34 ;  /* 0x0000000a3f307223 */ /* 0x000fcc0000010822 */
[----:B------:R-:W-:Y:S01]  /*7a80*/  MUFU.EX2 R65, R65 ;  /* 0x0000004100417308 */ /* 0x000fe20000000800 */
[----:B------:R-:W1:Y:S07]  /*7a90*/  SHFL.BFLY PT, R52, R205, 0x1, 0x1f ;  /* 0x0c201f00cd347f89 */ /* 0x000e6e00000e0000 */
[----:B------:R-:W-:Y:S08]  /*7aa0*/  MUFU.EX2 R67, R67 ;  /* 0x0000004300437308 */ /* 0x000ff00000000800 */
[----:B------:R-:W-:Y:S08]  /*7ab0*/  MUFU.EX2 R69, R69 ;  /* 0x0000004500457308 */ /* 0x000ff00000000800 */
[----:B------:R-:W-:Y:S01]  /*7ac0*/  MUFU.EX2 R48, R48 ;  /* 0x0000003000307308 */ /* 0x000fe20000000800 */
[----:B-1----:R-:W-:-:S04]  /*7ad0*/  FMNMX.FTZ R55, R205, R52, !PT ;  /* 0x00000034cd377209 */ /* 0x002fc80007810000 */
[C---:B------:R-:W-:Y:S01]  /*7ae0*/  FSETP.NEU.FTZ.AND P3, PT, R55.reuse, -INF , PT ;  /* 0xff8000003700780b */ /* 0x040fe20003f7d000 */
[----:B------:R-:W-:-:S02]  /*7af0*/  FFMA.FTZ R34, R55, R10, -8 ;  /* 0xc100000037227423 */ /* 0x000fc4000001000a */
[----:B------:R1:W-:Y:S01]  /*7b00*/  MUFU.EX2 R52, R58 ;  /* 0x0000003a00347308 */ /* 0x0003e20000000800 */
[----:B------:R-:W-:Y:S02]  /*7b10*/  FSEL R73, R55, RZ, P3 ;  /* 0x000000ff37497208 */ /* 0x000fe40001800000 */
[----:B------:R-:W-:-:S03]  /*7b20*/  FSEL R34, R34, RZ, P3 ;  /* 0x000000ff22227208 */ /* 0x000fc60001800000 */
[----:B------:R-:W-:Y:S02]  /*7b30*/  FADD.FTZ R73, -R73, R8 ;  /* 0x0000000849497221 */ /* 0x000fe40000010100 */
[----:B------:R-:W-:Y:S01]  /*7b40*/  MUFU.EX2 R50, R50 ;  /* 0x0000003200327308 */ /* 0x000fe20000000800 */
[----:B------:R-:W-:-:S01]  /*7b50*/  FFMA.FTZ R72, R33, R10, -R34 ;  /* 0x0000000a21487223 */ /* 0x000fc20000010822 */
[-CC-:B------:R-:W-:Y:S01]  /*7b60*/  FFMA.FTZ R56, R201, R10.reuse, -R34.reuse ;  /* 0x0000000ac9387223 */ /* 0x180fe20000010822 */
[-C--:B------:R-:W-:Y:S01]  /*7b70*/  FMUL.FTZ R33, R73, R10.reuse ;  /* 0x0000000a49217220 */ /* 0x080fe20000410000 */
[-CC-:B------:R-:W-:Y:S01]  /*7b80*/  FFMA.FTZ R53, R153, R10.reuse, -R34.reuse ;  /* 0x0000000a99357223 */ /* 0x180fe20000010822 */
[----:B------:R-:W-:-:S01]  /*7b90*/  FFMA.FTZ R57, R155, R10, -R34 ;  /* 0x0000000a9b397223 */ /* 0x000fc20000010822 */
[-CC-:B-1----:R-:W-:Y:S01]  /*7ba0*/  FFMA.FTZ R58, R157, R10.reuse, -R34.reuse ;  /* 0x0000000a9d3a7223 */ /* 0x182fe20000010822 */
[----:B------:R-:W-:-:S01]  /*7bb0*/  FFMA.FTZ R60, R159, R10, -R34 ;  /* 0x0000000a9f3c7223 */ /* 0x000fc20000010822 */
[----:B------:R-:W-:Y:S01]  /*7bc0*/  MUFU.EX2 R56, R56 ;  /* 0x0000003800387308 */ /* 0x000fe20000000800 */
[----:B------:R-:W-:-:S01]  /*7bd0*/  FFMA.FTZ R63, R161, R10, -R34 ;  /* 0x0000000aa13f7223 */ /* 0x000fc20000010822 */
[----:B---3--:R-:W-:Y:S01]  /*7be0*/  FFMA.FTZ R153, R54, R6, R13 ;  /* 0x0000000636997223 */ /* 0x008fe2000001000d */
[----:B------:R-:W-:-:S01]  /*7bf0*/  FFMA.FTZ R62, R165, R10, -R34 ;  /* 0x0000000aa53e7223 */ /* 0x000fc20000010822 */
[-CC-:B------:R-:W-:Y:S01]  /*7c00*/  FFMA.FTZ R71, R167, R10.reuse, -R34.reuse ;  /* 0x0000000aa7477223 */ /* 0x180fe20000010822 */
[----:B------:R-:W-:-:S01]  /*7c10*/  FFMA.FTZ R64, R189, R10, -R34 ;  /* 0x0000000abd407223 */ /* 0x000fc20000010822 */
[----:B------:R-:W-:Y:S01]  /*7c20*/  FADD.FTZ R74, R20, R153 ;  /* 0x00000099144a7221 */ /* 0x000fe20000010000 */
        /* <DEDUP_REMOVED lines=18> */
[----:B-1----:R-:W-:-:S01]  /*7d50*/  FFMA.FTZ R6, R33, R5, R56 ;  /* 0x0000000521067223 */ /* 0x002fc20000010038 */
[----:B------:R-:W-:Y:S01]  /*7d60*/  FADD.FTZ R5, R15, R74 ;  /* 0x0000004a0f057221 */ /* 0x000fe20000010000 */
[----:B------:R-:W-:-:S01]  /*7d70*/  FFMA.FTZ R74, R181, R10, -R34 ;  /* 0x0000000ab54a7223 */ /* 0x000fc20000010822 */
[----:B------:R-:W-:-:S04]  /*7d80*/  FFMA.FTZ R51, R51, R10, -R34 ;  /* 0x0000000a33337223 */ /* 0x000fc80000010822 */
[----:B------:R-:W1:Y:S01]  /*7d90*/  MUFU.EX2 R58, R58 ;  /* 0x0000003a003a7308 */ /* 0x000e620000000800 */
[----:B--2---:R-:W-:-:S07]  /*7da0*/  FADD.FTZ R6, R53, R6 ;  /* 0x0000000635067221 */ /* 0x004fce0000010000 */
[----:B------:R-:W2:Y:S01]  /*7db0*/  MUFU.EX2 R60, R60 ;  /* 0x0000003c003c7308 */ /* 0x000ea20000000800 */
[----:B---3--:R-:W-:-:S01]  /*7dc0*/  FADD.FTZ R153, R57, R6 ;  /* 0x0000000639997221 */ /* 0x008fc20000010000 */
[----:B------:R-:W-:-:S04]  /*7dd0*/  FADD.FTZ R6, R2, R5 ;  /* 0x0000000502067221 */ /* 0x000fc80000010000 */
[----:B------:R-:W-:Y:S02]  /*7de0*/  FADD.FTZ R5, R21, R6 ;  /* 0x0000000615057221 */ /* 0x000fe40000010000 */
[----:B------:R-:W3:Y:S01]  /*7df0*/  MUFU.EX2 R63, R63 ;  /* 0x0000003f003f7308 */ /* 0x000ee20000000800 */
[----:B-1----:R-:W-:-:S01]  /*7e00*/  FADD.FTZ R153, R58, R153 ;  /* 0x000000993a997221 */ /* 0x002fc20000010000 */
[----:B------:R-:W-:-:S04]  /*7e10*/  FADD.FTZ R76, R24, R5 ;  /* 0x00000005184c7221 */ /* 0x000fc80000010000 */
[----:B------:R-:W-:Y:S02]  /*7e20*/  FADD.FTZ R155, R25, R76 ;  /* 0x0000004c199b7221 */ /* 0x000fe40000010000 */
[----:B------:R-:W1:Y:S01]  /*7e30*/  MUFU.EX2 R62, R62 ;  /* 0x0000003e003e7308 */ /* 0x000e620000000800 */
[----:B--2---:R-:W-:-:S01]  /*7e40*/  FADD.FTZ R6, R60, R153 ;  /* 0x000000993c067221 */ /* 0x004fc20000010000 */
[----:B------:R-:W-:Y:S01]  /*7e50*/  FADD.FTZ R155, R26, R155 ;  /* 0x0000009b1a9b7221 */ /* 0x000fe20000010000 */
[----:B------:R-:W-:-:S05]  /*7e60*/  FFMA.FTZ R153, R163, R10, -R34 ;  /* 0x0000000aa3997223 */ /* 0x000fca0000010822 */
[----:B------:R-:W2:Y:S01]  /*7e70*/  MUFU.EX2 R71, R71 ;  /* 0x0000004700477308 */ /* 0x000ea20000000800 */
[----:B---3--:R-:W-:-:S07]  /*7e80*/  FADD.FTZ R5, R63, R6 ;  /* 0x000000063f057221 */ /* 0x008fce0000010000 */
[----:B------:R-:W3:Y:S01]  /*7e90*/  MUFU.EX2 R64, R64 ;  /* 0x0000004000407308 */ /* 0x000ee20000000800 */
[----:B-1----:R-:W-:-:S07]  /*7ea0*/  FADD.FTZ R6, R62, R5 ;  /* 0x000000053e067221 */ /* 0x002fce0000010000 */
[----:B------:R-:W1:Y:S01]  /*7eb0*/  MUFU.EX2 R27, R27 ;  /* 0x0000001b001b7308 */ /* 0x000e620000000800 */
[----:B--2---:R-:W-:-:S01]  /*7ec0*/  FADD.FTZ R5, R71, R6 ;  /* 0x0000000647057221 */ /* 0x004fc20000010000 */
[----:B------:R-:W-:-:S06]  /*7ed0*/  FADD.FTZ R6, R28, R155 ;  /* 0x0000009b1c067221 */ /* 0x000fcc0000010000 */
        /* <DEDUP_REMOVED lines=10> */
[----:B------:R-:W-:Y:S01]  /*7f80*/  FFMA.FTZ R43, R87, R10, -R34 ;  /* 0x0000000a572b7223 */ /* 0x000fe20000010822 */
[----:B------:R-:W-:-:S04]  /*7f90*/  FADD.FTZ R87, R45, R6 ;  /* 0x000000062d577221 */ /* 0x000fc80000010000 */
[----:B------:R-:W-:Y:S01]  /*7fa0*/  FADD.FTZ R6, R36, R87 ;  /* 0x0000005724067221 */ /* 0x000fe20000010000 */
[----:B------:R-:W2:Y:S01]  /*7fb0*/  MUFU.EX2 R68, R68 ;  /* 0x0000004400447308 */ /* 0x000ea20000000800 */
[----:B---3--:R-:W-:-:S07]  /*7fc0*/  FADD.FTZ R76, R29, R76 ;  /* 0x0000004c1d4c7221 */ /* 0x008fce0000010000 */
[----:B------:R3:W4:Y:S01]  /*7fd0*/  MUFU.EX2 R8, R72 ;  /* 0x0000004800087308 */ /* 0x0007220000000800 */
[----:B-1----:R-:W-:-:S01]  /*7fe0*/  FADD.FTZ R5, R31, R76 ;  /* 0x0000004c1f057221 */ /* 0x002fc20000010000 */
[----:B------:R-:W-:-:S06]  /*7ff0*/  FFMA.FTZ R76, R185, R10, -R34 ;  /* 0x0000000ab94c7223 */ /* 0x000fcc0000010822 */
[----:B------:R-:W1:Y:S01]  /*8000*/  MUFU.EX2 R73, R73 ;  /* 0x0000004900497308 */ /* 0x000e620000000800 */
[----:B--2---:R-:W-:-:S01]  /*8010*/  FADD.FTZ R5, R68, R5 ;  /* 0x0000000544057221 */ /* 0x004fc20000010000 */
[-CC-:B---3--:R-:W-:Y:S01]  /*8020*/  FFMA.FTZ R72, R187, R10.reuse, -R34.reuse ;  /* 0x0000000abb487223 */ /* 0x188fe20000010822 */
[----:B------:R-:W-:-:S05]  /*8030*/  FFMA.FTZ R34, R79, R10, -R34 ;  /* 0x0000000a4f227223 */ /* 0x000fca0000010822 */
[----:B------:R-:W2:Y:S01]  /*8040*/  MUFU.EX2 R70, R70 ;  /* 0x0000004600467308 */ /* 0x000ea20000000800 */
[----:B----4-:R-:W-:-:S01]  /*8050*/  FADD.FTZ R80, R8, R5 ;  /* 0x0000000508507221 */ /* 0x010fc20000010000 */
        /* <DEDUP_REMOVED lines=8> */
[----:B------:R-:W-:-:S04]  /*80e0*/  FADD.FTZ R87, R75, R6 ;  /* 0x000000064b577221 */ /* 0x000fc80000010000 */
[----:B------:R-:W-:Y:S02]  /*80f0*/  FADD.FTZ R6, R42, R87 ;  /* 0x000000572a067221 */ /* 0x000fe40000010000 */
        /* <DEDUP_REMOVED lines=8> */
[----:B------:R-:W-:-:S04]  /*8180*/  FADD.FTZ R5, R65, R6 ;  /* 0x0000000641057221 */ /* 0x000fc80000010000 */
[----:B------:R-:W-:Y:S02]  /*8190*/  FADD.FTZ R6, R44, R5 ;  /* 0x000000052c067221 */ /* 0x000fe40000010000 */
[----:B------:R-:W3:Y:S02]  /*81a0*/  MUFU.EX2 R183, R183 ;  /* 0x000000b700b77308 */ /* 0x000ee40000000800 */
[----:B------:R-:W-:-:S06]  /*81b0*/  FADD.FTZ R5, R67, R6 ;  /* 0x0000000643057221 */ /* 0x000fcc0000010000 */
[----:B------:R-:W4:Y:S08]  /*81c0*/  MUFU.EX2 R43, R43 ;  /* 0x0000002b002b7308 */ /* 0x000f300000000800 */
[----:B------:R-:W5:Y:S08]  /*81d0*/  MUFU.EX2 R76, R76 ;  /* 0x0000004c004c7308 */ /* 0x000f700000000800 */
[----:B------:R1:W5:Y:S08]  /*81e0*/  MUFU.EX2 R82, R47 ;  /* 0x0000002f00527308 */ /* 0x0003700000000800 */
[----:B------:R-:W5:Y:S01]  /*81f0*/  MUFU.EX2 R203, R203 ;  /* 0x000000cb00cb7308 */ /* 0x000f620000000800 */
[----:B-1----:R-:W-:-:S01]  /*8200*/  FADD.FTZ R47, R153, R80 ;  /* 0x00000050992f7221 */ /* 0x002fc20000010000 */
[----:B------:R-:W-:-:S03]  /*8210*/  FADD.FTZ R80, R46, R5 ;  /* 0x000000052e507221 */ /* 0x000fc60000010000 */
[----:B--2---:R-:W-:-:S03]  /*8220*/  FADD.FTZ R47, R78, R47 ;  /* 0x0000002f4e2f7221 */ /* 0x004fc60000010000 */
[----:B------:R-:W1:Y:S01]  /*8230*/  MUFU.EX2 R49, R49 ;  /* 0x0000003100317308 */ /* 0x000e620000000800 */
[----:B---3--:R-:W-:-:S01]  /*8240*/  FADD.FTZ R6, R183, R47 ;  /* 0x0000002fb7067221 */ /* 0x008fc20000010000 */
[----:B------:R-:W-:-:S03]  /*8250*/  FADD.FTZ R47, R69, R80 ;  /* 0x00000050452f7221 */ /* 0x000fc60000010000 */
[----:B----4-:R-:W-:Y:S01]  /*8260*/  FADD.FTZ R5, R43, R6 ;  /* 0x000000062b057221 */ /* 0x010fe20000010000 */
[----:B------:R-:W-:-:S02]  /*8270*/  FADD.FTZ R6, R48, R47 ;  /* 0x0000002f30067221 */ /* 0x000fc40000010000 */
[----:B------:R-:W2:Y:S01]  /*8280*/  MUFU.EX2 R61, R61 ;  /* 0x0000003d003d7308 */ /* 0x000ea20000000800 */
[----:B-----5:R-:W-:-:S01]  /*8290*/  FADD.FTZ R5, R76, R5 ;  /* 0x000000054c057221 */ /* 0x020fc20000010000 */
[----:B------:R-:W-:-:S03]  /*82a0*/  FADD.FTZ R47, R59, R6 ;  /* 0x000000063b2f7221 */ /* 0x000fc60000010000 */
[----:B------:R-:W-:Y:S01]  /*82b0*/  FADD.FTZ R5, R82, R5 ;  /* 0x0000000552057221 */ /* 0x000fe20000010000 */
[----:B------:R-:W-:-:S02]  /*82c0*/  FADD.FTZ R6, R50, R47 ;  /* 0x0000002f32067221 */ /* 0x000fc40000010000 */
[----:B------:R-:W3:Y:S01]  /*82d0*/  MUFU.EX2 R84, R81 ;  /* 0x0000005100547308 */ /* 0x000ee20000000800 */
[----:B------:R-:W-:-:S04]  /*82e0*/  FADD.FTZ R5, R203, R5 ;  /* 0x00000005cb057221 */ /* 0x000fc80000010000 */
[----:B-1----:R-:W-:-:S03]  /*82f0*/  FADD.FTZ R5, R49, R5 ;  /* 0x0000000531057221 */ /* 0x002fc60000010000 */
[----:B------:R-:W1:Y:S01]  /*8300*/  MUFU.EX2 R86, R51 ;  /* 0x0000003300567308 */ /* 0x000e620000000800 */
[----:B--2---:R-:W-:-:S04]  /*8310*/  FADD.FTZ R47, R61, R6 ;  /* 0x000000063d2f7221 */ /* 0x004fc80000010000 */
[----:B------:R-:W-:-:S03]  /*8320*/  FADD.FTZ R6, R52, R47 ;  /* 0x0000002f34067221 */ /* 0x000fc60000010000 */
        /* <DEDUP_REMOVED lines=8> */
.L_x_915:
[----:B------:R-:W-:Y:S01]  /*83b0*/  ULEA UR6, UR47, UR37, 0x3 ;  /* 0x000000252f067291 */ /* 0x000fe2000f8e183f */
[----:B------:R-:W-:Y:S01]  /*83c0*/  ISETP.GT.AND P3, PT, R7, R14, PT ;  /* 0x0000000e0700720c */ /* 0x000fe20003f64270 */
[----:B------:R-:W-:Y:S01]  /*83d0*/  FMUL.FTZ R88, R88, R54 ;  /* 0x0000003658587220 */ /* 0x000fe20000410000 */
[----:B------:R-:W-:Y:S01]  /*83e0*/  F2FP.SATFINITE.E4M3.F32.PACK_AB_MERGE_C R2, R2, R15, RZ ;  /* 0x0000000f0202723e */ /* 0x000fe200048070ff */
[----:B------:R-:W-:Y:S01]  /*83f0*/  UIADD3 UR6, UR6, 0x22860, URZ ;  /* 0x0002286006067890 */ /* 0x000fe2000fffe03f */
[----:B------:R-:W-:Y:S01]  /*8400*/  F2FP.SATFINITE.E4M3.F32.PACK_AB_MERGE_C R25, R26, R25, RZ ;  /* 0x000000191a19723e */ /* 0x000fe200048070ff */
[----:B------:R-:W-:Y:S01]  /*8410*/  UMOV UR47, UR34 ;  /* 0x00000022002f7c82 */ /* 0x000fe20008000000 */
[----:B------:R-:W-:Y:S01]  /*8420*/  F2FP.SATFINITE.E4M3.F32.PACK_AB_MERGE_C R8, R73, R8, RZ ;  /* 0x000000084908723e */ /* 0x000fe200048070ff */
[----:B------:R-:W-:Y:S01]  /*8430*/  UPRMT UR6, UR38, 0x654, UR6 ;  /* 0x0000065426067896 */ /* 0x000fe20008000006 */
        /* <DEDUP_REMOVED lines=93> */
[----:B------:R-:W-:-:S02]  /*8a10*/  VIADD R7, R7, 0xffffffff ;  /* 0xffffffff07077836 */ /* 0x000fc40000000000 */
[----:B------:R-:W-:Y:S02]  /*8a20*/  IMAD.MOV.U32 R8, RZ, RZ, R55 ;  /* 0x000000ffff087224 */ /* 0x000fe400078e0037 */
[----:B------:R-:W-:Y:S02]  /*8a30*/  IMAD.MOV.U32 R9, RZ, RZ, R35 ;  /* 0x000000ffff097224 */ /* 0x000fe400078e0023 */
[----:B------:R-:W-:Y:S01]  /*8a40*/  IMAD.MOV.U32 R2, RZ, RZ, R11 ;  /* 0x000000ffff027224 */ /* 0x000fe200078e000b */
[----:B------:R-:W-:Y:S06]  /*8a50*/  @P3 BRA `(.L_x_916) ;  /* 0xffffffc800843947 */ /* 0x000fec000383ffff */
[----:B------:R-:W-:Y:S01]  /*8a60*/  IMAD.MOV.U32 R8, RZ, RZ, R55 ;  /* 0x000000ffff087224 */ /* 0x000fe200078e0037 */
[----:B------:R-:W-:Y:S01]  /*8a70*/  UMOV UR47, UR34 ;  /* 0x00000022002f7c82 */ /* 0x000fe20008000000 */
[----:B------:R-:W-:Y:S02]  /*8a80*/  IMAD.MOV.U32 R9, RZ, RZ, R35 ;  /* 0x000000ffff097224 */ /* 0x000fe400078e0023 */
[----:B------:R-:W-:-:S07]  /*8a90*/  IMAD.MOV.U32 R2, RZ, RZ, R11 ;  /* 0x000000ffff027224 */ /* 0x000fce00078e000b */
.L_x_898:
[----:B------:R-:W1:Y:S01]  /*8aa0*/  LDC R14, c[0x0][0x9e4] ;  /* 0x00027900ff0e7b82 */ /* 0x000e620000000800 */
[----:B------:R-:W-:Y:S02]  /*8ab0*/  ULDC UR6, c[0x0][0x9dc] ;  /* 0x0002770000067ab9 */ /* 0x000fe40000000800 */
[----:B------:R-:W-:Y:S01]  /*8ac0*/  VIADD R11, R169, -UR6 ;  /* 0x80000006a90b7c36 */ /* 0x000fe20008000000 */
[----:B-1----:R-:W-:-:S13]  /*8ad0*/  ISETP.GE.AND P6, PT, R14, 0x1, PT ;  /* 0x000000010e00780c */ /* 0x002fda0003fc6270 */
[----:B------:R-:W-:Y:S05]  /*8ae0*/  @!P6 BRA `(.L_x_917) ;  /* 0x00000000003ce947 */ /* 0x000fea0003800000 */
        /* <DEDUP_REMOVED lines=9> */
.L_x_918:
[----:B------:R-:W-:-:S13]  /*8b80*/  ISETP.NE.AND P2, PT, R14, 0x1, PT ;  /* 0x000000010e00780c */ /* 0x000fda0003f45270 */
[----:B------:R-:W1:Y:S02]  /*8b90*/  @P2 LDC.64 R12, c[0x0][0x9e8] ;  /* 0x00027a00ff0c2b82 */ /* 0x000e640000000a00 */
[----:B-1----:R-:W-:-:S05]  /*8ba0*/  @P2 IMAD.HI.U32 R12, R169, R12, RZ ;  /* 0x0000000ca90c2227 */ /* 0x002fca00078e00ff */
[----:B------:R-:W-:-:S07]  /*8bb0*/  @P2 SHF.R.U32.HI R169, RZ, R13, R12 ;  /* 0x0000000dffa92219 */ /* 0x000fce000001160c */
.L_x_919:
[----:B------:R-:W-:-:S05]  /*8bc0*/  IMAD R12, R169, R14, RZ ;  /* 0x0000000ea90c7224 */ /* 0x000fca00078e02ff */
[----:B------:R-:W-:-:S07]  /*8bd0*/  VIMNMX R11, R11, R12, !PT ;  /* 0x0000000c0b0b7248 */ /* 0x000fce0007fe0100 */
.L_x_917:
[----:B------:R-:W-:-:S05]  /*8be0*/  VIADD R11, R11, 0x7f ;  /* 0x0000007f0b0b7836 */ /* 0x000fca0000000000 */
[----:B------:R-:W-:-:S04]  /*8bf0*/  SHF.R.S32.HI R12, RZ, 0x1f, R11 ;  /* 0x0000001fff0c7819 */ /* 0x000fc8000001140b */
[----:B------:R-:W-:-:S04]  /*8c00*/  LEA.HI R12, R12, R11, RZ, 0x7 ;  /* 0x0000000b0c0c7211 */ /* 0x000fc800078f38ff */
[----:B------:R-:W-:-:S04]  /*8c10*/  SHF.R.S32.HI R11, RZ, 0x7, R12 ;  /* 0x00000007ff0b7819 */ /* 0x000fc8000001140c */
[----:B------:R-:W-:-:S04]  /*8c20*/  VIMNMX R14, R168, R11, !PT ;  /* 0x0000000ba80e7248 */ /* 0x000fc80007fe0100 */
[----:B------:R-:W-:-:S13]  /*8c30*/  ISETP.GE.AND P2, PT, R7, R14, PT ;  /* 0x0000000e0700720c */ /* 0x000fda0003f46270 */
[----:B------:R-:W-:Y:S05]  /*8c40*/  @!P2 BRA `(.L_x_920) ;  /* 0x0000002400a0a947 */ /* 0x000fea0003800000 */
[----:B------:R-:W-:Y:S02]  /*8c50*/  IMAD.MOV.U32 R11, RZ, RZ, R8 ;  /* 0x000000ffff0b7224 */ /* 0x000fe400078e0008 */
[----:B------:R-:W-:Y:S02]  /*8c60*/  IMAD.MOV.U32 R12, RZ, RZ, R9 ;  /* 0x000000ffff0c7224 */ /* 0x000fe400078e0009 */
[----:B------:R-:W-:-:S07]  /*8c70*/  IMAD.MOV.U32 R13, RZ, RZ, R2 ;  /* 0x000000ffff0d7224 */ /* 0x000fce00078e0002 */
.L_x_930:
[----:B------:R-:W-:Y:S01]  /*8c80*/  ISETP.NE.AND P3, PT, RZ, UR40, PT ;  /* 0x00000028ff007c0c */ /* 0x000fe2000bf65270 */
[----:B------:R-:W-:-:S04]  /*8c90*/  UISETP.NE.AND UP0, UPT, UR47, 0x1, UPT ;  /* 0x000000012f00788c */ /* 0x000fc8000bf05270 */
[----:B------:R-:W-:-:S06]  /*8ca0*/  USEL UR6, URZ, 0x1, UP0 ;  /* 0x000000013f067887 */ /* 0x000fcc0008000000 */
[----:B------:R-:W-:Y:S02]  /*8cb0*/  LOP3.LUT R2, R13, UR6, RZ, 0x3c, !PT ;  /* 0x000000060d027c12 */ /* 0x000fe4000f8e3cff */
[----:B------:R-:W-:Y:S05]  /*8cc0*/  @P3 BRA `(.L_x_921) ;  /* 0x0000000000343947 */ /* 0x000fea0003800000 */
[----:B------:R-:W-:Y:S05]  /*8cd0*/  @!P0 BRA `(.L_x_922) ;  /* 0x0000000000048947 */ /* 0x000fea0003800000 */
[----:B------:R-:W-:Y:S01]  /*8ce0*/  BPT.TRAP 0x1 ;  /* 0x000000040000795c */ /* 0x000fe20000300000 */
.L_x_922:
[----:B------:R-:W-:Y:S01]  /*8cf0*/  UIADD3 UR6, UR47, 0x1, URZ ;  /* 0x000000012f067890 */ /* 0x000fe2000fffe03f */
[----:B------:R-:W-:-:S03]  /*8d00*/  SHF.L.U32 R8, R2, 0x1f, RZ ;  /* 0x0000001f02087819 */ /* 0x000fc600000006ff */
[----:B------:R-:W-:-:S04]  /*8d10*/  UISETP.NE.AND UP0, UPT, UR6, 0x2, UPT ;  /* 0x000000020600788c */ /* 0x000fc8000bf05270 */
[----:B------:R-:W-:-:S04]  /*8d20*/  USEL UR6, UR6, URZ, UP0 ;  /* 0x0000003f06067287 */ /* 0x000fc80008000000 */
[----:B------:R-:W-:-:S09]  /*8d30*/  ULEA UR6, UR6, UR37, 0x3 ;  /* 0x0000002506067291 */ /* 0x000fd2000f8e183f */
[----:B------:R1:W2:Y:S01]  /*8d40*/  SYNCS.PHASECHK.TRANS64.TRYWAIT P2, [UR6+0x22830], R8 ;  /* 0x02283008ff0075a7 */ /* 0x0002a20008040146 */
[----:B------:R-:W-:Y:S05]  /*8d50*/  @!P0 BRA `(.L_x_923) ;  /* 0x0000000000048947 */ /* 0x000fea0003800000 */
[----:B------:R-:W-:Y:S01]  /*8d60*/  BPT.TRAP 0x1 ;  /* 0x000000040000795c */ /* 0x000fe20000300000 */
.L_x_923:
[----:B--2---:R-:W-:Y:S05]  /*8d70*/  @P2 BRA `(.L_x_921) ;  /* 0x0000000000082947 */ /* 0x004fea0003800000 */
[----:B------:R-:W2:Y:S02]  /*8d80*/  SYNCS.PHASECHK.TRANS64.TRYWAIT P2, [UR6+0x22830], R8 ;  /* 0x02283008ff0075a7 */ /* 0x000ea40008040146 */
[----:B--2---:R-:W-:Y:S05]  /*8d90*/  @!P2 BRA `(.L_x_924) ;  /* 0x000000b800b4a947 */ /* 0x004fea0003800000 */
.L_x_921:
[----:B--2---:R-:W2:Y:S01]  /*8da0*/  S2R R9, SR_TID.X ;  /* 0x0000000000097919 */ /* 0x004ea20000002100 */
[----:B------:R-:W-:Y:S01]  /*8db0*/  UIADD3 UR30, UR47, 0x1, URZ ;  /* 0x000000012f1e7890 */ /* 0x000fe2000fffe03f */
[----:B------:R-:W-:Y:S01]  /*8dc0*/  UMOV UR27, 0x80000020 ;  /* 0x80000020001b7882 */ /* 0x000fe20000000000 */
[----:B------:R-:W-:Y:S02]  /*8dd0*/  UMOV UR7, 0x80000020 ;  /* 0x8000002000077882 */ /* 0x000fe40000000000 */
[----:B------:R-:W-:Y:S01]  /*8de0*/  UISETP.NE.AND UP0, UPT, UR30, 0x2, UPT ;  /* 0x000000021e00788c */ /* 0x000fe2000bf05270 */
[----:B------:R-:W-:Y:S01]  /*8df0*/  UMOV UR11, 0x80000020 ;  /* 0x80000020000b7882 */ /* 0x000fe20000000000 */
[----:B------:R-:W-:Y:S02]  /*8e00*/  UMOV UR15, 0x80000020 ;  /* 0x80000020000f7882 */ /* 0x000fe40000000000 */
[----:B------:R-:W-:Y:S01]  /*8e10*/  USEL UR30, UR30, URZ, UP0 ;  /* 0x0000003f1e1e7287 */ /* 0x000fe20008000000 */
[----:B------:R-:W-:Y:S01]  /*8e20*/  UMOV UR19, 0x80000020 ;  /* 0x8000002000137882 */ /* 0x000fe20000000000 */
[----:B------:R-:W-:-:S02]  /*8e30*/  UMOV UR23, 0x80000020 ;  /* 0x8000002000177882 */ /* 0x000fc40000000000 */
[----:B------:R-:W-:-:S04]  /*8e40*/  UIMAD UR26, UR30, 0x600, UR28 ;  /* 0x000006001e1a78a4 */ /* 0x000fc8000f8e021c */
[----:B------:R-:W-:Y:S02]  /*8e50*/  UIADD3 UR6, UR26, 0x2, URZ ;  /* 0x000000021a067890 */ /* 0x000fe4000fffe03f */
[----:B------:R-:W-:Y:S02]  /*8e60*/  UIADD3 UR10, UR26, 0x200, URZ ;  /* 0x000002001a0a7890 */ /* 0x000fe4000fffe03f */
[----:B------:R-:W-:Y:S02]  /*8e70*/  UIADD3 UR14, UR26, 0x202, URZ ;  /* 0x000002021a0e7890 */ /* 0x000fe4000fffe03f */
[----:B------:R-:W-:Y:S02]  /*8e80*/  UIADD3 UR18, UR26, 0x400, URZ ;  /* 0x000004001a127890 */ /* 0x000fe4000fffe03f */
[----:B------:R-:W-:Y:S01]  /*8e90*/  UIADD3 UR22, UR26, 0x402, URZ ;  /* 0x000004021a167890 */ /* 0x000fe2000fffe03f */
        /* <DEDUP_REMOVED lines=24> */
.L_x_926:
[----:B------:R-:W-:Y:S01]  /*9020*/  ULEA UR6, UR47, UR37, 0x3 ;  /* 0x000000252f067291 */ /* 0x000fe2000f8e183f */
[----:B------:R-:W-:-:S08]  /*9030*/  SHF.L.U32 R8, R13, 0x1f, RZ ;  /* 0x0000001f0d087819 */ /* 0x000fd000000006ff */
[----:B------:R1:W2:Y:S01]  /*9040*/  SYNCS.PHASECHK.TRANS64.TRYWAIT P2, [UR6+0x22850], R8 ;  /* 0x02285008ff0075a7 */ /* 0x0002a20008040146 */
[----:B------:R-:W-:Y:S05]  /*9050*/  @!P0 BRA `(.L_x_927) ;  /* 0x0000000000048947 */ /* 0x000fea0003800000 */
[----:B------:R-:W-:Y:S01]  /*9060*/  BPT.TRAP 0x1 ;  /* 0x000000040000795c */ /* 0x000fe20000300000 */
.L_x_927:
[----:B--2---:R-:W-:Y:S05]  /*9070*/  @P2 BRA `(.L_x_925) ;  /* 0x0000000000082947 */ /* 0x004fea0003800000 */
[----:B------:R-:W2:Y:S02]  /*9080*/  SYNCS.PHASECHK.TRANS64.TRYWAIT P2, [UR6+0x22850], R8 ;  /* 0x02285008ff0075a7 */ /* 0x000ea40008040146 */
[----:B--2---:R-:W-:Y:S05]  /*9090*/  @!P2 BRA `(.L_x_928) ;  /* 0x000000b8000ca947 */ /* 0x004fea0003800000 */
.L_x_925:
[----:B------:R-:W-:Y:S01]  /*90a0*/  UIADD3 UR6, UR37, 0x400, URZ ;  /* 0x0000040025067890 */ /* 0x000fe2000fffe03f */
[----:B------:R-:W-:Y:S01]  /*90b0*/  WARPGROUP.ARRIVE ;  /* 0x00000000000079c5 */ /* 0x000fe20000000000 */
[----:B------:R-:W-:Y:S01]  /*90c0*/  UMOV UR7, 0x40000040 ;  /* 0x4000004000077882 */ /* 0x000fe20000000000 */
[C---:B------:R-:W-:Y:S01]  /*90d0*/  FMUL.FTZ R13, R0.reuse, R24 ;  /* 0x00000018000d7220 */ /* 0x040fe20000410000 */
[----:B------:R-:W-:Y:S01]  /*90e0*/  USHF.R.U32.HI UR6, URZ, 0x4, UR6 ;  /* 0x000000043f067899 */ /* 0x000fe20008011606 */
[C---:B------:R-:W-:Y:S01]  /*90f0*/  FMUL.FTZ R15, R0.reuse, R25 ;  /* 0x00000019000f7220 */ /* 0x040fe20000410000 */
[C---:B------:R-:W-:Y:S01]  /*9100*/  FMUL.FTZ R25, R0.reuse, R28 ;  /* 0x0000001c00197220 */ /* 0x040fe20000410000 */
        /* <DEDUP_REMOVED lines=9> */
[----:B------:R-:W-:Y:S01]  /*91a0*/  ULEA UR10, UR47, UR6, 0xa ;  /* 0x000000062f0a7291 */ /* 0x000fe2000f8e503f */
[----:B------:R-:W3:Y:S01]  /*91b0*/  MUFU.TANH R15, R15 ;  /* 0x0000000f000f7308 */ /* 0x000ee20000002400 */
[C---:B------:R-:W-:Y:S01]  /*91c0*/  FMUL.FTZ R31, R0.reuse, R31 ;  /* 0x0000001f001f7220 */ /* 0x040fe20000410000 */
[C---:B------:R-:W-:Y:S01]  /*91d0*/  FMUL.FTZ R183, R0.reuse, R36 ;  /* 0x0000002400b77220 */ /* 0x040fe20000410000 */
[C---:B------:R-:W-:Y:S01]  /*91e0*/  FMUL.FTZ R33, R0.reuse, R34 ;  /* 0x0000002200217220 */ /* 0x040fe20000410000 */
[C---:B------:R-:W-:Y:S01]  /*91f0*/  FMUL.FTZ R185, R0.reuse, R37 ;  /* 0x0000002500b97220 */ /* 0x040fe20000410000 */
[C---:B------:R-:W-:Y:S01]  /*9200*/  FMUL.FTZ R35, R0.reuse, R35 ;  /* 0x0000002300237220 */ /* 0x040fe20000410000 */
[----:B------:R-:W-:Y:S01]  /*9210*/  UMOV UR6, UR10 ;  /* 0x0000000a00067c82 */ /* 0x000fe20008000000 */
[C---:B------:R-:W-:Y:S01]  /*9220*/  FMUL.FTZ R187, R0.reuse, R40 ;  /* 0x0000002800bb7220 */ /* 0x040fe20000410000 */
[----:B------:R-:W-:Y:S01]  /*9230*/  QGMMA.64x128x32.F32.E4M3.E4M3 R88, R164, gdesc[UR4], R88, gsb0 ;  /* 0x01e00004a4587df3 */ /* 0x000fe20008000858 */
[----:B------:R-:W4:Y:S01]  /*9240*/  MUFU.TANH R25, R25 ;  /* 0x0000001900197308 */ /* 0x000f220000002400 */
[----:B-12---:R-:W-:Y:S01]  /*9250*/  FMNMX.FTZ R8, R13, R12, !PT ;  /* 0x0000000c0d087209 */ /* 0x006fe20007810000 */
[----:B------:R-:W-:Y:S01]  /*9260*/  UIADD3 UR6, UR10, 0x2, URZ ;  /* 0x000000020a067890 */ /* 0x000fe2000fffe03f */
[C---:B------:R-:W-:Y:S01]  /*9270*/  FMUL.FTZ R37, R0.reuse, R38 ;  /* 0x0000002600257220 */ /* 0x040fe20000410000 */
[----:B------:R-:W-:Y:S01]  /*9280*/  UMOV UR7, 0x40000040 ;  /* 0x4000004000077882 */ /* 0x000fe20000000000 */
[C---:B------:R-:W-:Y:S01]  /*9290*/  FMUL.FTZ R189, R0.reuse, R41 ;  /* 0x0000002900bd7220 */ /* 0x040fe20000410000 */
[C---:B------:R-:W-:Y:S01]  /*92a0*/  FMUL.FTZ R39, R0.reuse, R39 ;  /* 0x0000002700277220 */ /* 0x040fe20000410000 */
[C---:B------:R-:W-:Y:S01]  /*92b0*/  FMUL.FTZ R191, R0.reuse, R44 ;  /* 0x0000002c00bf7220 */ /* 0x040fe20000410000 */
[----:B------:R-:W1:Y:S01]  /*92c0*/  MUFU.TANH R20, R20 ;  /* 0x0000001400147308 */ /* 0x000e620000002400 */
[----:B---3--:R-:W-:Y:S01]  /*92d0*/  FMNMX.FTZ R8, R15, R8, !PT ;  /* 0x000000080f087209 */ /* 0x008fe20007810000 */
[C---:B------:R-:W-:Y:S01]  /*92e0*/  FMUL.FTZ R41, R0.reuse, R42 ;  /* 0x0000002a00297220 */ /* 0x040fe20000410000 */
[C---:B------:R-:W-:Y:S01]  /*92f0*/  FMUL.FTZ R193, R0.reuse, R45 ;  /* 0x0000002d00c17220 */ /* 0x040fe20000410000 */
[C---:B------:R-:W-:Y:S01]  /*9300*/  FMUL.FTZ R43, R0.reuse, R43 ;  /* 0x0000002b002b7220 */ /* 0x040fe20000410000 */
[C---:B------:R-:W-:Y:S01]  /*9310*/  FMUL.FTZ R195, R0.reuse, R48 ;  /* 0x0000003000c37220 */ /* 0x040fe20000410000 */
[C---:B------:R-:W-:Y:S01]  /*9320*/  FMUL.FTZ R45, R0.reuse, R46 ;  /* 0x0000002e002d7220 */ /* 0x040fe20000410000 */
[C---:B------:R-:W-:Y:S01]  /*9330*/  FMUL.FTZ R197, R0.reuse, R49 ;  /* 0x0000003100c57220 */ /* 0x040fe20000410000 */
[----:B------:R-:W2:Y:S01]  /*9340*/  MUFU.TANH R27, R27 ;  /* 0x0000001b001b7308 */ /* 0x000ea20000002400 */
[----:B----4-:R-:W-:Y:S01]  /*9350*/  FMNMX.FTZ R8, R25, R8, !PT ;  /* 0x0000000819087209 */ /* 0x010fe20007810000 */
        /* <DEDUP_REMOVED lines=50> */
[----:B------:R-:W-:Y:S01]  /*9680*/  FMUL.FTZ R87, R0, R87 ;  /* 0x0000005700577220 */ /* 0x000fe20000410000 */
[----:B------:R-:W-:Y:S01]  /*9690*/  UMOV UR11, 0x40000040 ;  /* 0x40000040000b7882 */ /* 0x000fe20000000000 */
[----:B------:R-:W3:Y:S02]  /*96a0*/  S2R R180, SR_TID.X ;  /* 0x0000000000b47919 */ /* 0x000ee40000002100 */
[----:B------:R-:W4:Y:S01]  /*96b0*/  MUFU.TANH R33, R33 ;  /* 0x0000002100217308 */ /* 0x000f220000002400 */
[----:B-1----:R-:W-:-:S07]  /*96c0*/  FMNMX.FTZ R10, R31, R10, !PT ;  /* 0x0000000a1f0a7209 */ /* 0x002fce0007810000 */
[----:B------:R-:W1:Y:S01]  /*96d0*/  MUFU.TANH R185, R185 ;  /* 0x000000b900b97308 */ /* 0x000e620000002400 */
[----:B--2---:R-:W-:-:S07]  /*96e0*/  FMNMX.FTZ R8, R183, R8, !PT ;  /* 0x00000008b7087209 */ /* 0x004fce0007810000 */
[----:B------:R-:W2:Y:S01]  /*96f0*/  MUFU.TANH R35, R35 ;  /* 0x0000002300237308 */ /* 0x000ea20000002400 */
[----:B----4-:R-:W-:-:S07]  /*9700*/  FMNMX.FTZ R10, R33, R10, !PT ;  /* 0x0000000a210a7209 */ /* 0x010fce0007810000 */
[----:B------:R-:W4:Y:S01]  /*9710*/  MUFU.TANH R187, R187 ;  /* 0x000000bb00bb7308 */ /* 0x000f220000002400 */
[----:B-1----:R-:W-:Y:S02]  /*9720*/  FMNMX.FTZ R8, R185, R8, !PT ;  /* 0x00000008b9087209 */ /* 0x002fe40007810000 */
[----:B---3--:R-:W-:-:S05]  /*9730*/  SHF.R.U32.HI R180, RZ, 0x7, R180 ;  /* 0x00000007ffb47819 */ /* 0x008fca00000116b4 */
[----:B------:R-:W1:Y:S01]  /*9740*/  MUFU.TANH R37, R37 ;  /* 0x0000002500257308 */ /* 0x000e620000002400 */
[----:B--2---:R-:W-:-:S07]  /*9750*/  FMNMX.FTZ R10, R35, R10, !PT ;  /* 0x0000000a230a7209 */ /* 0x004fce0007810000 */
[----:B------:R-:W2:Y:S01]  /*9760*/  MUFU.TANH R189, R189 ;  /* 0x000000bd00bd7308 */ /* 0x000ea20000002400 */
[----:B----4-:R-:W-:-:S07]  /*9770*/  FMNMX.FTZ R8, R187, R8, !PT ;  /* 0x00000008bb087209 */ /* 0x010fce0007810000 */
[----:B------:R-:W3:Y:S01]  /*9780*/  MUFU.TANH R39, R39 ;  /* 0x0000002700277308 */ /* 0x000ee20000002400 */
[----:B-1----:R-:W-:-:S07]  /*9790*/  FMNMX.FTZ R10, R37, R10, !PT ;  /* 0x0000000a250a7209 */ /* 0x002fce0007810000 */
[----:B------:R-:W1:Y:S01]  /*97a0*/  MUFU.TANH R191, R191 ;  /* 0x000000bf00bf7308 */ /* 0x000e620000002400 */
[----:B--2---:R-:W-:-:S07]  /*97b0*/  FMNMX.FTZ R8, R189, R8, !PT ;  /* 0x00000008bd087209 */ /* 0x004fce0007810000 */
[----:B------:R-:W2:Y:S01]  /*97c0*/  MUFU.TANH R41, R41 ;  /* 0x0000002900297308 */ /* 0x000ea20000002400 */
[----:B---3--:R-:W-:Y:S01]  /*97d0*/  FMNMX.FTZ R10, R39, R10, !PT ;  /* 0x0000000a270a7209 */ /* 0x008fe20007810000 */
[----:B------:R-:W-:Y:S02]  /*97e0*/  WARPGROUP.DEPBAR.LE gsb0, 0x0 ;  /* 0x00008000000079c5 */ /* 0x000fe40000010000 */
[----:B------:R-:W-:-:S04]  /*97f0*/  WARPGROUP.ARRIVE ;  /* 0x00000000000079c5 */ /* 0x000fc80000000000 */
[----:B------:R-:W3:Y:S01]  /*9800*/  MUFU.TANH R193, R193 ;  /* 0x000000c100c17308 */ /* 0x000ee20000002400 */
[----:B-1----:R-:W-:Y:S01]  /*9810*/  FMNMX.FTZ R8, R191, R8, !PT ;  /* 0x00000008bf087209 */ /* 0x002fe20007810000 */
[----:B------:R-:W-:Y:S01]  /*9820*/  QGMMA.64x128x32.F32.E4M3.E4M3 R88, R160, gdesc[UR4], R88, gsb0 ;  /* 0x01e00004a0587df3 */ /* 0x000fe20008000858 */
[----:B------:R-:W-:-:S05]  /*9830*/  UIADD3 UR6, UR10, 0x4, URZ ;  /* 0x000000040a067890 */ /* 0x000fca000fffe03f */
[----:B------:R-:W1:Y:S01]  /*9840*/  MUFU.TANH R43, R43 ;  /* 0x0000002b002b7308 */ /* 0x000e620000002400 */
[----:B--2---:R-:W-:Y:S01]  /*9850*/  FMNMX.FTZ R10, R41, R10, !PT ;  /* 0x0000000a290a7209 */ /* 0x004fe20007810000 */
[----:B------:R-:W-:Y:S01]  /*9860*/  UMOV UR7, 0x40000040 ;  /* 0x4000004000077882 */ /* 0x000fe20000000000 */
[----:B------:R-:W-:-:S05]  /*9870*/  UIADD3 UR10, UR10, 0x6, URZ ;  /* 0x000000060a0a7890 */ /* 0x000fca000fffe03f */
[----:B------:R-:W2:Y:S01]  /*9880*/  MUFU.TANH R195, R195 ;  /* 0x000000c300c37308 */ /* 0x000ea20000002400 */
[----:B---3--:R-:W-:-:S07]  /*9890*/  FMNMX.FTZ R8, R193, R8, !PT ;  /* 0x00000008c1087209 */ /* 0x008fce0007810000 */
[----:B------:R-:W3:Y:S01]  /*98a0*/  MUFU.TANH R45, R45 ;  /* 0x0000002d002d7308 */ /* 0x000ee20000002400 */
[----:B-1----:R-:W-:-:S07]  /*98b0*/  FMNMX.FTZ R10, R43, R10, !PT ;  /* 0x0000000a2b0a7209 */ /* 0x002fce0007810000 */
[----:B------:R-:W1:Y:S01]  /*98c0*/  MUFU.TANH R197, R197 ;  /* 0x000000c500c57308 */ /* 0x000e620000002400 */
[----:B--2---:R-:W-:-:S07]  /*98d0*/  FMNMX.FTZ R8, R195, R8, !PT ;  /* 0x00000008c3087209 */ /* 0x004fce0007810000 */
        /* <DEDUP_REMOVED lines=27> */
[----:B-1----:R-:W-:Y:S01]  /*9a90*/  FMNMX.FTZ R8, R209, R8, !PT ;  /* 0x00000008d1087209 */ /* 0x002fe20007810000 */
[----:B------:R-:W-:Y:S02]  /*9aa0*/  WARPGROUP.DEPBAR.LE gsb0, 0x0 ;  /* 0x00008000000079c5 */ /* 0x000fe40000010000 */
[----:B------:R-:W-:-:S04]  /*9ab0*/  WARPGROUP.ARRIVE ;  /* 0x00000000000079c5 */ /* 0x000fc80000000000 */
[----:B------:R-:W1:Y:S01]  /*9ac0*/  MUFU.TANH R61, R61 ;  /* 0x0000003d003d7308 */ /* 0x000e620000002400 */
[----:B--2---:R-:W-:Y:S01]  /*9ad0*/  FMNMX.FTZ R10, R59, R10, !PT ;  /* 0x0000000a3b0a7209 */ /* 0x004fe20007810000 */
[----:B------:R-:W-:Y:S06]  /*9ae0*/  QGMMA.64x128x32.F32.E4M3.E4M3 R88, R156, gdesc[UR4], R88, gsb0 ;  /* 0x01e000049c587df3 */ /* 0x000fec0008000858 */
        /* <DEDUP_REMOVED lines=35> */
[----:B--2---:R-:W-:Y:S01]  /*9d20*/  FMNMX.FTZ R10, R77, R10, !PT ;  /* 0x0000000a4d0a7209 */ /* 0x004fe20007810000 */
[----:B------:R-:W-:Y:S02]  /*9d30*/  WARPGROUP.DEPBAR.LE gsb0, 0x0 ;  /* 0x00008000000079c5 */ /* 0x000fe40000010000 */
[----:B------:R-:W-:-:S04]  /*9d40*/  WARPGROUP.ARRIVE ;  /* 0x00000000000079c5 */ /* 0x000fc80000000000 */
[----:B------:R-:W2:Y:S01]  /*9d50*/  MUFU.TANH R231, R231 ;  /* 0x000000e700e77308 */ /* 0x000ea20000002400 */
[----:B---3--:R-:W-:Y:S01]  /*9d60*/  FMNMX.FTZ R8, R229, R8, !PT ;  /* 0x00000008e5087209 */ /* 0x008fe20007810000 */
[----:B------:R-:W-:Y:S06]  /*9d70*/  QGMMA.64x128x32.F32.E4M3.E4M3 R88, R152, gdesc[UR8], R88, gsb0 ;  /* 0x01e0000898587df3 */ /* 0x000fec0008000858 */
[----:B------:R-:W3:Y:S01]  /*9d80*/  MUFU.TANH R81, R81 ;  /* 0x0000005100517308 */ /* 0x000ee20000002400 */
[----:B-1----:R-:W-:-:S07]  /*9d90*/  FMNMX.FTZ R10, R79, R10, !PT ;  /* 0x0000000a4f0a7209 */ /* 0x002fce0007810000 */
[----:B------:R-:W1:Y:S01]  /*9da0*/  MUFU.TANH R233, R233 ;  /* 0x000000e900e97308 */ /* 0x000e620000002400 */
[----:B--2---:R-:W-:-:S07]  /*9db0*/  FMNMX.FTZ R8, R231, R8, !PT ;  /* 0x00000008e7087209 */ /* 0x004fce0007810000 */
[----:B------:R-:W2:Y:S01]  /*9dc0*/  MUFU.TANH R83, R83 ;  /* 0x0000005300537308 */ /* 0x000ea20000002400 */
[----:B---3--:R-:W-:-:S07]  /*9dd0*/  FMNMX.FTZ R10, R81, R10, !PT ;  /* 0x0000000a510a7209 */ /* 0x008fce0007810000 */
[----:B------:R-:W3:Y:S01]  /*9de0*/  MUFU.TANH R85, R85 ;  /* 0x0000005500557308 */ /* 0x000ee20000002400 */
[----:B-1----:R-:W-:-:S05]  /*9df0*/  FMNMX.FTZ R24, R233, R8, !PT ;  /* 0x00000008e9187209 */ /* 0x002fca0007810000 */
[----:B------:R-:W1:Y:S02]  /*9e00*/  SHFL.BFLY PT, R9, R24, 0x2, 0x1f ;  /* 0x0c401f0018097f89 */ /* 0x000e6400000e0000 */
[----:B------:R-:W4:Y:S01]  /*9e10*/  MUFU.TANH R87, R87 ;  /* 0x0000005700577308 */ /* 0x000f220000002400 */
[----:B--2---:R-:W-:-:S04]  /*9e20*/  FMNMX.FTZ R10, R83, R10, !PT ;  /* 0x0000000a530a7209 */ /* 0x004fc80007810000 */
[----:B---3--:R-:W-:-:S04]  /*9e30*/  FMNMX.FTZ R10, R85, R10, !PT ;  /* 0x0000000a550a7209 */ /* 0x008fc80007810000 */
[----:B----4-:R-:W-:Y:S02]  /*9e40*/  FMNMX.FTZ R26, R87, R10, !PT ;  /* 0x0000000a571a7209 */ /* 0x010fe40007810000 */
[----:B------:R-:W2:Y:S03]  /*9e50*/  LDC R10, c[0x0][0x988] ;  /* 0x00026200ff0a7b82 */ /* 0x000ea60000000800 */
[----:B------:R-:W3:Y:S01]  /*9e60*/  SHFL.BFLY PT, R235, R26, 0x2, 0x1f ;  /* 0x0c401f001aeb7f89 */ /* 0x000ee200000e0000 */
[----:B-1----:R-:W-:-:S05]  /*9e70*/  FMNMX.FTZ R28, R24, R9, !PT ;  /* 0x00000009181c7209 */ /* 0x002fca0007810000 */
[----:B------:R-:W1:Y:S01]  /*9e80*/  SHFL.BFLY PT, R9, R28, 0x1, 0x1f ;  /* 0x0c201f001c097f89 */ /* 0x000e6200000e0000 */
[----:B---3--:R-:W-:-:S05]  /*9e90*/  FMNMX.FTZ R235, R26, R235, !PT ;  /* 0x000000eb1aeb7209 */ /* 0x008fca0007810000 */
[----:B------:R-:W3:Y:S01]  /*9ea0*/  SHFL.BFLY PT, R8, R235, 0x1, 0x1f ;  /* 0x0c201f00eb087f89 */ /* 0x000ee200000e0000 */
[----:B-1----:R-:W-:-:S05]  /*9eb0*/  FMNMX.FTZ R9, R28, R9, !PT ;  /* 0x000000091c097209 */ /* 0x002fca0007810000 */
[C---:B--2---:R-:W-:Y:S01]  /*9ec0*/  FFMA.FTZ R36, R9.reuse, R10, -8 ;  /* 0xc100000009247423 */ /* 0x044fe2000001000a */
[----:B------:R-:W-:-:S03]  /*9ed0*/  FADD.FTZ R237, -R9, R12 ;  /* 0x0000000c09ed7221 */ /* 0x000fc60000010100 */
        /* <DEDUP_REMOVED lines=14> */
[----:B---3--:R-:W-:Y:S01]  /*9fc0*/  FMNMX.FTZ R8, R235, R8, !PT ;  /* 0x00000008eb087209 */ /* 0x008fe20007810000 */
        /* <DEDUP_REMOVED lines=20> */
[-C--:B------:R-:W-:Y:S01]  /*a110*/  FMUL.FTZ R237, R237, R10.reuse ;  /* 0x0000000aeded7220 */ /* 0x080fe20000410000 */
[----:B------:R-:W-:Y:S01]  /*a120*/  MUFU.EX2 R24, R24 ;  /* 0x0000001800187308 */ /* 0x000fe20000000800 */
[-C--:B------:R-:W-:Y:S01]  /*a130*/  FMUL.FTZ R12, R12, R10.reuse ;  /* 0x0000000a0c0c7220 */ /* 0x080fe20000410000 */
        /* <DEDUP_REMOVED lines=28> */
[----:B------:R-:W-:-:S02]  /*a300*/  IMAD.U32 R55, RZ, RZ, UR30 ;  /* 0x0000001eff377e24 */ /* 0x000fc4000f8e00ff */
[----:B------:R-:W-:-:S01]  /*a310*/  FFMA.FTZ R81, R81, R10, -R36 ;  /* 0x0000000a51517223 */ /* 0x000fc20000010824 */
[----:B------:R-:W1:Y:S01]  /*a320*/  MUFU.EX2 R13, R13 ;  /* 0x0000000d000d7308 */ /* 0x000e620000000800 */
[----:B------:R-:W-:Y:S01]  /*a330*/  IADD3 R53, -R180, 0xb, RZ ;  /* 0x0000000bb4357810 */ /* 0x000fe20007ffe1ff */
[-CC-:B------:R-:W-:Y:S01]  /*a340*/  FFMA.FTZ R83, R83, R10.reuse, -R36.reuse ;  /* 0x0000000a53537223 */ /* 0x180fe20000010824 */
[----:B------:R-:W-:Y:S01]  /*a350*/  @!P1 LEA R55, R55, UR37, 0x3 ;  /* 0x0000002537379c11 */ /* 0x000fe2000f8e18ff */
[----:B------:R-:W-:Y:S02]  /*a360*/  WARPGROUP.DEPBAR.LE gsb0, 0x0 ;  /* 0x00008000000079c5 */ /* 0x000fe40000010000 */
[----:B------:R-:W-:-:S02]  /*a370*/  FFMA.FTZ R85, R85, R10, -R36 ;  /* 0x0000000a55557223 */ /* 0x000fc40000010824 */
        /* <DEDUP_REMOVED lines=101> */
[----:B------:R-:W-:Y:S01]  /*a9d0*/  @!P1 VIADD R5, R55, 0x22840 ;  /* 0x0002284037059836 */ /* 0x000fe20000000000 */
[----:B------:R1:W-:Y:S06]  /*a9e0*/  BAR.ARV R53, 0x100 ;  /* 0x000400350000751d */ /* 0x0003ec0000002000 */
[----:B------:R-:W3:Y:S01]  /*a9f0*/  MUFU.EX2 R78, R78 ;  /* 0x0000004e004e7308 */ /* 0x000ee20000000800 */
[----:B--2---:R-:W-:-:S01]  /*aa00*/  FADD.FTZ R51, R47, R6 ;  /* 0x000000062f337221 */ /* 0x004fc20000010000 */
[----:B------:R-:W-:-:S04]  /*aa10*/  @!P1 PRMT R5, RZ, 0x654, R5 ;  /* 0x00000654ff059816 */ /* 0x000fc80000000005 */
[----:B------:R2:W-:Y:S02]  /*aa20*/  @!P1 SYNCS.ARRIVE.TRANS64.RED.A1T0 RZ, [R5+URZ], RZ ;  /* 0x000000ff05ff99a7 */ /* 0x0005e4000810043f */
[----:B------:R-:W4:Y:S01]  /*aa30*/  MUFU.EX2 R52, R52 ;  /* 0x0000003400347308 */ /* 0x000f220000000800 */
[----:B-1----:R-:W-:-:S07]  /*aa40*/  FADD.FTZ R53, R187, R80 ;  /* 0x00000050bb357221 */ /* 0x002fce0000010000 */
[----:B------:R-:W1:Y:S01]  /*aa50*/  MUFU.EX2 R82, R77 ;  /* 0x0000004d00527308 */ /* 0x000e620000000800 */
[----:B---3--:R-:W-:-:S07]  /*aa60*/  FADD.FTZ R51, R78, R51 ;  /* 0x000000334e337221 */ /* 0x008fce0000010000 */
        /* <DEDUP_REMOVED lines=20> */
[----:B-1----:R-:W-:-:S03]  /*abb0*/  FADD.FTZ R6, R193, R6 ;  /* 0x00000006c1067221 */ /* 0x002fc60000010000 */
[----:B--2---:R-:W-:Y:S01]  /*abc0*/  FADD.FTZ R5, R36, R51 ;  /* 0x0000003324057221 */ /* 0x004fe20000010000 */
[----:B------:R-:W-:Y:S06]  /*abd0*/  @!P0 BRA `(.L_x_929) ;  /* 0x0000000000048947 */ /* 0x000fec0003800000 */
[----:B------:R-:W-:Y:S01]  /*abe0*/  BPT.TRAP 0x1 ;  /* 0x000000040000795c */ /* 0x000fe20000300000 */
.L_x_929:
        /* <DEDUP_REMOVED lines=10> */
[-C--:B------:R-:W-:Y:S01]  /*ac90*/  FMUL.FTZ R89, R89, R11.reuse ;  /* 0x0000000b59597220 */ /* 0x080fe20000410000 */
[----:B------:R-:W-:Y:S01]  /*aca0*/  F2FP.SATFINITE.E4M3.F32.PACK_AB_MERGE_C R34, R167, R34, RZ ;  /* 0x00000022a722723e */ /* 0x000fe200048070ff */
[-C--:B------:R-:W-:Y:S01]  /*acb0*/  FMUL.FTZ R92, R92, R11.reuse ;  /* 0x0000000b5c5c7220 */ /* 0x080fe20000410000 */
[----:B------:R-:W-:Y:S01]  /*acc0*/  F2FP.SATFINITE.E4M3.F32.PACK_AB_MERGE_C R48, R185, R48, RZ ;  /* 0x00000030b930723e */ /* 0x000fe200048070ff */
[----:B------:R-:W-:Y:S01]  /*acd0*/  FMUL.FTZ R93, R93, R11 ;  /* 0x0000000b5d5d7220 */ /* 0x000fe20000410000 */
[----:B------:R-:W-:Y:S01]  /*ace0*/  F2FP.SATFINITE.E4M3.F32.PACK_AB_MERGE_C R21, R20, R195, R21 ;  /* 0x000000c31415723e */ /* 0x000fe20004807015 */
[----:B------:R-:W-:Y:S01]  /*acf0*/  FMUL.FTZ R96, R96, R11 ;  /* 0x0000000b60607220 */ /* 0x000fe20000410000 */
[----:B------:R-:W-:Y:S01]  /*ad00*/  F2FP.SATFINITE.E4M3.F32.PACK_AB_MERGE_C R39, R68, R37, R39 ;  /* 0x000000254427723e */ /* 0x000fe20004807027 */
[----:B------:R-:W-:Y:S01]  /*ad10*/  SYNCS.ARRIVE.TRANS64.RED.A1T0 RZ, [UR6], RZ ;  /* 0x000000ffffff79a7 */ /* 0x000fe20008100406 */
        /* <DEDUP_REMOVED lines=73> */
[----:B------:R-:W-:Y:S01]  /*b1b0*/  VIADD R7, R7, 0xffffffff ;  /* 0xffffffff07077836 */ /* 0x000fe20000000000 */
        /* <DEDUP_REMOVED lines=14> */
[----:B------:R-:W-:Y:S01]  /*b2a0*/  F2FP.SATFINITE.E4M3.F32.PACK_AB_MERGE_C R155, R84, R81, R30 ;  /* 0x00000051549b723e */ /* 0x000fe2000480701e */
[----:B------:R-:W-:Y:S06]  /*b2b0*/  @P2 BRA `(.L_x_930) ;  /* 0xffffffd800702947 */ /* 0x000fec000383ffff */
[----:B------:R-:W-:-:S05]  /*b2c0*/  UMOV UR47, UR30 ;  /* 0x0000001e002f7c82 */ /* 0x000fca0008000000 */
.L_x_920:
[----:B------:R-:W-:-:S13]  /*b2d0*/  ISETP.GE.AND P2, PT, R7, R168, PT ;  /* 0x000000a80700720c */ /* 0x000fda0003f46270 */
[----:B------:R-:W-:Y:S05]  /*b2e0*/  @!P2 BRA `(.L_x_931) ;  /* 0x0000003400b0a947 */ /* 0x000fea0003800000 */
[----:B------:R-:W-:Y:S01]  /*b2f0*/  IMAD.MOV.U32 R11, RZ, RZ, R8 ;  /* 0x000000ffff0b7224 */ /* 0x000fe200078e0008 */
[----:B------:R-:W-:Y:S01]  /*b300*/  UMOV UR34, UR47 ;  /* 0x0000002f00227c82 */ /* 0x000fe20008000000 */
[----:B------:R-:W-:Y:S01]  /*b310*/  IMAD.MOV.U32 R12, RZ, RZ, R9 ;  /* 0x000000ffff0c7224 */ /* 0x000fe200078e0009 */
[----:B------:R-:W-:Y:S01]  /*b320*/  ULDC UR30, c[0x0][0x9e4] ;  /* 0x00027900001e7ab9 */ /* 0x000fe20000000800 */
[----:B------:R-:W-:Y:S01]  /*b330*/  IMAD.MOV.U32 R14, RZ, RZ, R2 ;  /* 0x000000ffff0e7224 */ /* 0x000fe200078e0002 */
[----:B------:R-:W-:Y:S01]  /*b340*/  ULDC UR33, c[0x0][0x2e0] ;  /* 0x0000b80000217ab9 */ /* 0x000fe20000000800 */
[----:B------:R-:W-:Y:S01]  /*b350*/  IMAD.IADD R13, R173, 0x1, R3 ;  /* 0x00000001ad0d7824 */ /* 0x000fe200078e0203 */
[----:B------:R-:W-:Y:S01]  /*b360*/  ULDC UR32, c[0x0][0x288] ;  /* 0x0000a20000207ab9 */ /* 0x000fe20000000800 */
[----:B------:R-:W-:-:S05]  /*b370*/  ULDC UR31, c[0x0][0x9e0] ;  /* 0x00027800001f7ab9 */ /* 0x000fca0000000800 */
.L_x_949:
[----:B------:R-:W-:Y:S01]  /*b380*/  ISETP.NE.AND P3, PT, RZ, UR40, PT ;  /* 0x00000028ff007c0c */ /* 0x000fe2000bf65270 */
[----:B------:R-:W-:-:S04]  /*b390*/  UISETP.NE.AND UP0, UPT, UR34, 0x1, UPT ;  /* 0x000000012200788c */ /* 0x000fc8000bf05270 */
[----:B------:R-:W-:-:S06]  /*b3a0*/  USEL UR6, URZ, 0x1, UP0 ;  /* 0x000000013f067887 */ /* 0x000fcc0008000000 */
[----:B------:R-:W-:Y:S02]  /*b3b0*/  LOP3.LUT R2, R14, UR6, RZ, 0x3c, !PT ;  /* 0x000000060e027c12 */ /* 0x000fe4000f8e3cff */
[----:B------:R-:W-:Y:S05]  /*b3c0*/  @P3 BRA `(.L_x_932) ;  /* 0x0000000000343947 */ /* 0x000fea0003800000 */
[----:B------:R-:W-:Y:S05]  /*b3d0*/  @!P0 BRA `(.L_x_933) ;  /* 0x0000000000048947 */ /* 0x000fea0003800000 */
[----:B------:R-:W-:Y:S01]  /*b3e0*/  BPT.TRAP 0x1 ;  /* 0x000000040000795c */ /* 0x000fe20000300000 */
.L_x_933:
        /* <DEDUP_REMOVED lines=8> */
.L_x_934:
[----:B--2---:R-:W-:Y:S05]  /*b470*/  @P2 BRA `(.L_x_932) ;  /* 0x0000000000082947 */ /* 0x004fea0003800000 */
[----:B------:R-:W2:Y:S02]  /*b480*/  SYNCS.PHASECHK.TRANS64.TRYWAIT P2, [UR6+0x22830], R8 ;  /* 0x02283008ff0075a7 */ /* 0x000ea40008040146 */
[----:B--2---:R-:W-:Y:S05]  /*b490*/  @!P2 BRA `(.L_x_935) ;  /* 0x000000940024a947 */ /* 0x004fea0003800000 */
.L_x_932:
        /* <DEDUP_REMOVED lines=40> */
.L_x_937:
[----:B------:R-:W-:Y:S01]  /*b720*/  ULEA UR6, UR34, UR37, 0x3 ;  /* 0x0000002522067291 */ /* 0x000fe2000f8e183f */
[----:B------:R-:W-:-:S08]  /*b730*/  SHF.L.U32 R8, R14, 0x1f, RZ ;  /* 0x0000001f0e087819 */ /* 0x000fd000000006ff */
[----:B------:R1:W2:Y:S01]  /*b740*/  SYNCS.PHASECHK.TRANS64.TRYWAIT P2, [UR6+0x22850], R8 ;  /* 0x02285008ff0075a7 */ /* 0x0002a20008040146 */
[----:B------:R-:W-:Y:S05]  /*b750*/  @!P0 BRA `(.L_x_938) ;  /* 0x0000000000048947 */ /* 0x000fea0003800000 */
[----:B------:R-:W-:Y:S01]  /*b760*/  BPT.TRAP 0x1 ;  /* 0x000000040000795c */ /* 0x000fe20000300000 */
.L_x_938:
[----:B--2---:R-:W-:Y:S05]  /*b770*/  @P2 BRA `(.L_x_936) ;  /* 0x0000000000082947 */ /* 0x004fea0003800000 */
[----:B------:R-:W2:Y:S02]  /*b780*/  SYNCS.PHASECHK.TRANS64.TRYWAIT P2, [UR6+0x22850], R8 ;  /* 0x02285008ff0075a7 */ /* 0x000ea40008040146 */
[----:B--2---:R-:W-:Y:S05]  /*b790*/  @!P2 BRA `(.L_x_939) ;  /* 0x00000090007ca947 */ /* 0x004fea0003800000 */
.L_x_936:
[----:B------:R-:W-:Y:S01]  /*b7a0*/  UIADD3 UR6, UR37, 0x400, URZ ;  /* 0x0000040025067890 */ /* 0x000fe2000fffe03f */
[----:B------:R-:W-:Y:S01]  /*b7b0*/  WARPGROUP.ARRIVE ;  /* 0x00000000000079c5 */ /* 0x000fe20000000000 */
[----:B------:R-:W-:-:S05]  /*b7c0*/  UMOV UR7, 0x40000040 ;  /* 0x4000004000077882 */ /* 0x000fca0000000000 */
[----:B------:R-:W3:Y:S01]  /*b7d0*/  S2R R182, SR_TID.X ;  /* 0x0000000000b67919 */ /* 0x000ee20000002100 */
[----:B------:R-:W-:Y:S01]  /*b7e0*/  USHF.R.U32.HI UR6, URZ, 0x4, UR6 ;  /* 0x000000043f067899 */ /* 0x000fe20008011606 */
[C---:B------:R-:W-:Y:S01]  /*b7f0*/  FMUL.FTZ R181, R0.reuse, R52 ;  /* 0x0000003400b57220 */ /* 0x040fe20000410000 */
[----:B------:R-:W-:Y:S02]  /*b800*/  IMAD.U32 R52, RZ, RZ, UR47 ;  /* 0x0000002fff347e24 */ /* 0x000fe4000f8e00ff */
[C---:B------:R-:W-:Y:S01]  /*b810*/  FMUL.FTZ R21, R0.reuse, R34 ;  /* 0x0000002200157220 */ /* 0x040fe20000410000 */
[----:B------:R-:W-:Y:S01]  /*b820*/  ULOP3.LUT UR6, UR6, 0x3fff, URZ, 0xc0, !UPT ;  /* 0x00003fff06067892 */ /* 0x000fe2000f8ec03f */
[C---:B------:R-:W-:Y:S01]  /*b830*/  FMUL.FTZ R34, R0.reuse, R55 ;  /* 0x0000003700227220 */ /* 0x040fe20000410000 */
[----:B------:R-:W-:Y:S01]  /*b840*/  FMUL.FTZ R180, R0, R49 ;  /* 0x0000003100b47220 */ /* 0x000fe20000410000 */
[----:B------:R-:W-:Y:S01]  /*b850*/  @!P1 LEA R52, R52, UR37, 0x3 ;  /* 0x0000002534349c11 */ /* 0x000fe2000f8e18ff */
[----:B------:R-:W-:Y:S01]  /*b860*/  ULOP3.LUT UR6, UR6, 0x10000, URZ, 0xfc, !UPT ;  /* 0x0001000006067892 */ /* 0x000fe2000f8efc3f */
[C---:B------:R-:W-:Y:S01]  /*b870*/  FMUL.FTZ R55, R0.reuse, R57 ;  /* 0x0000003900377220 */ /* 0x040fe20000410000 */
[C---:B------:R-:W-:Y:S01]  /*b880*/  FMUL.FTZ R57, R0.reuse, R61 ;  /* 0x0000003d00397220 */ /* 0x040fe20000410000 */
[----:B------:R-:W-:Y:S01]  /*b890*/  FMUL.FTZ R49, R0, R82 ;  /* 0x0000005200317220 */ /* 0x000fe20000410000 */
[----:B------:R-:W-:Y:S01]  /*b8a0*/  ULEA UR10, UR34, UR6, 0xa ;  /* 0x00000006220a7291 */ /* 0x000fe2000f8e503f */
[----:B------:R-:W-:-:S02]  /*b8b0*/  @!P1 VIADD R52, R52, 0x22840 ;  /* 0x0002284034349836 */ /* 0x000fc40000000000 */
[C---:B------:R-:W-:Y:S01]  /*b8c0*/  FMUL.FTZ R61, R0.reuse, R65 ;  /* 0x00000041003d7220 */ /* 0x040fe20000410000 */
[----:B------:R-:W-:Y:S02]  /*b8d0*/  IMAD.SHL.U32 R82, R7, 0x80, RZ ;  /* 0x0000008007527824 */ /* 0x000fe400078e00ff */
[C---:B------:R-:W-:Y:S01]  /*b8e0*/  FMUL.FTZ R10, R0.reuse, R25 ;  /* 0x00000019000a7220 */ /* 0x040fe20000410000 */
[C---:B-12---:R-:W-:Y:S01]  /*b8f0*/  FMUL.FTZ R8, R0.reuse, R26 ;  /* 0x0000001a00087220 */ /* 0x046fe20000410000 */
[----:B------:R-:W-:Y:S01]  /*b900*/  @!P1 PRMT R52, RZ, 0x654, R52 ;  /* 0x00000654ff349816 */ /* 0x000fe20000000034 */
        /* <DEDUP_REMOVED lines=89> */
[----:B------:R-:W-:Y:S01]  /*bea0*/  FMUL.FTZ R36, R0, R58 ;  /* 0x0000003a00247220 */ /* 0x000fe20000410000 */
[----:B------:R-:W-:Y:S01]  /*beb0*/  IADD3 R58, -R82, 0x1, RZ ;  /* 0x00000001523a7810 */ /* 0x000fe20007ffe1ff */
        /* <DEDUP_REMOVED lines=10> */
[----:B------:R-:W-:Y:S01]  /*bf60*/  IMAD R58, R17, UR33, R58 ;  /* 0x00000021113a7c24 */ /* 0x000fe2000f8e023a */
[----:B------:R-:W1:Y:S03]  /*bf70*/  MUFU.TANH R160, R160 ;  /* 0x000000a000a07308 */ /* 0x000e660000002400 */
[----:B------:R-:W-:-:S04]  /*bf80*/  VIADD R59, R58, -UR32 ;  /* 0x800000203a3b7c36 */ /* 0x000fc80008000000 */
[----:B------:R-:W-:Y:S01]  /*bf90*/  IMAD R59, R16, -0x2, R59 ;  /* 0xfffffffe103b7824 */ /* 0x000fe200078e023b */
[----:B------:R-:W1:Y:S03]  /*bfa0*/  MUFU.TANH R161, R161 ;  /* 0x000000a100a17308 */ /* 0x000e660000002400 */
[----:B------:R-:W-:-:S04]  /*bfb0*/  VIADD R86, R59, UR31 ;  /* 0x0000001f3b567c36 */ /* 0x000fc80008000000 */
[----:B------:R-:W-:Y:S01]  /*bfc0*/  IMAD.IADD R68, R3, 0x1, R86 ;  /* 0x0000000103447824 */ /* 0x000fe200078e0256 */
        /* <DEDUP_REMOVED lines=32> */
[----:B------:R-:W1:Y:S01]  /*c1d0*/  MUFU.TANH R51, R51 ;  /* 0x0000003300337308 */ /* 0x000e620000002400 */
[----:B------:R-:W-:-:S02]  /*c1e0*/  WARPGROUP.DEPBAR.LE gsb0, 0x0 ;  /* 0x00008000000079c5 */ /* 0x000fc40000010000 */
[----:B------:R1:W-:Y:S06]  /*c1f0*/  BAR.ARV R65, 0x100 ;  /* 0x000400410000751d */ /* 0x0003ec0000002000 */
[----:B------:R5:W-:Y:S01]  /*c200*/  @!P1 SYNCS.ARRIVE.TRANS64.RED.A1T0 RZ, [R52+URZ], RZ ;  /* 0x000000ff34ff99a7 */ /* 0x000be2000810043f */
[----:B------:R-:W-:-:S04]  /*c210*/  VIADD R152, R59, UR29 ;  /* 0x0000001d3b987c36 */ /* 0x000fc80008000000 */
[----:B------:R-:W-:Y:S02]  /*c220*/  IMAD.IADD R70, R3, 0x1, R152 ;  /* 0x0000000103467824 */ /* 0x000fe400078e0298 */
[----:B-----5:R-:W-:-:S06]  /*c230*/  FMUL.FTZ R52, R0, R87 ;  /* 0x0000005700347220 */ /* 0x020fcc0000410000 */
[----:B------:R-:W1:Y:S01]  /*c240*/  MUFU.TANH R52, R52 ;  /* 0x0000003400347308 */ /* 0x000e620000002400 */
[----:B--234-:R-:W-:Y:S05]  /*c250*/  @!P6 BRA `(.L_x_940) ;  /* 0x00000000005ce947 */ /* 0x01cfea0003800000 */
[----:B------:R-:W-:Y:S01]  /*c260*/  ISETP.GT.AND P2, PT, R13, -0x1, PT ;  /* 0xffffffff0d00780c */ /* 0x000fe20003f44270 */
[----:B------:R-:W-:-:S12]  /*c270*/  BSSY B0, `(.L_x_941) ;  /* 0x0000011000007945 */ /* 0x000fd80003800000 */
[----:B------:R-:W-:Y:S05]  /*c280*/  @P2 BRA `(.L_x_942) ;  /* 0x0000000000202947 */ /* 0x000fea0003800000 */
[----:B------:R-:W-:Y:S01]  /*c290*/  IMAD.U32 R67, RZ, RZ, UR30 ;  /* 0x0000001eff437e24 */ /* 0x000fe2000f8e00ff */
[----:B-1----:R-:W-:-:S04]  /*c2a0*/  LOP3.LUT R65, RZ, R13, RZ, 0x33, !PT ;  /* 0x0000000dff417212 */ /* 0x002fc800078e33ff */
[----:B------:R-:W-:-:S13]  /*c2b0*/  ISETP.NE.AND P2, PT, R67, 0x1, PT ;  /* 0x000000014300780c */ /* 0x000fda0003f45270 */
[----:B------:R-:W1:Y:S02]  /*c2c0*/  @P2 LDC.64 R58, c[0x0][0x9e8] ;  /* 0x00027a00ff3a2b82 */ /* 0x000e640000000a00 */
[----:B-1----:R-:W-:-:S05]  /*c2d0*/  @P2 IMAD.HI.U32 R58, R65, R58, RZ ;  /* 0x0000003a413a2227 */ /* 0x002fca00078e00ff */
[----:B------:R-:W-:-:S04]  /*c2e0*/  @P2 SHF.R.U32.HI R65, RZ, R59, R58 ;  /* 0x0000003bff412219 */ /* 0x000fc8000001163a */
[----:B------:R-:W-:Y:S01]  /*c2f0*/  LOP3.LUT R58, RZ, R65, RZ, 0x33, !PT ;  /* 0x00000041ff3a7212 */ /* 0x000fe200078e33ff */
[----:B------:R-:W-:Y:S06]  /*c300*/  BRA `(.L_x_943) ;  /* 0x00000000001c7947 */ /* 0x000fec0003800000 */
.L_x_942:
[----:B------:R-:W-:-:S05]  /*c310*/  IMAD.U32 R67, RZ, RZ, UR30 ;  /* 0x0000001eff437e24 */ /* 0x000fca000f8e00ff */
[----:B------:R-:W-:-:S13]  /*c320*/  ISETP.NE.AND P2, PT, R67, 0x1, PT ;  /* 0x000000014300780c */ /* 0x000fda0003f45270 */
[----:B------:R-:W2:Y:S01]  /*c330*/  @P2 LDC.64 R58, c[0x0][0x9e8] ;  /* 0x00027a00ff3a2b82 */ /* 0x000ea20000000a00 */
[----:B-1----:R-:W-:-:S04]  /*c340*/  @P2 IMAD.IADD R65, R173, 0x1, R3 ;  /* 0x00000001ad412824 */ /* 0x002fc800078e0203 */
[----:B--2---:R-:W-:-:S04]  /*c350*/  @P2 IMAD.HI.U32 R154, R65, R58, RZ ;  /* 0x0000003a419a2227 */ /* 0x004fc800078e00ff */
[----:B------:R-:W-:Y:S01]  /*c360*/  IMAD.MOV.U32 R58, RZ, RZ, R13 ;  /* 0x000000ffff3a7224 */ /* 0x000fe200078e000d */
[----:B------:R-:W-:-:S07]  /*c370*/  @P2 SHF.R.U32.HI R58, RZ, R59, R154 ;  /* 0x0000003bff3a2219 */ /* 0x000fce000001169a */
.L_x_943:
[----:B------:R-:W-:Y:S05]  /*c380*/  BSYNC B0 ;  /* 0x0000000000007941 */ /* 0x000fea0003800000 */
.L_x_941:
[----:B------:R-:W-:-:S04]  /*c390*/  IMAD R59, R58, R67, -R82 ;  /* 0x000000433a3b7224 */ /* 0x000fc800078e0a52 */
[----:B------:R-:W-:-:S05]  /*c3a0*/  IMAD R59, R16, -0x2, R59 ;  /* 0xfffffffe103b7824 */ /* 0x000fca00078e023b */
[----:B------:R-:W-:Y:S02]  /*c3b0*/  VIADDMNMX R68, R59, R67, R68, PT ;  /* 0x000000433b447246 */ /* 0x000fe40003800144 */
[----:B------:R-:W-:-:S07]  /*c3c0*/  VIMNMX R70, R70, R59, !PT ;  /* 0x0000003b46467248 */ /* 0x000fce0007fe0100 */
.L_x_940:
[----:B------:R-:W-:-:S04]  /*c3d0*/  ISETP.GT.AND P2, PT, R7, -0x1, PT ;  /* 0xffffffff0700780c */ /* 0x000fc80003f44270 */
[C---:B------:R-:W-:Y:S02]  /*c3e0*/  ISETP.GT.AND P4, PT, R70.reuse, RZ, P2 ;  /* 0x000000ff4600720c */ /* 0x040fe40001784270 */
[----:B------:R-:W-:Y:S02]  /*c3f0*/  ISETP.GT.AND P5, PT, R70, 0x1, P2 ;  /* 0x000000014600780c */ /* 0x000fe400017a4270 */
[C---:B------:R-:W-:Y:S02]  /*c400*/  ISETP.LT.OR P4, PT, R68.reuse, 0x1, P4 ;  /* 0x000000014400780c */ /* 0x040fe40002781670 */
[----:B------:R-:W-:Y:S02]  /*c410*/  ISETP.LT.OR P5, PT, R68, 0x2, P5 ;  /* 0x000000024400780c */ /* 0x000fe40002fa1670 */
[----:B-1----:R-:W-:Y:S02]  /*c420*/  FSEL R201, R9, -INF , !P4 ;  /* 0xff80000009c97808 */ /* 0x002fe40006000000 */
        /* <DEDUP_REMOVED lines=106> */
.L_x_946:
[----:B------:R-:W-:-:S05]  /*cad0*/  IMAD.U32 R10, RZ, RZ, UR30 ;  /* 0x0000001eff0a7e24 */ /* 0x000fca000f8e00ff */
[----:B------:R-:W-:-:S13]  /*cae0*/  ISETP.NE.AND P3, PT, R10, 0x1, PT ;  /* 0x000000010a00780c */ /* 0x000fda0003f65270 */
[----:B------:R-:W1:Y:S02]  /*caf0*/  @P3 LDC.64 R38, c[0x0][0x9e8] ;  /* 0x00027a00ff263b82 */ /* 0x000e640000000a00 */
[----:B-1----:R-:W-:-:S05]  /*cb00*/  @P3 IMAD.HI.U32 R38, R9, R38, RZ ;  /* 0x0000002609263227 */ /* 0x002fca00078e00ff */
[----:B------:R-:W-:-:S07]  /*cb10*/  @P3 SHF.R.U32.HI R9, RZ, R39, R38 ;  /* 0x00000027ff093219 */ /* 0x000fce0000011626 */
.L_x_947:
[----:B------:R-:W-:Y:S05]  /*cb20*/  BSYNC B0 ;  /* 0x0000000000007941 */ /* 0x000fea0003800000 */
.L_x_945:
[----:B------:R-:W-:-:S04]  /*cb30*/  IMAD R9, R9, R10, -R82 ;  /* 0x0000000a09097224 */ /* 0x000fc800078e0a52 */
[----:B------:R-:W-:-:S05]  /*cb40*/  IMAD R9, R16, -0x2, R9 ;  /* 0xfffffffe10097824 */ /* 0x000fca00078e0209 */
[----:B------:R-:W-:Y:S02]  /*cb50*/  VIADDMNMX R54, R9, R10, R54, PT ;  /* 0x0000000a09367246 */ /* 0x000fe40003800136 */
[----:B------:R-:W-:-:S07]  /*cb60*/  VIMNMX R56, R56, R9, !PT ;  /* 0x0000000938387248 */ /* 0x000fce0007fe0100 */
.L_x_944:
[----:B------:R-:W-:Y:S02]  /*cb70*/  FMNMX.FTZ R10, R201, R12, !PT ;  /* 0x0000000cc90a7209 */ /* 0x000fe40007810000 */
[----:B------:R-:W-:Y:S02]  /*cb80*/  ISETP.GT.AND P4, PT, R56, 0x8, P2 ;  /* 0x000000083800780c */ /* 0x000fe40001784270 */
[----:B------:R-:W-:Y:S02]  /*cb90*/  FMNMX.FTZ R10, R185, R10, !PT ;  /* 0x0000000ab90a7209 */ /* 0x000fe40007810000 */
[----:B------:R-:W-:Y:S02]  /*cba0*/  ISETP.LT.OR P4, PT, R54, 0x9, P4 ;  /* 0x000000093600780c */ /* 0x000fe40002781670 */
[----:B------:R-:W-:Y:S02]  /*cbb0*/  FMNMX.FTZ R10, R187, R10, !PT ;  /* 0x0000000abb0a7209 */ /* 0x000fe40007810000 */
[----:B------:R-:W-:-:S02]  /*cbc0*/  ISETP.GT.AND P5, PT, R56, 0x1, P2 ;  /* 0x000000013800780c */ /* 0x000fc400017a4270 */
[----:B------:R-:W-:Y:S02]  /*cbd0*/  FMNMX.FTZ R10, R199, R10, !PT ;  /* 0x0000000ac70a7209 */ /* 0x000fe40007810000 */
[C---:B------:R-:W-:Y:S02]  /*cbe0*/  ISETP.GT.AND P3, PT, R56.reuse, 0x9, P2 ;  /* 0x000000093800780c */ /* 0x040fe40001764270 */
[----:B------:R-:W-:Y:S02]  /*cbf0*/  FMNMX.FTZ R10, R193, R10, !PT ;  /* 0x0000000ac10a7209 */ /* 0x000fe40007810000 */
[----:B------:R-:W-:Y:S02]  /*cc00*/  FSEL R153, R15, -INF , !P4 ;  /* 0xff8000000f997808 */ /* 0x000fe40006000000 */
[----:B------:R-:W-:Y:S02]  /*cc10*/  FMNMX.FTZ R10, R197, R10, !PT ;  /* 0x0000000ac50a7209 */ /* 0x000fe40007810000 */
[----:B------:R-:W-:-:S02]  /*cc20*/  ISETP.GT.AND P4, PT, R56, 0x11, P2 ;  /* 0x000000113800780c */ /* 0x000fc40001784270 */
[----:B------:R-:W-:Y:S02]  /*cc30*/  FMNMX.FTZ R10, R195, R10, !PT ;  /* 0x0000000ac30a7209 */ /* 0x000fe40007810000 */
[C---:B------:R-:W-:Y:S02]  /*cc40*/  ISETP.LT.OR P5, PT, R54.reuse, 0x2, P5 ;  /* 0x000000023600780c */ /* 0x040fe40002fa1670 */
[----:B------:R-:W-:Y:S02]  /*cc50*/  FMNMX.FTZ R10, R191, R10, !PT ;  /* 0x0000000abf0a7209 */ /* 0x000fe40007810000 */
[C---:B------:R-:W-:Y:S02]  /*cc60*/  ISETP.LT.OR P3, PT, R54.reuse, 0xa, P3 ;  /* 0x0000000a3600780c */ /* 0x040fe40001f61670 */
[----:B------:R-:W-:Y:S02]  /*cc70*/  FMNMX.FTZ R10, R189, R10, !PT ;  /* 0x0000000abd0a7209 */ /* 0x000fe40007810000 */
[----:B------:R-:W-:-:S02]  /*cc80*/  ISETP.LT.OR P4, PT, R54, 0x12, P4 ;  /* 0x000000123600780c */ /* 0x000fc40002781670 */
[----:B------:R-:W-:Y:S02]  /*cc90*/  FMNMX.FTZ R10, R183, R10, !PT ;  /* 0x0000000ab70a7209 */ /* 0x000fe40007810000 */
[----:B------:R-:W-:Y:S02]  /*cca0*/  FSEL R39, R14, -INF , !P5 ;  /* 0xff8000000e277808 */ /* 0x000fe40006800000 */
[----:B------:R-:W-:Y:S02]  /*ccb0*/  FMNMX.FTZ R10, R161, R10, !PT ;  /* 0x0000000aa10a7209 */ /* 0x000fe40007810000 */
[----:B------:R-:W-:Y:S02]  /*ccc0*/  ISETP.GT.AND P5, PT, R56, 0x10, P2 ;  /* 0x000000103800780c */ /* 0x000fe400017a4270 */
[----:B------:R-:W-:Y:S02]  /*ccd0*/  FMNMX.FTZ R10, R163, R10, !PT ;  /* 0x0000000aa30a7209 */ /* 0x000fe40007810000 */
[----:B------:R-:W-:-:S02]  /*cce0*/  FSEL R155, R20, -INF , !P3 ;  /* 0xff800000149b7808 */ /* 0x000fc40005800000 */
[----:B------:R-:W-:Y:S02]  /*ccf0*/  FMNMX.FTZ R10, R169, R10, !PT ;  /* 0x0000000aa90a7209 */ /* 0x000fe40007810000 */
[----:B------:R-:W-:Y:S02]  /*cd00*/  ISETP.GT.AND P3, PT, R56, 0x18, P2 ;  /* 0x000000183800780c */ /* 0x000fe40001764270 */
        /* <DEDUP_REMOVED lines=27> */
[----:B------:R-:W-:-:S02]  /*cec0*/  ISETP.GT.AND P4, PT, R56, RZ, P2 ;  /* 0x000000ff3800720c */ /* 0x000fc40001784270 */
        /* <DEDUP_REMOVED lines=17> */
[----:B------:R-:W-:Y:S01]  /*cfe0*/  ISETP.GT.AND P3, PT, R56, 0x28, P2 ;  /* 0x000000283800780c */ /* 0x000fe20001764270 */
[-CC-:B------:R-:W-:Y:S01]  /*cff0*/  FFMA.FTZ R24, R193, R10.reuse, -R38.reuse ;  /* 0x0000000ac1187223 */ /* 0x180fe20000010826 */
[----:B------:R-:W-:-:S01]  /*d000*/  FFMA.FTZ R25, R197, R10, -R38 ;  /* 0x0000000ac5197223 */ /* 0x000fc20000010826 */
[-CC-:B------:R-:W-:Y:S01]  /*d010*/  FFMA.FTZ R26, R195, R10.reuse, -R38.reuse ;  /* 0x0000000ac31a7223 */ /* 0x180fe20000010826 */
[----:B------:R-:W-:Y:S01]  /*d020*/  ISETP.LT.OR P3, PT, R54, 0x29, P3 ;  /* 0x000000293600780c */ /* 0x000fe20001f61670 */
[-CC-:B------:R-:W-:Y:S01]  /*d030*/  FFMA.FTZ R28, R189, R10.reuse, -R38.reuse ;  /* 0x0000000abd1c7223 */ /* 0x180fe20000010826 */
[----:B------:R-:W-:-:S01]  /*d040*/  FFMA.FTZ R21, R199, R10, -R38 ;  /* 0x0000000ac7157223 */ /* 0x000fc20000010826 */
[-CC-:B------:R-:W-:Y:S01]  /*d050*/  FFMA.FTZ R15, R201, R10.reuse, -R38.reuse ;  /* 0x0000000ac90f7223 */ /* 0x180fe20000010826 */
[----:B------:R-:W-:Y:S01]  /*d060*/  FSEL R187, R30, -INF , !P3 ;  /* 0xff8000001ebb7808 */ /* 0x000fe20005800000 */
[-CC-:B------:R-:W-:Y:S01]  /*d070*/  FFMA.FTZ R85, R85, R10.reuse, -R38.reuse ;  /* 0x0000000a55557223 */ /* 0x180fe20000010826 */
[----:B------:R-:W-:Y:S01]  /*d080*/  FSEL R30, R8, -INF , !P4 ;  /* 0xff800000081e7808 */ /* 0x000fe20006000000 */
[-CC-:B------:R-:W-:Y:S01]  /*d090*/  FFMA.FTZ R75, R75, R10.reuse, -R38.reuse ;  /* 0x0000000a4b4b7223 */ /* 0x180fe20000010826 */
[----:B------:R-:W-:Y:S01]  /*d0a0*/  ISETP.GT.AND P3, PT, R56, 0x29, P2 ;  /* 0x000000293800780c */ /* 0x000fe20001764270 */
[-CC-:B------:R-:W-:Y:S01]  /*d0b0*/  FFMA.FTZ R59, R59, R10.reuse, -R38.reuse ;  /* 0x0000000a3b3b7223 */ /* 0x180fe20000010826 */
[----:B------:R-:W-:Y:S01]  /*d0c0*/  FMNMX.FTZ R8, R30, R11, !PT ;  /* 0x0000000b1e087209 */ /* 0x000fe20007810000 */
[----:B------:R-:W-:Y:S01]  /*d0d0*/  FFMA.FTZ R53, R53, R10, -R38 ;  /* 0x0000000a35357223 */ /* 0x000fe20000010826 */
[----:B------:R-:W-:Y:S01]  /*d0e0*/  ISETP.GT.AND P4, PT, R56, 0x30, P2 ;  /* 0x000000303800780c */ /* 0x000fe20001784270 */
[----:B------:R-:W-:Y:S01]  /*d0f0*/  MUFU.EX2 R15, R15 ;  /* 0x0000000f000f7308 */ /* 0x000fe20000000800 */
[----:B------:R-:W-:-:S02]  /*d100*/  FMNMX.FTZ R8, R39, R8, !PT ;  /* 0x0000000827087209 */ /* 0x000fc40007810000 */
[C---:B------:R-:W-:Y:S02]  /*d110*/  ISETP.LT.OR P3, PT, R54.reuse, 0x2a, P3 ;  /* 0x0000002a3600780c */ /* 0x040fe40001f61670 */
[----:B------:R-:W-:Y:S02]  /*d120*/  FMNMX.FTZ R8, R153, R8, !PT ;  /* 0x0000000899087209 */ /* 0x000fe40007810000 */
[----:B------:R-:W-:Y:S01]  /*d130*/  ISETP.LT.OR P4, PT, R54, 0x31, P4 ;  /* 0x000000313600780c */ /* 0x000fe20002781670 */
[----:B------:R-:W-:Y:S01]  /*d140*/  MUFU.EX2 R14, R14 ;  /* 0x0000000e000e7308 */ /* 0x000fe20000000800 */
[----:B------:R-:W-:Y:S02]  /*d150*/  FMNMX.FTZ R8, R155, R8, !PT ;  /* 0x000000089b087209 */ /* 0x000fe40007810000 */
[----:B------:R-:W-:Y:S02]  /*d160*/  FSEL R29, R29, -INF , !P3 ;  /* 0xff8000001d1d7808 */ /* 0x000fe40005800000 */
[----:B------:R-:W-:-:S02]  /*d170*/  FMNMX.FTZ R8, R157, R8, !PT ;  /* 0x000000089d087209 */ /* 0x000fc40007810000 */
[----:B------:R-:W-:Y:S01]  /*d180*/  ISETP.GT.AND P3, PT, R56, 0x31, P2 ;  /* 0x000000313800780c */ /* 0x000fe20001764270 */
[----:B------:R-:W-:Y:S01]  /*d190*/  MUFU.EX2 R20, R20 ;  /* 0x0000001400147308 */ /* 0x000fe20000000800 */
[----:B------:R-:W-:Y:S02]  /*d1a0*/  FMNMX.FTZ R8, R159, R8, !PT ;  /* 0x000000089f087209 */ /* 0x000fe40007810000 */
[----:B------:R-:W-:Y:S01]  /*d1b0*/  FSEL R193, R32, -INF , !P4 ;  /* 0xff80000020c17808 */ /* 0x000fe20006000000 */
[----:B------:R-:W-:-:S01]  /*d1c0*/  FFMA.FTZ R32, R161, R10, -R38 ;  /* 0x0000000aa1207223 */ /* 0x000fc20000010826 */
[----:B------:R-:W-:Y:S01]  /*d1d0*/  FMNMX.FTZ R8, R165, R8, !PT ;  /* 0x00000008a5087209 */ /* 0x000fe20007810000 */
[----:B------:R-:W-:-:S01]  /*d1e0*/  FFMA.FTZ R161, R163, R10, -R38 ;  /* 0x0000000aa3a17223 */ /* 0x000fc20000010826 */
        /* <DEDUP_REMOVED lines=8> */
[----:B------:R-:W-:Y:S01]  /*d270*/  FSEL R197, R31, -INF , !P3 ;  /* 0xff8000001fc57808 */ /* 0x000fe20005800000 */
[----:B------:R-:W-:-:S01]  /*d280*/  FFMA.FTZ R31, R191, R10, -R38 ;  /* 0x0000000abf1f7223 */ /* 0x000fc20000010826 */
[----:B------:R-:W-:-:S02]  /*d290*/  FMNMX.FTZ R8, R187, R8, !PT ;  /* 0x00000008bb087209 */ /* 0x000fc40007810000 */
[C---:B------:R-:W-:Y:S01]  /*d2a0*/  ISETP.GT.AND P3, PT, R56.reuse, 0x39, P2 ;  /* 0x000000393800780c */ /* 0x040fe20001764270 */
[----:B------:R-:W-:Y:S01]  /*d2b0*/  MUFU.EX2 R25, R25 ;  /* 0x0000001900197308 */ /* 0x000fe20000000800 */
[----:B------:R-:W-:Y:S02]  /*d2c0*/  FSEL R33, R33, -INF , !P4 ;  /* 0xff80000021217808 */ /* 0x000fe40006000000 */
[----:B------:R-:W-:Y:S02]  /*d2d0*/  FMNMX.FTZ R8, R29, R8, !PT ;  /* 0x000000081d087209 */ /* 0x000fe40007810000 */
[----:B------:R-:W-:Y:S02]  /*d2e0*/  ISETP.GT.AND P4, PT, R56, 0x40, P2 ;  /* 0x000000403800780c */ /* 0x000fe40001784270 */
[----:B------:R-:W-:Y:S01]  /*d2f0*/  ISETP.LT.OR P3, PT, R54, 0x3a, P3 ;  /* 0x0000003a3600780c */ /* 0x000fe20001f61670 */
[----:B------:R-:W-:Y:S01]  /*d300*/  MUFU.EX2 R26, R26 ;  /* 0x0000001a001a7308 */ /* 0x000fe20000000800 */
[----:B------:R-:W-:-:S02]  /*d310*/  FMNMX.FTZ R8, R193, R8, !PT ;  /* 0x00000008c1087209 */ /* 0x000fc40007810000 */
[----:B------:R-:W-:Y:S02]  /*d320*/  ISETP.LT.OR P4, PT, R54, 0x41, P4 ;  /* 0x000000413600780c */ /* 0x000fe40002781670 */
[----:B------:R-:W-:Y:S01]  /*d330*/  FSEL R195, R34, -INF , !P3 ;  /* 0xff80000022c37808 */ /* 0x000fe20005800000 */
[--C-:B------:R-:W-:Y:S01]  /*d340*/  FFMA.FTZ R34, R169, R10, -R38.reuse ;  /* 0x0000000aa9227223 */ /* 0x100fe20000010826 */
[----:B------:R-:W-:Y:S01]  /*d350*/  ISETP.GT.AND P3, PT, R56, 0x41, P2 ;  /* 0x000000413800780c */ /* 0x000fe20001764270 */
[----:B------:R-:W-:Y:S01]  /*d360*/  MUFU.EX2 R31, R31 ;  /* 0x0000001f001f7308 */ /* 0x000fe20000000800 */
[----:B------:R-:W-:Y:S02]  /*d370*/  FMNMX.FTZ R8, R197, R8, !PT ;  /* 0x00000008c5087209 */ /* 0x000fe40007810000 */
[----:B------:R-:W-:Y:S01]  /*d380*/  FSEL R191, R36, -INF , !P4 ;  /* 0xff80000024bf7808 */ /* 0x000fe20006000000 */
[----:B------:R-:W-:-:S01]  /*d390*/  FFMA.FTZ R36, R181, R10, -R38 ;  /* 0x0000000ab5247223 */ /* 0x000fc20000010826 */
[----:B------:R-:W-:-:S02]  /*d3a0*/  ISETP.GT.AND P4, PT, R56, 0x48, P2 ;  /* 0x000000483800780c */ /* 0x000fc40001784270 */
[C---:B------:R-:W-:Y:S01]  /*d3b0*/  ISETP.LT.OR P3, PT, R54.reuse, 0x42, P3 ;  /* 0x000000423600780c */ /* 0x040fe20001f61670 */
[----:B------:R-:W-:Y:S01]  /*d3c0*/  MUFU.EX2 R28, R28 ;  /* 0x0000001c001c7308 */ /* 0x000fe20000000800 */
[----:B------:R-:W-:Y:S02]  /*d3d0*/  FMNMX.FTZ R8, R33, R8, !PT ;  /* 0x0000000821087209 */ /* 0x000fe40007810000 */
[----:B------:R-:W-:Y:S02]  /*d3e0*/  ISETP.LT.OR P4, PT, R54, 0x49, P4 ;  /* 0x000000493600780c */ /* 0x000fe40002781670 */
[----:B------:R-:W-:Y:S01]  /*d3f0*/  FSEL R189, R35, -INF , !P3 ;  /* 0xff80000023bd7808 */ /* 0x000fe20005800000 */
[----:B------:R-:W-:Y:S01]  /*d400*/  FFMA.FTZ R35, R183, R10, -R38 ;  /* 0x0000000ab7237223 */ /* 0x000fe20000010826 */
[----:B------:R-:W-:Y:S01]  /*d410*/  ISETP.GT.AND P3, PT, R56, 0x49, P2 ;  /* 0x000000493800780c */ /* 0x000fe20001764270 */
[----:B------:R-:W-:Y:S01]  /*d420*/  MUFU.EX2 R32, R32 ;  /* 0x0000002000207308 */ /* 0x000fe20000000800 */
[----:B------:R-:W-:-:S02]  /*d430*/  FMNMX.FTZ R8, R195, R8, !PT ;  /* 0x00000008c3087209 */ /* 0x000fc40007810000 */
[----:B------:R-:W-:Y:S02]  /*d440*/  FSEL R37, R37, -INF , !P4 ;  /* 0xff80000025257808 */ /* 0x000fe40006000000 */
[----:B------:R-:W-:Y:S02]  /*d450*/  ISETP.GT.AND P4, PT, R56, 0x50, P2 ;  /* 0x000000503800780c */ /* 0x000fe40001784270 */
        /* <DEDUP_REMOVED lines=25> */
[----:B------:R-:W-:Y:S02]  /*d5f0*/  FMNMX.FTZ R8, R163, R8, !PT ;  /* 0x00000008a3087209 */ /* 0x000fe40007810000 */
[----:B------:R-:W-:-:S02]  /*d600*/  ISETP.LT.OR P4, PT, R54, 0x61, P4 ;  /* 0x000000613600780c */ /* 0x000fc40002781670 */
[----:B------:R-:W-:Y:S01]  /*d610*/  FSEL R169, R44, -INF , !P3 ;  /* 0xff8000002ca97808 */ /* 0x000fe20005800000 */
[----:B------:R-:W-:-:S01]  /*d620*/  FFMA.FTZ R44, R65, R10, -R38 ;  /* 0x0000000a412c7223 */ /* 0x000fc20000010826 */
[----:B------:R-:W-:Y:S01]  /*d630*/  ISETP.GT.AND P3, PT, R56, 0x61, P2 ;  /* 0x000000613800780c */ /* 0x000fe20001764270 */
[----:B------:R-:W-:-:S01]  /*d640*/  FFMA.FTZ R65, R67, R10, -R38 ;  /* 0x0000000a43417223 */ /* 0x000fc20000010826 */
[----:B------:R-:W-:Y:S01]  /*d650*/  FMNMX.FTZ R8, R43, R8, !PT ;  /* 0x000000082b087209 */ /* 0x000fe20007810000 */
[----:B------:R-:W-:-:S01]  /*d660*/  FFMA.FTZ R67, R71, R10, -R38 ;  /* 0x0000000a47437223 */ /* 0x000fc20000010826 */
[----:B------:R-:W-:Y:S01]  /*d670*/  FSEL R87, R45, -INF , !P4 ;  /* 0xff8000002d577808 */ /* 0x000fe20006000000 */
[----:B------:R-:W-:Y:S01]  /*d680*/  MUFU.EX2 R42, R42 ;  /* 0x0000002a002a7308 */ /* 0x000fe20000000800 */
[----:B------:R-:W-:Y:S02]  /*d690*/  ISETP.GT.AND P4, PT, R56, 0x68, P2 ;  /* 0x000000683800780c */ /* 0x000fe40001784270 */
[----:B------:R-:W-:-:S02]  /*d6a0*/  ISETP.LT.OR P3, PT, R54, 0x62, P3 ;  /* 0x000000623600780c */ /* 0x000fc40001f61670 */
[----:B------:R-:W-:Y:S02]  /*d6b0*/  FMNMX.FTZ R8, R169, R8, !PT ;  /* 0x00000008a9087209 */ /* 0x000fe40007810000 */
[----:B------:R-:W-:Y:S01]  /*d6c0*/  ISETP.LT.OR P4, PT, R54, 0x69, P4 ;  /* 0x000000693600780c */ /* 0x000fe20002781670 */
[----:B------:R1:W-:Y:S01]  /*d6d0*/  MUFU.EX2 R45, R40 ;  /* 0x00000028002d7308 */ /* 0x0003e20000000800 */
[----:B------:R-:W-:Y:S01]  /*d6e0*/  FSEL R181, R46, -INF , !P3 ;  /* 0xff8000002eb57808 */ /* 0x000fe20005800000 */
[-CC-:B------:R-:W-:Y:S01]  /*d6f0*/  FFMA.FTZ R46, R69, R10.reuse, -R38.reuse ;  /* 0x0000000a452e7223 */ /* 0x180fe20000010826 */
[C---:B------:R-:W-:Y:S01]  /*d700*/  ISETP.GT.AND P3, PT, R56.reuse, 0x69, P2 ;  /* 0x000000693800780c */ /* 0x040fe20001764270 */
[--C-:B------:R-:W-:Y:S01]  /*d710*/  FFMA.FTZ R69, R77, R10, -R38.reuse ;  /* 0x0000000a4d457223 */ /* 0x100fe20000010826 */
[----:B------:R-:W-:Y:S02]  /*d720*/  FMNMX.FTZ R8, R87, R8, !PT ;  /* 0x0000000857087209 */ /* 0x000fe40007810000 */
[----:B------:R-:W-:Y:S01]  /*d730*/  FSEL R47, R47, -INF , !P4 ;  /* 0xff8000002f2f7808 */ /* 0x000fe20006000000 */
[----:B------:R-:W-:Y:S01]  /*d740*/  MUFU.EX2 R75, R75 ;  /* 0x0000004b004b7308 */ /* 0x000fe20000000800 */
[----:B------:R-:W-:Y:S01]  /*d750*/  ISETP.GT.AND P4, PT, R56, 0x70, P2 ;  /* 0x000000703800780c */ /* 0x000fe20001784270 */
[-CC-:B-1----:R-:W-:Y:S01]  /*d760*/  FFMA.FTZ R40, R83, R10.reuse, -R38.reuse ;  /* 0x0000000a53287223 */ /* 0x182fe20000010826 */
[----:B------:R-:W-:Y:S01]  /*d770*/  ISETP.LT.OR P3, PT, R54, 0x6a, P3 ;  /* 0x0000006a3600780c */ /* 0x000fe20001f61670 */
[----:B------:R-:W-:Y:S01]  /*d780*/  FFMA.FTZ R83, R81, R10, -R38 ;  /* 0x0000000a51537223 */ /* 0x000fe20000010826 */
[----:B------:R-:W-:-:S02]  /*d790*/  FMNMX.FTZ R8, R181, R8, !PT ;  /* 0x00000008b5087209 */ /* 0x000fc40007810000 */
[----:B------:R-:W-:Y:S01]  /*d7a0*/  ISETP.LT.OR P4, PT, R54, 0x71, P4 ;  /* 0x000000713600780c */ /* 0x000fe20002781670 */
[----:B------:R-:W-:Y:S01]  /*d7b0*/  MUFU.EX2 R40, R40 ;  /* 0x0000002800287308 */ /* 0x000fe20000000800 */
[----:B------:R-:W-:Y:S01]  /*d7c0*/  FSEL R199, R48, -INF , !P3 ;  /* 0xff80000030c77808 */ /* 0x000fe20005800000 */
[----:B------:R-:W-:Y:S01]  /*d7d0*/  FFMA.FTZ R48, R73, R10, -R38 ;  /* 0x0000000a49307223 */ /* 0x000fe20000010826 */
[C---:B------:R-:W-:Y:S02]  /*d7e0*/  ISETP.GT.AND P3, PT, R56.reuse, 0x71, P2 ;  /* 0x000000713800780c */ /* 0x040fe40001764270 */
[----:B------:R-:W-:Y:S02]  /*d7f0*/  FMNMX.FTZ R8, R47, R8, !PT ;  /* 0x000000082f087209 */ /* 0x000fe40007810000 */
[----:B------:R-:W-:Y:S01]  /*d800*/  FSEL R49, R49, -INF , !P4 ;  /* 0xff80000031317808 */ /* 0x000fe20006000000 */
[----:B------:R-:W-:Y:S01]  /*d810*/  MUFU.EX2 R83, R83 ;  /* 0x0000005300537308 */ /* 0x000fe20000000800 */
[----:B------:R-:W-:-:S02]  /*d820*/  ISETP.GT.AND P4, PT, R56, 0x78, P2 ;  /* 0x000000783800780c */ /* 0x000fc40001784270 */
[----:B------:R-:W-:Y:S02]  /*d830*/  ISETP.LT.OR P3, PT, R54, 0x72, P3 ;  /* 0x000000723600780c */ /* 0x000fe40001f61670 */
[----:B------:R-:W-:Y:S02]  /*d840*/  FMNMX.FTZ R8, R199, R8, !PT ;  /* 0x00000008c7087209 */ /* 0x000fe40007810000 */
[----:B------:R-:W-:Y:S01]  /*d850*/  ISETP.GT.AND P2, PT, R56, 0x79, P2 ;  /* 0x000000793800780c */ /* 0x000fe20001744270 */
[----:B------:R-:W-:Y:S01]  /*d860*/  MUFU.EX2 R44, R44 ;  /* 0x0000002c002c7308 */ /* 0x000fe20000000800 */
[----:B------:R-:W-:Y:S02]  /*d870*/  ISETP.LT.OR P4, PT, R54, 0x79, P4 ;  /* 0x000000793600780c */ /* 0x000fe40002781670 */
[----:B------:R-:W-:Y:S01]  /*d880*/  FSEL R81, R50, -INF , !P3 ;  /* 0xff80000032517808 */ /* 0x000fe20005800000 */
[----:B------:R-:W-:-:S01]  /*d890*/  FFMA.FTZ R50, R63, R10, -R38 ;  /* 0x0000000a3f327223 */ /* 0x000fc20000010826 */
[----:B------:R-:W-:-:S02]  /*d8a0*/  FMNMX.FTZ R8, R49, R8, !PT ;  /* 0x0000000831087209 */ /* 0x000fc40007810000 */
[----:B------:R-:W-:Y:S01]  /*d8b0*/  ISETP.LT.OR P2, PT, R54, 0x7a, P2 ;  /* 0x0000007a3600780c */ /* 0x000fe20001741670 */
[--C-:B------:R-:W-:Y:S01]  /*d8c0*/  FFMA.FTZ R54, R55, R10, -R38.reuse ;  /* 0x0000000a37367223 */ /* 0x100fe20000010826 */
[----:B------:R-:W-:Y:S01]  /*d8d0*/  FSEL R51, R51, -INF , !P4 ;  /* 0xff80000033337808 */ /* 0x000fe20006000000 */
[----:B------:R-:W-:Y:S01]  /*d8e0*/  MUFU.EX2 R65, R65 ;  /* 0x0000004100417308 */ /* 0x000fe20000000800 */
[----:B------:R-:W-:Y:S02]  /*d8f0*/  FMNMX.FTZ R8, R81, R8, !PT ;  /* 0x0000000851087209 */ /* 0x000fe40007810000 */
[----:B------:R-:W-:Y:S01]  /*d900*/  FSEL R79, R52, -INF , !P2 ;  /* 0xff800000344f7808 */ /* 0x000fe20005000000 */
[----:B------:R-:W-:-:S01]  /*d910*/  FFMA.FTZ R52, R57, R10, -R38 ;  /* 0x0000000a39347223 */ /* 0x000fc20000010826 */
[----:B------:R-:W-:Y:S01]  /*d920*/  FMNMX.FTZ R8, R51, R8, !PT ;  /* 0x0000000833087209 */ /* 0x000fe20007810000 */
[----:B------:R-:W-:-:S01]  /*d930*/  FFMA.FTZ R57, R61, R10, -R38 ;  /* 0x0000000a3d397223 */ /* 0x000fc20000010826 */
[----:B------:R-:W-:Y:S01]  /*d940*/  FSEL R61, R9, RZ, P5 ;  /* 0x000000ff093d7208 */ /* 0x000fe20002800000 */
[----:B------:R-:W-:Y:S01]  /*d950*/  MUFU.EX2 R46, R46 ;  /* 0x0000002e002e7308 */ /* 0x000fe20000000800 */
[----:B------:R-:W-:-:S03]  /*d960*/  FMNMX.FTZ R8, R79, R8, !PT ;  /* 0x000000084f087209 */ /* 0x000fc60007810000 */
[----:B------:R-:W-:Y:S02]  /*d970*/  FADD.FTZ R61, -R61, R12 ;  /* 0x0000000c3d3d7221 */ /* 0x000fe40000010100 */
[----:B------:R-:W1:Y:S02]  /*d980*/  SHFL.BFLY PT, R201, R8, 0x2, 0x1f ;  /* 0x0c401f0008c97f89 */ /* 0x000e6400000e0000 */
[----:B------:R-:W-:Y:S01]  /*d990*/  FMUL.FTZ R38, R61, R10 ;  /* 0x0000000a3d267220 */ /* 0x000fe20000410000 */
[----:B------:R-:W-:Y:S08]  /*d9a0*/  MUFU.EX2 R67, R67 ;  /* 0x0000004300437308 */ /* 0x000ff00000000800 */
[----:B------:R-:W2:Y:S08]  /*d9b0*/  MUFU.EX2 R38, R38 ;  /* 0x0000002600267308 */ /* 0x000eb00000000800 */
[----:B------:R-:W-:Y:S01]  /*d9c0*/  MUFU.EX2 R48, R48 ;  /* 0x0000003000307308 */ /* 0x000fe20000000800 */
[----:B-1----:R-:W-:-:S07]  /*d9d0*/  FMNMX.FTZ R201, R8, R201, !PT ;  /* 0x000000c908c97209 */ /* 0x002fce0007810000 */
[----:B------:R-:W-:Y:S01]  /*d9e0*/  MUFU.EX2 R69, R69 ;  /* 0x0000004500457308 */ /* 0x000fe20000000800 */
[----:B--2---:R-:W-:-:S01]  /*d9f0*/  FFMA.FTZ R77, R38, R6, R15 ;  /* 0x00000006264d7223 */ /* 0x004fc2000001000f */
[----:B------:R-:W1:Y:S03]  /*da00*/  SHFL.BFLY PT, R8, R201, 0x1, 0x1f ;  /* 0x0c201f00c9087f89 */ /* 0x000e6600000e0000 */
[----:B------:R-:W-:-:S03]  /*da10*/  FADD.FTZ R77, R14, R77 ;  /* 0x0000004d0e4d7221 */ /* 0x000fc60000010000 */
[----:B------:R-:W-:Y:S01]  /*da20*/  MUFU.EX2 R50, R50 ;  /* 0x0000003200327308 */ /* 0x000fe20000000800 */
[----:B------:R-:W-:-:S04]  /*da30*/  FADD.FTZ R74, R20, R77 ;  /* 0x0000004d144a7221 */ /* 0x000fc80000010000 */
[----:B------:R-:W-:-:S03]  /*da40*/  FADD.FTZ R77, R21, R74 ;  /* 0x0000004a154d7221 */ /* 0x000fc60000010000 */
[----:B------:R-:W-:Y:S08]  /*da50*/  MUFU.EX2 R59, R59 ;  /* 0x0000003b003b7308 */ /* 0x000ff00000000800 */
[----:B------:R-:W-:Y:S01]  /*da60*/  MUFU.EX2 R52, R52 ;  /* 0x0000003400347308 */ /* 0x000fe20000000800 */
[----:B-1----:R-:W-:-:S04]  /*da70*/  FMNMX.FTZ R8, R201, R8, !PT ;  /* 0x00000008c9087209 */ /* 0x002fc80007810000 */
[C---:B------:R-:W-:Y:S01]  /*da80*/  FSETP.NEU.FTZ.AND P2, PT, R8.reuse, -INF , PT ;  /* 0xff8000000800780b */ /* 0x040fe20003f5d000 */
[----:B------:R-:W-:-:S02]  /*da90*/  FFMA.FTZ R12, R8, R10, -8 ;  /* 0xc1000000080c7423 */ /* 0x000fc4000001000a */
[----:B------:R-:W-:Y:S01]  /*daa0*/  MUFU.EX2 R57, R57 ;  /* 0x0000003900397308 */ /* 0x000fe20000000800 */
[----:B------:R-:W-:Y:S02]  /*dab0*/  FSEL R68, R8, RZ, P2 ;  /* 0x000000ff08447208 */ /* 0x000fe40001000000 */
[----:B------:R-:W-:-:S05]  /*dac0*/  FSEL R12, R12, RZ, P2 ;  /* 0x000000ff0c0c7208 */ /* 0x000fca0001000000 */
[----:B------:R-:W-:Y:S01]  /*dad0*/  MUFU.EX2 R54, R54 ;  /* 0x0000003600367308 */ /* 0x000fe20000000800 */
[----:B------:R-:W-:-:S01]  /*dae0*/  FFMA.FTZ R72, R33, R10, -R12 ;  /* 0x0000000a21487223 */ /* 0x000fc2000001080c */
[----:B------:R-:W-:Y:S01]  /*daf0*/  FADD.FTZ R33, -R68, R11 ;  /* 0x0000000b44217221 */ /* 0x000fe20000010100 */
[----:B------:R-:W-:-:S01]  /*db00*/  FFMA.FTZ R30, R30, R10, -R12 ;  /* 0x0000000a1e1e7223 */ /* 0x000fc2000001080c */
[-CC-:B------:R-:W-:Y:S01]  /*db10*/  FFMA.FTZ R39, R39, R10.reuse, -R12.reuse ;  /* 0x0000000a27277223 */ /* 0x180fe2000001080c */
[----:B------:R-:W-:-:S01]  /*db20*/  FFMA.FTZ R55, R153, R10, -R12 ;  /* 0x0000000a99377223 */ /* 0x000fc2000001080c */
[-C--:B------:R-:W-:Y:S01]  /*db30*/  FMUL.FTZ R33, R33, R10.reuse ;  /* 0x0000000a21217220 */ /* 0x080fe20000410000 */
        /* <DEDUP_REMOVED lines=28> */
[-CC-:B------:R-:W-:Y:S01]  /*dd00*/  FFMA.FTZ R81, R81, R10.reuse, -R12.reuse ;  /* 0x0000000a51517223 */ /* 0x180fe2000001080c */
[----:B------:R-:W-:-:S05]  /*dd10*/  FFMA.FTZ R51, R51, R10, -R12 ;  /* 0x0000000a33337223 */ /* 0x000fca000001080c */
[----:B------:R-:W1:Y:S01]  /*dd20*/  MUFU.EX2 R56, R56 ;  /* 0x0000003800387308 */ /* 0x000e620000000800 */
[----:B--2---:R-:W-:-:S07]  /*dd30*/  FADD.FTZ R6, R39, R6 ;  /* 0x0000000627067221 */ /* 0x004fce0000010000 */
[----:B------:R-:W2:Y:S01]  /*dd40*/  MUFU.EX2 R58, R58 ;  /* 0x0000003a003a7308 */ /* 0x000ea20000000800 */
[----:B---3--:R-:W-:-:S01]  /*dd50*/  FADD.FTZ R5, R55, R6 ;  /* 0x0000000637057221 */ /* 0x008fc20000010000 */
[----:B------:R-:W-:-:S06]  /*dd60*/  FADD.FTZ R6, R24, R77 ;  /* 0x0000004d18067221 */ /* 0x000fcc0000010000 */
[----:B------:R-:W3:Y:S01]  /*dd70*/  MUFU.EX2 R61, R61 ;  /* 0x0000003d003d7308 */ /* 0x000ee20000000800 */
[----:B-1----:R-:W-:-:S07]  /*dd80*/  FADD.FTZ R5, R56, R5 ;  /* 0x0000000538057221 */ /* 0x002fce0000010000 */
[----:B------:R-:W1:Y:S01]  /*dd90*/  MUFU.EX2 R60, R60 ;  /* 0x0000003c003c7308 */ /* 0x000e620000000800 */
[----:B--2---:R-:W-:-:S01]  /*dda0*/  FADD.FTZ R74, R58, R5 ;  /* 0x000000053a4a7221 */ /* 0x004fc20000010000 */
[----:B------:R-:W-:-:S04]  /*ddb0*/  FADD.FTZ R5, R25, R6 ;  /* 0x0000000619057221 */ /* 0x000fc80000010000 */
[----:B------:R-:W-:Y:S02]  /*ddc0*/  FADD.FTZ R6, R26, R5 ;  /* 0x000000051a067221 */ /* 0x000fe40000010000 */
[----:B------:R-:W2:Y:S01]  /*ddd0*/  MUFU.EX2 R63, R63 ;  /* 0x0000003f003f7308 */ /* 0x000ea20000000800 */
[----:B---3--:R-:W-:-:S01]  /*dde0*/  FADD.FTZ R77, R61, R74 ;  /* 0x0000004a3d4d7221 */ /* 0x008fc20000010000 */
[----:B------:R-:W-:Y:S01]  /*ddf0*/  FADD.FTZ R5, R31, R6 ;  /* 0x000000061f057221 */ /* 0x000fe20000010000 */
[----:B------:R-:W-:-:S03]  /*de00*/  FFMA.FTZ R74, R163, R10, -R12 ;  /* 0x0000000aa34a7223 */ /* 0x000fc6000001080c */
        /* <DEDUP_REMOVED lines=10> */
[----:B---3--:R-:W-:-:S01]  /*deb0*/  FADD.FTZ R76, R62, R77 ;  /* 0x0000004d3e4c7221 */ /* 0x008fc20000010000 */
[----:B------:R-:W-:-:S04]  /*dec0*/  FADD.FTZ R5, R45, R6 ;  /* 0x000000062d057221 */ /* 0x000fc80000010000 */
[----:B------:R-:W-:Y:S02]  /*ded0*/  FADD.FTZ R6, R36, R5 ;  /* 0x0000000524067221 */ /* 0x000fe40000010000 */
[----:B------:R-:W3:Y:S01]  /*dee0*/  MUFU.EX2 R29, R29 ;  /* 0x0000001d001d7308 */ /* 0x000ee20000000800 */
[----:B-1----:R-:W-:-:S07]  /*def0*/  FADD.FTZ R77, R27, R76 ;  /* 0x0000004c1b4d7221 */ /* 0x002fce0000010000 */
[----:B------:R-:W1:Y:S01]  /*df00*/  MUFU.EX2 R66, R66 ;  /* 0x0000004200427308 */ /* 0x000e620000000800 */
[----:B--2---:R-:W-:-:S07]  /*df10*/  FADD.FTZ R76, R64, R77 ;  /* 0x0000004d404c7221 */ /* 0x004fce0000010000 */
[----:B------:R-:W2:Y:S01]  /*df20*/  MUFU.EX2 R71, R71 ;  /* 0x0000004700477308 */ /* 0x000ea20000000800 */
[----:B---3--:R-:W-:-:S07]  /*df30*/  FADD.FTZ R77, R29, R76 ;  /* 0x0000004c1d4d7221 */ /* 0x008fce0000010000 */
[----:B------:R3:W4:Y:S01]  /*df40*/  MUFU.EX2 R11, R72 ;  /* 0x00000048000b7308 */ /* 0x0007220000000800 */
[----:B-1----:R-:W-:-:S01]  /*df50*/  FADD.FTZ R76, R66, R77 ;  /* 0x0000004d424c7221 */ /* 0x002fc20000010000 */
[----:B------:R-:W-:-:S04]  /*df60*/  FADD.FTZ R77, R85, R6 ;  /* 0x00000006554d7221 */ /* 0x000fc80000010000 */
[----:B------:R-:W-:Y:S02]  /*df70*/  FADD.FTZ R6, R40, R77 ;  /* 0x0000004d28067221 */ /* 0x000fe40000010000 */
[----:B------:R-:W1:Y:S01]  /*df80*/  MUFU.EX2 R68, R68 ;  /* 0x0000004400447308 */ /* 0x000e620000000800 */
[----:B--2---:R-:W-:-:S01]  /*df90*/  FADD.FTZ R76, R71, R76 ;  /* 0x0000004c474c7221 */ /* 0x004fc20000010000 */
[-CC-:B---3--:R-:W-:Y:S01]  /*dfa0*/  FFMA.FTZ R72, R183, R10.reuse, -R12.reuse ;  /* 0x0000000ab7487223 */ /* 0x188fe2000001080c */
[----:B------:R-:W-:-:S05]  /*dfb0*/  FFMA.FTZ R12, R79, R10, -R12 ;  /* 0x0000000a4f0c7223 */ /* 0x000fca000001080c */
[----:B------:R-:W2:Y:S01]  /*dfc0*/  MUFU.EX2 R70, R70 ;  /* 0x0000004600467308 */ /* 0x000ea20000000800 */
[----:B----4-:R-:W-:-:S07]  /*dfd0*/  FADD.FTZ R5, R11, R76 ;  /* 0x0000004c0b057221 */ /* 0x010fce0000010000 */
        /* <DEDUP_REMOVED lines=8> */
[----:B------:R-:W-:-:S06]  /*e060*/  FADD.FTZ R77, R75, R6 ;  /* 0x000000064b4d7221 */ /* 0x000fcc0000010000 */
[----:B------:R-:W3:Y:S01]  /*e070*/  MUFU.EX2 R41, R41 ;  /* 0x0000002900297308 */ /* 0x000ee20000000800 */
[----:B-1----:R-:W-:-:S01]  /*e080*/  FADD.FTZ R5, R37, R76 ;  /* 0x0000004c25057221 */ /* 0x002fc20000010000 */
[----:B------:R-:W-:-:S06]  /*e090*/  FADD.FTZ R76, R44, R77 ;  /* 0x0000004d2c4c7221 */ /* 0x000fcc0000010000 */
        /* <DEDUP_REMOVED lines=8> */
[----:B------:R2:W-:Y:S08]  /*e120*/  MUFU.EX2 R87, R47 ;  /* 0x0000002f00577308 */ /* 0x0005f00000000800 */
[----:B------:R-:W4:Y:S01]  /*e130*/  MUFU.EX2 R181, R181 ;  /* 0x000000b500b57308 */ /* 0x000f220000000800 */
[----:B--2---:R-:W-:-:S04]  /*e140*/  FADD.FTZ R47, R65, R76 ;  /* 0x0000004c412f7221 */ /* 0x004fc80000010000 */
[----:B------:R-:W-:-:S03]  /*e150*/  FADD.FTZ R6, R46, R47 ;  /* 0x0000002f2e067221 */ /* 0x000fc60000010000 */
[----:B------:R-:W2:Y:S01]  /*e160*/  MUFU.EX2 R199, R199 ;  /* 0x000000c700c77308 */ /* 0x000ea20000000800 */
[----:B------:R-:W-:-:S01]  /*e170*/  FADD.FTZ R47, R67, R6 ;  /* 0x00000006432f7221 */ /* 0x000fc20000010000 */
[----:B---3--:R-:W-:-:S03]  /*e180*/  FADD.FTZ R6, R169, R5 ;  /* 0x00000005a9067221 */ /* 0x008fc60000010000 */
[----:B------:R-:W-:Y:S01]  /*e190*/  FADD.FTZ R76, R48, R47 ;  /* 0x0000002f304c7221 */ /* 0x000fe20000010000 */
[----:B-1----:R-:W-:-:S02]  /*e1a0*/  FADD.FTZ R6, R43, R6 ;  /* 0x000000062b067221 */ /* 0x002fc40000010000 */
[----:B------:R-:W1:Y:S01]  /*e1b0*/  MUFU.EX2 R49, R49 ;  /* 0x0000003100317308 */ /* 0x000e620000000800 */
[----:B------:R-:W-:-:S01]  /*e1c0*/  FADD.FTZ R5, R69, R76 ;  /* 0x0000004c45057221 */ /* 0x000fc20000010000 */
[----:B----4-:R-:W-:-:S03]  /*e1d0*/  FADD.FTZ R6, R181, R6 ;  /* 0x00000006b5067221 */ /* 0x010fc60000010000 */
[----:B------:R-:W-:Y:S01]  /*e1e0*/  FADD.FTZ R76, R50, R5 ;  /* 0x00000005324c7221 */ /* 0x000fe20000010000 */
[----:B------:R-:W-:-:S02]  /*e1f0*/  FADD.FTZ R6, R87, R6 ;  /* 0x0000000657067221 */ /* 0x000fc40000010000 */
[----:B------:R-:W3:Y:S01]  /*e200*/  MUFU.EX2 R80, R81 ;  /* 0x0000005100507308 */ /* 0x000ee20000000800 */
[----:B------:R-:W-:-:S01]  /*e210*/  FADD.FTZ R5, R59, R76 ;  /* 0x0000004c3b057221 */ /* 0x000fc20000010000 */
[----:B--2---:R-:W-:-:S03]  /*e220*/  FADD.FTZ R6, R199, R6 ;  /* 0x00000006c7067221 */ /* 0x004fc60000010000 */
[----:B------:R-:W-:-:S03]  /*e230*/  FADD.FTZ R76, R52, R5 ;  /* 0x00000005344c7221 */ /* 0x000fc60000010000 */
[----:B------:R-:W2:Y:S01]  /*e240*/  MUFU.EX2 R51, R51 ;  /* 0x0000003300337308 */ /* 0x000ea20000000800 */
[----:B-1----:R-:W-:-:S01]  /*e250*/  FADD.FTZ R6, R49, R6 ;  /* 0x0000000631067221 */ /* 0x002fc20000010000 */
[----:B------:R-:W-:-:S04]  /*e260*/  FADD.FTZ R5, R57, R76 ;  /* 0x0000004c39057221 */ /* 0x000fc80000010000 */
[----:B------:R-:W-:Y:S02]  /*e270*/  FADD.FTZ R76, R54, R5 ;  /* 0x00000005364c7221 */ /* 0x000fe40000010000 */
[----:B------:R-:W1:Y:S01]  /*e280*/  MUFU.EX2 R53, R53 ;  /* 0x0000003500357308 */ /* 0x000e620000000800 */
[----:B---3--:R-:W-:-:S07]  /*e290*/  FADD.FTZ R6, R80, R6 ;  /* 0x0000000650067221 */ /* 0x008fce0000010000 */
[----:B------:R-:W3:Y:S01]  /*e2a0*/  MUFU.EX2 R82, R12 ;  /* 0x0000000c00527308 */ /* 0x000ee20000000800 */
[----:B--2---:R-:W-:-:S01]  /*e2b0*/  FADD.FTZ R5, R51, R6 ;  /* 0x0000000633057221 */ /* 0x004fc20000010000 */
[----:B-1----:R-:W-:-:S03]  /*e2c0*/  FADD.FTZ R6, R53, R76 ;  /* 0x0000004c35067221 */ /* 0x002fc60000010000 */
[----:B---3--:R-:W-:Y:S01]  /*e2d0*/  FADD.FTZ R5, R82, R5 ;  /* 0x0000000552057221 */ /* 0x008fe20000010000 */
[----:B------:R-:W-:Y:S06]  /*e2e0*/  @!P0 BRA `(.L_x_948) ;  /* 0x0000000000048947 */ /* 0x000fec0003800000 */
[----:B------:R-:W-:Y:S01]  /*e2f0*/  BPT.TRAP 0x1 ;  /* 0x000000040000795c */ /* 0x000fe20000300000 */
.L_x_948:
        /* <DEDUP_REMOVED lines=107> */
.L_x_931:
[----:B------:R-:W-:Y:S06]  /*e9b0*/  BAR.ARV 0x8, 0x120 ;  /* 0x0204800000007b1d */ /* 0x000fec0000002000 */
[----:B------:R-:W-:Y:S05]  /*e9c0*/  @!P0 BRA `(.L_x_950) ;  /* 0x0000000000048947 */ /* 0x000fea0003800000 */
[----:B------:R-:W-:Y:S01]  /*e9d0*/  BPT.TRAP 0x1 ;  /* 0x000000040000795c */ /* 0x000fe20000300000 */
.L_x_950:
[----:B------:R-:W-:Y:S01]  /*e9e0*/  ULEA UR5, UR47, UR37, 0x3 ;  /* 0x000000252f057291 */ /* 0x000fe2000f8e183f */
[----:B------:R-:W-:-:S08]  /*e9f0*/  SHF.L.U32 R0, R2, 0x1f, RZ ;  /* 0x0000001f02007819 */ /* 0x000fd000000006ff */
[----:B------:R1:W2:Y:S01]  /*ea00*/  SYNCS.PHASECHK.TRANS64.TRYWAIT P1, [UR5+0x22850], R0 ;  /* 0x02285000ff0075a7 */ /* 0x0002a20008020145 */
[----:B------:R-:W-:Y:S05]  /*ea10*/  @!P0 BRA `(.L_x_951) ;  /* 0x0000000000048947 */ /* 0x000fea0003800000 */
[----:B------:R-:W-:Y:S01]  /*ea20*/  BPT.TRAP 0x1 ;  /* 0x000000040000795c */ /* 0x000fe20000300000 */
.L_x_951:
[----:B--2---:R-:W-:Y:S05]  /*ea30*/  @P1 BRA `(.L_x_952) ;  /* 0x0000000000081947 */ /* 0x004fea0003800000 */
[----:B------:R-:W2:Y:S02]  /*ea40*/  SYNCS.PHASECHK.TRANS64.TRYWAIT P1, [UR5+0x22850], R0 ;  /* 0x02285000ff0075a7 */ /* 0x000ea40008020145 */
[----:B--2---:R-:W-:Y:S05]  /*ea50*/  @!P1 BRA `(.L_x_953) ;  /* 0x0000005c00e49947 */ /* 0x004fea0003800000 */
.L_x_952:
[----:B------:R-:W-:Y:S01]  /*ea60*/  UIADD3 UR37, UR37, 0x400, URZ ;  /* 0x0000040025257890 */ /* 0x000fe2000fffe03f */
[----:B------:R-:W-:Y:S01]  /*ea70*/  WARPGROUP.ARRIVE ;  /* 0x00000000000079c5 */ /* 0x000fe20000000000 */
[----:B------:R-:W-:Y:S01]  /*ea80*/  UMOV UR7, 0x40000040 ;  /* 0x4000004000077882 */ /* 0x000fe20000000000 */
[----:B------:R-:W3:Y:S01]  /*ea90*/  LDC.64 R14, c[0x0][0x9a0] ;  /* 0x00026800ff0e7b82 */ /* 0x000ee20000000a00 */
[----:B------:R-:W-:Y:S01]  /*eaa0*/  USHF.R.U32.HI UR37, URZ, 0x4, UR37 ;  /* 0x000000043f257899 */ /* 0x000fe20008011625 */
[----:B--2---:R-:W-:Y:S02]  /*eab0*/  IMAD.U32 R3, RZ, RZ, UR44 ;  /* 0x0000002cff037e24 */ /* 0x004fe4000f8e00ff */
[----:B------:R-:W-:Y:S01]  /*eac0*/  IMAD.MOV.U32 R4, RZ, RZ, 0x3f800000 ;  /* 0x3f800000ff047424 */ /* 0x000fe200078e00ff */
[----:B------:R-:W-:-:S04]  /*ead0*/  ULOP3.LUT UR37, UR37, 0x3fff, URZ, 0xc0, !UPT ;  /* 0x00003fff25257892 */ /* 0x000fc8000f8ec03f */
[----:B------:R-:W-:-:S04]  /*eae0*/  ULOP3.LUT UR4, UR37, 0x10000, URZ, 0xfc, !UPT ;  /* 0x0001000025047892 */ /* 0x000fc8000f8efc3f */
[----:B------:R-:W-:-:S07]  /*eaf0*/  ULEA UR4, UR47, UR4, 0xa ;  /* 0x000000042f047291 */ /* 0x000fce000f8e503f */
[----:B------:R-:W-:Y:S02]  /*eb00*/  UMOV UR6, UR4 ;  /* 0x0000000400067c82 */ /* 0x000fe40008000000 */
[----:B------:R-:W-:Y:S01]  /*eb10*/  QGMMA.64x128x32.F32.E4M3.E4M3 R88, R164, gdesc[UR4], R88, gsb0 ;  /* 0x01e00004a4587df3 */ /* 0x000fe20008000858 */
[----:B---3--:R-:W-:-:S04]  /*eb20*/  ISETP.NE.U32.AND P1, PT, R14, RZ, PT ;  /* 0x000000ff0e00720c */ /* 0x008fc80003f25070 */
[----:B------:R-:W-:-:S13]  /*eb30*/  ISETP.NE.AND.EX P1, PT, R15, RZ, PT, P1 ;  /* 0x000000ff0f00720c */ /* 0x000fda0003f25310 */
[----:B------:R-:W1:Y:S01]  /*eb40*/  @P1 LDC.64 R12, c[0x0][0x9c8] ;  /* 0x00027200ff0c1b82 */ /* 0x000e620000000a00 */
[----:B------:R-:W-:Y:S02]  /*eb50*/  @P1 SHF.R.S32.HI R3, RZ, 0x1f, R3 ;  /* 0x0000001fff031819 */ /* 0x000fe40000011403 */
[----:B------:R-:W-:-:S05]  /*eb60*/  @P1 SHF.R.S32.HI R7, RZ, 0x1f, R172 ;  /* 0x0000001fff071819 */ /* 0x000fca00000114ac */
[----:B------:R-:W2:Y:S01]  /*eb70*/  @P1 LDC.64 R20, c[0x0][0x9d0] ;  /* 0x00027400ff141b82 */ /* 0x000ea20000000a00 */
[----:B------:R-:W-:Y:S01]  /*eb80*/  UIADD3 UR6, UR4, 0x2, URZ ;  /* 0x0000000204067890 */ /* 0x000fe2000fffe03f */
[----:B-1----:R-:W-:-:S04]  /*eb90*/  @P1 IMAD R0, R3, R12, RZ ;  /* 0x0000000c03001224 */ /* 0x002fc800078e02ff */
[----:B------:R-:W-:Y:S02]  /*eba0*/  @P1 IMAD R3, R13, UR44, R0 ;  /* 0x0000002c0d031c24 */ /* 0x000fe4000f8e0200 */
[----:B------:R-:W-:-:S04]  /*ebb0*/  @P1 IMAD.WIDE.U32 R12, R12, UR44, RZ ;  /* 0x0000002c0c0c1c25 */ /* 0x000fc8000f8e00ff */
[-C--:B--2---:R-:W-:Y:S02]  /*ebc0*/  @P1 IMAD R0, R7, R20.reuse, RZ ;  /* 0x0000001407001224 */ /* 0x084fe400078e02ff */
[----:B------:R-:W-:Y:S02]  /*ebd0*/  @P1 IMAD.IADD R13, R13, 0x1, R3 ;  /* 0x000000010d0d1824 */ /* 0x000fe400078e0203 */
[C---:B------:R-:W-:Y:S02]  /*ebe0*/  @P1 IMAD R3, R172.reuse, R21, R0 ;  /* 0x00000015ac031224 */ /* 0x040fe400078e0200 */
[----:B------:R-:W-:Y:S01]  /*ebf0*/  @P1 IMAD.WIDE.U32 R172, R172, R20, R12 ;  /* 0x00000014acac1225 */ /* 0x000fe200078e000c */
[----:B------:R-:W-:-:S03]  /*ec00*/  UMOV UR7, 0x40000040 ;  /* 0x4000004000077882 */ /* 0x000fc60000000000 */
[----:B------:R-:W-:Y:S01]  /*ec10*/  @P1 IMAD.IADD R0, R173, 0x1, R3 ;  /* 0x00000001ad001824 */ /* 0x000fe200078e0203 */
[----:B------:R-:W-:-:S04]  /*ec20*/  @P1 LEA R12, P2, R172, R14, 0x2 ;  /* 0x0000000eac0c1211 */ /* 0x000fc800078410ff */
[----:B------:R-:W-:-:S05]  /*ec30*/  @P1 LEA.HI.X R13, R172, R15, R0, 0x2, P2 ;  /* 0x0000000fac0d1211 */ /* 0x000fca00010f1400 */
[----:B------:R1:W2:Y:S01]  /*ec40*/  @P1 LDG.E R4, desc[UR48][R12.64] ;  /* 0x000000300c041981 */ /* 0x0002a2000c1e1900 */
[----:B------:R-:W-:Y:S02]  /*ec50*/  WARPGROUP.DEPBAR.LE gsb0, 0x0 ;  /* 0x00008000000079c5 */ /* 0x000fe40000010000 */
[----:B------:R-:W-:-:S06]  /*ec60*/  WARPGROUP.ARRIVE ;  /* 0x00000000000079c5 */ /* 0x000fcc0000000000 */
[----:B------:R-:W-:Y:S01]  /*ec70*/  QGMMA.64x128x32.F32.E4M3.E4M3 R88, R160, gdesc[UR4], R88, gsb0 ;  /* 0x01e00004a0587df3 */ /* 0x000fe20008000858 */
[----:B------:R-:W-:Y:S01]  /*ec80*/  UIADD3 UR6, UR4, 0x4, URZ ;  /* 0x0000000404067890 */ /* 0x000fe2000fffe03f */
[----:B------:R-:W-:Y:S01]  /*ec90*/  UMOV UR7, 0x40000040 ;  /* 0x4000004000077882 */ /* 0x000fe20000000000 */
[----:B------:R-:W-:Y:S01]  /*eca0*/  UIADD3 UR4, UR4, 0x6, URZ ;  /* 0x0000000604047890 */ /* 0x000fe2000fffe03f */
[----:B------:R-:W3:Y:S04]  /*ecb0*/  SHFL.BFLY PT, R3, R6, 0x2, 0x1f ;  /* 0x0c401f0006037f89 */ /* 0x000ee800000e0000 */
[----:B------:R-:W4:Y:S01]  /*ecc0*/  SHFL.BFLY PT, R14, R5, 0x2, 0x1f ;  /* 0x0c401f00050e7f89 */ /* 0x000f2200000e0000 */
[----:B------:R-:W-:Y:S02]  /*ecd0*/  WARPGROUP.DEPBAR.LE gsb0, 0x0 ;  /* 0x00008000000079c5 */ /* 0x000fe40000010000 */
[----:B------:R-:W-:-:S06]  /*ece0*/  WARPGROUP.ARRIVE ;  /* 0x00000000000079c5 */ /* 0x000fcc0000000000 */
[----:B------:R-:W-:Y:S01]  /*ecf0*/  QGMMA.64x128x32.F32.E4M3.E4M3 R88, R156, gdesc[UR4], R88, gsb0 ;  /* 0x01e000049c587df3 */ /* 0x000fe20008000858 */
[----:B------:R-:W-:Y:S01]  /*ed00*/  UMOV UR6, UR4 ;  /* 0x0000000400067c82 */ /* 0x000fe20008000000 */
[----:B------:R-:W-:Y:S01]  /*ed10*/  UMOV UR7, 0x40000040 ;  /* 0x4000004000077882 */ /* 0x000fe20000000000 */
[----:B---3--:R-:W-:-:S01]  /*ed20*/  FADD.FTZ R3, R3, R6 ;  /* 0x0000000603037221 */ /* 0x008fc20000010000 */
[----:B----4-:R-:W-:-:S04]  /*ed30*/  FADD.FTZ R14, R14, R5 ;  /* 0x000000050e0e7221 */ /* 0x010fc80000010000 */
[----:B------:R-:W1:Y:S04]  /*ed40*/  SHFL.BFLY PT, R0, R3, 0x1, 0x1f ;  /* 0x0c201f0003007f89 */ /* 0x000e6800000e0000 */
[----:B------:R-:W3:Y:S01]  /*ed50*/  SHFL.BFLY PT, R7, R14, 0x1, 0x1f ;  /* 0x0c201f000e077f89 */ /* 0x000ee200000e0000 */
[----:B------:R-:W-:Y:S02]  /*ed60*/  IMAD.MOV.U32 R5, RZ, RZ, RZ ;  /* 0x000000ffff057224 */ /* 0x000fe400078e00ff */
[----:B-1----:R-:W-:Y:S01]  /*ed70*/  FADD.FTZ R13, R3, R0 ;  /* 0x00000000030d7221 */ /* 0x002fe20000010000 */
[----:B---3--:R-:W-:-:S04]  /*ed80*/  FADD.FTZ R15, R14, R7 ;  /* 0x000000070e0f7221 */ /* 0x008fc80000010000 */
        /* <DEDUP_REMOVED lines=12> */
[----:B------:R-:W3:Y:S08]  /*ee50*/  @P3 MUFU.LG2 R12, R12 ;  /* 0x0000000c000c3308 */ /* 0x000ef00000000c00 */
[----:B------:R-:W4:Y:S01]  /*ee60*/  @P1 MUFU.RCP R11, R15 ;  /* 0x0000000f000b1308 */ /* 0x000f220000001000 */
[C---:B------:R-:W-:Y:S01]  /*ee70*/  @P2 FMUL.FTZ R6, R10.reuse, 0.69314718246459960938 ;  /* 0x3f3172180a062820 */ /* 0x040fe20000410000 */
[----:B------:R-:W-:Y:S01]  /*ee80*/  @P3 FMUL.FTZ R10, R10, 0.69314718246459960938 ;  /* 0x3f3172180a0a3820 */ /* 0x000fe20000410000 */
[----:B-1----:R-:W-:Y:S01]  /*ee90*/  @P2 FMUL.FTZ R7, R7, 0.69314718246459960938 ;  /* 0x3f31721807072820 */ /* 0x002fe20000410000 */
[----:B------:R-:W-:-:S02]  /*eea0*/  IMAD.MOV.U32 R3, RZ, RZ, -0x800000 ;  /* 0xff800000ff037424 */ /* 0x000fc400078e00ff */
[----:B--2---:R-:W-:Y:S01]  /*eeb0*/  FMUL.FTZ R5, R5, R4 ;  /* 0x0000000405057220 */ /* 0x004fe20000410000 */
[----:B------:R-:W-:Y:S02]  /*eec0*/  IMAD.MOV.U32 R0, RZ, RZ, -0x800000 ;  /* 0xff800000ff007424 */ /* 0x000fe400078e00ff */
[----:B---3--:R-:W-:Y:S01]  /*eed0*/  @P3 FMUL.FTZ R13, R12, 0.69314718246459960938 ;  /* 0x3f3172180c0d3820 */ /* 0x008fe20000410000 */
[----:B------:R-:W-:-:S03]  /*eee0*/  @P2 FFMA.FTZ R3, R6, R9, R7 ;  /* 0x0000000906032223 */ /* 0x000fc60000010007 */
[----:B------:R-:W-:Y:S01]  /*eef0*/  @P3 FFMA.FTZ R0, R10, R8, R13 ;  /* 0x000000080a003223 */ /* 0x000fe2000001000d */
[----:B----4-:R-:W-:Y:S01]  /*ef00*/  FMUL.FTZ R4, R11, R4 ;  /* 0x000000040b047220 */ /* 0x010fe20000410000 */
[----:B------:R-:W-:Y:S02]  /*ef10*/  WARPGROUP.DEPBAR.LE gsb0, 0x0 ;  /* 0x00008000000079c5 */ /* 0x000fe40000010000 */
[----:B------:R-:W-:Y:S05]  /*ef20*/  @!P0 BRA `(.L_x_954) ;  /* 0x0000000000048947 */ /* 0x000fea0003800000 */
[----:B------:R-:W-:Y:S01]  /*ef30*/  BPT.TRAP 0x1 ;  /* 0x000000040000795c */ /* 0x000fe20000300000 */
.L_x_954:
[----:B------:R-:W-:Y:S01]  /*ef40*/  UIADD3 UR4, UR5, 0x22860, URZ ;  /* 0x0002286005047890 */ /* 0x000fe2000fffe03f */
[-C--:B------:R-:W-:Y:S01]  /*ef50*/  FMUL.FTZ R43, R88, R5.reuse ;  /* 0x00000005582b7220 */ /* 0x080fe20000410000 */
[----:B------:R-:W-:Y:S01]  /*ef60*/  UIADD3 UR47, UR47, 0x1, URZ ;  /* 0x000000012f2f7890 */ /* 0x000fe2000fffe03f */
[-C--:B------:R-:W-:Y:S01]  /*ef70*/  FMUL.FTZ R42, R89, R5.reuse ;  /* 0x00000005592a7220 */ /* 0x080fe20000410000 */
[----:B------:R-:W-:Y:S01]  /*ef80*/  UPRMT UR4, UR38, 0x654, UR4 ;  /* 0x0000065426047896 */ /* 0x000fe20008000004 */
[-C--:B------:R-:W-:Y:S01]  /*ef90*/  FMUL.FTZ R92, R92, R5.reuse ;  /* 0x000000055c5c7220 */ /* 0x080fe20000410000 */
[----:B------:R-:W-:Y:S01]  /*efa0*/  UISETP.NE.AND UP0, UPT, UR47, 0x2, UPT ;  /* 0x000000022f00788c */ /* 0x000fe2000bf05270 */
[-C--:B------:R-:W-:Y:S01]  /*efb0*/  FMUL.FTZ R93, R93, R5.reuse ;  /* 0x000000055d5d7220 */ /* 0x080fe20000410000 */
[-C--:B------:R-:W-:Y:S01]  /*efc0*/  FMUL.FTZ R39, R96, R5.reuse ;  /* 0x0000000560277220 */ /* 0x080fe20000410000 */
[-C--:B------:R-:W-:Y:S01]  /*efd0*/  FMUL.FTZ R38, R97, R5.reuse ;  /* 0x0000000561267220 */ /* 0x080fe20000410000 */
[-C--:B------:R-:W-:Y:S01]  /*efe0*/  FMUL.FTZ R100, R100, R5.reuse ;  /* 0x0000000564647220 */ /* 0x080fe20000410000 */
[-C--:B------:R-:W-:Y:S01]  /*eff0*/  FMUL.FTZ R101, R101, R5.reuse ;  /* 0x0000000565657220 */ /* 0x080fe20000410000 */
[-C--:B------:R-:W-:Y:S01]  /*f000*/  FMUL.FTZ R35, R104, R5.reuse ;  /* 0x0000000568237220 */ /* 0x080fe20000410000 */
[----:B------:R-:W-:Y:S01]  /*f010*/  SYNCS.ARRIVE.TRANS64.RED.A1T0 RZ, [UR4], RZ ;  /* 0x000000ffffff79a7 */ /* 0x000fe20008100404 */
[----:B------:R-:W-:Y:S01]  /*f020*/  USEL UR4, URZ, 0x1, UP0 ;  /* 0x000000013f047887 */ /* 0x000fe20008000000 */
        /* <DEDUP_REMOVED lines=56> */
[----:B------:R-:W-:Y:S01]  /*f3b0*/  VIADD R174, R174, 0x1 ;  /* 0x00000001aeae7836 */ /* 0x000fe20000000000 */
[----:B------:R-:W-:Y:S01]  /*f3c0*/  LOP3.LUT R2, R2, UR4, RZ, 0x3c, !PT ;  /* 0x0000000402027c12 */ /* 0x000fe2000f8e3cff */
[----:B------:R-:W-:-:S12]  /*f3d0*/  USEL UR47, UR47, URZ, UP0 ;  /* 0x0000003f2f2f7287 */ /* 0x000fd80008000000 */
.L_x_880:
[----:B------:R-:W1:Y:S08]  /*f3e0*/  S2UR UR38, SR_CgaCtaId ;  /* 0x00000000002679c3 */ /* 0x000e700000008800 */
[----:B------:R-:W-:Y:S06]  /*f3f0*/  BAR.SYNC.DEFER_BLOCKING 0x5, 0x180 ;  /* 0x0146000000007b1d */ /* 0x000fec0000010000 */
[----:B------:R-:W-:-:S02]  /*f400*/  UMOV UR37, 0x400 ;  /* 0x0000040000257882 */ /* 0x000fc40000000000 */
[----:B-1----:R-:W-:-:S09]  /*f410*/  ULEA UR37, UR38, UR37, 0x18 ;  /* 0x0000002526257291 */ /* 0x002fd2000f8ec03f */
[----:B------:R-:W1:Y:S02]  /*f420*/  LDS R4, [UR37+0x228d0] ;  /* 0x0228d025ff047984 */ /* 0x000e640008000800 */
[----:B-1----:R-:W-:Y:S01]  /*f430*/  R2UR UR4, R4 ;  /* 0x00000000040472ca */ /* 0x002fe200000e0000 */
[----:B------:R-:W-:Y:S06]  /*f440*/  BAR.ARV 0x4, 0x180 ;  /* 0x0106000000007b1d */ /* 0x000fec0000002000 */
[----:B------:R-:W-:Y:S08]  /*f450*/  @P0 BRA `(.L_x_955) ;  /* 0x0000000c00e80947 */ /* 0x000ff00003800000 */
[----:B------:R-:W1:Y:S01]  /*f460*/  S2R R44, SR_TID.X ;  /* 0x00000000002c7919 */ /* 0x000e620000002100 */
[----:B------:R-:W-:Y:S01]  /*f470*/  ULDC.64 UR6, c[0x4][0x40] ;  /* 0x0100100000067ab9 */ /* 0x000fe20000000a00 */
        /* <DEDUP_REMOVED lines=15> */
[----:B------:R-:W-:Y:S01]  /*f570*/  F2FP.BF16.F32.PACK_AB R40, R95, R40 ;  /* 0x000000285f28723e */ /* 0x000fe200000010ff */
[----:B-1----:R-:W-:Y:S01]  /*f580*/  IMAD.SHL.U32 R4, R44, 0x4, RZ ;  /* 0x000000042c047824 */ /* 0x002fe200078e00ff */
        /* <DEDUP_REMOVED lines=13> */
[----:B------:R-:W-:Y:S01]  /*f660*/  F2FP.BF16.F32.PACK_AB R12, R141, R12 ;  /* 0x0000000c8d0c723e */ /* 0x000fe200000010ff */
[----:B------:R-:W-:Y:S01]  /*f670*/  USHF.R.S32.HI UR5, URZ, 0x1f, UR43 ;  /* 0x0000001f3f057899 */ /* 0x000fe2000801142b */
[----:B------:R-:W-:Y:S01]  /*f680*/  LOP3.LUT R4, R4, 0xc, RZ, 0xc0, !PT ;  /* 0x0000000c04047812 */ /* 0x000fe200078ec0ff */
[----:B------:R-:W1:Y:S01]  /*f690*/  LDC.64 R66, c[0x0][0xb78] ;  /* 0x0002de00ff427b82 */ /* 0x000e620000000a00 */
[----:B------:R-:W-:Y:S02]  /*f6a0*/  F2FP.BF16.F32.PACK_AB R7, R150, R7 ;  /* 0x000000079607723e */ /* 0x000fe400000010ff */
[----:B------:R-:W-:Y:S01]  /*f6b0*/  F2FP.BF16.F32.PACK_AB R6, R151, R6 ;  /* 0x000000069706723e */ /* 0x000fe200000010ff */
[----:B------:R-:W-:-:S04]  /*f6c0*/  VIADD R69, R176, UR42 ;  /* 0x0000002ab0457c36 */ /* 0x000fc80008000000 */
[----:B------:R-:W-:Y:S01]  /*f6d0*/  BAR.SYNC.DEFER_BLOCKING 0x1, 0x100 ;  /* 0x0044000000007b1d */ /* 0x000fe20000010000 */
[----:B------:R-:W-:-:S05]  /*f6e0*/  IADD3 R4, P0, R4, UR6, RZ ;  /* 0x0000000604047c10 */ /* 0x000fca000ff1e0ff */
[----:B------:R-:W-:Y:S01]  /*f6f0*/  IMAD.X R5, RZ, RZ, UR7, P0 ;  /* 0x00000007ff057e24 */ /* 0x000fe200080e06ff */
[----:B------:R-:W-:Y:S01]  /*f700*/  ULDC.64 UR8, c[0x0][0xb70] ;  /* 0x0002dc0000087ab9 */ /* 0x000fe20000000a00 */
[----:B------:R-:W-:-:S03]  /*f710*/  ULDC UR10, c[0x0][0xa88] ;  /* 0x0002a200000a7ab9 */ /* 0x000fc60000000800 */
[----:B------:R2:W3:Y:S01]  /*f720*/  LDG.E.CONSTANT R17, desc[UR48][R4.64] ;  /* 0x0000003004117981 */ /* 0x0004e2000c1e9900 */
[----:B------:R-:W-:Y:S01]  /*f730*/  UIMAD UR5, UR5, UR8, URZ ;  /* 0x00000008050572a4 */ /* 0x000fe2000f8e023f */
[----:B------:R-:W-:Y:S01]  /*f740*/  LOP3.LUT P1, RZ, R175, 0x3, RZ, 0xc0, !PT ;  /* 0x00000003afff7812 */ /* 0x000fe2000782c0ff */
[----:B------:R-:W-:Y:S02]  /*f750*/  UIMAD.WIDE.U32 UR6, UR43, UR8, URZ ;  /* 0x000000082b0672a5 */ /* 0x000fe4000f8e003f */
[----:B------:R-:W-:-:S04]  /*f760*/  UIMAD UR5, UR43, UR9, UR5 ;  /* 0x000000092b0572a4 */ /* 0x000fc8000f8e0205 */
[----:B------:R-:W-:Y:S01]  /*f770*/  UIADD3 UR5, UR7, UR5, URZ ;  /* 0x0000000507057290 */ /* 0x000fe2000fffe03f */
[----:B--2---:R-:W-:-:S04]  /*f780*/  LOP3.LUT P0, R4, R44, 0x3, RZ, 0xc0, !PT ;  /* 0x000000032c047812 */ /* 0x004fc8000780c0ff */
[----:B------:R-:W-:Y:S01]  /*f790*/  ISETP.EQ.OR P0, PT, R4, 0x3, !P0 ;  /* 0x000000030400780c */ /* 0x000fe20004702670 */
[----:B------:R-:W-:-:S03]  /*f7a0*/  VIADD R4, R69, 0x8 ;  /* 0x0000000845047836 */ /* 0x000fc60000000000 */
[----:B------:R-:W-:Y:S02]  /*f7b0*/  SEL R52, R15, R14, P0 ;  /* 0x0000000e0f347207 */ /* 0x000fe40000000000 */
[----:B------:R-:W-:Y:S02]  /*f7c0*/  SEL R53, R14, R15, P0 ;  /* 0x0000000f0e357207 */ /* 0x000fe40000000000 */
[----:B------:R-:W-:Y:S02]  /*f7d0*/  IADD3 R15, P6, R18, 0x40, RZ ;  /* 0x00000040120f7810 */ /* 0x000fe40007fde0ff */
[----:B------:R-:W-:Y:S02]  /*f7e0*/  SEL R44, R43, R42, P0 ;  /* 0x0000002a2b2c7207 */ /* 0x000fe40000000000 */
[----:B------:R-:W-:Y:S02]  /*f7f0*/  LOP3.LUT R14, R15, 0x380, RZ, 0xc0, !PT ;  /* 0x000003800f0e7812 */ /* 0x000fe400078ec0ff */
[----:B------:R-:W-:-:S02]  /*f800*/  SEL R43, R42, R43, P0 ;  /* 0x0000002b2a2b7207 */ /* 0x000fc40000000000 */
[----:B------:R-:W-:Y:S02]  /*f810*/  SEL R42, R39, R38, P0 ;  /* 0x00000026272a7207 */ /* 0x000fe40000000000 */
[----:B------:R-:W-:Y:S02]  /*f820*/  SEL R39, R38, R39, P0 ;  /* 0x0000002726277207 */ /* 0x000fe40000000000 */
[----:B------:R-:W-:Y:S02]  /*f830*/  SEL R38, R35, R34, P0 ;  /* 0x0000002223267207 */ /* 0x000fe40000000000 */
[----:B------:R-:W-:Y:S02]  /*f840*/  SHF.R.U64 R14, R14, 0x3, RZ ;  /* 0x000000030e0e7819 */ /* 0x000fe400000012ff */
[----:B------:R-:W-:Y:S02]  /*f850*/  SEL R35, R34, R35, P0 ;  /* 0x0000002322237207 */ /* 0x000fe40000000000 */
[----:B------:R-:W-:-:S02]  /*f860*/  SEL R34, R31, R30, P0 ;  /* 0x0000001e1f227207 */ /* 0x000fc40000000000 */
[----:B------:R-:W-:Y:S02]  /*f870*/  SEL R31, R30, R31, P0 ;  /* 0x0000001f1e1f7207 */ /* 0x000fe40000000000 */
[----:B------:R-:W-:Y:S02]  /*f880*/  SEL R30, R27, R26, P0 ;  /* 0x0000001a1b1e7207 */ /* 0x000fe40000000000 */
[----:B------:R-:W-:Y:S01]  /*f890*/  LOP3.LUT R14, R14, R15, RZ, 0x3c, !PT ;  /* 0x0000000f0e0e7212 */ /* 0x000fe200078e3cff */
[----:B------:R-:W-:Y:S01]  /*f8a0*/  IMAD.X R15, RZ, RZ, R19, P6 ;  /* 0x000000ffff0f7224 */ /* 0x000fe200030e0613 */
[----:B------:R-:W-:Y:S02]  /*f8b0*/  SEL R27, R26, R27, P0 ;  /* 0x0000001b1a1b7207 */ /* 0x000fe40000000000 */
[----:B------:R-:W-:Y:S02]  /*f8c0*/  SEL R26, R21, R20, P0 ;  /* 0x00000014151a7207 */ /* 0x000fe40000000000 */
[----:B------:R-:W-:-:S02]  /*f8d0*/  SEL R45, R20, R21, P0 ;  /* 0x00000015142d7207 */ /* 0x000fc40000000000 */
[----:B------:R-:W-:Y:S02]  /*f8e0*/  SEL R50, R41, R40, P0 ;  /* 0x0000002829327207 */ /* 0x000fe40000000000 */
[----:B------:R-:W-:Y:S02]  /*f8f0*/  IADD3 R21, P5, R18, 0x20, RZ ;  /* 0x0000002012157810 */ /* 0x000fe40007fbe0ff */
[----:B------:R-:W-:Y:S02]  /*f900*/  SEL R41, R40, R41, P0 ;  /* 0x0000002928297207 */ /* 0x000fe40000000000 */
[----:B------:R-:W-:Y:S02]  /*f910*/  SEL R40, R37, R36, P0 ;  /* 0x0000002425287207 */ /* 0x000fe40000000000 */
[----:B------:R-:W-:Y:S02]  /*f920*/  SEL R37, R36, R37, P0 ;  /* 0x0000002524257207 */ /* 0x000fe40000000000 */
[----:B------:R-:W-:-:S02]  /*f930*/  MOV R63, R14 ;  /* 0x0000000e003f7202 */ /* 0x000fc40000000f00 */
[----:B------:R-:W-:Y:S02]  /*f940*/  LOP3.LUT R20, R21, 0x380, RZ, 0xc0, !PT ;  /* 0x0000038015147812 */ /* 0x000fe400078ec0ff */
[----:B------:R-:W-:Y:S02]  /*f950*/  SEL R48, R9, R8, P0 ;  /* 0x0000000809307207 */ /* 0x000fe40000000000 */
[----:B------:R-:W-:Y:S02]  /*f960*/  SHF.R.U64 R20, R20, 0x3, RZ ;  /* 0x0000000314147819 */ /* 0x000fe400000012ff */
[----:B------:R-:W-:Y:S02]  /*f970*/  SEL R49, R8, R9, P0 ;  /* 0x0000000908317207 */ /* 0x000fe40000000000 */
[----:B------:R-:W-:Y:S01]  /*f980*/  LOP3.LUT R20, R20, R21, RZ, 0x3c, !PT ;  /* 0x0000001514147212 */ /* 0x000fe200078e3cff */
[----:B------:R-:W-:Y:S01]  /*f990*/  IMAD.X R21, RZ, RZ, R19, P5 ;  /* 0x000000ffff157224 */ /* 0x000fe200028e0613 */
[----:B------:R-:W-:-:S02]  /*f9a0*/  SEL R36, R33, R32, P0 ;  /* 0x0000002021247207 */ /* 0x000fc40000000000 */
[----:B------:R-:W-:Y:S02]  /*f9b0*/  SEL R54, R11, R10, P0 ;  /* 0x0000000a0b367207 */ /* 0x000fe40000000000 */
[----:B------:R-:W-:Y:S02]  /*f9c0*/  SEL R55, R10, R11, P0 ;  /* 0x0000000b0a377207 */ /* 0x000fe40000000000 */
[----:B------:R-:W-:Y:S02]  /*f9d0*/  SEL R33, R32, R33, P0 ;  /* 0x0000002120217207 */ /* 0x000fe40000000000 */
[C---:B------:R-:W-:Y:S02]  /*f9e0*/  IADD3 R11, P4, R18.reuse, 0x4000, RZ ;  /* 0x00004000120b7810 */ /* 0x040fe40007f9e0ff */
[----:B------:R-:W-:Y:S02]  /*f9f0*/  IADD3 R9, P5, R18, 0x4020, RZ ;  /* 0x0000402012097810 */ /* 0x000fe40007fbe0ff */
[----:B------:R-:W-:-:S02]  /*fa00*/  SEL R32, R29, R28, P0 ;  /* 0x0000001c1d207207 */ /* 0x000fc40000000000 */
[----:B------:R-:W-:Y:S02]  /*fa10*/  SEL R29, R28, R29, P0 ;  /* 0x0000001d1c1d7207 */ /* 0x000fe40000000000 */
[----:B------:R-:W-:Y:S02]  /*fa20*/  SEL R28, R25, R24, P0 ;  /* 0x00000018191c7207 */ /* 0x000fe40000000000 */
[----:B------:R-:W-:Y:S02]  /*fa30*/  SEL R51, R24, R25, P0 ;  /* 0x0000001918337207 */ /* 0x000fe40000000000 */
[----:B------:R-:W-:Y:S02]  /*fa40*/  LOP3.LUT R25, R18, 0x380, RZ, 0xc0, !PT ;  /* 0x0000038012197812 */ /* 0x000fe400078ec0ff */
[----:B------:R-:W-:Y:S02]  /*fa50*/  LOP3.LUT R10, R11, 0x380, RZ, 0xc0, !PT ;  /* 0x000003800b0a7812 */ /* 0x000fe400078ec0ff */
[----:B------:R-:W-:-:S02]  /*fa60*/  LOP3.LUT R8, R9, 0x380, RZ, 0xc0, !PT ;  /* 0x0000038009087812 */ /* 0x000fc400078ec0ff */
[----:B------:R-:W-:Y:S02]  /*fa70*/  SEL R46, R13, R12, P0 ;  /* 0x0000000c0d2e7207 */ /* 0x000fe40000000000 */
[----:B------:R-:W-:Y:S02]  /*fa80*/  SEL R47, R12, R13, P0 ;  /* 0x0000000d0c2f7207 */ /* 0x000fe40000000000 */
[----:B------:R-:W-:Y:S02]  /*fa90*/  IADD3 R13, P3, R18, 0x60, RZ ;  /* 0x00000060120d7810 */ /* 0x000fe40007f7e0ff */
[----:B------:R-:W-:Y:S02]  /*faa0*/  SHF.R.U64 R25, R25, 0x3, RZ ;  /* 0x0000000319197819 */ /* 0x000fe400000012ff */
[----:B------:R-:W-:Y:S02]  /*fab0*/  SHF.R.U64 R10, R10, 0x3, RZ ;  /* 0x000000030a0a7819 */ /* 0x000fe400000012ff */
[----:B------:R-:W-:-:S02]  /*fac0*/  SHF.R.U64 R8, R8, 0x3, RZ ;  /* 0x0000000308087819 */ /* 0x000fc400000012ff */
[----:B------:R-:W-:Y:S02]  /*fad0*/  LOP3.LUT R12, R13, 0x380, RZ, 0xc0, !PT ;  /* 0x000003800d0c7812 */ /* 0x000fe400078ec0ff */
[----:B------:R-:W-:Y:S01]  /*fae0*/  LOP3.LUT R24, R25, R18, RZ, 0x3c, !PT ;  /* 0x0000001219187212 */ /* 0x000fe200078e3cff */
[--C-:B------:R-:W-:Y:S01]  /*faf0*/  IMAD.MOV.U32 R25, RZ, RZ, R19.reuse ;  /* 0x000000ffff197224 */ /* 0x100fe200078e0013 */
[----:B------:R-:W-:Y:S01]  /*fb00*/  LOP3.LUT R10, R10, R11, RZ, 0x3c, !PT ;  /* 0x0000000b0a0a7212 */ /* 0x000fe200078e3cff */
[--C-:B------:R-:W-:Y:S01]  /*fb10*/  IMAD.X R11, RZ, RZ, R19.reuse, P4 ;  /* 0x000000ffff0b7224 */ /* 0x100fe200020e0613 */
[----:B------:R-:W-:Y:S01]  /*fb20*/  LOP3.LUT R8, R8, R9, RZ, 0x3c, !PT ;  /* 0x0000000908087212 */ /* 0x000fe200078e3cff */
[----:B------:R-:W-:Y:S01]  /*fb30*/  IMAD.X R9, RZ, RZ, R19, P5 ;  /* 0x000000ffff097224 */ /* 0x000fe200028e0613 */
[----:B------:R-:W-:Y:S02]  /*fb40*/  SHF.R.U64 R12, R12, 0x3, RZ ;  /* 0x000000030c0c7819 */ /* 0x000fe400000012ff */
[----:B------:R-:W-:-:S02]  /*fb50*/  SEL R56, R7, R6, P0 ;  /* 0x0000000607387207 */ /* 0x000fc40000000000 */
[----:B------:R-:W-:Y:S02]  /*fb60*/  SEL R57, R6, R7, P0 ;  /* 0x0000000706397207 */ /* 0x000fe40000000000 */
[----:B------:R-:W-:Y:S02]  /*fb70*/  MOV R64, R20 ;  /* 0x0000001400407202 */ /* 0x000fe40000000f00 */
[----:B------:R-:W-:Y:S02]  /*fb80*/  MOV R65, R24 ;  /* 0x0000001800417202 */ /* 0x000fe40000000f00 */
[----:B------:R-:W-:Y:S02]  /*fb90*/  MOV R61, R10 ;  /* 0x0000000a003d7202 */ /* 0x000fe40000000f00 */
[----:B------:R-:W-:Y:S02]  /*fba0*/  MOV R60, R8 ;  /* 0x00000008003c7202 */ /* 0x000fe40000000f00 */
[----:B------:R-:W-:Y:S01]  /*fbb0*/  LOP3.LUT R12, R12, R13, RZ, 0x3c, !PT ;  /* 0x0000000d0c0c7212 */ /* 0x000fe200078e3cff */
[----:B------:R-:W-:Y:S01]  /*fbc0*/  IMAD.X R13, RZ, RZ, R19, P3 ;  /* 0x000000ffff0d7224 */ /* 0x000fe200018e0613 */
[----:B------:R-:W-:-:S02]  /*fbd0*/  IADD3 R7, P6, R18, 0x4040, RZ ;  /* 0x0000404012077810 */ /* 0x000fc40007fde0ff */
[----:B------:R-:W-:Y:S02]  /*fbe0*/  IADD3 R5, P3, R18, 0x4060, RZ ;  /* 0x0000406012057810 */ /* 0x000fe40007f7e0ff */
[----:B------:R-:W-:Y:S02]  /*fbf0*/  ISETP.GE.OR P2, PT, R4, UR10, P1 ;  /* 0x0000000a04007c0c */ /* 0x000fe40008f46670 */
[----:B------:R-:W-:Y:S02]  /*fc00*/  LOP3.LUT R6, R7, 0x380, RZ, 0xc0, !PT ;  /* 0x0000038007067812 */ /* 0x000fe400078ec0ff */
[----:B------:R-:W-:Y:S02]  /*fc10*/  LOP3.LUT R4, R5, 0x380, RZ, 0xc0, !PT ;  /* 0x0000038005047812 */ /* 0x000fe400078ec0ff */
[----:B------:R-:W-:Y:S02]  /*fc20*/  SHF.R.U64 R6, R6, 0x3, RZ ;  /* 0x0000000306067819 */ /* 0x000fe400000012ff */
[----:B------:R-:W-:-:S02]  /*fc30*/  SHF.R.U64 R4, R4, 0x3, RZ ;  /* 0x0000000304047819 */ /* 0x000fc400000012ff */
[----:B------:R-:W-:Y:S01]  /*fc40*/  MOV R62, R12 ;  /* 0x0000000c003e7202 */ /* 0x000fe20000000f00 */
[----:B------:R-:W-:Y:S01]  /*fc50*/  IMAD.U32 R13, RZ, RZ, UR7 ;  /* 0x00000007ff0d7e24 */ /* 0x000fe2000f8e00ff */
[----:B------:R-:W-:Y:S01]  /*fc60*/  LOP3.LUT R6, R6, R7, RZ, 0x3c, !PT ;  /* 0x0000000706067212 */ /* 0x000fe200078e3cff */
[----:B------:R-:W-:Y:S01]  /*fc70*/  IMAD.U32 R13, RZ, RZ, UR5 ;  /* 0x00000005ff0d7e24 */ /* 0x000fe2000f8e00ff */
[----:B------:R-:W-:Y:S01]  /*fc80*/  USHF.R.S32.HI UR5, URZ, 0x1f, UR44 ;  /* 0x0000001f3f057899 */ /* 0x000fe2000801142c */
[----:B------:R-:W-:Y:S01]  /*fc90*/  LOP3.LUT R4, R4, R5, RZ, 0x3c, !PT ;  /* 0x0000000504047212 */ /* 0x000fe200078e3cff */
[--C-:B------:R-:W-:Y:S01]  /*fca0*/  IMAD.X R7, RZ, RZ, R19.reuse, P6 ;  /* 0x000000ffff077224 */ /* 0x100fe200030e0613 */
[----:B------:R-:W-:Y:S01]  /*fcb0*/  ISETP.GE.OR P1, PT, R69, UR10, P1 ;  /* 0x0000000a45007c0c */ /* 0x000fe20008f26670 */
[----:B------:R-:W-:Y:S02]  /*fcc0*/  IMAD.X R5, RZ, RZ, R19, P3 ;  /* 0x000000ffff057224 */ /* 0x000fe400018e0613 */
[----:B------:R-:W-:Y:S01]  /*fcd0*/  IMAD.U32 R12, RZ, RZ, UR6 ;  /* 0x00000006ff0c7e24 */ /* 0x000fe2000f8e00ff */
[----:B------:R-:W-:Y:S01]  /*fce0*/  MOV R59, R6 ;  /* 0x00000006003b7202 */ /* 0x000fe20000000f00 */
[----:B------:R-:W-:Y:S01]  /*fcf0*/  ULDC.64 UR6, c[0x0][0xb40] ;  /* 0x0002d00000067ab9 */ /* 0x000fe20000000a00 */
[----:B------:R-:W-:Y:S01]  /*fd00*/  MOV R58, R4 ;  /* 0x00000004003a7202 */ /* 0x000fe20000000f00 */
[----:B-1----:R-:W-:Y:S01]  /*fd10*/  IMAD.WIDE.U32 R12, R66, UR44, R12 ;  /* 0x0000002c420c7c25 */ /* 0x002fe2000f8e000c */
[----:B---3--:R-:W-:Y:S01]  /*fd20*/  LOP3.LUT R14, R17, 0x2, RZ, 0x3c, !PT ;  /* 0x00000002110e7812 */ /* 0x008fe200078e3cff */
[----:B------:R-:W-:Y:S04]  /*fd30*/  SHFL.IDX PT, R40, R40, R17, 0x1c1f ;  /* 0x001c1f1128287589 */ /* 0x000fe800000e0000 */
[----:B------:R-:W1:Y:S04]  /*fd40*/  SHFL.IDX PT, R37, R37, R14, 0x1c1f ;  /* 0x001c1f0e25257589 */ /* 0x000e6800000e0000 */
[----:B------:R-:W-:Y:S04]  /*fd50*/  SHFL.IDX PT, R44, R44, R17, 0x1c1f ;  /* 0x001c1f112c2c7589 */ /* 0x000fe800000e0000 */
[----:B------:R-:W2:Y:S04]  /*fd60*/  SHFL.IDX PT, R43, R43, R14, 0x1c1f ;  /* 0x001c1f0e2b2b7589 */ /* 0x000ea800000e0000 */
[----:B------:R-:W-:Y:S04]  /*fd70*/  SHFL.IDX PT, R50, R50, R17, 0x1c1f ;  /* 0x001c1f1132327589 */ /* 0x000fe800000e0000 */
[----:B------:R-:W3:Y:S04]  /*fd80*/  SHFL.IDX PT, R41, R41, R14, 0x1c1f ;  /* 0x001c1f0e29297589 */ /* 0x000ee800000e0000 */
[----:B------:R-:W-:Y:S04]  /*fd90*/  SHFL.IDX PT, R42, R42, R17, 0x1c1f ;  /* 0x001c1f112a2a7589 */ /* 0x000fe800000e0000 */
[----:B------:R-:W4:Y:S01]  /*fda0*/  SHFL.IDX PT, R39, R39, R14, 0x1c1f ;  /* 0x001c1f0e27277589 */ /* 0x000f2200000e0000 */
[----:B-1----:R-:W-:-:S02]  /*fdb0*/  SEL R9, R40, R37, P0 ;  /* 0x0000002528097207 */ /* 0x002fc40000000000 */
[----:B------:R-:W-:Y:S01]  /*fdc0*/  SEL R11, R37, R40, P0 ;  /* 0x00000028250b7207 */ /* 0x000fe20000000000 */
[----:B------:R-:W-:Y:S04]  /*fdd0*/  SHFL.IDX PT, R38, R38, R17, 0x1c1f ;  /* 0x001c1f1126267589 */ /* 0x000fe800000e0000 */
[----:B------:R-:W1:Y:S01]  /*fde0*/  SHFL.IDX PT, R35, R35, R14, 0x1c1f ;  /* 0x001c1f0e23237589 */ /* 0x000e6200000e0000 */
[----:B--2---:R-:W-:Y:S02]  /*fdf0*/  SEL R4, R44, R43, P0 ;  /* 0x0000002b2c047207 */ /* 0x004fe40000000000 */
[----:B------:R-:W-:Y:S01]  /*fe00*/  SEL R6, R43, R44, P0 ;  /* 0x0000002c2b067207 */ /* 0x000fe20000000000 */
[----:B------:R-:W-:Y:S04]  /*fe10*/  SHFL.IDX PT, R34, R34, R17, 0x1c1f ;  /* 0x001c1f1122227589 */ /* 0x000fe800000e0000 */
[----:B------:R1:W-:Y:S01]  /*fe20*/  SHFL.IDX PT, R15, R36, R17, 0x1c1f ;  /* 0x001c1f11240f7589 */ /* 0x0003e200000e0000 */
[----:B---3--:R-:W-:-:S02]  /*fe30*/  SEL R5, R50, R41, P0 ;  /* 0x0000002932057207 */ /* 0x008fc40000000000 */
[----:B------:R-:W-:Y:S01]  /*fe40*/  SEL R7, R41, R50, P0 ;  /* 0x0000003229077207 */ /* 0x000fe20000000000 */
[----:B------:R-:W2:Y:S04]  /*fe50*/  SHFL.IDX PT, R31, R31, R14, 0x1c1f ;  /* 0x001c1f0e1f1f7589 */ /* 0x000ea800000e0000 */
[----:B------:R-:W3:Y:S01]  /*fe60*/  SHFL.IDX PT, R20, R33, R14, 0x1c1f ;  /* 0x001c1f0e21147589 */ /* 0x000ee200000e0000 */
[----:B----4-:R-:W-:Y:S02]  /*fe70*/  SEL R8, R42, R39, P0 ;  /* 0x000000272a087207 */ /* 0x010fe40000000000 */
[----:B------:R-:W-:Y:S01]  /*fe80*/  SEL R10, R39, R42, P0 ;  /* 0x0000002a270a7207 */ /* 0x000fe20000000000 */
[----:B------:R-:W-:Y:S04]  /*fe90*/  SHFL.IDX PT, R30, R30, R17, 0x1c1f ;  /* 0x001c1f111e1e7589 */ /* 0x000fe800000e0000 */
[----:B------:R2:W-:Y:S01]  /*fea0*/  SHFL.IDX PT, R21, R32, R17, 0x1c1f ;  /* 0x001c1f1120157589 */ /* 0x0005e200000e0000 */
[----:B-1----:R-:W-:-:S02]  /*feb0*/  SEL R36, R38, R35, P0 ;  /* 0x0000002326247207 */ /* 0x002fc40000000000 */
[----:B------:R-:W-:Y:S01]  /*fec0*/  SEL R38, R35, R38, P0 ;  /* 0x0000002623267207 */ /* 0x000fe20000000000 */
[----:B------:R-:W-:Y:S04]  /*fed0*/  SHFL.IDX PT, R27, R27, R14, 0x1c1f ;  /* 0x001c1f0e1b1b7589 */ /* 0x000fe800000e0000 */
[----:B------:R-:W1:Y:S04]  /*fee0*/  SHFL.IDX PT, R24, R29, R14, 0x1c1f ;  /* 0x001c1f0e1d187589 */ /* 0x000e6800000e0000 */
[----:B------:R-:W-:Y:S01]  /*fef0*/  SHFL.IDX PT, R26, R26, R17, 0x1c1f ;  /* 0x001c1f111a1a7589 */ /* 0x000fe200000e0000 */
[----:B--2---:R-:W-:-:S02]  /*ff00*/  SEL R32, R34, R31, P0 ;  /* 0x0000001f22207207 */ /* 0x004fc40000000000 */
[----:B------:R-:W-:Y:S01]  /*ff10*/  SEL R34, R31, R34, P0 ;  /* 0x000000221f227207 */ /* 0x000fe20000000000 */
[----:B------:R-:W-:Y:S01]  /*ff20*/  SHFL.IDX PT, R46, R46, R17, 0x1c1f ;  /* 0x001c1f112e2e7589 */ /* 0x000fe200000e0000 */
[----:B---3--:R-:W-:Y:S02]  /*ff30*/  SEL R37, R15, R20, P0 ;  /* 0x000000140f257207 */ /* 0x008fe40000000000 */
[----:B------:R-:W-:Y:S01]  /*ff40*/  SEL R39, R20, R15, P0 ;  /* 0x0000000f14277207 */ /* 0x000fe20000000000 */
[----:B------:R2:W-:Y:S04]  /*ff50*/  SHFL.IDX PT, R25, R28, R17, 0x1c1f ;  /* 0x001c1f111c197589 */ /* 0x0005e800000e0000 */
[----:B------:R-:W3:Y:S04]  /*ff60*/  SHFL.IDX PT, R40, R51, R14, 0x1c1f ;  /* 0x001c1f0e33287589 */ /* 0x000ee800000e0000 */
[----:B------:R-:W4:Y:S01]  /*ff70*/  SHFL.IDX PT, R45, R45, R14, 0x1c1f ;  /* 0x001c1f0e2d2d7589 */ /* 0x000f2200000e0000 */
[----:B--2---:R-:W-:-:S03]  /*ff80*/  IMAD R28, R66, UR5, RZ ;  /* 0x00000005421c7c24 */ /* 0x004fc6000f8e02ff */
[----:B------:R-:W2:Y:S01]  /*ff90*/  SHFL.IDX PT, R47, R47, R14, 0x1c1f ;  /* 0x001c1f0e2f2f7589 */ /* 0x000ea200000e0000 */
[----:B-1----:R-:W-:Y:S02]  /*ffa0*/  SEL R33, R21, R24, P0 ;  /* 0x0000001815217207 */ /* 0x002fe40000000000 */
[----:B------:R-:W-:Y:S01]  /*ffb0*/  SEL R35, R24, R21, P0 ;  /* 0x0000001518237207 */ /* 0x000fe20000000000 */
[----:B------:R-:W-:Y:S04]  /*ffc0*/  SHFL.IDX PT, R52, R52, R17, 0x1c1f ;  /* 0x001c1f1134347589 */ /* 0x000fe800000e0000 */
[----:B------:R-:W1:Y:S04]  /*ffd0*/  SHFL.IDX PT, R53, R53, R14, 0x1c1f ;  /* 0x001c1f0e35357589 */ /* 0x000e6800000e0000 */
[----:B------:R-:W-:Y:S04]  /*ffe0*/  SHFL.IDX PT, R54, R54, R17, 0x1c1f ;  /* 0x001c1f1136367589 */ /* 0x000fe800000e0000 */
[----:B------:R-:W5:Y:S01]  /*fff0*/  SHFL.IDX PT, R55, R55, R14, 0x1c1f ;  /* 0x001c1f0e37377589 */ /* 0x000f6200000e0000 */
[----:B---3--:R-:W-:-:S02]  /*10000*/  SEL R29, R25, R40, P0 ;  /* 0x00000028191d7207 */ /* 0x008fc40000000000 */
[----:B------:R-:W-:Y:S01]  /*10010*/  SEL R31, R40, R25, P0 ;  /* 0x00000019281f7207 */ /* 0x000fe20000000000 */
[----:B------:R-:W-:Y:S01]  /*10020*/  SHFL.IDX PT, R48, R48, R17, 0x1c1f ;  /* 0x001c1f1130307589 */ /* 0x000fe200000e0000 */
[----:B----4-:R-:W-:Y:S02]  /*10030*/  SEL R24, R26, R45, P0 ;  /* 0x0000002d1a187207 */ /* 0x010fe40000000000 */
[----:B------:R-:W-:Y:S01]  /*10040*/  SEL R26, R45, R26, P0 ;  /* 0x0000001a2d1a7207 */ /* 0x000fe20000000000 */
[----:B------:R3:W-:Y:S01]  /*10050*/  SHFL.IDX PT, R56, R56, R17, 0x1c1f ;  /* 0x001c1f1138387589 */ /* 0x0007e200000e0000 */
[----:B--2---:R-:W-:Y:S02]  /*10060*/  SEL R44, R46, R47, P0 ;  /* 0x0000002f2e2c7207 */ /* 0x004fe40000000000 */
[----:B------:R-:W-:Y:S01]  /*10070*/  SEL R46, R47, R46, P0 ;  /* 0x0000002e2f2e7207 */ /* 0x000fe20000000000 */
[----:B------:R-:W2:Y:S04]  /*10080*/  SHFL.IDX PT, R49, R49, R14, 0x1c1f ;  /* 0x001c1f0e31317589 */ /* 0x000ea800000e0000 */
[----:B------:R-:W4:Y:S01]  /*10090*/  SHFL.IDX PT, R57, R57, R14, 0x1c1f ;  /* 0x001c1f0e39397589 */ /* 0x000f2200000e0000 */
[----:B-1----:R-:W-:Y:S01]  /*100a0*/  SEL R25, R52, R53, P0 ;  /* 0x0000003534197207 */ /* 0x002fe20000000000 */
[----:B---3--:R-:W-:Y:S01]  /*100b0*/  IMAD R17, R67, UR44, R28 ;  /* 0x0000002c43117c24 */ /* 0x008fe2000f8e021c */
[----:B------:R-:W-:Y:S01]  /*100c0*/  SEL R28, R30, R27, P0 ;  /* 0x0000001b1e1c7207 */ /* 0x000fe20000000000 */
[----:B------:R1:W-:Y:S01]  /*100d0*/  STSM.16.M88.4 [R65], R4 ;  /* 0x0000000441007844 */ /* 0x0003e20000000200 */
[----:B------:R-:W-:-:S02]  /*100e0*/  SEL R30, R27, R30, P0 ;  /* 0x0000001e1b1e7207 */ /* 0x000fc40000000000 */
[----:B------:R-:W-:Y:S01]  /*100f0*/  SEL R27, R53, R52, P0 ;  /* 0x00000034351b7207 */ /* 0x000fe20000000000 */
[----:B------:R2:W-:Y:S01]  /*10100*/  STSM.16.M88.4 [R64], R8 ;  /* 0x0000000840007844 */ /* 0x0005e20000000200 */
[----:B-----5:R-:W-:Y:S02]  /*10110*/  SEL R45, R54, R55, P0 ;  /* 0x00000037362d7207 */ /* 0x020fe40000000000 */
[----:B------:R-:W-:Y:S01]  /*10120*/  SEL R47, R55, R54, P0 ;  /* 0x00000036372f7207 */ /* 0x000fe20000000000 */
[----:B------:R-:W-:Y:S04]  /*10130*/  STSM.16.M88.4 [R63], R36 ;  /* 0x000000243f007844 */ /* 0x000fe80000000200 */
[----:B------:R-:W-:Y:S01]  /*10140*/  STSM.16.M88.4 [R62], R32 ;  /* 0x000000203e007844 */ /* 0x000fe20000000200 */
[----:B-1----:R-:W-:-:S03]  /*10150*/  SHF.R.S32.HI R5, RZ, 0x1f, R69 ;  /* 0x0000001fff057819 */ /* 0x002fc60000011445 */
[----:B------:R-:W-:Y:S01]  /*10160*/  STSM.16.M88.4 [R61], R28 ;  /* 0x0000001c3d007844 */ /* 0x000fe20000000200 */
[----:B------:R-:W-:Y:S02]  /*10170*/  IADD3 R6, P3, R69, R12, RZ ;  /* 0x0000000c45067210 */ /* 0x000fe40007f7e0ff */
[----:B--2---:R-:W-:Y:S01]  /*10180*/  SEL R8, R48, R49, P0 ;  /* 0x0000003130087207 */ /* 0x004fe20000000000 */
[----:B------:R-:W-:Y:S01]  /*10190*/  STSM.16.M88.4 [R60], R24 ;  /* 0x000000183c007844 */ /* 0x000fe20000000200 */
[----:B------:R-:W-:Y:S02]  /*101a0*/  SEL R10, R49, R48, P0 ;  /* 0x00000030310a7207 */ /* 0x000fe40000000000 */
[----:B----4-:R-:W-:Y:S01]  /*101b0*/  SEL R9, R56, R57, P0 ;  /* 0x0000003938097207 */ /* 0x010fe20000000000 */
[----:B------:R-:W-:Y:S01]  /*101c0*/  STSM.16.M88.4 [R59], R44 ;  /* 0x0000002c3b007844 */ /* 0x000fe20000000200 */
[----:B------:R-:W-:Y:S02]  /*101d0*/  SEL R11, R57, R56, P0 ;  /* 0x00000038390b7207 */ /* 0x000fe40000000000 */
[----:B------:R-:W-:-:S02]  /*101e0*/  IADD3.X R5, R5, R13, R17, P3, !PT ;  /* 0x0000000d05057210 */ /* 0x000fc40001ffe411 */
[C---:B------:R-:W-:Y:S01]  /*101f0*/  LEA R4, P3, R6.reuse, UR6, 0x2 ;  /* 0x0000000606047c11 */ /* 0x040fe2000f8610ff */
[----:B------:R-:W-:Y:S03]  /*10200*/  STSM.16.M88.4 [R58], R8 ;  /* 0x000000083a007844 */ /* 0x000fe60000000200 */
[----:B------:R-:W-:Y:S01]  /*10210*/  LEA.HI.X R5, R6, UR7, R5, 0x2, P3 ;  /* 0x0000000706057c11 */ /* 0x000fe200098f1405 */
        /* <DEDUP_REMOVED lines=28> */
.L_x_958:
[----:B------:R-:W-:Y:S05]  /*103e0*/  BSYNC B0 ;  /* 0x0000000000007941 */ /* 0x000fea0003800000 */
.L_x_957:
[----:B------:R-:W-:Y:S05]  /*103f0*/  BRA `(.L_x_956) ;  /* 0x00000008001c7947 */ /* 0x000fea0003800000 */
.L_x_955:
[----:B------:R-:W1:Y:S01]  /*10400*/  LDC R14, c[0x0][0xdac] ;  /* 0x00036b00ff0e7b82 */ /* 0x000e620000000800 */
[----:B------:R-:W-:Y:S01]  /*10410*/  ISETP.GT.AND P0, PT, R179, 0x7f, PT ;  /* 0x0000007fb300780c */ /* 0x000fe20003f04270 */
[----:B------:R-:W-:Y:S01]  /*10420*/  USHF.R.S32.HI UR6, URZ, 0x1f, UR43 ;  /* 0x0000001f3f067899 */ /* 0x000fe2000801142b */
[----:B------:R-:W-:Y:S01]  /*10430*/  BSSY B0, `(.L_x_959) ;  /* 0x000001c000007945 */ /* 0x000fe20003800000 */
[----:B------:R-:W-:Y:S01]  /*10440*/  USHF.R.S32.HI UR7, URZ, 0x1f, UR44 ;  /* 0x0000001f3f077899 */ /* 0x000fe2000801142c */
[----:B------:R-:W-:-:S03]  /*10450*/  SHF.R.S32.HI R23, RZ, 0x1f, R22 ;  /* 0x0000001fff177819 */ /* 0x000fc60000011416 */
[----:B------:R-:W2:Y:S08]  /*10460*/  LDC.64 R8, c[0x0][0xae0] ;  /* 0x0002b800ff087b82 */ /* 0x000eb00000000a00 */
[----:B------:R-:W3:Y:S01]  /*10470*/  LDC.64 R10, c[0x0][0xae8] ;  /* 0x0002ba00ff0a7b82 */ /* 0x000ee20000000a00 */
[----:B------:R-:W-:Y:S05]  /*10480*/  @P0 BRA `(.L_x_960) ;  /* 0x0000000000580947 */ /* 0x000fea0003800000 */
[----:B------:R-:W4:Y:S01]  /*10490*/  S2R R0, SR_TID.X ;  /* 0x0000000000007919 */ /* 0x000f220000002100 */
[----:B------:R-:W-:Y:S01]  /*104a0*/  IMAD.U32 R4, RZ, RZ, UR42 ;  /* 0x0000002aff047e24 */ /* 0x000fe2000f8e00ff */
[----:B------:R-:W-:-:S04]  /*104b0*/  ULDC UR5, c[0x0][0xa88] ;  /* 0x0002a20000057ab9 */ /* 0x000fc80000000800 */
[----:B----4-:R-:W-:-:S04]  /*104c0*/  IADD3 R4, R4, -0x80, R0 ;  /* 0xffffff8004047810 */ /* 0x010fc80007ffe000 */
[----:B------:R-:W-:-:S13]  /*104d0*/  ISETP.GE.AND P0, PT, R4, UR5, PT ;  /* 0x0000000504007c0c */ /* 0x000fda000bf06270 */
[----:B------:R-:W-:Y:S05]  /*104e0*/  @P0 BRA `(.L_x_960) ;  /* 0x0000000000400947 */ /* 0x000fea0003800000 */
[----:B------:R-:W4:Y:S01]  /*104f0*/  LDC.64 R6, c[0x0][0xb70] ;  /* 0x0002dc00ff067b82 */ /* 0x000f220000000a00 */
[----:B------:R-:W-:Y:S01]  /*10500*/  SHF.R.S32.HI R5, RZ, 0x1f, R4 ;  /* 0x0000001fff057819 */ /* 0x000fe20000011404 */
[----:B------:R-:W-:-:S06]  /*10510*/  ULDC.64 UR8, c[0x0][0xb40] ;  /* 0x0002d00000087ab9 */ /* 0x000fcc0000000a00 */
[----:B------:R-:W5:Y:S01]  /*10520*/  LDC.64 R12, c[0x0][0xb78] ;  /* 0x0002de00ff0c7b82 */ /* 0x000f620000000a00 */
[C---:B----4-:R-:W-:Y:S02]  /*10530*/  IMAD R0, R6.reuse, UR6, RZ ;  /* 0x0000000606007c24 */ /* 0x050fe4000f8e02ff */
[----:B------:R-:W-:-:S04]  /*10540*/  IMAD.WIDE.U32 R4, R6, UR43, R4 ;  /* 0x0000002b06047c25 */ /* 0x000fc8000f8e0004 */
[----:B------:R-:W-:Y:S02]  /*10550*/  IMAD R3, R7, UR43, R0 ;  /* 0x0000002b07037c24 */ /* 0x000fe4000f8e0200 */
[C---:B-----5:R-:W-:Y:S02]  /*10560*/  IMAD R0, R12.reuse, UR7, RZ ;  /* 0x000000070c007c24 */ /* 0x060fe4000f8e02ff */
[----:B------:R-:W-:Y:S02]  /*10570*/  IMAD.IADD R5, R5, 0x1, R3 ;  /* 0x0000000105057824 */ /* 0x000fe400078e0203 */
[----:B------:R-:W-:Y:S02]  /*10580*/  IMAD R3, R13, UR44, R0 ;  /* 0x0000002c0d037c24 */ /* 0x000fe4000f8e0200 */
[----:B------:R-:W-:-:S04]  /*10590*/  IMAD.WIDE.U32 R4, R12, UR44, R4 ;  /* 0x0000002c0c047c25 */ /* 0x000fc8000f8e0004 */
[----:B------:R-:W-:Y:S01]  /*105a0*/  IMAD.IADD R3, R5, 0x1, R3 ;  /* 0x0000000105037824 */ /* 0x000fe200078e0203 */
[----:B------:R-:W-:-:S04]  /*105b0*/  LEA R6, P0, R4, UR8, 0x2 ;  /* 0x0000000804067c11 */ /* 0x000fc8000f8010ff */
[----:B------:R-:W-:Y:S01]  /*105c0*/  LEA.HI.X R7, R4, UR9, R3, 0x2, P0 ;  /* 0x0000000904077c11 */ /* 0x000fe200080f1403 */
[----:B------:R-:W-:-:S05]  /*105d0*/  IMAD.MOV.U32 R3, RZ, RZ, -0x800000 ;  /* 0xff800000ff037424 */ /* 0x000fca00078e00ff */
[----:B------:R4:W-:Y:S03]  /*105e0*/  STG.E desc[UR48][R6.64], R3 ;  /* 0x0000000306007986 */ /* 0x0009e6000c101930 */
.L_x_960:
[----:B------:R-:W-:Y:S05]  /*105f0*/  BSYNC B0 ;  /* 0x0000000000007941 */ /* 0x000fea0003800000 */
.L_x_959:
[----:B------:R-:W-:Y:S01]  /*10600*/  ULDC UR5, c[0x0][0xa88] ;  /* 0x0002a20000057ab9 */ /* 0x000fe20000000800 */
[C---:B--2---:R-:W-:Y:S01]  /*10610*/  IMAD R0, R8.reuse, UR6, RZ ;  /* 0x0000000608007c24 */ /* 0x044fe2000f8e02ff */
[----:B------:R-:W-:Y:S01]  /*10620*/  UIADD3 UR42, -UR42, UR5, URZ ;  /* 0x000000052a2a7290 */ /* 0x000fe2000fffe13f */
[----:B------:R-:W-:Y:S01]  /*10630*/  IMAD.WIDE.U32 R4, R8, UR43, R22 ;  /* 0x0000002b08047c25 */ /* 0x000fe2000f8e0016 */
[----:B------:R-:W-:Y:S01]  /*10640*/  ULOP3.LUT UR39, URZ, UR39, URZ, 0x33, !UPT ;  /* 0x000000273f277292 */ /* 0x000fe2000f8e333f */
[----:B------:R-:W-:Y:S01]  /*10650*/  SHF.R.S32.HI R171, RZ, 0x1f, R170 ;  /* 0x0000001fffab7819 */ /* 0x000fe200000114aa */
[----:B------:R-:W-:Y:S01]  /*10660*/  BSSY B0, `(.L_x_961) ;  /* 0x0000021000007945 */ /* 0x000fe20003800000 */
[----:B----4-:R-:W-:Y:S01]  /*10670*/  IMAD R3, R9, UR43, R0 ;  /* 0x0000002b09037c24 */ /* 0x010fe2000f8e0200 */
[C---:B------:R-:W-:Y:S01]  /*10680*/  ISETP.GE.AND P2, PT, R170.reuse, UR42, PT ;  /* 0x0000002aaa007c0c */ /* 0x040fe2000bf46270 */
[C---:B------:R-:W-:Y:S02]  /*10690*/  VIADD R0, R170.reuse, 0x40 ;  /* 0x00000040aa007836 */ /* 0x040fe40000000000 */
[----:B------:R-:W-:-:S02]  /*106a0*/  VIADD R6, R170, 0x20 ;  /* 0x00000020aa067836 */ /* 0x000fc40000000000 */
[----:B------:R-:W-:Y:S01]  /*106b0*/  IMAD.IADD R5, R5, 0x1, R3 ;  /* 0x0000000105057824 */ /* 0x000fe200078e0203 */
[----:B------:R-:W-:Y:S01]  /*106c0*/  ISETP.GE.AND P0, PT, R0, UR42, PT ;  /* 0x0000002a00007c0c */ /* 0x000fe2000bf06270 */
[----:B---3--:R-:W-:Y:S01]  /*106d0*/  IMAD R0, R10, UR7, RZ ;  /* 0x000000070a007c24 */ /* 0x008fe2000f8e02ff */
[----:B------:R-:W-:Y:S01]  /*106e0*/  ISETP.GE.AND P4, PT, R6, UR42, PT ;  /* 0x0000002a06007c0c */ /* 0x000fe2000bf86270 */
[----:B------:R-:W-:Y:S02]  /*106f0*/  VIADD R6, R170, 0x60 ;  /* 0x00000060aa067836 */ /* 0x000fe40000000000 */
[----:B------:R-:W-:Y:S02]  /*10700*/  IMAD R3, R11, UR44, R0 ;  /* 0x0000002c0b037c24 */ /* 0x000fe4000f8e0200 */
[----:B-1----:R-:W-:Y:S01]  /*10710*/  VIADD R7, R14, UR39 ;  /* 0x000000270e077c36 */ /* 0x002fe20008000000 */
[----:B------:R-:W-:Y:S01]  /*10720*/  ISETP.GE.AND P1, PT, R6, UR42, PT ;  /* 0x0000002a06007c0c */ /* 0x000fe2000bf26270 */
[----:B------:R-:W-:-:S04]  /*10730*/  IMAD.WIDE.U32 R8, R10, UR44, R4 ;  /* 0x0000002c0a087c25 */ /* 0x000fc8000f8e0004 */
[----:B------:R-:W-:-:S04]  /*10740*/  IMAD.WIDE R6, R7, 0x80, R170 ;  /* 0x0000008007067825 */ /* 0x000fc800078e02aa */
[----:B------:R-:W-:Y:S01]  /*10750*/  IMAD.IADD R11, R9, 0x1, R3 ;  /* 0x00000001090b7824 */ /* 0x000fe200078e0203 */
        /* <DEDUP_REMOVED lines=17> */
.L_x_962:
[----:B------:R-:W-:Y:S05]  /*10870*/  BSYNC B0 ;  /* 0x0000000000007941 */ /* 0x000fea0003800000 */
.L_x_961:
        /* <DEDUP_REMOVED lines=15> */
[----:B-1----:R-:W-:Y:S01]  /*10970*/  LEA R12, P2, R4, UR6, 0x1 ;  /* 0x00000006040c7c11 */ /* 0x002fe2000f8408ff */
[----:B------:R-:W-:-:S05]  /*10980*/  IMAD.IADD R3, R5, 0x1, R3 ;  /* 0x0000000105037824 */ /* 0x000fca00078e0203 */
[----:B------:R-:W-:-:S05]  /*10990*/  LEA.HI.X R13, R4, UR7, R3, 0x1, P2 ;  /* 0x00000007040d7c11 */ /* 0x000fca00090f0c03 */
[----:B------:R2:W-:Y:S04]  /*109a0*/  @!P3 STG.E.128 desc[UR48][R12.64], RZ ;  /* 0x000000ff0c00b986 */ /* 0x0005e8000c101d30 */
[----:B------:R2:W-:Y:S02]  /*109b0*/  @!P4 STG.E.128 desc[UR48][R12.64+0x80], RZ ;  /* 0x000080ff0c00c986 */ /* 0x0005e4000c101d30 */
.L_x_964:
[----:B------:R-:W-:Y:S05]  /*109c0*/  BSYNC B0 ;  /* 0x0000000000007941 */ /* 0x000fea0003800000 */
.L_x_963:
        /* <DEDUP_REMOVED lines=15> */
[----:B-12---:R-:W-:Y:S01]  /*10ac0*/  LEA R12, P0, R4, UR6, 0x1 ;  /* 0x00000006040c7c11 */ /* 0x006fe2000f8008ff */
[----:B------:R-:W-:-:S05]  /*10ad0*/  IMAD.IADD R3, R5, 0x1, R3 ;  /* 0x0000000105037824 */ /* 0x000fca00078e0203 */
[----:B------:R-:W-:-:S05]  /*10ae0*/  LEA.HI.X R13, R4, UR7, R3, 0x1, P0 ;  /* 0x00000007040d7c11 */ /* 0x000fca00080f0c03 */
[----:B------:R3:W-:Y:S04]  /*10af0*/  @!P2 STG.E.128 desc[UR48][R12.64], RZ ;  /* 0x000000ff0c00a986 */ /* 0x0007e8000c101d30 */
[----:B------:R3:W-:Y:S02]  /*10b00*/  @!P3 STG.E.128 desc[UR48][R12.64+0x80], RZ ;  /* 0x000080ff0c00b986 */ /* 0x0007e4000c101d30 */
.L_x_966:
[----:B------:R-:W-:Y:S05]  /*10b10*/  BSYNC B0 ;  /* 0x0000000000007941 */ /* 0x000fea0003800000 */
.L_x_965:
        /* <DEDUP_REMOVED lines=20> */
.L_x_967:
[----:B------:R-:W-:Y:S05]  /*10c60*/  BSYNC B0 ;  /* 0x0000000000007941 */ /* 0x000fea0003800000 */
.L_x_956:
[----:B-1----:R-:W1:Y:S02]  /*10c70*/  LDC R0, c[0x0][0xda8] ;  /* 0x00036a00ff007b82 */ /* 0x002e640000000800 */
[----:B-1----:R-:W-:-:S13]  /*10c80*/  ISETP.LE.AND P0, PT, R0, UR4, PT ;  /* 0x0000000400007c0c */ /* 0x002fda000bf03270 */
[----:B------:R-:W-:Y:S05]  /*10c90*/  @!P0 BRA `(.L_x_968) ;  /* 0xffffff00004c8947 */ /* 0x000fea000383ffff */
[----:B------:R-:W-:Y:S05]  /*10ca0*/  EXIT ;  /* 0x000000000000794d */ /* 0x000fea0003800000 */
.L_x_870:
[----:B------:R-:W-:-:S08]  /*10cb0*/  NOP ;  /* 0x0000000000007918 */ /* 0x000fd00000000000 */
[----:B------:R-:W1:-:S00]  /*10cc0*/  USETMAXREG.DEALLOC.CTAPOOL 0x18 ;  /* 0x00000018000079c8 */ /* 0x000e4000080e0500 */
[----:B-1----:R-:W2:Y:S01]  /*10cd0*/  LDL.LU R2, [R1+0x2c] ;  /* 0x00002c0001027983 */ /* 0x002ea20000300800 */
[----:B------:R-:W-:-:S05]  /*10ce0*/  LOP3.LUT R0, R0, 0x3, RZ, 0xc0, !PT ;  /* 0x0000000300007812 */ /* 0x000fca00078ec0ff */
[----:B------:R-:W1:Y:S01]  /*10cf0*/  S2UR UR4, SR_CTAID.X ;  /* 0x00000000000479c3 */ /* 0x000e620000002500 */
[----:B------:R-:W3:Y:S02]  /*10d00*/  SHFL.IDX PT, R0, R0, RZ, 0x1f ;  /* 0x00001fff00007589 */ /* 0x000ee400000e0000 */
[----:B---3--:R-:W-:-:S05]  /*10d10*/  ISETP.NE.AND P0, PT, R0, RZ, PT ;  /* 0x000000ff0000720c */ /* 0x008fca0003f05270 */
[----:B------:R-:W1:Y:S08]  /*10d20*/  LDC R0, c[0x0][0xda8] ;  /* 0x00036a00ff007b82 */ /* 0x000e700000000800 */
[----:B------:R-:W-:Y:S06]  /*10d30*/  @P0 BAR.ARV 0x4, 0x180 ;  /* 0x0106000000000b1d */ /* 0x000fec0000002000 */
[----:B--2---:R-:W-:-:S04]  /*10d40*/  LOP3.LUT R2, R2, 0xfffffffd, RZ, 0xc0, !PT ;  /* 0xfffffffd02027812 */ /* 0x004fc800078ec0ff */
[----:B------:R-:W-:Y:S02]  /*10d50*/  @P0 LOP3.LUT R2, R2, 0x2, RZ, 0xfc, !PT ;  /* 0x0000000202020812 */ /* 0x000fe400078efcff */
[----:B-1----:R-:W-:Y:S01]  /*10d60*/  ISETP.LE.AND P0, PT, R0, UR4, PT ;  /* 0x0000000400007c0c */ /* 0x002fe2000bf03270 */
[----:B------:R-:W-:Y:S02]  /*10d70*/  IMAD.MOV.U32 R0, RZ, RZ, 0x1 ;  /* 0x00000001ff007424 */ /* 0x000fe400078e00ff */
[----:B------:R1:W-:Y:S04]  /*10d80*/  STL [R1+0x2c], R2 ;  /* 0x00002c0201007387 */ /* 0x0003e80000100800 */
[----:B------:R1:W-:Y:S04]  /*10d90*/  STL [R1], RZ ;  /* 0x000000ff01007387 */ /* 0x0003e80000100800 */
[----:B------:R1:W-:Y:S04]  /*10da0*/  STL [R1+0x30], RZ ;  /* 0x000030ff01007387 */ /* 0x0003e80000100800 */
[----:B------:R1:W-:Y:S01]  /*10db0*/  STL [R1+0xc], R0 ;  /* 0x00000c0001007387 */ /* 0x0003e20000100800 */
[----:B------:R-:W-:Y:S05]  /*10dc0*/  @P0 BRA `(.L_x_969) ;  /* 0x00000034003c0947 */ /* 0x000fea0003800000 */
[----:B-1----:R-:W1:Y:S01]  /*10dd0*/  S2R R2, SR_TID.X ;  /* 0x0000000000027919 */ /* 0x002e620000002100 */
[----:B------:R-:W-:Y:S01]  /*10de0*/  ULDC UR44, c[0x0][0xc] ;  /* 0x00000300002c7ab9 */ /* 0x000fe20000000800 */
[----:B------:R-:W-:Y:S01]  /*10df0*/  ULOP3.LUT UR41, UR46, 0x1, URZ, 0xfc, !UPT ;  /* 0x000000012e297892 */ /* 0x000fe2000f8efc3f */
[----:B------:R-:W2:Y:S01]  /*10e00*/  S2R R6, SR_TID.X ;  /* 0x0000000000067919 */ /* 0x000ea20000002100 */
[----:B------:R-:W-:Y:S01]  /*10e10*/  ULOP3.LUT UR45, UR46, 0x2, URZ, 0xfc, !UPT ;  /* 0x000000022e2d7892 */ /* 0x000fe2000f8efc3f */
[----:B------:R-:W-:Y:S01]  /*10e20*/  ULDC.64 UR50, c[0x0][0x198] ;  /* 0x0000660000327ab9 */ /* 0x000fe20000000a00 */
[----:B-1----:R-:W-:Y:S01]  /*10e30*/  LOP3.LUT R2, R2, 0x7f, RZ, 0xc0, !PT ;  /* 0x0000007f02027812 */ /* 0x002fe200078ec0ff */
[----:B--2---:R-:W-:-:S03]  /*10e40*/  IMAD.SHL.U32 R0, R6, 0x80, RZ ;  /* 0x0000008006007824 */ /* 0x004fc600078e00ff */
[----:B------:R-:W-:Y:S01]  /*10e50*/  SHF.R.U32.HI R3, RZ, 0x5, R2 ;  /* 0x00000005ff037819 */ /* 0x000fe20000011602 */
[C---:B------:R-:W-:Y:S01]  /*10e60*/  IMAD.SHL.U32 R4, R6.reuse, 0x10, RZ ;  /* 0x0000001006047824 */ /* 0x040fe200078e00ff */
[----:B------:R-:W-:Y:S02]  /*10e70*/  R2P PR, R6, 0x6 ;  /* 0x0000000606007804 */ /* 0x000fe40000000000 */
[----:B------:R-:W-:Y:S02]  /*10e80*/  LOP3.LUT R2, R0, 0x380, RZ, 0xc0, !PT ;  /* 0x0000038000027812 */ /* 0x000fe400078ec0ff */
[----:B------:R-:W-:-:S03]  /*10e90*/  LOP3.LUT R5, R4, 0x70, RZ, 0xc0, !PT ;  /* 0x0000007004057812 */ /* 0x000fc600078ec0ff */
[----:B------:R-:W-:Y:S01]  /*10ea0*/  IMAD R4, R3, 0x10, R2 ;  /* 0x0000001003047824 */ /* 0x000fe200078e0202 */
[----:B------:R-:W-:-:S04]  /*10eb0*/  LOP3.LUT R2, R2, 0x10, R6, 0xf8, !PT ;  /* 0x0000001002027812 */ /* 0x000fc800078ef806 */
[-C--:B------:R-:W-:Y:S02]  /*10ec0*/  LOP3.LUT R7, R4, R5.reuse, RZ, 0x3c, !PT ;  /* 0x0000000504077212 */ /* 0x080fe400078e3cff */
[----:B------:R-:W-:Y:S02]  /*10ed0*/  LOP3.LUT R5, R2, R5, RZ, 0x3c, !PT ;  /* 0x0000000502057212 */ /* 0x000fe400078e3cff */
[----:B------:R-:W-:-:S05]  /*10ee0*/  LOP3.LUT R2, R0, 0x400, RZ, 0xc0, !PT ;  /* 0x0000040000027812 */ /* 0x000fca00078ec0ff */
[----:B------:R-:W-:Y:S01]  /*10ef0*/  IMAD R2, R3, 0x800, R2 ;  /* 0x0000080003027824 */ /* 0x000fe200078e0202 */
[----:B------:R-:W-:-:S03]  /*10f00*/  LOP3.LUT R3, R7, 0xc00, R0, 0xf8, !PT ;  /* 0x00000c0007037812 */ /* 0x000fc600078ef800 */
[----:B------:R-:W-:Y:S02]  /*10f10*/  IMAD.IADD R0, R2, 0x1, R5 ;  /* 0x0000000102007824 */ /* 0x000fe400078e0205 */
[----:B------:R-:W-:Y:S01]  /*10f20*/  STL [R1+0x24], R3 ;  /* 0x0000240301007387 */ /* 0x000fe20000100800 */
[----:B------:R-:W-:-:S03]  /*10f30*/  IMAD.MOV.U32 R2, RZ, RZ, 0x20 ;  /* 0x00000020ff027424 */ /* 0x000fc600078e00ff */
[----:B------:R1:W-:Y:S02]  /*10f40*/  STL [R1+0x20], R0 ;  /* 0x0000200001007387 */ /* 0x0003e40000100800 */
[----:B------:R-:W-:Y:S01]  /*10f50*/  SEL R2, R2, 0xffffffe0, !P1 ;  /* 0xffffffe002027807 */ /* 0x000fe20004800000 */
[----:B-1----:R-:W-:-:S05]  /*10f60*/  IMAD.MOV.U32 R0, RZ, RZ, 0x40 ;  /* 0x00000040ff007424 */ /* 0x002fca00078e00ff */
[----:B------:R-:W-:Y:S01]  /*10f70*/  SEL R3, R0, 0xffffffc0, !P2 ;  /* 0xffffffc000037807 */ /* 0x000fe20005000000 */
[----:B------:R-:W-:-:S04]  /*10f80*/  IMAD.U32 R0, RZ, RZ, UR4 ;  /* 0x00000004ff007e24 */ /* 0x000fc8000f8e00ff */
[----:B------:R-:W-:Y:S04]  /*10f90*/  STL [R1+0x18], R3 ;  /* 0x0000180301007387 */ /* 0x000fe80000100800 */
[----:B------:R-:W-:Y:S04]  /*10fa0*/  STL [R1+0x14], R2 ;  /* 0x0000140201007387 */ /* 0x000fe80000100800 */
[----:B------:R-:W-:Y:S04]  /*10fb0*/  STL [R1+0x30], RZ ;  /* 0x000030ff01007387 */ /* 0x000fe80000100800 */
[----:B------:R1:W-:Y:S04]  /*10fc0*/  STL [R1+0x28], R0 ;  /* 0x0000280001007387 */ /* 0x0003e80000100800 */
[----:B------:R2:W-:Y:S01]  /*10fd0*/  STL [R1], RZ ;  /* 0x000000ff01007387 */ /* 0x0005e20000100800 */
[----:B-1----:R-:W-:-:S05]  /*10fe0*/  IMAD.MOV.U32 R0, RZ, RZ, 0x1 ;  /* 0x00000001ff007424 */ /* 0x002fca00078e00ff */
[----:B------:R2:W-:Y:S02]  /*10ff0*/  STL [R1+0xc], R0 ;  /* 0x00000c0001007387 */ /* 0x0005e40000100800 */
.L_x_1029:
[----:B-1----:R-:W3:Y:S01]  /*11000*/  LDL R2, [R1+0x28] ;  /* 0x0000280001027983 */ /* 0x002ee20000100800 */
[----:B------:R-:W-:Y:S01]  /*11010*/  ULDC UR8, c[0x0][0xdd0] ;  /* 0x0003740000087ab9 */ /* 0x000fe20000000800 */
[----:B--2---:R-:W1:Y:S01]  /*11020*/  LDC R0, c[0x0][0xde8] ;  /* 0x00037a00ff007b82 */ /* 0x004e620000000800 */
[----:B------:R-:W-:-:S11]  /*11030*/  UISETP.NE.AND UP0, UPT, UR8, 0x1, UPT ;  /* 0x000000010800788c */ /* 0x000fd6000bf05270 */
[----:B------:R-:W-:Y:S01]  /*11040*/  @UP0 ULDC UR4, c[0x0][0xdd4] ;  /* 0x0003750000040ab9 */ /* 0x000fe20000000800 */
[----:B------:R-:W-:Y:S01]  /*11050*/  @UP0 ULDC UR9, c[0x0][0xdd8] ;  /* 0x0003760000090ab9 */ /* 0x000fe20000000800 */
[C---:B---3--:R-:W-:Y:S02]  /*11060*/  R2UR UR6, R2.reuse ;  /* 0x00000000020672ca */ /* 0x048fe400000e0000 */
[----:B------:R-:W-:-:S11]  /*11070*/  R2UR UR7, R2 ;  /* 0x00000000020772ca */ /* 0x000fd600000e0000 */
[----:B------:R-:W-:-:S04]  /*11080*/  UIMAD.WIDE.U32 UR4, UR6, UR4, URZ ;  /* 0x00000004060472a5 */ /* 0x000fc8000f8e003f */
[----:B------:R-:W-:-:S04]  /*11090*/  @UP0 USHF.R.U32.HI UR6, URZ, UR9, UR5 ;  /* 0x000000093f060299 */ /* 0x000fc80008011605 */
[----:B------:R-:W-:Y:S02]  /*110a0*/  UIADD3 UR4, -UR6, URZ, URZ ;  /* 0x0000003f06047290 */ /* 0x000fe4000fffe13f */
[----:B-1----:R-:W-:Y:S02]  /*110b0*/  ISETP.LE.AND P0, PT, R0, UR6, PT ;  /* 0x0000000600007c0c */ /* 0x002fe4000bf03270 */
[----:B------:R-:W-:-:S11]  /*110c0*/  UIMAD UR8, UR8, UR4, UR7 ;  /* 0x00000004080872a4 */ /* 0x000fd6000f8e0207 */
[----:B------:R-:W-:Y:S05]  /*110d0*/  @!P0 BRA `(.L_x_970) ;  /* 0x0000000000208947 */ /* 0x000fea0003800000 */
        /* <DEDUP_REMOVED lines=8> */
.L_x_970:
[----:B------:R-:W-:Y:S01]  /*11160*/  ULDC UR9, c[0x0][0xdc4] ;  /* 0x0003710000097ab9 */ /* 0x000fe20000000800 */
[----:B------:R-:W-:Y:S01]  /*11170*/  UMOV UR7, UR8 ;  /* 0x0000000800077c82 */ /* 0x000fe20008000000 */
[----:B------:R-:W-:-:S11]  /*11180*/  UISETP.NE.AND UP0, UPT, UR9, 0x1, UPT ;  /* 0x000000010900788c */ /* 0x000fd6000bf05270 */
[----:B------:R-:W-:Y:S02]  /*11190*/  @UP0 ULDC.64 UR10, c[0x0][0xdc8] ;  /* 0x00037200000a0ab9 */ /* 0x000fe40000000a00 */
[----:B------:R-:W-:-:S04]  /*111a0*/  UIMAD.WIDE.U32 UR4, UR8, UR10, URZ ;  /* 0x0000000a080472a5 */ /* 0x000fc8000f8e003f */
[----:B------:R-:W-:-:S04]  /*111b0*/  @UP0 USHF.R.U32.HI UR7, URZ, UR11, UR5 ;  /* 0x0000000b3f070299 */ /* 0x000fc80008011605 */
[----:B------:R-:W-:-:S12]  /*111c0*/  UIMAD UR4, UR7, UR9, URZ ;  /* 0x00000009070472a4 */ /* 0x000fd8000f8e023f */
.L_x_971:
[----:B------:R-:W-:Y:S01]  /*111d0*/  ULDC.64 UR10, c[0x0][0x3f8] ;  /* 0x0000fe00000a7ab9 */ /* 0x000fe20000000a00 */
[----:B------:R-:W-:Y:S02]  /*111e0*/  UIADD3 UR8, UR8, -UR4, URZ ;  /* 0x8000000408087290 */ /* 0x000fe4000fffe03f */
[----:B------:R-:W-:Y:S02]  /*111f0*/  UISETP.NE.U32.AND UP0, UPT, UR10, URZ, UPT ;  /* 0x0000003f0a00728c */ /* 0x000fe4000bf05070 */
[----:B------:R-:W-:Y:S01]  /*11200*/  ULOP3.LUT UR7, URZ, UR7, URZ, 0x33, !UPT ;  /* 0x000000073f077292 */ /* 0x000fe2000f8e333f */
[----:B------:R-:W-:Y:S01]  /*11210*/  ULDC UR10, c[0x0][0xdb8] ;  /* 0x00036e00000a7ab9 */ /* 0x000fe20000000800 */
[----:B------:R-:W-:Y:S01]  /*11220*/  ULDC.64 UR4, c[0x0][0x9e0] ;  /* 0x0002780000047ab9 */ /* 0x000fe20000000a00 */
[----:B------:R-:W-:Y:S01]  /*11230*/  UISETP.NE.AND UP1, UPT, UR10, 0x1, UPT ;  /* 0x000000010a00788c */ /* 0x000fe2000bf25270 */
[----:B------:R-:W-:Y:S01]  /*11240*/  ULDC UR9, c[0x0][0xdc4] ;  /* 0x0003710000097ab9 */ /* 0x000fe20000000800 */
[----:B------:R-:W-:Y:S01]  /*11250*/  ULDC UR37, c[0x0][0xdac] ;  /* 0x00036b0000257ab9 */ /* 0x000fe20000000800 */
[----:B------:R-:W-:-:S02]  /*11260*/  UISETP.GE.AND UP2, UPT, UR5, 0x1, UPT ;  /* 0x000000010500788c */ /* 0x000fc4000bf46270 */
[----:B------:R-:W-:Y:S02]  /*11270*/  UIMAD UR9, UR6, UR9, UR8 ;  /* 0x00000009060972a4 */ /* 0x000fe4000f8e0208 */
[----:B------:R-:W-:Y:S02]  /*11280*/  UIADD3 UR37, UR7, UR37, URZ ;  /* 0x0000002507257290 */ /* 0x000fe4000fffe03f */
[----:B------:R-:W-:Y:S01]  /*11290*/  UISETP.NE.AND.EX UP0, UPT, UR11, URZ, UPT, UP0 ;  /* 0x0000003f0b00728c */ /* 0x000fe2000bf05300 */
[----:B------:R-:W-:Y:S01]  /*112a0*/  PLOP3.LUT P1, PT, PT, PT, UP2, 0x80, 0x0 ;  /* 0x000000000000781c */ /* 0x000fe20003f2f028 */
[----:B------:R-:W-:Y:S01]  /*112b0*/  @UP1 ULDC UR6, c[0x0][0xdbc] ;  /* 0x00036f0000061ab9 */ /* 0x000fe20000000800 */
[----:B------:R-:W-:Y:S02]  /*112c0*/  USHF.L.U32 UR37, UR37, 0x7, URZ ;  /* 0x0000000725257899 */ /* 0x000fe4000800063f */
[----:B------:R-:W-:Y:S01]  /*112d0*/  UIMAD.WIDE.U32 UR6, UR9, UR6, URZ ;  /* 0x00000006090672a5 */ /* 0x000fe2000f8e003f */
[----:B------:R-:W-:Y:S01]  /*112e0*/  ULDC UR11, c[0x0][0x404] ;  /* 0x00010100000b7ab9 */ /* 0x000fe20000000800 */
[----:B------:R-:W-:Y:S01]  /*112f0*/  ULDC UR12, c[0x0][0x288] ;  /* 0x0000a200000c7ab9 */ /* 0x000fe20000000800 */
[----:B------:R-:W-:Y:S01]  /*11300*/  @UP1 ULDC UR14, c[0x0][0xdc0] ;  /* 0x00037000000e1ab9 */ /* 0x000fe20000000800 */
[----:B------:R-:W-:Y:S01]  /*11310*/  UMOV UR39, UR9 ;  /* 0x0000000900277c82 */ /* 0x000fe20008000000 */
[----:B------:R-:W-:-:S02]  /*11320*/  USEL UR11, UR11, 0x1, UP0 ;  /* 0x000000010b0b7887 */ /* 0x000fc40008000000 */
[----:B------:R-:W-:Y:S02]  /*11330*/  UIADD3 UR8, UR37, 0x80, -UR12 ;  /* 0x0000008025087890 */ /* 0x000fe4000fffe80c */
[----:B------:R-:W-:Y:S01]  /*11340*/  @UP1 USHF.R.U32.HI UR39, URZ, UR14, UR7 ;  /* 0x0000000e3f271299 */ /* 0x000fe20008011607 */
[----:B------:R-:W-:Y:S02]  /*11350*/  ULDC UR13, c[0x0][0x2e0] ;  /* 0x0000b800000d7ab9 */ /* 0x000fe40000000800 */
[----:B------:R-:W-:Y:S02]  /*11360*/  UIMAD UR6, UR11, UR13, UR8 ;  /* 0x0000000d0b0672a4 */ /* 0x000fe4000f8e0208 */
[----:B------:R-:W-:Y:S02]  /*11370*/  UIADD3 UR38, -UR39, URZ, URZ ;  /* 0x0000003f27267290 */ /* 0x000fe4000fffe13f */
[----:B------:R-:W-:Y:S02]  /*11380*/  UIADD3 UR4, UR6, UR4, URZ ;  /* 0x0000000406047290 */ /* 0x000fe4000fffe03f */
[----:B------:R-:W-:Y:S01]  /*11390*/  UIMAD UR38, UR10, UR38, UR9 ;  /* 0x000000260a2672a4 */ /* 0x000fe2000f8e0209 */
[----:B------:R-:W-:Y:S11]  /*113a0*/  @!P1 BRA `(.L_x_972) ;  /* 0x0000000000449947 */ /* 0x000ff60003800000 */
[----:B------:R-:W-:Y:S01]  /*113b0*/  ISETP.LT.AND P0, PT, RZ, UR6, PT ;  /* 0x00000006ff007c0c */ /* 0x000fe2000bf01270 */
[----:B------:R-:W-:-:S12]  /*113c0*/  UIADD3 UR8, UR6, -0x1, URZ ;  /* 0xffffffff06087890 */ /* 0x000fd8000fffe03f */
[----:B------:R-:W-:Y:S05]  /*113d0*/  @P0 BRA `(.L_x_973) ;  /* 0x00000000001c0947 */ /* 0x000fea0003800000 */
[----:B------:R-:W-:Y:S02]  /*113e0*/  UISETP.NE.AND UP0, UPT, UR5, 0x1, UPT ;  /* 0x000000010500788c */ /* 0x000fe4000bf05270 */
[----:B------:R-:W-:-:S09]  /*113f0*/  UIADD3 UR8, -UR6, URZ, URZ ;  /* 0x0000003f06087290 */ /* 0x000fd2000fffe13f */
[----:B------:R-:W-:Y:S02]  /*11400*/  @UP0 ULDC.64 UR14, c[0x0][0x9e8] ;  /* 0x00027a00000e0ab9 */ /* 0x000fe40000000a00 */
[----:B------:R-:W-:-:S04]  /*11410*/  UIMAD.WIDE.U32 UR6, UR8, UR14, URZ ;  /* 0x0000000e080672a5 */ /* 0x000fc8000f8e003f */
[----:B------:R-:W-:-:S04]  /*11420*/  @UP0 USHF.R.U32.HI UR8, URZ, UR15, UR7 ;  /* 0x0000000f3f080299 */ /* 0x000fc80008011607 */
[----:B------:R-:W-:Y:S01]  /*11430*/  ULOP3.LUT UR8, URZ, UR8, URZ, 0x33, !UPT ;  /* 0x000000083f087292 */ /* 0x000fe2000f8e333f */
[----:B------:R-:W-:Y:S11]  /*11440*/  BRA `(.L_x_974) ;  /* 0x0000000000107947 */ /* 0x000ff60003800000 */
.L_x_973:
[----:B------:R-:W-:-:S11]  /*11450*/  UISETP.NE.AND UP0, UPT, UR5, 0x1, UPT ;  /* 0x000000010500788c */ /* 0x000fd6000bf05270 */
[----:B------:R-:W-:Y:S02]  /*11460*/  @UP0 ULDC.64 UR14, c[0x0][0x9e8] ;  /* 0x00027a00000e0ab9 */ /* 0x000fe40000000a00 */
[----:B------:R-:W-:-:S04]  /*11470*/  UIMAD.WIDE.U32 UR6, UR8, UR14, URZ ;  /* 0x0000000e080672a5 */ /* 0x000fc8000f8e003f */
[----:B------:R-:W-:-:S12]  /*11480*/  @UP0 USHF.R.U32.HI UR8, URZ, UR15, UR7 ;  /* 0x0000000f3f080299 */ /* 0x000fd80008011607 */
.L_x_974:
[----:B------:R-:W-:-:S04]  /*11490*/  UIMAD UR8, UR8, UR5, UR5 ;  /* 0x00000005080872a4 */ /* 0x000fc8000f8e0205 */
[----:B------:R-:W-:-:S04]  /*114a0*/  UISETP.LT.AND UP0, UPT, UR4, UR8, UPT ;  /* 0x000000080400728c */ /* 0x000fc8000bf01270 */
[----:B------:R-:W-:-:S12]  /*114b0*/  USEL UR4, UR4, UR8, UP0 ;  /* 0x0000000804047287 */ /* 0x000fd80008000000 */
.L_x_972:
[----:B------:R-:W-:Y:S02]  /*114c0*/  UIMAD UR7, UR11, UR13, 0x7f ;  /* 0x0000007f0b0774a4 */ /* 0x000fe4000f8e020d */
[----:B------:R-:W-:Y:S02]  /*114d0*/  UIADD3 UR4, UR4, 0x7f, URZ ;  /* 0x0000007f04047890 */ /* 0x000fe4000fffe03f */
[----:B------:R-:W-:Y:S02]  /*114e0*/  USHF.R.S32.HI UR8, URZ, 0x1f, UR7 ;  /* 0x0000001f3f087899 */ /* 0x000fe40008011407 */
[----:B------:R-:W-:Y:S02]  /*114f0*/  USHF.R.S32.HI UR6, URZ, 0x1f, UR4 ;  /* 0x0000001f3f067899 */ /* 0x000fe40008011404 */
[----:B------:R-:W-:Y:S02]  /*11500*/  ULEA.HI UR8, UR8, UR7, URZ, 0x7 ;  /* 0x0000000708087291 */ /* 0x000fe4000f8f383f */
[----:B------:R-:W-:-:S02]  /*11510*/  ULEA.HI UR6, UR6, UR4, URZ, 0x7 ;  /* 0x0000000406067291 */ /* 0x000fc4000f8f383f */
[----:B------:R-:W-:Y:S02]  /*11520*/  UIADD3 UR4, UR37, -UR12, URZ ;  /* 0x8000000c25047290 */ /* 0x000fe4000fffe03f */
[----:B------:R-:W-:Y:S02]  /*11530*/  USHF.R.S32.HI UR43, URZ, 0x7, UR8 ;  /* 0x000000073f2b7899 */ /* 0x000fe40008011408 */
[----:B------:R-:W-:Y:S02]  /*11540*/  USHF.R.S32.HI UR6, URZ, 0x7, UR6 ;  /* 0x000000073f067899 */ /* 0x000fe40008011406 */
[----:B------:R-:W-:Y:S02]  /*11550*/  UIMAD UR4, UR11, UR13, UR4 ;  /* 0x0000000d0b0472a4 */ /* 0x000fe4000f8e0204 */
[----:B------:R-:W-:Y:S01]  /*11560*/  UISETP.LT.AND UP0, UPT, UR43, UR6, UPT ;  /* 0x000000062b00728c */ /* 0x000fe2000bf01270 */
[----:B------:R-:W-:Y:S02]  /*11570*/  ULDC UR8, c[0x0][0x9dc] ;  /* 0x0002770000087ab9 */ /* 0x000fe40000000800 */
[----:B------:R-:W-:-:S02]  /*11580*/  UIADD3 UR8, UR4, -UR8, URZ ;  /* 0x8000000804087290 */ /* 0x000fc4000fffe03f */
[----:B------:R-:W-:Y:S01]  /*11590*/  USEL UR43, UR43, UR6, UP0 ;  /* 0x000000062b2b7287 */ /* 0x000fe20008000000 */
[----:B------:R-:W-:Y:S11]  /*115a0*/  @!P1 BRA `(.L_x_975) ;  /* 0x0000000000449947 */ /* 0x000ff60003800000 */
[----:B------:R-:W-:-:S06]  /*115b0*/  UISETP.GT.AND UP0, UPT, UR4, -0x1, UPT ;  /* 0xffffffff0400788c */ /* 0x000fcc000bf04270 */
[----:B------:R-:W-:-:S13]  /*115c0*/  PLOP3.LUT P0, PT, PT, PT, UP0, 0x80, 0x0 ;  /* 0x000000000000781c */ /* 0x000fda0003f0f008 */
[----:B------:R-:W-:Y:S05]  /*115d0*/  @P0 BRA `(.L_x_976) ;  /* 0x00000000001c0947 */ /* 0x000fea0003800000 */
[----:B------:R-:W-:Y:S02]  /*115e0*/  UISETP.NE.AND UP0, UPT, UR5, 0x1, UPT ;  /* 0x000000010500788c */ /* 0x000fe4000bf05270 */
[----:B------:R-:W-:-:S09]  /*115f0*/  ULOP3.LUT UR4, URZ, UR4, URZ, 0x33, !UPT ;  /* 0x000000043f047292 */ /* 0x000fd2000f8e333f */
[----:B------:R-:W-:Y:S02]  /*11600*/  @UP0 ULDC.64 UR10, c[0x0][0x9e8] ;  /* 0x00027a00000a0ab9 */ /* 0x000fe40000000a00 */
[----:B------:R-:W-:-:S04]  /*11610*/  UIMAD.WIDE.U32 UR6, UR4, UR10, URZ ;  /* 0x0000000a040672a5 */ /* 0x000fc8000f8e003f */
[----:B------:R-:W-:-:S04]  /*11620*/  @UP0 USHF.R.U32.HI UR4, URZ, UR11, UR7 ;  /* 0x0000000b3f040299 */ /* 0x000fc80008011607 */
[----:B------:R-:W-:Y:S01]  /*11630*/  ULOP3.LUT UR4, URZ, UR4, URZ, 0x33, !UPT ;  /* 0x000000043f047292 */ /* 0x000fe2000f8e333f */
[----:B------:R-:W-:Y:S11]  /*11640*/  BRA `(.L_x_977) ;  /* 0x0000000000107947 */ /* 0x000ff60003800000 */
.L_x_976:
[----:B------:R-:W-:-:S11]  /*11650*/  UISETP.NE.AND UP0, UPT, UR5, 0x1, UPT ;  /* 0x000000010500788c */ /* 0x000fd6000bf05270 */
[----:B------:R-:W-:Y:S02]  /*11660*/  @UP0 ULDC.64 UR10, c[0x0][0x9e8] ;  /* 0x00027a00000a0ab9 */ /* 0x000fe40000000a00 */
[----:B------:R-:W-:-:S04]  /*11670*/  UIMAD.WIDE.U32 UR6, UR4, UR10, URZ ;  /* 0x0000000a040672a5 */ /* 0x000fc8000f8e003f */
[----:B------:R-:W-:-:S12]  /*11680*/  @UP0 USHF.R.U32.HI UR4, URZ, UR11, UR7 ;  /* 0x0000000b3f040299 */ /* 0x000fd80008011607 */
.L_x_977:
[----:B------:R-:W-:-:S04]  /*11690*/  UIMAD UR4, UR4, UR5, URZ ;  /* 0x00000005040472a4 */ /* 0x000fc8000f8e023f */
[----:B------:R-:W-:-:S04]  /*116a0*/  UISETP.LT.AND UP0, UPT, UR8, UR4, UPT ;  /* 0x000000040800728c */ /* 0x000fc8000bf01270 */
[----:B------:R-:W-:-:S12]  /*116b0*/  USEL UR8, UR8, UR4, !UP0 ;  /* 0x0000000408087287 */ /* 0x000fd8000c000000 */
.L_x_975:
[----:B------:R-:W-:Y:S01]  /*116c0*/  USHF.R.S32.HI UR4, URZ, 0x1f, UR8 ;  /* 0x0000001f3f047899 */ /* 0x000fe20008011408 */
[----:B------:R-:W-:Y:S03]  /*116d0*/  BSSY B6, `(.L_x_978) ;  /* 0x00002a3000067945 */ /* 0x000fe60003800000 */
[----:B------:R-:W-:-:S04]  /*116e0*/  ULEA.HI UR4, UR4, UR8, URZ, 0x7 ;  /* 0x0000000804047291 */ /* 0x000fc8000f8f383f */
[----:B------:R-:W-:-:S04]  /*116f0*/  USHF.R.S32.HI UR4, URZ, 0x7, UR4 ;  /* 0x000000073f047899 */ /* 0x000fc80008011404 */
[----:B------:R-:W-:-:S04]  /*11700*/  UISETP.LT.AND UP0, UPT, URZ, UR4, UPT ;  /* 0x000000043f00728c */ /* 0x000fc8000bf01270 */
[----:B------:R-:W-:-:S04]  /*11710*/  USEL UR42, URZ, UR4, !UP0 ;  /* 0x000000043f2a7287 */ /* 0x000fc8000c000000 */
[----:B------:R-:W-:-:S06]  /*11720*/  UISETP.GT.AND UP0, UPT, UR43, UR42, UPT ;  /* 0x0000002a2b00728c */ /* 0x000fcc000bf04270 */
[----:B------:R-:W-:-:S13]  /*11730*/  PLOP3.LUT P0, PT, PT, PT, UP0, 0x80, 0x0 ;  /* 0x000000000000781c */ /* 0x000fda0003f0f008 */
[----:B------:R-:W-:Y:S05]  /*11740*/  @P0 BRA `(.L_x_979) ;  /* 0x0000000000480947 */ /* 0x000fea0003800000 */
[----:B------:R-:W1:Y:S02]  /*11750*/  S2R R0, SR_TID.X ;  /* 0x0000000000007919 */ /* 0x000e640000002100 */
[----:B-1----:R-:W-:-:S04]  /*11760*/  LOP3.LUT R0, R0, 0x7f, RZ, 0xc0, !PT ;  /* 0x0000007f00007812 */ /* 0x002fc800078ec0ff */
[----:B------:R-:W-:-:S13]  /*11770*/  ISETP.NE.AND P0, PT, R0, RZ, PT ;  /* 0x000000ff0000720c */ /* 0x000fda0003f05270 */
[----:B------:R-:W-:Y:S05]  /*11780*/  @P0 BRA `(.L_x_980) ;  /* 0x00000028005c0947 */ /* 0x000fea0003800000 */
[----:B------:R-:W1:Y:S01]  /*11790*/  S2R R5, SR_LANEID ;  /* 0x0000000000057919 */ /* 0x000e620000000000 */
[----:B------:R-:W-:Y:S01]  /*117a0*/  VOTEU.ANY UR4, UPT, PT ;  /* 0x0000000000047886 */ /* 0x000fe200038e0100 */
[----:B------:R-:W2:Y:S01]  /*117b0*/  LDC.64 R2, c[0x0][0xdf0] ;  /* 0x00037c00ff027b82 */ /* 0x000ea20000000a00 */
[----:B------:R-:W1:Y:S02]  /*117c0*/  FLO.U32 R0, UR4 ;  /* 0x0000000400007d00 */ /* 0x000e6400080e0000 */
[----:B-1----:R-:W-:-:S06]  /*117d0*/  ISETP.EQ.U32.AND P0, PT, R0, R5, PT ;  /* 0x000000050000720c */ /* 0x002fcc0003f02070 */
[----:B------:R-:W2:Y:S07]  /*117e0*/  POPC R5, UR4 ;  /* 0x0000000400057d09 */ /* 0x000eae0008000000 */
[----:B--2---:R-:W2:Y:S01]  /*117f0*/  @P0 ATOMG.E.ADD.STRONG.GPU PT, R3, desc[UR48][R2.64], R5 ;  /* 0x00000005020309a8 */ /* 0x004ea200081ee1f0 */
[----:B------:R-:W1:Y:S02]  /*11800*/  S2R R4, SR_LTMASK ;  /* 0x0000000000047919 */ /* 0x000e640000003900 */
[----:B-1----:R-:W-:-:S04]  /*11810*/  LOP3.LUT R4, R4, UR4, RZ, 0xc0, !PT ;  /* 0x0000000404047c12 */ /* 0x002fc8000f8ec0ff */
[----:B------:R-:W1:Y:S01]  /*11820*/  POPC R7, R4 ;  /* 0x0000000400077309 */ /* 0x000e620000000000 */
[----:B--2---:R-:W1:Y:S02]  /*11830*/  SHFL.IDX PT, R0, R3, R0, 0x1f ;  /* 0x00001f0003007589 */ /* 0x004e6400000e0000 */
[----:B-1----:R-:W-:-:S05]  /*11840*/  IADD3 R0, R0, UR44, R7 ;  /* 0x0000002c00007c10 */ /* 0x002fca000fffe007 */
[----:B------:R2:W-:Y:S01]  /*11850*/  STL [R1+0x28], R0 ;  /* 0x0000280001007387 */ /* 0x0005e20000100800 */
[----:B------:R-:W-:Y:S05]  /*11860*/  BRA `(.L_x_980) ;  /* 0x0000002800247947 */ /* 0x000fea0003800000 */
.L_x_979:
[----:B------:R-:W1:Y:S01]  /*11870*/  S2UR UR4, SR_CgaCtaId ;  /* 0x00000000000479c3 */ /* 0x000e620000008800 */
[----:B------:R-:W-:Y:S02]  /*11880*/  UMOV UR40, 0x400 ;  /* 0x0000040000287882 */ /* 0x000fe40000000000 */
[----:B-1----:R-:W-:-:S04]  /*11890*/  ULEA UR40, UR4, UR40, 0x18 ;  /* 0x0000002804287291 */ /* 0x002fc8000f8ec03f */
        /* <DEDUP_REMOVED lines=19> */
[----:B-1----:R-:W-:Y:S05]  /*119d0*/  CALL.ABS.NOINC R2 ;  /* 0x0000000002007343 */ /* 0x002fea0003c00000 */
.L_x_981:
        /* <DEDUP_REMOVED lines=24> */
.L_x_982:
[----:B------:R-:W-:-:S04]  /*11b60*/  UIADD3 UR4, UR40, 0x400, URZ ;  /* 0x0000040028047890 */ /* 0x000fc8000fffe03f */
[----:B------:R-:W-:-:S06]  /*11b70*/  ULOP3.LUT UP0, URZ, UR4, 0x3ff, URZ, 0xc0, !UPT ;  /* 0x000003ff043f7892 */ /* 0x000fcc000f80c03f */
[----:B------:R-:W-:-:S13]  /*11b80*/  PLOP3.LUT P0, PT, PT, PT, UP0, 0x80, 0x0 ;  /* 0x000000000000781c */ /* 0x000fda0003f0f008 */
        /* <DEDUP_REMOVED lines=17> */
.L_x_983:
[----:B------:R-:W-:-:S13]  /*11ca0*/  LOP3.LUT P6, RZ, R16, 0x3ff, RZ, 0xc0, !PT ;  /* 0x000003ff10ff7812 */ /* 0x000fda00078cc0ff */
        /* <DEDUP_REMOVED lines=17> */
.L_x_984:
[----:B------:R-:W-:Y:S01]  /*11dc0*/  ULDC.64 UR4, c[0x0][0x9f8] ;  /* 0x00027e0000047ab9 */ /* 0x000fe20000000a00 */
[----:B------:R-:W-:Y:S01]  /*11dd0*/  IMAD.U32 R5, RZ, RZ, UR39 ;  /* 0x00000027ff057e24 */ /* 0x000fe2000f8e00ff */
[----:B------:R-:W-:Y:S01]  /*11de0*/  ISETP.NE.U32.AND P0, PT, RZ, UR4, PT ;  /* 0x00000004ff007c0c */ /* 0x000fe2000bf05070 */
[----:B------:R-:W-:Y:S01]  /*11df0*/  IMAD.U32 R8, RZ, RZ, UR39 ;  /* 0x00000027ff087e24 */ /* 0x000fe2000f8e00ff */
[----:B------:R-:W2:Y:S01]  /*11e00*/  LDC R0, c[0x0][0x428] ;  /* 0x00010a00ff007b82 */ /* 0x000ea20000000800 */
[----:B------:R-:W3:Y:S01]  /*11e10*/  S2R R17, SR_TID.X ;  /* 0x0000000000117919 */ /* 0x000ee20000002100 */
[----:B------:R-:W-:-:S13]  /*11e20*/  ISETP.NE.AND.EX P0, PT, RZ, UR5, PT, P0 ;  /* 0x00000005ff007c0c */ /* 0x000fda000bf05300 */
[----:B-1----:R-:W1:Y:S01]  /*11e30*/  @P0 LDC.64 R2, c[0x0][0x9f8] ;  /* 0x00027e00ff020b82 */ /* 0x002e620000000a00 */
[----:B------:R-:W-:Y:S01]  /*11e40*/  IMAD.U32 R4, RZ, RZ, UR38 ;  /* 0x00000026ff047e24 */ /* 0x000fe2000f8e00ff */
[----:B---3--:R-:W-:Y:S01]  /*11e50*/  LOP3.LUT R16, R17, 0x7f, RZ, 0xc0, !PT ;  /* 0x0000007f11107812 */ /* 0x008fe200078ec0ff */
[----:B-1----:R-:W-:-:S05]  /*11e60*/  @P0 IMAD.WIDE R2, R5, 0x4, R2 ;  /* 0x0000000405020825 */ /* 0x002fca00078e0202 */
[----:B------:R1:W3:Y:S01]  /*11e70*/  @P0 LDG.E R8, desc[UR48][R2.64] ;  /* 0x0000003002080981 */ /* 0x0002e2000c1e1900 */
[----:B--2---:R-:W-:Y:S01]  /*11e80*/  ISETP.NE.AND P0, PT, R0, 0x1, PT ;  /* 0x000000010000780c */ /* 0x004fe20003f05270 */
[----:B------:R-:W-:Y:S01]  /*11e90*/  UMOV UR36, URZ ;  /* 0x0000003f00247c82 */ /* 0x000fe20008000000 */
[----:B------:R-:W-:Y:S01]  /*11ea0*/  ISETP.NE.AND P2, PT, R16, RZ, PT ;  /* 0x000000ff1000720c */ /* 0x000fe20003f45270 */
[----:B------:R-:W-:Y:S01]  /*11eb0*/  UMOV UR8, 0x40 ;  /* 0x0000004000087882 */ /* 0x000fe20000000000 */
[----:B------:R-:W-:Y:S01]  /*11ec0*/  UMOV UR9, UR37 ;  /* 0x0000002500097c82 */ /* 0x000fe20008000000 */
[----:B------:R-:W-:Y:S01]  /*11ed0*/  UMOV UR10, UR38 ;  /* 0x00000026000a7c82 */ /* 0x000fe20008000000 */
[----:B------:R-:W-:Y:S01]  /*11ee0*/  UMOV UR11, UR39 ;  /* 0x00000027000b7c82 */ /* 0x000fe20008000000 */
[----:B------:R-:W-:Y:S01]  /*11ef0*/  UMOV UR12, 0x80 ;  /* 0x00000080000c7882 */ /* 0x000fe20000000000 */
[----:B------:R-:W-:Y:S01]  /*11f00*/  UMOV UR13, UR37 ;  /* 0x00000025000d7c82 */ /* 0x000fe20008000000 */
[----:B-1----:R-:W1:Y:S01]  /*11f10*/  LDC.64 R2, c[0x0][0x3f8] ;  /* 0x0000fe00ff027b82 */ /* 0x002e620000000a00 */
[----:B------:R-:W-:Y:S01]  /*11f20*/  UMOV UR14, UR38 ;  /* 0x00000026000e7c82 */ /* 0x000fe20008000000 */
[----:B------:R-:W-:Y:S01]  /*11f30*/  UMOV UR15, UR39 ;  /* 0x00000027000f7c82 */ /* 0x000fe20008000000 */
[----:B------:R-:W-:-:S03]  /*11f40*/  UMOV UR6, 0xffffffff ;  /* 0xffffffff00067882 */ /* 0x000fc60000000000 */
[----:B------:R-:W-:Y:S02]  /*11f50*/  VOTEU.ALL UP1, P2 ;  /* 0x00000000003f7886 */ /* 0x000fe40001020000 */
[----:B------:R-:W2:Y:S03]  /*11f60*/  @P0 LDC R0, c[0x0][0x42c] ;  /* 0x00010b00ff000b82 */ /* 0x000ea60000000800 */
[----:B------:R-:W-:-:S04]  /*11f70*/  @!UP1 UIADD3 UR4, UP0, UR50, 0x270, URZ ;  /* 0x0000027032049890 */ /* 0x000fc8000ff1e03f */
[----:B------:R-:W-:Y:S01]  /*11f80*/  @!UP1 UIADD3.X UR5, URZ, UR51, URZ, UP0, !UPT ;  /* 0x000000333f059290 */ /* 0x000fe200087fe43f */
[----:B------:R-:W4:Y:S01]  /*11f90*/  @P0 LDC R5, c[0x0][0x430] ;  /* 0x00010c00ff050b82 */ /* 0x000f220000000800 */
[----:B-1----:R-:W-:-:S07]  /*11fa0*/  ISETP.NE.U32.AND P1, PT, R2, RZ, PT ;  /* 0x000000ff0200720c */ /* 0x002fce0003f25070 */
[----:B------:R1:W-:Y:S01]  /*11fb0*/  @!UP1 UTMAPF.L2.4D [UR36], [UR4] ;  /* 0x00000024040095b8 */ /* 0x0003e20008018000 */
[----:B------:R-:W-:Y:S01]  /*11fc0*/  ISETP.NE.AND.EX P1, PT, R3, RZ, PT, P1 ;  /* 0x000000ff0300720c */ /* 0x000fe20003f25310 */
[----:B--2---:R-:W-:Y:S01]  /*11fd0*/  @P0 IMAD.HI.U32 R0, R0, UR38, RZ ;  /* 0x0000002600000c27 */ /* 0x004fe2000f8e00ff */
[----:B------:R1:W-:Y:S04]  /*11fe0*/  @!UP1 UTMAPF.L2.4D [UR8], [UR4] ;  /* 0x00000008040095b8 */ /* 0x0003e80008018000 */
[----:B----4-:R-:W-:Y:S01]  /*11ff0*/  @P0 SHF.R.U32.HI R4, RZ, R5, R0 ;  /* 0x00000005ff040219 */ /* 0x010fe20000011600 */
[----:B------:R1:W-:Y:S01]  /*12000*/  @!UP1 UTMAPF.L2.4D [UR12], [UR4] ;  /* 0x0000000c040095b8 */ /* 0x0003e20008018000 */
[----:B---3--:R-:W-:Y:S01]  /*12010*/  SHF.R.S32.HI R9, RZ, 0x1f, R8 ;  /* 0x0000001fff097819 */ /* 0x008fe20000011408 */
        /* <DEDUP_REMOVED lines=8> */
.L_x_1048:
        /* <DEDUP_REMOVED lines=8> */
.L_x_1051:
        /* <DEDUP_REMOVED lines=9> */
[----:B------:R-:W-:-:S05]  /*121b0*/  @P0 SHF.R.U32.HI R4, RZ, R5, R7 ;  /* 0x00000005ff040219 */ /* 0x000fca0000011607 */
[----:B------:R-:W-:-:S04]  /*121c0*/  IMAD.MOV R5, RZ, RZ, -R4 ;  /* 0x000000ffff057224 */ /* 0x000fc800078e0a04 */
[----:B------:R-:W-:Y:S01]  /*121d0*/  IMAD R6, R0, R5, R6 ;  /* 0x0000000500067224 */ /* 0x000fe200078e0206 */
[--C-:B------:R-:W-:Y:S01]  /*121e0*/  SHF.R.S32.HI R5, RZ, 0x1f, R4.reuse ;  /* 0x0000001fff057819 */ /* 0x100fe20000011404 */
[----:B------:R-:W-:Y:S02]  /*121f0*/  IMAD R0, R9, UR4, RZ ;  /* 0x0000000409007c24 */ /* 0x000fe4000f8e02ff */
[----:B------:R-:W-:-:S04]  /*12200*/  IMAD.WIDE.U32 R4, R8, UR4, R4 ;  /* 0x0000000408047c25 */ /* 0x000fc8000f8e0004 */
[----:B------:R-:W-:Y:S01]  /*12210*/  IMAD R0, R8, UR5, R0 ;  /* 0x0000000508007c24 */ /* 0x000fe2000f8e0200 */
[----:B------:R-:W-:-:S03]  /*12220*/  LEA R2, P0, R4, R2, 0x2 ;  /* 0x0000000204027211 */ /* 0x000fc600078010ff */
[----:B------:R-:W-:-:S05]  /*12230*/  IMAD.IADD R0, R5, 0x1, R0 ;  /* 0x0000000105007824 */ /* 0x000fca00078e0200 */
[----:B------:R-:W-:-:S05]  /*12240*/  LEA.HI.X R3, R4, R3, R0, 0x2, P0 ;  /* 0x0000000304037211 */ /* 0x000fca00000f1400 */
[----:B------:R2:W5:Y:S02]  /*12250*/  LDG.E R0, desc[UR48][R2.64] ;  /* 0x0000003002007981 */ /* 0x000564000c1e1900 */
.L_x_989:
[----:B--2---:R-:W2:Y:S04]  /*12260*/  LDL R2, [R1] ;  /* 0x0000000001027983 */ /* 0x004ea80000100800 */
[----:B------:R-:W3:Y:S01]  /*12270*/  LDL R3, [R1+0xc] ;  /* 0x00000c0001037983 */ /* 0x000ee20000100800 */
[----:B------:R-:W-:Y:S02]  /*12280*/  ISETP.NE.AND P0, PT, R16, RZ, PT ;  /* 0x000000ff1000720c */ /* 0x000fe40003f05270 */
[----:B--2---:R-:W-:Y:S02]  /*12290*/  LEA R2, R2, UR40, 0x3 ;  /* 0x0000002802027c11 */ /* 0x004fe4000f8e18ff */
[----:B---3--:R-:W-:-:S04]  /*122a0*/  SHF.L.U32 R3, R3, 0x1f, RZ ;  /* 0x0000001f03037819 */ /* 0x008fc800000006ff */
[----:B------:R-:W2:Y:S02]  /*122b0*/  SYNCS.PHASECHK.TRANS64.TRYWAIT P3, [R2+URZ+0x22880], R3 ;  /* 0x02288003020075a7 */ /* 0x000ea4000806017f */
[----:B--2---:R-:W-:Y:S05]  /*122c0*/  @!P3 BRA `(.L_x_990) ;  /* 0x000000280020b947 */ /* 0x004fea0003800000 */
.L_x_1052:
[----:B------:R-:W-:Y:S05]  /*122d0*/  @P0 BRA `(.L_x_991) ;  /* 0x00000000001c0947 */ /* 0x000fea0003800000 */
[----:B-1----:R-:W1:Y:S01]  /*122e0*/  S2R R4, SR_TID.X ;  /* 0x0000000000047919 */ /* 0x002e620000002100 */
[----:B------:R-:W-:-:S04]  /*122f0*/  IMAD.MOV.U32 R5, RZ, RZ, 0x4000 ;  /* 0x00004000ff057424 */ /* 0x000fc800078e00ff */
[----:B------:R3:W-:Y:S01]  /*12300*/  SYNCS.ARRIVE.TRANS64 RZ, [R2+URZ+0x22870], R5 ;  /* 0x0228700502ff79a7 */ /* 0x0007e2000800003f */
[----:B-1----:R-:W-:-:S04]  /*12310*/  LOP3.LUT R4, R4, 0x1f, RZ, 0xc0, !PT ;  /* 0x0000001f04047812 */ /* 0x002fc800078ec0ff */
[----:B------:R-:W-:-:S13]  /*12320*/  ISETP.NE.AND P3, PT, R4, RZ, PT ;  /* 0x000000ff0400720c */ /* 0x000fda0003f65270 */
[----:B---3--:R-:W-:Y:S05]  /*12330*/  @!P3 BRA `(.L_x_991) ;  /* 0x000000000004b947 */ /* 0x008fea0003800000 */
[----:B------:R-:W-:Y:S01]  /*12340*/  BPT.TRAP 0x1 ;  /* 0x000000040000795c */ /* 0x000fe20000300000 */
.L_x_991:
[----:B------:R-:W3:Y:S04]  /*12350*/  LDL R5, [R1] ;  /* 0x0000000001057983 */ /* 0x000ee80000100800 */
[----:B-1----:R-:W4:Y:S01]  /*12360*/  LDL R4, [R1+0x8] ;  /* 0x0000080001047983 */ /* 0x002f220000100800 */
[----:B------:R-:W-:Y:S01]  /*12370*/  R2UR UR9, R2 ;  /* 0x00000000020972ca */ /* 0x000fe200000e0000 */
[----:B------:R-:W-:Y:S01]  /*12380*/  IMAD.SHL.U32 R6, R6, 0x80, RZ ;  /* 0x0000008006067824 */ /* 0x000fe200078e00ff */
        /* <DEDUP_REMOVED lines=10> */
[----:B------:R-:W-:-:S04]  /*12430*/  ULEA UR8, UR8, UR40, 0xe ;  /* 0x0000002808087291 */ /* 0x000fc8000f8e703f */
[----:B------:R-:W-:-:S09]  /*12440*/  UIADD3 UR8, UR8, 0x8400, URZ ;  /* 0x0000840008087890 */ /* 0x000fd2000fffe03f */
[----:B------:R1:W-:Y:S01]  /*12450*/  UTMALDG.4D [UR8], [UR4], desc[UR6] ;  /* 0x00000608040075b4 */ /* 0x0003e20008019000 */
[----:B------:R-:W3:Y:S02]  /*12460*/  SYNCS.PHASECHK.TRANS64.TRYWAIT P3, [R2+URZ+0x22840], R3 ;  /* 0x02284003020075a7 */ /* 0x000ee4000806017f */
[----:B-1-3--:R-:W-:Y:S05]  /*12470*/  @!P3 BRA `(.L_x_992) ;  /* 0x0000002400c8b947 */ /* 0x00afea0003800000 */
.L_x_1053:
        /* <DEDUP_REMOVED lines=8> */
.L_x_993:
        /* <DEDUP_REMOVED lines=28> */
.L_x_988:
[----:B------:R-:W-:Y:S05]  /*126c0*/  WARPSYNC.ALL ;  /* 0x0000000000007948 */ /* 0x000fea0003800000 */
[----:B------:R-:W-:Y:S01]  /*126d0*/  BAR.SYNC.DEFER_BLOCKING 0x8, 0x120 ;  /* 0x0204800000007b1d */ /* 0x000fe20000010000 */
[----:B------:R-:W-:Y:S01]  /*126e0*/  ELECT P0, URZ, PT ;  /* 0x00000000003f782f */ /* 0x000fe20003800000 */
[----:B------:R-:W-:Y:S02]  /*126f0*/  UIADD3 UR4, UP0, UR50, 0x270, URZ ;  /* 0x0000027032047890 */ /* 0x000fe4000ff1e03f */
[----:B------:R-:W-:Y:S02]  /*12700*/  UIADD3 UR8, UR40, 0x10400, URZ ;  /* 0x0001040028087890 */ /* 0x000fe4000fffe03f */
[----:B------:R-:W-:-:S02]  /*12710*/  UIADD3 UR9, UR40, 0x22800, URZ ;  /* 0x0002280028097890 */ /* 0x000fc4000fffe03f */
[----:B------:R-:W-:Y:S02]  /*12720*/  UIADD3.X UR5, URZ, UR51, URZ, UP0, !UPT ;  /* 0x000000333f057290 */ /* 0x000fe400087fe43f */
[----:B------:R-:W-:Y:S02]  /*12730*/  UIADD3 UR24, UR40, 0x12400, URZ ;  /* 0x0001240028187890 */ /* 0x000fe4000fffe03f */
[----:B------:R-:W-:Y:S02]  /*12740*/  UIADD3 UR16, UR40, 0x14400, URZ ;  /* 0x0001440028107890 */ /* 0x000fe4000fffe03f */
[----:B------:R-:W-:Y:S01]  /*12750*/  @P0 IMAD.MOV.U32 R2, RZ, RZ, 0x6000 ;  /* 0x00006000ff020424 */ /* 0x000fe200078e00ff */
[----:B------:R-:W-:Y:S01]  /*12760*/  UMOV UR6, 0x0 ;  /* 0x0000000000067882 */ /* 0x000fe20000000000 */
[----:B------:R-:W-:Y:S01]  /*12770*/  UMOV UR7, 0x12f00000 ;  /* 0x12f0000000077882 */ /* 0x000fe20000000000 */
[----:B------:R-:W-:Y:S01]  /*12780*/  UMOV UR10, URZ ;  /* 0x0000003f000a7c82 */ /* 0x000fe20008000000 */
[----:B------:R-:W-:Y:S01]  /*12790*/  UMOV UR11, UR37 ;  /* 0x00000025000b7c82 */ /* 0x000fe20008000000 */
[----:B------:R-:W-:Y:S01]  /*127a0*/  UMOV UR12, UR38 ;  /* 0x00000026000c7c82 */ /* 0x000fe20008000000 */
[----:B------:R-:W-:Y:S01]  /*127b0*/  UMOV UR13, UR39 ;  /* 0x00000027000d7c82 */ /* 0x000fe20008000000 */
[----:B------:R-:W-:Y:S01]  /*127c0*/  UMOV UR26, 0x40 ;  /* 0x00000040001a7882 */ /* 0x000fe20000000000 */
[----:B------:R-:W-:Y:S01]  /*127d0*/  UMOV UR27, UR37 ;  /* 0x00000025001b7c82 */ /* 0x000fe20008000000 */
[----:B------:R-:W-:Y:S01]  /*127e0*/  UMOV UR28, UR38 ;  /* 0x00000026001c7c82 */ /* 0x000fe20008000000 */
[----:B------:R2:W-:Y:S01]  /*127f0*/  @P0 SYNCS.ARRIVE.TRANS64 RZ, [UR40+0x22800], R2 ;  /* 0x02280002ffff09a7 */ /* 0x0005e20008000028 */
[----:B------:R-:W-:Y:S01]  /*12800*/  UMOV UR29, UR39 ;  /* 0x00000027001d7c82 */ /* 0x000fe20008000000 */
[----:B------:R-:W-:Y:S01]  /*12810*/  UMOV UR25, UR9 ;  /* 0x0000000900197c82 */ /* 0x000fe20008000000 */
[----:B------:R-:W-:Y:S01]  /*12820*/  UMOV UR18, 0x80 ;  /* 0x0000008000127882 */ /* 0x000fe20000000000 */
[----:B------:R-:W-:Y:S01]  /*12830*/  UMOV UR19, UR37 ;  /* 0x0000002500137c82 */ /* 0x000fe20008000000 */
[----:B------:R-:W-:Y:S01]  /*12840*/  UMOV UR20, UR38 ;  /* 0x0000002600147c82 */ /* 0x000fe20008000000 */
[----:B------:R-:W-:Y:S01]  /*12850*/  UMOV UR21, UR39 ;  /* 0x0000002700157c82 */ /* 0x000fe20008000000 */
[----:B------:R2:W-:Y:S01]  /*12860*/  UTMALDG.4D [UR8], [UR4], desc[UR6] ;  /* 0x00000608040075b4 */ /* 0x0005e20008019000 */
[----:B------:R-:W-:Y:S01]  /*12870*/  UMOV UR17, UR9 ;  /* 0x0000000900117c82 */ /* 0x000fe20008000000 */
[----:B------:R2:W-:Y:S01]  /*12880*/  UTMALDG.4D [UR24], [UR4], desc[UR6] ;  /* 0x00000618040075b4 */ /* 0x0005e20008019000 */
[----:B------:R2:W-:Y:S02]  /*12890*/  UTMALDG.4D [UR16], [UR4], desc[UR6] ;  /* 0x00000610040075b4 */ /* 0x0005e40008019000 */
[----:B--2---:R-:W-:Y:S01]  /*128a0*/  NOP ;  /* 0x0000000000007918 */ /* 0x004fe20000000000 */
.L_x_986:
        /* <DEDUP_REMOVED lines=10> */
.L_x_1054:
[----:B------:R-:W-:Y:S05]  /*12950*/  BSYNC B0 ;  /* 0x0000000000007941 */ /* 0x000fea0003800000 */
.L_x_994:
[----:B------:R-:W-:-:S04]  /*12960*/  UIADD3 UR4, UR43, -0x2, URZ ;  /* 0xfffffffe2b047890 */ /* 0x000fc8000fffe03f */
[----:B------:R-:W-:-:S06]  /*12970*/  UISETP.GE.AND UP0, UPT, UR4, UR42, UPT ;  /* 0x0000002a0400728c */ /* 0x000fcc000bf06270 */
[----:B------:R-:W-:-:S13]  /*12980*/  PLOP3.LUT P0, PT, PT, PT, UP0, 0x80, 0x0 ;  /* 0x000000000000781c */ /* 0x000fda0003f0f008 */
[----:B------:R-:W-:Y:S05]  /*12990*/  @!P0 BRA `(.L_x_996) ;  /* 0x0000000c00e88947 */ /* 0x000fea0003800000 */
[----:B--2---:R2:W5:Y:S04]  /*129a0*/  LDL.LU R3, [R1] ;  /* 0x0000000001037983 */ /* 0x0045680000300800 */
[----:B------:R2:W5:Y:S01]  /*129b0*/  LDL.LU R8, [R1+0xc] ;  /* 0x00000c0001087983 */ /* 0x0005620000300800 */
[----:B------:R-:W-:-:S07]  /*129c0*/  IMAD.U32 R2, RZ, RZ, UR4 ;  /* 0x00000004ff027e24 */ /* 0x000fce000f8e00ff */
.L_x_1018:
[----:B-1---5:R-:W-:Y:S01]  /*129d0*/  VIADD R4, R3, 0x1 ;  /* 0x0000000103047836 */ /* 0x022fe20000000000 */
        /* <DEDUP_REMOVED lines=8> */
[----:B----4-:R-:W-:Y:S05]  /*12a60*/  @!P6 BRA `(.L_x_998) ;  /* 0x000000080018e947 */ /* 0x010fea0003800000 */
[----:B------:R-:W-:Y:S01]  /*12a70*/  IMAD.MOV.U32 R9, RZ, RZ, R2 ;  /* 0x000000ffff097224 */ /* 0x000fe200078e0002 */
[----:B------:R-:W-:Y:S06]  /*12a80*/  @!P1 BRA `(.L_x_999) ;  /* 0x0000000000509947 */ /* 0x000fec0003800000 */
[----:B------:R-:W3:Y:S01]  /*12a90*/  LDL R7, [R1+0x1c] ;  /* 0x00001c0001077983 */ /* 0x000ee20000100800 */
[----:B------:R-:W4:Y:S01]  /*12aa0*/  LDC R9, c[0x0][0x41c] ;  /* 0x00010700ff097b82 */ /* 0x000f220000000800 */
[----:B------:R-:W-:Y:S02]  /*12ab0*/  ULDC.64 UR4, c[0x0][0x408] ;  /* 0x0001020000047ab9 */ /* 0x000fe40000000a00 */
[----:B------:R-:W2:Y:S01]  /*12ac0*/  LDL R6, [R1+0x10] ;  /* 0x0000100001067983 */ /* 0x000ea20000100800 */
[----:B----4-:R-:W-:-:S13]  /*12ad0*/  ISETP.NE.AND P0, PT, R9, 0x1, PT ;  /* 0x000000010900780c */ /* 0x010fda0003f05270 */
[----:B------:R-:W4:Y:S02]  /*12ae0*/  @P0 LDC.64 R4, c[0x0][0x420] ;  /* 0x00010800ff040b82 */ /* 0x000f240000000a00 */
[----:B----4-:R-:W-:-:S04]  /*12af0*/  @P0 IMAD.HI.U32 R0, R2, R4, RZ ;  /* 0x0000000402000227 */ /* 0x010fc800078e00ff */
[----:B------:R-:W-:Y:S01]  /*12b00*/  IMAD.MOV.U32 R4, RZ, RZ, R2 ;  /* 0x000000ffff047224 */ /* 0x000fe200078e0002 */
[----:B------:R-:W-:-:S04]  /*12b10*/  @P0 SHF.R.U32.HI R4, RZ, R5, R0 ;  /* 0x00000005ff040219 */ /* 0x000fc80000011600 */
[--C-:B------:R-:W-:Y:S01]  /*12b20*/  SHF.R.S32.HI R5, RZ, 0x1f, R4.reuse ;  /* 0x0000001fff057819 */ /* 0x100fe20000011404 */
[----:B------:R-:W-:-:S04]  /*12b30*/  IMAD.MOV R0, RZ, RZ, -R4 ;  /* 0x000000ffff007224 */ /* 0x000fc800078e0a04 */
[----:B------:R-:W-:Y:S02]  /*12b40*/  IMAD R9, R9, R0, R2 ;  /* 0x0000000009097224 */ /* 0x000fe400078e0202 */
[----:B---3--:R-:W-:-:S04]  /*12b50*/  IMAD R0, R7, UR4, RZ ;  /* 0x0000000407007c24 */ /* 0x008fc8000f8e02ff */
[C---:B--2---:R-:W-:Y:S02]  /*12b60*/  IMAD R0, R6.reuse, UR5, R0 ;  /* 0x0000000506007c24 */ /* 0x044fe4000f8e0200 */
[----:B------:R-:W-:Y:S01]  /*12b70*/  IMAD.WIDE.U32 R4, R6, UR4, R4 ;  /* 0x0000000406047c25 */ /* 0x000fe2000f8e0004 */
[----:B------:R-:W-:-:S03]  /*12b80*/  ULDC.64 UR4, c[0x0][0x3f8] ;  /* 0x0000fe0000047ab9 */ /* 0x000fc60000000a00 */
[----:B------:R-:W-:Y:S01]  /*12b90*/  IMAD.IADD R0, R0, 0x1, R5 ;  /* 0x0000000100007824 */ /* 0x000fe200078e0205 */
[----:B------:R-:W-:-:S04]  /*12ba0*/  LEA R6, P0, R4, UR4, 0x2 ;  /* 0x0000000404067c11 */ /* 0x000fc8000f8010ff */
[----:B------:R-:W-:-:S05]  /*12bb0*/  LEA.HI.X R7, R4, UR5, R0, 0x2, P0 ;  /* 0x0000000504077c11 */ /* 0x000fca00080f1400 */
[----:B------:R3:W5:Y:S04]  /*12bc0*/  LDG.E R0, desc[UR48][R6.64] ;  /* 0x0000003006007981 */ /* 0x000768000c1e1900 */
.L_x_999:
[----:B------:R-:W3:Y:S01]  /*12bd0*/  S2R R4, SR_TID.X ;  /* 0x0000000000047919 */ /* 0x000ee20000002100 */
[----:B------:R-:W-:Y:S01]  /*12be0*/  SHF.L.U32 R5, R10, 0x1f, RZ ;  /* 0x0000001f0a057819 */ /* 0x000fe200000006ff */
[----:B------:R-:W-:Y:S01]  /*12bf0*/  BSSY B1, `(.L_x_1000) ;  /* 0x0000006000017945 */ /* 0x000fe20003800000 */
[----:B---3--:R-:W-:Y:S02]  /*12c00*/  LOP3.LUT R6, R4, 0x7f, RZ, 0xc0, !PT ;  /* 0x0000007f04067812 */ /* 0x008fe400078ec0ff */
[----:B------:R-:W-:Y:S02]  /*12c10*/  LEA R4, R11, UR40, 0x3 ;  /* 0x000000280b047c11 */ /* 0x000fe4000f8e18ff */
[----:B------:R-:W-:Y:S02]  /*12c20*/  ISETP.NE.AND P3, PT, R6, RZ, PT ;  /* 0x000000ff0600720c */ /* 0x000fe40003f65270 */
[----:B------:R-:W3:Y:S02]  /*12c30*/  SYNCS.PHASECHK.TRANS64.TRYWAIT P0, [R4+URZ+0x22880], R5 ;  /* 0x02288005040075a7 */ /* 0x000ee4000800017f */
[----:B---3--:R-:W-:Y:S09]  /*12c40*/  @!P0 BRA `(.L_x_1001) ;  /* 0x0000002000008947 */ /* 0x008ff20003800000 */
.L_x_1055:
[----:B------:R-:W-:Y:S05]  /*12c50*/  BSYNC B1 ;  /* 0x0000000000017941 */ /* 0x000fea0003800000 */
.L_x_1000:
[----:B------:R-:W-:Y:S04]  /*12c60*/  BSSY B1, `(.L_x_1002) ;  /* 0x0000009000017945 */ /* 0x000fe80003800000 */
[----:B------:R-:W-:Y:S05]  /*12c70*/  @P3 BRA `(.L_x_1003) ;  /* 0x00000000001c3947 */ /* 0x000fea0003800000 */
[----:B------:R-:W4:Y:S02]  /*12c80*/  S2R R6, SR_TID.X ;  /* 0x0000000000067919 */ /* 0x000f240000002100 */
[----:B----4-:R-:W-:Y:S01]  /*12c90*/  LOP3.LUT R7, R6, 0x1f, RZ, 0xc0, !PT ;  /* 0x0000001f06077812 */ /* 0x010fe200078ec0ff */
[----:B------:R-:W-:-:S03]  /*12ca0*/  IMAD.MOV.U32 R6, RZ, RZ, 0x4000 ;  /* 0x00004000ff067424 */ /* 0x000fc600078e00ff */
[----:B------:R-:W-:Y:S01]  /*12cb0*/  ISETP.NE.AND P0, PT, R7, RZ, PT ;  /* 0x000000ff0700720c */ /* 0x000fe20003f05270 */
[----:B------:R4:W-:-:S12]  /*12cc0*/  SYNCS.ARRIVE.TRANS64 RZ, [R4+URZ+0x22870], R6 ;  /* 0x0228700604ff79a7 */ /* 0x0009d8000800003f */
[----:B----4-:R-:W-:Y:S05]  /*12cd0*/  @!P0 BRA `(.L_x_1003) ;  /* 0x0000000000048947 */ /* 0x010fea0003800000 */
[----:B------:R-:W-:Y:S01]  /*12ce0*/  BPT.TRAP 0x1 ;  /* 0x000000040000795c */ /* 0x000fe20000300000 */
.L_x_1003:
[----:B------:R-:W-:Y:S05]  /*12cf0*/  BSYNC B1 ;  /* 0x0000000000017941 */ /* 0x000fea0003800000 */
.L_x_1002:
[----:B------:R-:W4:Y:S04]  /*12d00*/  LDL R7, [R1+0x8] ;  /* 0x0000080001077983 */ /* 0x000f280000100800 */
[----:B------:R-:W2:Y:S01]  /*12d10*/  LDL R6, [R1] ;  /* 0x0000000001067983 */ /* 0x000ea20000100800 */
[----:B------:R-:W-:Y:S01]  /*12d20*/  IMAD.MOV.U32 R12, RZ, RZ, RZ ;  /* 0x000000ffff0c7224 */ /* 0x000fe200078e00ff */
[----:B------:R-:W-:Y:S01]  /*12d30*/  UIADD3 UR4, UP0, UR50, 0x470, URZ ;  /* 0x0000047032047890 */ /* 0x000fe2000ff1e03f */
[----:B------:R-:W-:Y:S01]  /*12d40*/  PLOP3.LUT P0, PT, PT, PT, PT, 0x80, 0x0 ;  /* 0x000000000000781c */ /* 0x000fe20003f0f070 */
[----:B------:R-:W-:Y:S01]  /*12d50*/  UMOV UR6, 0x0 ;  /* 0x0000000000067882 */ /* 0x000fe20000000000 */
[----:B------:R-:W-:Y:S01]  /*12d60*/  UMOV UR7, 0x14f00000 ;  /* 0x14f0000000077882 */ /* 0x000fe20000000000 */
[----:B------:R-:W-:Y:S01]  /*12d70*/  R2UR UR10, R12 ;  /* 0x000000000c0a72ca */ /* 0x000fe200000e0000 */
[----:B------:R-:W-:Y:S01]  /*12d80*/  UIADD3.X UR5, URZ, UR51, URZ, UP0, !UPT ;  /* 0x000000333f057290 */ /* 0x000fe200087fe43f */
[----:B----4-:R-:W-:-:S02]  /*12d90*/  R2UR UR12, R7 ;  /* 0x00000000070c72ca */ /* 0x010fc400000e0000 */
[----:B--2---:R-:W-:Y:S01]  /*12da0*/  LEA R7, R6, UR40, 0xe ;  /* 0x0000002806077c11 */ /* 0x004fe2000f8e70ff */
[----:B------:R-:W-:Y:S02]  /*12db0*/  IMAD.SHL.U32 R6, R9, 0x80, RZ ;  /* 0x0000008009067824 */ /* 0x000fe400078e00ff */
[----:B------:R-:W-:Y:S02]  /*12dc0*/  VIADD R9, R4, 0x22870 ;  /* 0x0002287004097836 */ /* 0x000fe40000000000 */
[----:B------:R-:W-:-:S08]  /*12dd0*/  VIADD R7, R7, 0x8400 ;  /* 0x0000840007077836 */ /* 0x000fd00000000000 */
.L_x_1004:
        /* <DEDUP_REMOVED lines=12> */
.L_x_1056:
[----:B------:R-:W-:Y:S05]  /*12ea0*/  BSYNC B1 ;  /* 0x0000000000017941 */ /* 0x000fea0003800000 */
.L_x_1005:
[----:B------:R-:W-:Y:S01]  /*12eb0*/  BSSY B1, `(.L_x_1007) ;  /* 0x000000b000017945 */ /* 0x000fe20003800000 */
[----:B-1----:R-:W-:Y:S02]  /*12ec0*/  IMAD.MOV.U32 R10, RZ, RZ, 0x0 ;  /* 0x00000000ff0a7424 */ /* 0x002fe400078e00ff */
[----:B------:R-:W-:Y:S01]  /*12ed0*/  IMAD.MOV.U32 R11, RZ, RZ, 0x14f00000 ;  /* 0x14f00000ff0b7424 */ /* 0x000fe200078e00ff */
[----:B------:R-:W-:Y:S06]  /*12ee0*/  @P3 BRA `(.L_x_1008) ;  /* 0x00000000001c3947 */ /* 0x000fec0003800000 */
[----:B------:R-:W1:Y:S01]  /*12ef0*/  S2R R7, SR_TID.X ;  /* 0x0000000000077919 */ /* 0x000e620000002100 */
[----:B--23--:R-:W-:-:S04]  /*12f00*/  IMAD.MOV.U32 R5, RZ, RZ, 0x6000 ;  /* 0x00006000ff057424 */ /* 0x00cfc800078e00ff */
[----:B------:R4:W-:Y:S01]  /*12f10*/  SYNCS.ARRIVE.TRANS64 RZ, [R4+URZ+0x22830], R5 ;  /* 0x0228300504ff79a7 */ /* 0x0009e2000800003f */
[----:B-1----:R-:W-:-:S04]  /*12f20*/  LOP3.LUT R7, R7, 0x1f, RZ, 0xc0, !PT ;  /* 0x0000001f07077812 */ /* 0x002fc800078ec0ff */
[----:B------:R-:W-:-:S13]  /*12f30*/  ISETP.NE.AND P0, PT, R7, RZ, PT ;  /* 0x000000ff0700720c */ /* 0x000fda0003f05270 */
[----:B----4-:R-:W-:Y:S05]  /*12f40*/  @!P0 BRA `(.L_x_1008) ;  /* 0x0000000000048947 */ /* 0x010fea0003800000 */
[----:B------:R-:W-:Y:S01]  /*12f50*/  BPT.TRAP 0x1 ;  /* 0x000000040000795c */ /* 0x000fe20000300000 */
.L_x_1008:
[----:B------:R-:W-:Y:S05]  /*12f60*/  BSYNC B1 ;  /* 0x0000000000017941 */ /* 0x000fea0003800000 */
.L_x_1007:
[----:B------:R-:W4:Y:S04]  /*12f70*/  LDL R9, [R1+0x8] ;  /* 0x0000080001097983 */ /* 0x000f280000100800 */
[----:B------:R-:W5:Y:S01]  /*12f80*/  LDL R7, [R1] ;  /* 0x0000000001077983 */ /* 0x000f620000100800 */
[----:B------:R-:W-:Y:S01]  /*12f90*/  R2UR UR10, R12 ;  /* 0x000000000c0a72ca */ /* 0x000fe200000e0000 */
[----:B--23--:R-:W-:Y:S01]  /*12fa0*/  IMAD.U32 R5, RZ, RZ, UR40 ;  /* 0x00000028ff057e24 */ /* 0x00cfe2000f8e00ff */
[----:B------:R-:W-:Y:S01]  /*12fb0*/  R2UR UR6, R10 ;  /* 0x000000000a0672ca */ /* 0x000fe200000e0000 */
[----:B------:R-:W-:Y:S01]  /*12fc0*/  UIADD3 UR4, UP0, UR50, 0x370, URZ ;  /* 0x0000037032047890 */ /* 0x000fe2000ff1e03f */
[----:B------:R-:W-:Y:S01]  /*12fd0*/  R2UR UR7, R11 ;  /* 0x000000000b0772ca */ /* 0x000fe200000e0000 */
[----:B------:R-:W-:Y:S01]  /*12fe0*/  VIADD R4, R4, 0x22830 ;  /* 0x0002283004047836 */ /* 0x000fe20000000000 */
[----:B------:R-:W-:Y:S01]  /*12ff0*/  PLOP3.LUT P0, PT, PT, PT, PT, 0x80, 0x0 ;  /* 0x000000000000781c */ /* 0x000fe20003f0f070 */
[----:B------:R-:W-:Y:S01]  /*13000*/  UIADD3.X UR5, URZ, UR51, URZ, UP0, !UPT ;  /* 0x000000333f057290 */ /* 0x000fe200087fe43f */
[----:B----4-:R-:W-:Y:S01]  /*13010*/  R2UR UR12, R9 ;  /* 0x00000000090c72ca */ /* 0x010fe200000e0000 */
[----:B-----5:R-:W-:-:S04]  /*13020*/  IMAD R5, R7, 0x6000, R5 ;  /* 0x0000600007057824 */ /* 0x020fc800078e0205 */
[----:B------:R-:W-:-:S10]  /*13030*/  VIADD R7, R5, 0x16400 ;  /* 0x0001640005077836 */ /* 0x000fd40000000000 */
.L_x_1009:
        /* <DEDUP_REMOVED lines=16> */
.L_x_1010:
        /* <DEDUP_REMOVED lines=16> */
.L_x_1011:
        /* <DEDUP_REMOVED lines=9> */
.L_x_998:
[----:B------:R-:W-:Y:S05]  /*132d0*/  BSYNC B0 ;  /* 0x0000000000007941 */ /* 0x000fea0003800000 */
.L_x_997:
[----:B------:R-:W-:-:S06]  /*132e0*/  UISETP.NE.AND UP0, UPT, UR41, 0x3, UPT ;  /* 0x000000032900788c */ /* 0x000fcc000bf05270 */
[----:B------:R-:W-:-:S13]  /*132f0*/  PLOP3.LUT P0, PT, PT, PT, UP0, 0x80, 0x0 ;  /* 0x000000000000781c */ /* 0x000fda0003f0f008 */
[----:B------:R-:W-:Y:S05]  /*13300*/  @!P0 BRA `(.L_x_1012) ;  /* 0x0000000000048947 */ /* 0x000fea0003800000 */
[----:B------:R-:W-:Y:S01]  /*13310*/  BPT.TRAP 0x1 ;  /* 0x000000040000795c */ /* 0x000fe20000300000 */
.L_x_1012:
        /* <DEDUP_REMOVED lines=9> */
.L_x_1057:
[----:B------:R-:W-:Y:S05]  /*133b0*/  BSYNC B0 ;  /* 0x0000000000007941 */ /* 0x000fea0003800000 */
.L_x_1013:
[----:B------:R-:W-:Y:S05]  /*133c0*/  @!P0 BRA `(.L_x_1015) ;  /* 0x0000000000048947 */ /* 0x000fea0003800000 */
[----:B------:R-:W-:Y:S01]  /*133d0*/  BPT.TRAP 0x1 ;  /* 0x000000040000795c */ /* 0x000fe20000300000 */
.L_x_1015:
[----:B---3--:R-:W3:Y:S01]  /*133e0*/  LDL R5, [R1+0x4] ;  /* 0x0000040001057983 */ /* 0x008ee20000100800 */
[----:B------:R-:W-:Y:S01]  /*133f0*/  SHF.L.U32 R4, R8, 0x1f, RZ ;  /* 0x0000001f08047819 */ /* 0x000fe200000006ff */
[----:B------:R-:W-:-:S03]  /*13400*/  IMAD.SHL.U32 R20, R3, 0x4000, RZ ;  /* 0x0000400003147824 */ /* 0x000fc600078e00ff */
[----:B---3--:R-:W3:Y:S02]  /*13410*/  SYNCS.PHASECHK.TRANS64.TRYWAIT P3, [R5+URZ+0x22860], R4 ;  /* 0x02286004050075a7 */ /* 0x008ee4000806017f */
[----:B---3--:R-:W-:Y:S05]  /*13420*/  @!P3 BRA `(.L_x_1016) ;  /* 0x000000180048b947 */ /* 0x008fea0003800000 */
.L_x_1058:
[----:B---3--:R-:W3:Y:S04]  /*13430*/  LDL R3, [R1+0x24] ;  /* 0x0000240001037983 */ /* 0x008ee80000100800 */
[----:B------:R-:W4:Y:S04]  /*13440*/  LDL R16, [R1+0x18] ;  /* 0x0000180001107983 */ /* 0x000f280000100800 */
[----:B------:R-:W5:Y:S01]  /*13450*/  LDL R12, [R1+0x20] ;  /* 0x00002000010c7983 */ /* 0x000f620000100800 */
[----:B------:R-:W-:Y:S05]  /*13460*/  WARPSYNC.ALL ;  /* 0x0000000000007948 */ /* 0x000fea0003800000 */
[----:B---3--:R-:W-:-:S05]  /*13470*/  LOP3.LUT R3, R20, R3, RZ, 0xfc, !PT ;  /* 0x0000000314037212 */ /* 0x008fca00078efcff */
[----:B-1----:R-:W1:Y:S01]  /*13480*/  LDSM.16.MT88.4 R8, [R3+UR40+0x8400] ;  /* 0x008400280308783b */ /* 0x002e620008004200 */
[----:B------:R-:W-:-:S04]  /*13490*/  VIADD R21, R3, UR40 ;  /* 0x0000002803157c36 */ /* 0x000fc80008000000 */
[----:B----4-:R-:W-:Y:S01]  /*134a0*/  IMAD.IADD R21, R16, 0x1, R21 ;  /* 0x0000000110157824 */ /* 0x010fe200078e0215 */
[C-C-:B-1----:R-:W-:Y:S02]  /*134b0*/  PRMT R4, R8.reuse, 0x6420, R9.reuse ;  /* 0x0000642008047816 */ /* 0x142fe40000000009 */
[----:B------:R-:W-:Y:S02]  /*134c0*/  PRMT R5, R8, 0x7531, R9 ;  /* 0x0000753108057816 */ /* 0x000fe40000000009 */
[C-C-:B------:R-:W-:Y:S02]  /*134d0*/  PRMT R6, R10.reuse, 0x6420, R11.reuse ;  /* 0x000064200a067816 */ /* 0x140fe4000000000b */
[----:B------:R-:W-:Y:S02]  /*134e0*/  PRMT R7, R10, 0x7531, R11 ;  /* 0x000075310a077816 */ /* 0x000fe4000000000b */
[----:B------:R-:W1:Y:S01]  /*134f0*/  LDSM.16.MT88.4 R8, [R21+0x8400] ;  /* 0x008400001508783b */ /* 0x000e620000004200 */
[----:B-----5:R-:W-:-:S05]  /*13500*/  IADD3 R20, R20, UR40, R12 ;  /* 0x0000002814147c10 */ /* 0x020fca000fffe00c */
[----:B------:R-:W-:Y:S01]  /*13510*/  STSM.16.M88.4 [R20+0x400], R4 ;  /* 0x0004000414007844 */ /* 0x000fe20000000200 */
[C-C-:B-1----:R-:W-:Y:S02]  /*13520*/  PRMT R12, R8.reuse, 0x6420, R9.reuse ;  /* 0x00006420080c7816 */ /* 0x142fe40000000009 */
[----:B------:R-:W-:Y:S02]  /*13530*/  PRMT R13, R8, 0x7531, R9 ;  /* 0x00007531080d7816 */ /* 0x000fe40000000009 */
[C-C-:B------:R-:W-:Y:S02]  /*13540*/  PRMT R14, R10.reuse, 0x6420, R11.reuse ;  /* 0x000064200a0e7816 */ /* 0x140fe4000000000b */
[----:B------:R-:W-:-:S05]  /*13550*/  PRMT R15, R10, 0x7531, R11 ;  /* 0x000075310a0f7816 */ /* 0x000fca000000000b */
[----:B------:R1:W-:Y:S04]  /*13560*/  STSM.16.M88.4 [R20+0x2400], R12 ;  /* 0x0024000c14007844 */ /* 0x0003e80000000200 */
[----:B------:R-:W3:Y:S04]  /*13570*/  LDSM.16.MT88.4 R8, [R3+UR40+0x9400] ;  /* 0x009400280308783b */ /* 0x000ee80008004200 */
[----:B-1----:R-:W4:Y:S01]  /*13580*/  LDL R14, [R1+0x14] ;  /* 0x00001400010e7983 */ /* 0x002f220000100800 */
[C-C-:B---3--:R-:W-:Y:S02]  /*13590*/  PRMT R4, R8.reuse, 0x6420, R9.reuse ;  /* 0x0000642008047816 */ /* 0x148fe40000000009 */
[----:B------:R-:W-:-:S02]  /*135a0*/  PRMT R5, R8, 0x7531, R9 ;  /* 0x0000753108057816 */ /* 0x000fc40000000009 */
[C-C-:B------:R-:W-:Y:S02]  /*135b0*/  PRMT R6, R10.reuse, 0x6420, R11.reuse ;  /* 0x000064200a067816 */ /* 0x140fe4000000000b */
[----:B------:R-:W-:Y:S02]  /*135c0*/  PRMT R7, R10, 0x7531, R11 ;  /* 0x000075310a077816 */ /* 0x000fe4000000000b */
[----:B------:R-:W1:Y:S01]  /*135d0*/  LDSM.16.MT88.4 R8, [R21+0x9400] ;  /* 0x009400001508783b */ /* 0x000e620000004200 */
[----:B------:R-:W-:Y:S01]  /*135e0*/  IMAD.MOV.U32 R15, RZ, RZ, R16 ;  /* 0x000000ffff0f7224 */ /* 0x000fe200078e0010 */
[C-C-:B-1----:R-:W-:Y:S02]  /*135f0*/  PRMT R16, R8.reuse, 0x6420, R9.reuse ;  /* 0x0000642008107816 */ /* 0x142fe40000000009 */
[----:B------:R-:W-:Y:S02]  /*13600*/  PRMT R17, R8, 0x7531, R9 ;  /* 0x0000753108117816 */ /* 0x000fe40000000009 */
[----:B------:R-:W-:-:S02]  /*13610*/  PRMT R18, R10, 0x6420, R11 ;  /* 0x000064200a127816 */ /* 0x000fc4000000000b */
[----:B------:R-:W-:Y:S02]  /*13620*/  PRMT R19, R10, 0x7531, R11 ;  /* 0x000075310a137816 */ /* 0x000fe4000000000b */
[----:B----4-:R-:W-:-:S05]  /*13630*/  IADD3 R12, R14, 0x400, R20 ;  /* 0x000004000e0c7810 */ /* 0x010fca0007ffe014 */
[----:B------:R-:W-:Y:S04]  /*13640*/  STSM.16.M88.4 [R12], R4 ;  /* 0x000000040c007844 */ /* 0x000fe80000000200 */
[----:B------:R-:W-:Y:S04]  /*13650*/  STSM.16.M88.4 [R12+0x2000], R16 ;  /* 0x002000100c007844 */ /* 0x000fe80000000200 */
[----:B------:R-:W1:Y:S02]  /*13660*/  LDSM.16.MT88.4 R8, [R3+UR40+0xa400] ;  /* 0x00a400280308783b */ /* 0x000e640008004200 */
[----:B-1----:R-:W-:-:S02]  /*13670*/  PRMT R4, R8, 0x6420, R9 ;  /* 0x0000642008047816 */ /* 0x002fc40000000009 */
[----:B------:R-:W-:Y:S02]  /*13680*/  PRMT R5, R8, 0x7531, R9 ;  /* 0x0000753108057816 */ /* 0x000fe40000000009 */
[C-C-:B------:R-:W-:Y:S02]  /*13690*/  PRMT R6, R10.reuse, 0x6420, R11.reuse ;  /* 0x000064200a067816 */ /* 0x140fe4000000000b */
[----:B------:R-:W-:Y:S02]  /*136a0*/  PRMT R7, R10, 0x7531, R11 ;  /* 0x000075310a077816 */ /* 0x000fe4000000000b */
[----:B------:R-:W1:Y:S01]  /*136b0*/  LDSM.16.MT88.4 R8, [R21+0xa400] ;  /* 0x00a400001508783b */ /* 0x000e620000004200 */
[----:B------:R-:W-:Y:S01]  /*136c0*/  IMAD.MOV.U32 R19, RZ, RZ, R14 ;  /* 0x000000ffff137224 */ /* 0x000fe200078e000e */
[----:B------:R-:W-:-:S05]  /*136d0*/  IADD3 R20, R15, 0x400, R20 ;  /* 0x000004000f147810 */ /* 0x000fca0007ffe014 */
[----:B------:R-:W-:Y:S01]  /*136e0*/  STSM.16.M88.4 [R20], R4 ;  /* 0x0000000414007844 */ /* 0x000fe20000000200 */
[C-C-:B-1----:R-:W-:Y:S02]  /*136f0*/  PRMT R12, R8.reuse, 0x6420, R9.reuse ;  /* 0x00006420080c7816 */ /* 0x142fe40000000009 */
        /* <DEDUP_REMOVED lines=9> */
[----:B------:R-:W1:Y:S01]  /*13790*/  LDSM.16.MT88.4 R8, [R21+0xb400] ;  /* 0x00b400001508783b */ /* 0x000e620000004200 */
[----:B------:R-:W-:-:S05]  /*137a0*/  IMAD.IADD R20, R19, 0x1, R20 ;  /* 0x0000000113147824 */ /* 0x000fca00078e0214 */
[----:B------:R1:W-:Y:S02]  /*137b0*/  STSM.16.M88.4 [R20], R4 ;  /* 0x0000000414007844 */ /* 0x0003e40000000200 */
[C-C-:B-1----:R-:W-:Y:S02]  /*137c0*/  PRMT R4, R8.reuse, 0x6420, R9.reuse ;  /* 0x0000642008047816 */ /* 0x142fe40000000009 */
[----:B------:R-:W-:Y:S02]  /*137d0*/  PRMT R5, R8, 0x7531, R9 ;  /* 0x0000753108057816 */ /* 0x000fe40000000009 */
        /* <DEDUP_REMOVED lines=8> */
[----:B---3--:R-:W3:Y:S01]  /*13860*/  FENCE.VIEW.ASYNC.S ;  /* 0x00000000000073c6 */ /* 0x008ee20000000000 */
[----:B------:R-:W-:Y:S05]  /*13870*/  @!P0 BRA `(.L_x_1017) ;  /* 0x0000000000048947 */ /* 0x000fea0003800000 */
[----:B------:R-:W-:Y:S01]  /*13880*/  BPT.TRAP 0x1 ;  /* 0x000000040000795c */ /* 0x000fe20000300000 */
.L_x_1017:
[----:B-1----:R-:W3:Y:S01]  /*13890*/  LDL.LU R4, [R1+0x4] ;  /* 0x0000040001047983 */ /* 0x002ee20000300800 */
[C---:B------:R-:W-:Y:S01]  /*138a0*/  ISETP.GT.AND P0, PT, R2.reuse, UR42, PT ;  /* 0x0000002a02007c0c */ /* 0x040fe2000bf04270 */
[----:B------:R-:W-:Y:S02]  /*138b0*/  VIADD R2, R2, 0xffffffff ;  /* 0xffffffff02027836 */ /* 0x000fe40000000000 */
[----:B------:R4:W5:Y:S01]  /*138c0*/  LDL R8, [R1+0xc] ;  /* 0x00000c0001087983 */ /* 0x0009620000100800 */
[----:B---3--:R-:W-:Y:S01]  /*138d0*/  SYNCS.ARRIVE.TRANS64.A1T0 RZ, [R4+URZ+0x22850], RZ ;  /* 0x022850ff04ff79a7 */ /* 0x008fe2000810003f */
[----:B------:R-:W-:-:S05]  /*138e0*/  @!P2 VIADD R3, R4, 0x22880 ;  /* 0x000228800403a836 */ /* 0x000fca0000000000 */
[----:B------:R-:W-:Y:S01]  /*138f0*/  @!P2 PRMT R3, RZ, 0x654, R3 ;  /* 0x00000654ff03a816 */ /* 0x000fe20000000003 */
[----:B------:R-:W-:Y:S06]  /*13900*/  BAR.SYNC.DEFER_BLOCKING 0x2, 0x80 ;  /* 0x0082000000007b1d */ /* 0x000fec0000010000 */
[----:B------:R1:W-:Y:S02]  /*13910*/  @!P2 SYNCS.ARRIVE.TRANS64.RED.A1T0 RZ, [R3+URZ], RZ ;  /* 0x000000ff03ffa9a7 */ /* 0x0003e4000810043f */
[----:B-1----:R4:W5:Y:S01]  /*13920*/  LDL R3, [R1] ;  /* 0x0000000001037983 */ /* 0x0029620000100800 */
[----:B------:R-:W-:Y:S05]  /*13930*/  @P0 BRA `(.L_x_1018) ;  /* 0xfffffff000240947 */ /* 0x000fea000383ffff */
.L_x_996:
[----:B------:R-:W-:Y:S04]  /*13940*/  BSSY B0, `(.L_x_1019) ;  /* 0x000000f000007945 */ /* 0x000fe80003800000 */
[----:B------:R-:W-:Y:S05]  /*13950*/  @P2 BRA `(.L_x_1020) ;  /* 0x0000000000342947 */ /* 0x000fea0003800000 */
[----:B------:R-:W3:Y:S01]  /*13960*/  S2R R5, SR_LANEID ;  /* 0x0000000000057919 */ /* 0x000ee20000000000 */
[----:B------:R-:W-:Y:S01]  /*13970*/  VOTEU.ANY UR4, UPT, PT ;  /* 0x0000000000047886 */ /* 0x000fe200038e0100 */
[----:B--2--5:R-:W2:Y:S01]  /*13980*/  LDC.64 R2, c[0x0][0xdf0] ;  /* 0x00037c00ff027b82 */ /* 0x024ea20000000a00 */
[----:B------:R-:W3:Y:S02]  /*13990*/  FLO.U32 R0, UR4 ;  /* 0x0000000400007d00 */ /* 0x000ee400080e0000 */
[----:B---3--:R-:W-:-:S06]  /*139a0*/  ISETP.EQ.U32.AND P0, PT, R0, R5, PT ;  /* 0x000000050000720c */ /* 0x008fcc0003f02070 */
[----:B------:R-:W2:Y:S07]  /*139b0*/  POPC R5, UR4 ;  /* 0x0000000400057d09 */ /* 0x000eae0008000000 */
[----:B--2---:R-:W2:Y:S01]  /*139c0*/  @P0 ATOMG.E.ADD.STRONG.GPU PT, R3, desc[UR48][R2.64], R5 ;  /* 0x00000005020309a8 */ /* 0x004ea200081ee1f0 */
[----:B-1----:R-:W1:Y:S02]  /*139d0*/  S2R R4, SR_LTMASK ;  /* 0x0000000000047919 */ /* 0x002e640000003900 */
[----:B-1----:R-:W-:-:S04]  /*139e0*/  LOP3.LUT R4, R4, UR4, RZ, 0xc0, !PT ;  /* 0x0000000404047c12 */ /* 0x002fc8000f8ec0ff */
[----:B------:R-:W1:Y:S01]  /*139f0*/  POPC R7, R4 ;  /* 0x0000000400077309 */ /* 0x000e620000000000 */
[----:B--2---:R-:W1:Y:S02]  /*13a00*/  SHFL.IDX PT, R0, R3, R0, 0x1f ;  /* 0x00001f0003007589 */ /* 0x004e6400000e0000 */
[----:B-1----:R-:W-:-:S05]  /*13a10*/  IADD3 R0, R0, UR44, R7 ;  /* 0x0000002c00007c10 */ /* 0x002fca000fffe007 */
[----:B------:R3:W-:Y:S02]  /*13a20*/  STL [R1+0x28], R0 ;  /* 0x0000280001007387 */ /* 0x0007e40000100800 */
.L_x_1020:
[----:B------:R-:W-:Y:S05]  /*13a30*/  BSYNC B0 ;  /* 0x0000000000007941 */ /* 0x000fea0003800000 */
.L_x_1019:
[----:B------:R-:W-:-:S06]  /*13a40*/  UISETP.NE.AND UP0, UPT, UR41, 0x3, UPT ;  /* 0x000000032900788c */ /* 0x000fcc000bf05270 */
[----:B------:R-:W-:-:S13]  /*13a50*/  PLOP3.LUT P0, PT, PT, PT, UP0, 0x80, 0x0 ;  /* 0x000000000000781c */ /* 0x000fda0003f0f008 */
[----:B------:R-:W-:Y:S05]  /*13a60*/  @!P0 BRA `(.L_x_1021) ;  /* 0x0000000000048947 */ /* 0x000fea0003800000 */
[----:B------:R-:W-:Y:S01]  /*13a70*/  BPT.TRAP 0x1 ;  /* 0x000000040000795c */ /* 0x000fe20000300000 */
.L_x_1021:
[----:B--2---:R-:W2:Y:S04]  /*13a80*/  LDL R2, [R1+0xc] ;  /* 0x00000c0001027983 */ /* 0x004ea80000100800 */
[----:B---3--:R-:W3:Y:S01]  /*13a90*/  LDL R0, [R1] ;  /* 0x0000000001007983 */ /* 0x008ee20000100800 */
[----:B------:R-:W-:Y:S01]  /*13aa0*/  BSSY B0, `(.L_x_1022) ;  /* 0x0000008000007945 */ /* 0x000fe20003800000 */
[----:B--2--5:R-:W-:-:S04]  /*13ab0*/  LOP3.LUT R3, R2, 0x1, RZ, 0x3c, !PT ;  /* 0x0000000102037812 */ /* 0x024fc800078e3cff */
[----:B------:R-:W-:Y:S02]  /*13ac0*/  SHF.L.U32 R3, R3, 0x1f, RZ ;  /* 0x0000001f03037819 */ /* 0x000fe400000006ff */
[----:B---3--:R-:W-:-:S04]  /*13ad0*/  LEA R20, R0, UR40, 0x3 ;  /* 0x0000002800147c11 */ /* 0x008fc8000f8e18ff */
[----:B------:R-:W2:Y:S01]  /*13ae0*/  SYNCS.PHASECHK.TRANS64.TRYWAIT P0, [R20+URZ+0x22870], R3 ;  /* 0x02287003140075a7 */ /* 0x000ea2000800017f */
[----:B------:R-:W-:-:S05]  /*13af0*/  IMAD.U32 R0, RZ, RZ, UR45 ;  /* 0x0000002dff007e24 */ /* 0x000fca000f8e00ff */
[----:B------:R-:W-:Y:S01]  /*13b00*/  ISETP.NE.AND P1, PT, R0, 0x3, PT ;  /* 0x000000030000780c */ /* 0x000fe20003f25270 */
[----:B--2---:R-:W-:-:S12]  /*13b10*/  @!P0 BRA `(.L_x_1023) ;  /* 0x0000001000a48947 */ /* 0x004fd80003800000 */
.L_x_1059:
[----:B------:R-:W-:Y:S05]  /*13b20*/  BSYNC B0 ;  /* 0x0000000000007941 */ /* 0x000fea0003800000 */
.L_x_1022:
[----:B------:R-:W-:Y:S05]  /*13b30*/  @!P1 BRA `(.L_x_1024) ;  /* 0x0000000000049947 */ /* 0x000fea0003800000 */
[----:B------:R-:W-:Y:S01]  /*13b40*/  BPT.TRAP 0x1 ;  /* 0x000000040000795c */ /* 0x000fe20000300000 */
.L_x_1024:
[----:B------:R-:W2:Y:S02]  /*13b50*/  LDL R0, [R1+0xc] ;  /* 0x00000c0001007983 */ /* 0x000ea40000100800 */
[----:B--2---:R-:W-:-:S04]  /*13b60*/  SHF.L.U32 R3, R0, 0x1f, RZ ;  /* 0x0000001f00037819 */ /* 0x004fc800000006ff */
[----:B------:R-:W2:Y:S02]  /*13b70*/  SYNCS.PHASECHK.TRANS64.TRYWAIT P0, [R20+URZ+0x22860], R3 ;  /* 0x02286003140075a7 */ /* 0x000ea4000800017f */
[----:B--2---:R-:W-:Y:S05]  /*13b80*/  @!P0 BRA `(.L_x_1025) ;  /* 0x00000010009c8947 */ /* 0x004fea0003800000 */
.L_x_1060:
[----:B------:R-:W3:Y:S04]  /*13b90*/  LDL R2, [R1] ;  /* 0x0000000001027983 */ /* 0x000ee80000100800 */
[----:B------:R-:W5:Y:S04]  /*13ba0*/  LDL R0, [R1+0x24] ;  /* 0x0000240001007983 */ /* 0x000f680000100800 */
[----:B------:R-:W4:Y:S04]  /*13bb0*/  LDL R18, [R1+0x18] ;  /* 0x0000180001127983 */ /* 0x000f280000100800 */
[----:B------:R-:W4:Y:S04]  /*13bc0*/  LDL R12, [R1+0x20] ;  /* 0x00002000010c7983 */ /* 0x000f280000100800 */
[----:B------:R-:W4:Y:S01]  /*13bd0*/  LDL R17, [R1+0x14] ;  /* 0x0000140001117983 */ /* 0x000f220000100800 */
[----:B------:R-:W-:Y:S05]  /*13be0*/  WARPSYNC.ALL ;  /* 0x0000000000007948 */ /* 0x000fea0003800000 */
[----:B---3--:R-:W-:-:S05]  /*13bf0*/  IMAD.SHL.U32 R2, R2, 0x4000, RZ ;  /* 0x0000400002027824 */ /* 0x008fca00078e00ff */
[----:B-----5:R-:W-:-:S05]  /*13c00*/  LOP3.LUT R0, R2, R0, RZ, 0xfc, !PT ;  /* 0x0000000002007212 */ /* 0x020fca00078efcff */
[----:B-1----:R-:W1:Y:S01]  /*13c10*/  LDSM.16.MT88.4 R4, [R0+UR40+0x8400] ;  /* 0x008400280004783b */ /* 0x002e620008004200 */
[----:B--2---:R-:W-:-:S04]  /*13c20*/  VIADD R3, R0, UR40 ;  /* 0x0000002800037c36 */ /* 0x004fc80008000000 */
[----:B----4-:R-:W-:Y:S01]  /*13c30*/  IMAD.IADD R3, R18, 0x1, R3 ;  /* 0x0000000112037824 */ /* 0x010fe200078e0203 */
[C-C-:B-1----:R-:W-:Y:S02]  /*13c40*/  PRMT R8, R4.reuse, 0x6420, R5.reuse ;  /* 0x0000642004087816 */ /* 0x142fe40000000005 */
[----:B------:R-:W-:Y:S02]  /*13c50*/  PRMT R9, R4, 0x7531, R5 ;  /* 0x0000753104097816 */ /* 0x000fe40000000005 */
[C-C-:B------:R-:W-:Y:S02]  /*13c60*/  PRMT R10, R6.reuse, 0x6420, R7.reuse ;  /* 0x00006420060a7816 */ /* 0x140fe40000000007 */
[----:B------:R-:W-:Y:S02]  /*13c70*/  PRMT R11, R6, 0x7531, R7 ;  /* 0x00007531060b7816 */ /* 0x000fe40000000007 */
[----:B------:R-:W1:Y:S01]  /*13c80*/  LDSM.16.MT88.4 R4, [R3+0x8400] ;  /* 0x008400000304783b */ /* 0x000e620000004200 */
[----:B------:R-:W-:-:S05]  /*13c90*/  IADD3 R2, R2, UR40, R12 ;  /* 0x0000002802027c10 */ /* 0x000fca000fffe00c */
[----:B------:R1:W-:Y:S02]  /*13ca0*/  STSM.16.M88.4 [R2+0x400], R8 ;  /* 0x0004000802007844 */ /* 0x0003e40000000200 */
        /* <DEDUP_REMOVED lines=11> */
[----:B------:R-:W-:-:S05]  /*13d60*/  IADD3 R16, R17, 0x400, R2 ;  /* 0x0000040011107810 */ /* 0x000fca0007ffe002 */
[----:B------:R2:W-:Y:S01]  /*13d70*/  STSM.16.M88.4 [R16], R12 ;  /* 0x0000000c10007844 */ /* 0x0005e20000000200 */
[C-C-:B-1----:R-:W-:Y:S02]  /*13d80*/  PRMT R8, R4.reuse, 0x6420, R5.reuse ;  /* 0x0000642004087816 */ /* 0x142fe40000000005 */
[----:B------:R-:W-:Y:S02]  /*13d90*/  PRMT R9, R4, 0x7531, R5 ;  /* 0x0000753104097816 */ /* 0x000fe40000000005 */
[C-C-:B------:R-:W-:Y:S02]  /*13da0*/  PRMT R10, R6.reuse, 0x6420, R7.reuse ;  /* 0x00006420060a7816 */ /* 0x140fe40000000007 */
[----:B------:R-:W-:-:S05]  /*13db0*/  PRMT R11, R6, 0x7531, R7 ;  /* 0x00007531060b7816 */ /* 0x000fca0000000007 */
[----:B------:R-:W-:Y:S04]  /*13dc0*/  STSM.16.M88.4 [R16+0x2000], R8 ;  /* 0x0020000810007844 */ /* 0x000fe80000000200 */
[----:B------:R-:W1:Y:S01]  /*13dd0*/  LDSM.16.MT88.4 R4, [R0+UR40+0xa400] ;  /* 0x00a400280004783b */ /* 0x000e620008004200 */
[----:B--2---:R-:W-:Y:S02]  /*13de0*/  IMAD.MOV.U32 R14, RZ, RZ, R18 ;  /* 0x000000ffff0e7224 */ /* 0x004fe400078e0012 */
[----:B------:R-:W-:Y:S01]  /*13df0*/  IMAD.MOV.U32 R15, RZ, RZ, R17 ;  /* 0x000000ffff0f7224 */ /* 0x000fe200078e0011 */
[C-C-:B-1----:R-:W-:Y:S02]  /*13e00*/  PRMT R16, R4.reuse, 0x6420, R5.reuse ;  /* 0x0000642004107816 */ /* 0x142fe40000000005 */
[----:B------:R-:W-:-:S02]  /*13e10*/  PRMT R17, R4, 0x7531, R5 ;  /* 0x0000753104117816 */ /* 0x000fc40000000005 */
[C-C-:B------:R-:W-:Y:S02]  /*13e20*/  PRMT R18, R6.reuse, 0x6420, R7.reuse ;  /* 0x0000642006127816 */ /* 0x140fe40000000007 */
        /* <DEDUP_REMOVED lines=10> */
[----:B--2---:R-:W-:Y:S01]  /*13ed0*/  IMAD.MOV.U32 R19, RZ, RZ, R15 ;  /* 0x000000ffff137224 */ /* 0x004fe200078e000f */
[C-C-:B-1----:R-:W-:Y:S02]  /*13ee0*/  PRMT R12, R4.reuse, 0x6420, R5.reuse ;  /* 0x00006420040c7816 */ /* 0x142fe40000000005 */
[----:B------:R-:W-:Y:S02]  /*13ef0*/  PRMT R13, R4, 0x7531, R5 ;  /* 0x00007531040d7816 */ /* 0x000fe40000000005 */
[----:B------:R-:W-:-:S02]  /*13f00*/  PRMT R14, R6, 0x6420, R7 ;  /* 0x00006420060e7816 */ /* 0x000fc40000000007 */
[----:B------:R-:W-:Y:S02]  /*13f10*/  PRMT R15, R6, 0x7531, R7 ;  /* 0x00007531060f7816 */ /* 0x000fe40000000007 */
[----:B------:R-:W1:Y:S01]  /*13f20*/  LDSM.16.MT88.4 R4, [R3+0xb400] ;  /* 0x00b400000304783b */ /* 0x000e620000004200 */
[----:B------:R-:W-:-:S05]  /*13f30*/  IMAD.IADD R2, R19, 0x1, R2 ;  /* 0x0000000113027824 */ /* 0x000fca00078e0202 */
[----:B------:R2:W-:Y:S01]  /*13f40*/  STSM.16.M88.4 [R2], R12 ;  /* 0x0000000c02007844 */ /* 0x0005e20000000200 */
        /* <DEDUP_REMOVED lines=13> */
.L_x_1026:
[----:B--2---:R-:W2:Y:S01]  /*14020*/  LDL.LU R2, [R1] ;  /* 0x0000000001027983 */ /* 0x004ea20000300800 */
[----:B-1----:R-:W-:Y:S03]  /*14030*/  SYNCS.ARRIVE.TRANS64.A1T0 RZ, [R20+URZ+0x22850], RZ ;  /* 0x022850ff14ff79a7 */ /* 0x002fe6000810003f */
[----:B------:R-:W3:Y:S01]  /*14040*/  LDL.LU R3, [R1+0xc] ;  /* 0x00000c0001037983 */ /* 0x000ee20000300800 */
[----:B------:R-:W-:-:S05]  /*14050*/  @!P2 VIADD R0, R20, 0x22880 ;  /* 0x000228801400a836 */ /* 0x000fca0000000000 */
        /* <DEDUP_REMOVED lines=10> */
.L_x_980:
[----:B------:R-:W-:Y:S05]  /*14100*/  BSYNC B6 ;  /* 0x0000000000067941 */ /* 0x000fea0003800000 */
.L_x_978:
[----:B-12---:R-:W2:Y:S04]  /*14110*/  LDL R0, [R1+0x2c] ;  /* 0x00002c0001007983 */ /* 0x006ea80000100800 */
[----:B------:R1:W5:Y:S01]  /*14120*/  LDL R2, [R1+0x28] ;  /* 0x0000280001027983 */ /* 0x0003620000100800 */
[----:B--2---:R-:W-:-:S13]  /*14130*/  LOP3.LUT P0, RZ, R0, 0x2, RZ, 0xc0, !PT ;  /* 0x0000000200ff7812 */ /* 0x004fda000780c0ff */
[----:B-1----:R-:W-:Y:S05]  /*14140*/  @!P0 BRA `(.L_x_1027) ;  /* 0x0000000000208947 */ /* 0x002fea0003800000 */
[----:B------:R-:W1:Y:S08]  /*14150*/  S2UR UR5, SR_CgaCtaId ;  /* 0x00000000000579c3 */ /* 0x000e700000008800 */
[----:B------:R-:W-:Y:S06]  /*14160*/  BAR.SYNC.DEFER_BLOCKING 0x5, 0x180 ;  /* 0x0146000000007b1d */ /* 0x000fec0000010000 */
[----:B------:R-:W-:-:S02]  /*14170*/  UMOV UR4, 0x400 ;  /* 0x0000040000047882 */ /* 0x000fc40000000000 */
[----:B-1----:R-:W-:-:S09]  /*14180*/  ULEA UR4, UR5, UR4, 0x18 ;  /* 0x0000000405047291 */ /* 0x002fd2000f8ec03f */
[----:B-----5:R-:W1:Y:S04]  /*14190*/  LDS R2, [UR4+0x228d0] ;  /* 0x0228d004ff027984 */ /* 0x020e680008000800 */
[----:B-1----:R1:W-:Y:S01]  /*141a0*/  STL [R1+0x28], R2 ;  /* 0x0000280201007387 */ /* 0x0023e20000100800 */
[----:B------:R-:W-:Y:S06]  /*141b0*/  BAR.ARV 0x4, 0x180 ;  /* 0x0106000000007b1d */ /* 0x000fec0000002000 */
[----:B------:R-:W-:Y:S05]  /*141c0*/  BRA `(.L_x_1028) ;  /* 0x00000000002c7947 */ /* 0x000fea0003800000 */
.L_x_1027:
[----:B------:R-:W1:Y:S01]  /*141d0*/  S2R R0, SR_TID.X ;  /* 0x0000000000007919 */ /* 0x000e620000002100 */
[----:B------:R-:W-:Y:S01]  /*141e0*/  BAR.SYNC.DEFER_BLOCKING 0x4, 0x180 ;  /* 0x0106000000007b1d */ /* 0x000fe20000010000 */
[----:B-1----:R-:W-:-:S04]  /*141f0*/  LOP3.LUT R0, R0, 0x7f, RZ, 0xc0, !PT ;  /* 0x0000007f00007812 */ /* 0x002fc800078ec0ff */
[----:B------:R-:W-:-:S13]  /*14200*/  ISETP.NE.AND P0, PT, R0, RZ, PT ;  /* 0x000000ff0000720c */ /* 0x000fda0003f05270 */
[----:B------:R-:W1:Y:S01]  /*14210*/  @!P0 S2R R3, SR_CgaCtaId ;  /* 0x0000000000038919 */ /* 0x000e620000008800 */
[----:B------:R-:W-:-:S04]  /*14220*/  @!P0 MOV R0, 0x400 ;  /* 0x0000040000008802 */ /* 0x000fc80000000f00 */
[----:B-1----:R-:W-:Y:S02]  /*14230*/  @!P0 LEA R3, R3, R0, 0x18 ;  /* 0x0000000003038211 */ /* 0x002fe400078ec0ff */
[----:B-----5:R-:W1:Y:S04]  /*14240*/  SHFL.IDX PT, R0, R2, RZ, 0x1f ;  /* 0x00001fff02007589 */ /* 0x020e6800000e0000 */
[----:B------:R2:W-:Y:S04]  /*14250*/  @!P0 STS [R3+0x228d0], R2 ;  /* 0x0228d00203008388 */ /* 0x0005e80000000800 */
[----:B-1----:R2:W-:Y:S01]  /*14260*/  STL [R1+0x28], R0 ;  /* 0x0000280001007387 */ /* 0x0025e20000100800 */
[----:B------:R-:W-:Y:S06]  /*14270*/  BAR.ARV 0x5, 0x180 ;  /* 0x0146000000007b1d */ /* 0x000fec0000002000 */
.L_x_1028:
[----:B--2---:R-:W2:Y:S01]  /*14280*/  LDL R0, [R1+0x28] ;  /* 0x0000280001007983 */ /* 0x004ea20000100800 */
[----:B------:R-:W-:Y:S02]  /*14290*/  ULDC UR4, c[0x0][0xda8] ;  /* 0x00036a0000047ab9 */ /* 0x000fe40000000800 */
[----:B--2---:R-:W-:-:S13]  /*142a0*/  ISETP.GE.AND P0, PT, R0, UR4, PT ;  /* 0x0000000400007c0c */ /* 0x004fda000bf06270 */
[----:B------:R-:W-:Y:S05]  /*142b0*/  @!P0 BRA `(.L_x_1029) ;  /* 0xffffffcc00508947 */ /* 0x000fea000383ffff */
.L_x_969:
[----:B-1----:R-:W2:Y:S01]  /*142c0*/  LDL.LU R0, [R1+0x30] ;  /* 0x0000300001007983 */ /* 0x002ea20000300800 */
[----:B------:R-:W-:Y:S01]  /*142d0*/  BSSY B0, `(.L_x_1030) ;  /* 0x000000b000007945 */ /* 0x000fe20003800000 */
[----:B------:R-:W1:Y:S01]  /*142e0*/  S2R R5, SR_CgaCtaId ;  /* 0x0000000000057919 */ /* 0x000e620000008800 */
[----:B--2---:R-:W-:-:S05]  /*142f0*/  VIADD R0, R0, 0x1 ;  /* 0x0000000100007836 */ /* 0x004fca0000000000 */
[----:B------:R-:W-:-:S04]  /*14300*/  LEA.HI R2, R0, R0, RZ, 0x1 ;  /* 0x0000000000027211 */ /* 0x000fc800078f08ff */
[----:B------:R-:W-:-:S05]  /*14310*/  LOP3.LUT R3, R2, 0xfffffffe, RZ, 0xc0, !PT ;  /* 0xfffffffe02037812 */ /* 0x000fca00078ec0ff */
[----:B------:R-:W-:Y:S01]  /*14320*/  IMAD.IADD R3, R0, 0x1, -R3 ;  /* 0x0000000100037824 */ /* 0x000fe200078e0a03 */
[----:B------:R-:W-:-:S04]  /*14330*/  MOV R0, 0x400 ;  /* 0x0000040000007802 */ /* 0x000fc80000000f00 */
[----:B-1----:R-:W-:Y:S02]  /*14340*/  LEA R0, R5, R0, 0x18 ;  /* 0x0000000005007211 */ /* 0x002fe400078ec0ff */
[----:B------:R-:W-:-:S04]  /*14350*/  SHF.L.U32 R3, R3, 0x1f, RZ ;  /* 0x0000001f03037819 */ /* 0x000fc800000006ff */
[----:B------:R-:W1:Y:S02]  /*14360*/  SYNCS.PHASECHK.TRANS64.TRYWAIT P0, [R0+URZ+0x22820], R3 ;  /* 0x02282003000075a7 */ /* 0x000e64000800017f */
[----:B-1----:R-:W-:Y:S05]  /*14370*/  @!P0 BRA `(.L_x_1031) ;  /* 0x0000000800b48947 */ /* 0x002fea0003800000 */
.L_x_1061:
[----:B------:R-:W-:Y:S05]  /*14380*/  BSYNC B0 ;  /* 0x0000000000007941 */ /* 0x000fea0003800000 */
.L_x_1030:
[----:B------:R-:W-:-:S03]  /*14390*/  UMOV UR4, 0xffffffff ;  /* 0xffffffff00047882 */ /* 0x000fc60000000000 */
[----:B------:R-:W-:Y:S05]  /*143a0*/  BRA.DIV UR4, `(.L_x_1032) ;  /* 0x0000000a04bc7947 */ /* 0x000fea000b800000 */
[----:B------:R-:W2:Y:S02]  /*143b0*/  S2R R2, SR_TID.X ;  /* 0x0000000000027919 */ /* 0x000ea40000002100 */
[----:B--2---:R-:W-:-:S04]  /*143c0*/  SHF.R.U32.HI R2, RZ, 0x5, R2 ;  /* 0x00000005ff027819 */ /* 0x004fc80000011602 */
[----:B------:R-:W-:-:S05]  /*143d0*/  LOP3.LUT R2, R2, 0x3, RZ, 0xc0, !PT ;  /* 0x0000000302027812 */ /* 0x000fca00078ec0ff */
[----:B------:R2:W3:Y:S02]  /*143e0*/  SHFL.IDX PT, R14, R2, RZ, 0x1f ;  /* 0x00001fff020e7589 */ /* 0x0004e400000e0000 */
.L_x_1064:
[----:B---3--:R-:W-:Y:S01]  /*143f0*/  ISETP.NE.AND P0, PT, R14, RZ, PT ;  /* 0x000000ff0e00720c */ /* 0x008fe20003f05270 */
[----:B------:R-:W-:-:S12]  /*14400*/  BSSY B0, `(.L_x_1033) ;  /* 0x000002e000007945 */ /* 0x000fd80003800000 */
[----:B------:R-:W-:Y:S05]  /*14410*/  @P0 BRA `(.L_x_1034) ;  /* 0x0000000000b00947 */ /* 0x000fea0003800000 */
[----:B------:R-:W-:-:S03]  /*14420*/  UMOV UR4, 0xffffffff ;  /* 0xffffffff00047882 */ /* 0x000fc60000000000 */
[----:B------:R-:W-:Y:S05]  /*14430*/  BRA.DIV UR4, `(.L_x_1035) ;  /* 0x0000000a04cc7947 */ /* 0x000fea000b800000 */
[----:B------:R-:W-:-:S13]  /*14440*/  ELECT P6, URZ, PT ;  /* 0x00000000003f782f */ /* 0x000fda00038c0000 */
.L_x_1067:
[----:B------:R-:W-:Y:S05]  /*14450*/  @!P6 BRA `(.L_x_1034) ;  /* 0x0000000000a0e947 */ /* 0x000fea0003800000 */
[----:B------:R-:W-:-:S06]  /*14460*/  ULOP3.LUT UR4, UR46, 0x2, URZ, 0xfc, !UPT ;  /* 0x000000022e047892 */ /* 0x000fcc000f8efc3f */
[----:B--2---:R-:W-:-:S05]  /*14470*/  IMAD.U32 R2, RZ, RZ, UR4 ;  /* 0x00000004ff027e24 */ /* 0x004fca000f8e00ff */
[----:B------:R-:W-:-:S13]  /*14480*/  ISETP.NE.AND P0, PT, R2, 0x3, PT ;  /* 0x000000030200780c */ /* 0x000fda0003f05270 */
[----:B------:R-:W-:Y:S05]  /*14490*/  @!P0 BRA `(.L_x_1036) ;  /* 0x0000000000048947 */ /* 0x000fea0003800000 */
[----:B------:R-:W-:Y:S01]  /*144a0*/  BPT.TRAP 0x1 ;  /* 0x000000040000795c */ /* 0x000fe20000300000 */
.L_x_1036:
[----:B-1----:R-:W2:Y:S04]  /*144b0*/  LDL R3, [R1] ;  /* 0x0000000001037983 */ /* 0x002ea80000100800 */
[----:B------:R-:W3:Y:S01]  /*144c0*/  LDL.LU R7, [R1+0xc] ;  /* 0x00000c0001077983 */ /* 0x000ee20000300800 */
[----:B------:R-:W-:-:S04]  /*144d0*/  VIADD R2, R0, 0x22840 ;  /* 0x0002284000027836 */ /* 0x000fc80000000000 */
[C---:B--2---:R-:W-:Y:S02]  /*144e0*/  IMAD R6, R3.reuse, 0x8, R2 ;  /* 0x0000000803067824 */ /* 0x044fe400078e0202 */
[----:B------:R-:W-:Y:S01]  /*144f0*/  VIADD R3, R3, 0x1 ;  /* 0x0000000103037836 */ /* 0x000fe20000000000 */
[----:B---3--:R-:W-:-:S04]  /*14500*/  SHF.L.U32 R5, R7, 0x1f, RZ ;  /* 0x0000001f07057819 */ /* 0x008fc800000006ff */
[C---:B------:R-:W-:Y:S01]  /*14510*/  ISETP.NE.AND P2, PT, R3.reuse, 0x2, PT ;  /* 0x000000020300780c */ /* 0x040fe20003f45270 */
[----:B------:R-:W1:Y:S03]  /*14520*/  SYNCS.PHASECHK.TRANS64.TRYWAIT P1, [R6+URZ], R5 ;  /* 0x00000005060075a7 */ /* 0x000e66000802017f */
[----:B------:R-:W-:Y:S02]  /*14530*/  SEL R4, RZ, 0x1, P2 ;  /* 0x00000001ff047807 */ /* 0x000fe40001000000 */
[----:B------:R-:W-:Y:S02]  /*14540*/  SEL R3, R3, RZ, P2 ;  /* 0x000000ff03037207 */ /* 0x000fe40001000000 */
[----:B------:R-:W-:-:S03]  /*14550*/  LOP3.LUT R4, R7, R4, RZ, 0x3c, !PT ;  /* 0x0000000407047212 */ /* 0x000fc600078e3cff */
[----:B------:R-:W-:Y:S01]  /*14560*/  IMAD R7, R3, 0x8, R2 ;  /* 0x0000000803077824 */ /* 0x000fe200078e0202 */
[----:B------:R-:W-:Y:S01]  /*14570*/  SHF.L.U32 R2, R4, 0x1f, RZ ;  /* 0x0000001f04027819 */ /* 0x000fe200000006ff */
[----:B-1----:R-:W-:Y:S06]  /*14580*/  @!P1 BRA `(.L_x_1037) ;  /* 0x0000000800989947 */ /* 0x002fec0003800000 */
.L_x_1068:
[----:B------:R-:W2:Y:S02]  /*14590*/  SYNCS.PHASECHK.TRANS64.TRYWAIT P1, [R7+URZ], R2 ;  /* 0x00000002070075a7 */ /* 0x000ea4000802017f */
[----:B--2---:R-:W-:Y:S05]  /*145a0*/  @!P1 BRA `(.L_x_1038) ;  /* 0x0000000800a49947 */ /* 0x004fea0003800000 */
.L_x_1069:
[----:B------:R-:W-:Y:S05]  /*145b0*/  @!P0 BRA `(.L_x_1039) ;  /* 0x0000000000048947 */ /* 0x000fea0003800000 */
[----:B------:R-:W-:Y:S01]  /*145c0*/  BPT.TRAP 0x1 ;  /* 0x000000040000795c */ /* 0x000fe20000300000 */
.L_x_1039:
[----:B------:R-:W3:Y:S02]  /*145d0*/  LDL.LU R4, [R1] ;  /* 0x0000000001047983 */ /* 0x000ee40000300800 */
[----:B---3--:R-:W-:-:S04]  /*145e0*/  IMAD R4, R4, 0x8, R0 ;  /* 0x0000000804047824 */ /* 0x008fc800078e0200 */
[----:B------:R-:W3:Y:S02]  /*145f0*/  SYNCS.PHASECHK.TRANS64.TRYWAIT P1, [R4+URZ+0x22860], R5 ;  /* 0x02286005040075a7 */ /* 0x000ee4000802017f */
[----:B---3--:R-:W-:Y:S05]  /*14600*/  @!P1 BRA `(.L_x_1040) ;  /* 0x0000000800a09947 */ /* 0x008fea0003800000 */
.L_x_1070:
[----:B------:R-:W-:Y:S05]  /*14610*/  @!P0 BRA `(.L_x_1041) ;  /* 0x0000000000048947 */ /* 0x000fea0003800000 */
[----:B------:R-:W-:Y:S01]  /*14620*/  BPT.TRAP 0x1 ;  /* 0x000000040000795c */ /* 0x000fe20000300000 */
.L_x_1041:
[----:B------:R-:W-:-:S04]  /*14630*/  IMAD R3, R3, 0x8, R0 ;  /* 0x0000000803037824 */ /* 0x000fc800078e0200 */
[----:B------:R-:W4:Y:S02]  /*14640*/  SYNCS.PHASECHK.TRANS64.TRYWAIT P1, [R3+URZ+0x22860], R2 ;  /* 0x02286002030075a7 */ /* 0x000f24000802017f */
[----:B----4-:R-:W-:Y:S05]  /*14650*/  @!P1 BRA `(.L_x_1042) ;  /* 0x0000000800a09947 */ /* 0x010fea0003800000 */
.L_x_1071:
[----:B------:R-:W-:Y:S05]  /*14660*/  @!P0 BRA `(.L_x_1043) ;  /* 0x0000000000048947 */ /* 0x000fea0003800000 */
[----:B------:R-:W-:Y:S01]  /*14670*/  BPT.TRAP 0x1 ;  /* 0x000000040000795c */ /* 0x000fe20000300000 */
.L_x_1043:
[----:B------:R-:W5:Y:S02]  /*14680*/  SYNCS.PHASECHK.TRANS64.TRYWAIT P0, [R4+URZ+0x22880], R5 ;  /* 0x02288005040075a7 */ /* 0x000f64000800017f */
[----:B-----5:R-:W-:Y:S05]  /*14690*/  @!P0 BRA `(.L_x_1044) ;  /* 0x0000000800a48947 */ /* 0x020fea0003800000 */
.L_x_1045:
[----:B------:R1:W1:Y:S02]  /*146a0*/  SYNCS.PHASECHK.TRANS64.TRYWAIT P0, [R3+URZ+0x22880], R2 ;  /* 0x02288002030075a7 */ /* 0x000264000800017f */
[----:B-1----:R-:W-:Y:S05]  /*146b0*/  @!P0 NANOSLEEP.SYNCS 0x989680 ;  /* 0x009896800000895d */ /* 0x002fea0003900000 */
[----:B------:R-:W1:Y:S02]  /*146c0*/  @!P0 SYNCS.PHASECHK.TRANS64 P0, [R3+URZ+0x22880], R2 ;  /* 0x02288002030085a7 */ /* 0x000e64000800007f */
[----:B-1----:R-:W-:Y:S05]  /*146d0*/  @!P0 BRA `(.L_x_1045) ;  /* 0xfffffffc00f08947 */ /* 0x002fea000383ffff */
.L_x_1034:
[----:B------:R-:W-:Y:S05]  /*146e0*/  BSYNC B0 ;  /* 0x0000000000007941 */ /* 0x000fea0003800000 */
.L_x_1033:
[----:B------:R-:W-:Y:S05]  /*146f0*/  EXIT ;  /* 0x000000000000794d */ /* 0x000fea0003800000 */
.L_x_882:
[----:B-1----:R-:W-:-:S04]  /*14700*/  IMAD.U32 R3, RZ, RZ, UR37 ;  /* 0x00000025ff037e24 */ /* 0x002fc8000f8e00ff */
[----:B------:R1:W2:Y:S03]  /*14710*/  SYNCS.PHASECHK.TRANS64.TRYWAIT P1, [R3+URZ+0x22800], R4 ;  /* 0x02280004030075a7 */ /* 0x0002a6000802017f */
[----:B--2---:R-:W-:Y:S05]  /*14720*/  @!P1 NANOSLEEP.SYNCS 0x989680 ;  /* 0x009896800000995d */ /* 0x004fea0003900000 */
[----:B------:R-:W2:Y:S02]  /*14730*/  @!P1 SYNCS.PHASECHK.TRANS64 P1, [R3+URZ+0x22800], R4 ;  /* 0x02280004030095a7 */ /* 0x000ea4000802007f */
[----:B--2---:R-:W-:Y:S05]  /*14740*/  @!P1 BRA `(.L_x_882) ;  /* 0xfffffffc00ec9947 */ /* 0x004fea000383ffff */
[----:B------:R-:W-:Y:S05]  /*14750*/  BRA `(.L_x_1046) ;  /* 0xfffffed400307947 */ /* 0x000fea000383ffff */
.L_x_886:
[----:B--2---:R2:W3:Y:S02]  /*14760*/  SYNCS.PHASECHK.TRANS64.TRYWAIT P2, [R20+URZ+0x22830], R3 ;  /* 0x02283003140075a7 */ /* 0x0044e4000804017f */
[----:B---3--:R-:W-:Y:S05]  /*14770*/  @!P2 NANOSLEEP.SYNCS 0x989680 ;  /* 0x009896800000a95d */ /* 0x008fea0003900000 */
[----:B------:R-:W3:Y:S02]  /*14780*/  @!P2 SYNCS.PHASECHK.TRANS64 P2, [R20+URZ+0x22830], R3 ;  /* 0x022830031400a5a7 */ /* 0x000ee4000804007f */
[----:B---3--:R-:W-:Y:S05]  /*14790*/  @!P2 BRA `(.L_x_886) ;  /* 0xfffffffc00f0a947 */ /* 0x008fea000383ffff */
[----:B------:R-:W-:Y:S05]  /*147a0*/  BRA `(.L_x_885) ;  /* 0xfffffed400507947 */ /* 0x000fea000383ffff */
.L_x_902:
[----:B--2---:R-:W-:-:S04]  /*147b0*/  IMAD.U32 R13, RZ, RZ, UR6 ;  /* 0x00000006ff0d7e24 */ /* 0x004fc8000f8e00ff */
[----:B------:R2:W3:Y:S03]  /*147c0*/  SYNCS.PHASECHK.TRANS64.TRYWAIT P3, [R13+URZ+0x22830], R10 ;  /* 0x0228300a0d0075a7 */ /* 0x0004e6000806017f */
[----:B---3--:R-:W-:Y:S05]  /*147d0*/  @!P3 NANOSLEEP.SYNCS 0x989680 ;  /* 0x009896800000b95d */ /* 0x008fea0003900000 */
[----:B------:R-:W3:Y:S02]  /*147e0*/  @!P3 SYNCS.PHASECHK.TRANS64 P3, [R13+URZ+0x22830], R10 ;  /* 0x0228300a0d00b5a7 */ /* 0x000ee4000806007f */
[----:B---3--:R-:W-:Y:S05]  /*147f0*/  @!P3 BRA `(.L_x_902) ;  /* 0xfffffffc00ecb947 */ /* 0x008fea000383ffff */
[----:B------:R-:W-:Y:S05]  /*14800*/  BRA `(.L_x_899) ;  /* 0xffffff0c005c7947 */ /* 0x000fea000383ffff */
.L_x_906:
[----:B--2---:R-:W-:-:S04]  /*14810*/  IMAD.U32 R13, RZ, RZ, UR6 ;  /* 0x00000006ff0d7e24 */ /* 0x004fc8000f8e00ff */
[----:B------:R2:W3:Y:S03]  /*14820*/  SYNCS.PHASECHK.TRANS64.TRYWAIT P3, [R13+URZ+0x22850], R2 ;  /* 0x022850020d0075a7 */ /* 0x0004e6000806017f */
[----:B---3--:R-:W-:Y:S05]  /*14830*/  @!P3 NANOSLEEP.SYNCS 0x989680 ;  /* 0x009896800000b95d */ /* 0x008fea0003900000 */
[----:B------:R-:W3:Y:S02]  /*14840*/  @!P3 SYNCS.PHASECHK.TRANS64 P3, [R13+URZ+0x22850], R2 ;  /* 0x022850020d00b5a7 */ /* 0x000ee4000806007f */
[----:B---3--:R-:W-:Y:S05]  /*14850*/  @!P3 BRA `(.L_x_906) ;  /* 0xfffffffc00ecb947 */ /* 0x008fea000383ffff */
[----:B------:R-:W-:Y:S05]  /*14860*/  BRA `(.L_x_903) ;  /* 0xffffff0c00f87947 */ /* 0x000fea000383ffff */
.L_x_924:
[----:B--2---:R-:W-:-:S04]  /*14870*/  IMAD.U32 R9, RZ, RZ, UR6 ;  /* 0x00000006ff097e24 */ /* 0x004fc8000f8e00ff */
[----:B------:R2:W3:Y:S03]  /*14880*/  SYNCS.PHASECHK.TRANS64.TRYWAIT P2, [R9+URZ+0x22830], R8 ;  /* 0x02283008090075a7 */ /* 0x0004e6000804017f */
[----:B---3--:R-:W-:Y:S05]  /*14890*/  @!P2 NANOSLEEP.SYNCS 0x989680 ;  /* 0x009896800000a95d */ /* 0x008fea0003900000 */
[----:B------:R-:W3:Y:S02]  /*148a0*/  @!P2 SYNCS.PHASECHK.TRANS64 P2, [R9+URZ+0x22830], R8 ;  /* 0x022830080900a5a7 */ /* 0x000ee4000804007f */
[----:B---3--:R-:W-:Y:S05]  /*148b0*/  @!P2 BRA `(.L_x_924) ;  /* 0xfffffffc00eca947 */ /* 0x008fea000383ffff */
[----:B------:R-:W-:Y:S05]  /*148c0*/  BRA `(.L_x_921) ;  /* 0xffffff4400347947 */ /* 0x000fea000383ffff */
.L_x_928:
[----:B--2---:R-:W-:-:S04]  /*148d0*/  IMAD.U32 R9, RZ, RZ, UR6 ;  /* 0x00000006ff097e24 */ /* 0x004fc8000f8e00ff */
[----:B------:R2:W3:Y:S03]  /*148e0*/  SYNCS.PHASECHK.TRANS64.TRYWAIT P2, [R9+URZ+0x22850], R8 ;  /* 0x02285008090075a7 */ /* 0x0004e6000804017f */
[----:B---3--:R-:W-:Y:S05]  /*148f0*/  @!P2 NANOSLEEP.SYNCS 0x989680 ;  /* 0x009896800000a95d */ /* 0x008fea0003900000 */
[----:B------:R-:W3:Y:S02]  /*14900*/  @!P2 SYNCS.PHASECHK.TRANS64 P2, [R9+URZ+0x22850], R8 ;  /* 0x022850080900a5a7 */ /* 0x000ee4000804007f */
[----:B---3--:R-:W-:Y:S05]  /*14910*/  @!P2 BRA `(.L_x_928) ;  /* 0xfffffffc00eca947 */ /* 0x008fea000383ffff */
[----:B------:R-:W-:Y:S05]  /*14920*/  BRA `(.L_x_925) ;  /* 0xffffff4400dc7947 */ /* 0x000fea000383ffff */
.L_x_935:
[----:B--2---:R-:W-:-:S04]  /*14930*/  IMAD.U32 R9, RZ, RZ, UR6 ;  /* 0x00000006ff097e24 */ /* 0x004fc8000f8e00ff */
[----:B------:R2:W3:Y:S03]  /*14940*/  SYNCS.PHASECHK.TRANS64.TRYWAIT P2, [R9+URZ+0x22830], R8 ;  /* 0x02283008090075a7 */ /* 0x0004e6000804017f */
[----:B---3--:R-:W-:Y:S05]  /*14950*/  @!P2 NANOSLEEP.SYNCS 0x989680 ;  /* 0x009896800000a95d */ /* 0x008fea0003900000 */
[----:B------:R-:W3:Y:S02]  /*14960*/  @!P2 SYNCS.PHASECHK.TRANS64 P2, [R9+URZ+0x22830], R8 ;  /* 0x022830080900a5a7 */ /* 0x000ee4000804007f */
[----:B---3--:R-:W-:Y:S05]  /*14970*/  @!P2 BRA `(.L_x_935) ;  /* 0xfffffffc00eca947 */ /* 0x008fea000383ffff */
[----:B------:R-:W-:Y:S05]  /*14980*/  BRA `(.L_x_932) ;  /* 0xffffff6800c47947 */ /* 0x000fea000383ffff */
.L_x_939:
[----:B--2---:R-:W-:-:S04]  /*14990*/  IMAD.U32 R9, RZ, RZ, UR6 ;  /* 0x00000006ff097e24 */ /* 0x004fc8000f8e00ff */
[----:B------:R2:W3:Y:S03]  /*149a0*/  SYNCS.PHASECHK.TRANS64.TRYWAIT P2, [R9+URZ+0x22850], R8 ;  /* 0x02285008090075a7 */ /* 0x0004e6000804017f */
[----:B---3--:R-:W-:Y:S05]  /*149b0*/  @!P2 NANOSLEEP.SYNCS 0x989680 ;  /* 0x009896800000a95d */ /* 0x008fea0003900000 */
[----:B------:R-:W3:Y:S02]  /*149c0*/  @!P2 SYNCS.PHASECHK.TRANS64 P2, [R9+URZ+0x22850], R8 ;  /* 0x022850080900a5a7 */ /* 0x000ee4000804007f */
[----:B---3--:R-:W-:Y:S05]  /*149d0*/  @!P2 BRA `(.L_x_939) ;  /* 0xfffffffc00eca947 */ /* 0x008fea000383ffff */
[----:B------:R-:W-:Y:S05]  /*149e0*/  BRA `(.L_x_936) ;  /* 0xffffff6c006c7947 */ /* 0x000fea000383ffff */
.L_x_953:
[----:B--2---:R-:W-:-:S04]  /*149f0*/  IMAD.U32 R3, RZ, RZ, UR5 ;  /* 0x00000005ff037e24 */ /* 0x004fc8000f8e00ff */
[----:B------:R2:W3:Y:S03]  /*14a00*/  SYNCS.PHASECHK.TRANS64.TRYWAIT P1, [R3+URZ+0x22850], R0 ;  /* 0x02285000030075a7 */ /* 0x0004e6000802017f */
[----:B---3--:R-:W-:Y:S05]  /*14a10*/  @!P1 NANOSLEEP.SYNCS 0x989680 ;  /* 0x009896800000995d */ /* 0x008fea0003900000 */
[----:B------:R-:W3:Y:S02]  /*14a20*/  @!P1 SYNCS.PHASECHK.TRANS64 P1, [R3+URZ+0x22850], R0 ;  /* 0x02285000030095a7 */ /* 0x000ee4000802007f */
[----:B---3--:R-:W-:Y:S05]  /*14a30*/  @!P1 BRA `(.L_x_953) ;  /* 0xfffffffc00ec9947 */ /* 0x008fea000383ffff */
[----:B------:R-:W-:Y:S05]  /*14a40*/  BRA `(.L_x_952) ;  /* 0xffffffa000047947 */ /* 0x000fea000383ffff */
.L_x_985:
[----:B------:R-:W-:Y:S02]  /*14a50*/  IMAD.MOV.U32 R13, RZ, RZ, R4 ;  /* 0x000000ffff0d7224 */ /* 0x000fe400078e0004 */
[----:B------:R-:W-:Y:S02]  /*14a60*/  IMAD.MOV.U32 R12, RZ, RZ, RZ ;  /* 0x000000ffff0c7224 */ /* 0x000fe400078e00ff */
[----:B------:R-:W-:Y:S02]  /*14a70*/  IMAD.MOV.U32 R11, RZ, RZ, 0x1f ;  /* 0x0000001fff0b7424 */ /* 0x000fe400078e00ff */
[----:B------:R-:W-:-:S07]  /*14a80*/  IMAD.MOV.U32 R15, RZ, RZ, -0x1 ;  /* 0xffffffffff0f7424 */ /* 0x000fce00078e00ff */
[----:B------:R-:W-:Y:S05]  /*14a90*/  WARPSYNC.COLLECTIVE R15, `(.L_x_1047) ;  /* 0x000000000f087348 */ /* 0x000fea0003c00000 */
[----:B------:R1:W2:Y:S02]  /*14aa0*/  SHFL.IDX P6, R14, R13, R12, R11 ;  /* 0x0000000c0d0e7389 */ /* 0x0002a400000c000b */
[----:B-12---:R-:W-:Y:S01]  /*14ab0*/  ENDCOLLECTIVE ;  /* 0x000000000000791b */ /* 0x006fe20003800000 */
.L_x_1047:
[----:B------:R-:W-:Y:S05]  /*14ac0*/  BRA `(.L_x_1048) ;  /* 0xffffffd400747947 */ /* 0x000fea000383ffff */
.L_x_987:
[----:B------:R-:W-:Y:S01]  /*14ad0*/  BSSY B0, `(.L_x_1049) ;  /* 0x0000006000007945 */ /* 0x000fe20003800000 */
[----:B------:R-:W-:-:S07]  /*14ae0*/  IMAD.MOV.U32 R15, RZ, RZ, -0x1 ;  /* 0xffffffffff0f7424 */ /* 0x000fce00078e00ff */
[----:B-1----:R-:W-:Y:S05]  /*14af0*/  WARPSYNC.COLLECTIVE R15, `(.L_x_1050) ;  /* 0x000000000f0c7348 */ /* 0x002fea0003c00000 */
[----:B------:R-:W-:Y:S02]  /*14b00*/  ELECT P6, UR62, PT ;  /* 0x00000000003e782f */ /* 0x000fe400038c0000 */
[----:B------:R-:W-:Y:S01]  /*14b10*/  MOV R14, UR62 ;  /* 0x0000003e000e7c02 */ /* 0x000fe20008000f00 */
[----:B-1----:R-:W-:Y:S10]  /*14b20*/  ENDCOLLECTIVE ;  /* 0x000000000000791b */ /* 0x002ff40003800000 */
.L_x_1050:
[----:B------:R-:W-:Y:S05]  /*14b30*/  BSYNC B0 ;  /* 0x0000000000007941 */ /* 0x000fea0003800000 */
.L_x_1049:
[----:B------:R-:W-:Y:S05]  /*14b40*/  BRA `(.L_x_1051) ;  /* 0xffffffd400747947 */ /* 0x000fea000383ffff */
.L_x_990:
[----:B--2---:R2:W3:Y:S02]  /*14b50*/  SYNCS.PHASECHK.TRANS64.TRYWAIT P3, [R2+URZ+0x22880], R3 ;  /* 0x02288003020075a7 */ /* 0x0044e4000806017f */
[----:B---3--:R-:W-:Y:S05]  /*14b60*/  @!P3 NANOSLEEP.SYNCS 0x989680 ;  /* 0x009896800000b95d */ /* 0x008fea0003900000 */
[----:B------:R-:W3:Y:S02]  /*14b70*/  @!P3 SYNCS.PHASECHK.TRANS64 P3, [R2+URZ+0x22880], R3 ;  /* 0x022880030200b5a7 */ /* 0x000ee4000806007f */
[----:B---3--:R-:W-:Y:S05]  /*14b80*/  @!P3 BRA `(.L_x_990) ;  /* 0xfffffffc00f0b947 */ /* 0x008fea000383ffff */
[----:B------:R-:W-:Y:S05]  /*14b90*/  BRA `(.L_x_1052) ;  /* 0xffffffd400cc7947 */ /* 0x000fea000383ffff */
.L_x_992:
[----:B-1----:R1:W3:Y:S02]  /*14ba0*/  SYNCS.PHASECHK.TRANS64.TRYWAIT P3, [R2+URZ+0x22840], R3 ;  /* 0x02284003020075a7 */ /* 0x0022e4000806017f */
[----:B---3--:R-:W-:Y:S05]  /*14bb0*/  @!P3 NANOSLEEP.SYNCS 0x989680 ;  /* 0x009896800000b95d */ /* 0x008fea0003900000 */
[----:B------:R-:W3:Y:S02]  /*14bc0*/  @!P3 SYNCS.PHASECHK.TRANS64 P3, [R2+URZ+0x22840], R3 ;  /* 0x022840030200b5a7 */ /* 0x000ee4000806007f */
[----:B---3--:R-:W-:Y:S05]  /*14bd0*/  @!P3 BRA `(.L_x_992) ;  /* 0xfffffffc00f0b947 */ /* 0x008fea000383ffff */
[----:B------:R-:W-:Y:S05]  /*14be0*/  BRA `(.L_x_1053) ;  /* 0xffffffd800247947 */ /* 0x000fea000383ffff */
.L_x_995:
[----:B--2---:R-:W-:-:S04]  /*14bf0*/  IMAD.U32 R3, RZ, RZ, UR40 ;  /* 0x00000028ff037e24 */ /* 0x004fc8000f8e00ff */
[----:B------:R2:W3:Y:S03]  /*14c00*/  SYNCS.PHASECHK.TRANS64.TRYWAIT P0, [R3+URZ+0x22820], R2 ;  /* 0x02282002030075a7 */ /* 0x0004e6000800017f */
[----:B---3--:R-:W-:Y:S05]  /*14c10*/  @!P0 NANOSLEEP.SYNCS 0x989680 ;  /* 0x009896800000895d */ /* 0x008fea0003900000 */
[----:B------:R-:W3:Y:S02]  /*14c20*/  @!P0 SYNCS.PHASECHK.TRANS64 P0, [R3+URZ+0x22820], R2 ;  /* 0x02282002030085a7 */ /* 0x000ee4000800007f */
[----:B---3--:R-:W-:Y:S05]  /*14c30*/  @!P0 BRA `(.L_x_995) ;  /* 0xfffffffc00ec8947 */ /* 0x008fea000383ffff */
[----:B------:R-:W-:Y:S05]  /*14c40*/  BRA `(.L_x_1054) ;  /* 0xffffffdc00407947 */ /* 0x000fea000383ffff */
.L_x_1001:
[----:B---3--:R3:W4:Y:S02]  /*14c50*/  SYNCS.PHASECHK.TRANS64.TRYWAIT P0, [R4+URZ+0x22880], R5 ;  /* 0x02288005040075a7 */ /* 0x008724000800017f */
[----:B----4-:R-:W-:Y:S05]  /*14c60*/  @!P0 NANOSLEEP.SYNCS 0x989680 ;  /* 0x009896800000895d */ /* 0x010fea0003900000 */
[----:B------:R-:W4:Y:S02]  /*14c70*/  @!P0 SYNCS.PHASECHK.TRANS64 P0, [R4+URZ+0x22880], R5 ;  /* 0x02288005040085a7 */ /* 0x000f24000800007f */
[----:B----4-:R-:W-:Y:S05]  /*14c80*/  @!P0 BRA `(.L_x_1001) ;  /* 0xfffffffc00f08947 */ /* 0x010fea000383ffff */
[----:B------:R-:W-:Y:S05]  /*14c90*/  BRA `(.L_x_1055) ;  /* 0xffffffdc00ec7947 */ /* 0x000fea000383ffff */
.L_x_1006:
[----:B--2---:R2:W4:Y:S02]  /*14ca0*/  SYNCS.PHASECHK.TRANS64.TRYWAIT P0, [R4+URZ+0x22840], R5 ;  /* 0x02284005040075a7 */ /* 0x004524000800017f */
[----:B----4-:R-:W-:Y:S05]  /*14cb0*/  @!P0 NANOSLEEP.SYNCS 0x989680 ;  /* 0x009896800000895d */ /* 0x010fea0003900000 */
[----:B------:R-:W4:Y:S02]  /*14cc0*/  @!P0 SYNCS.PHASECHK.TRANS64 P0, [R4+URZ+0x22840], R5 ;  /* 0x02284005040085a7 */ /* 0x000f24000800007f */
[----:B----4-:R-:W-:Y:S05]  /*14cd0*/  @!P0 BRA `(.L_x_1006) ;  /* 0xfffffffc00f08947 */ /* 0x010fea000383ffff */
[----:B------:R-:W-:Y:S05]  /*14ce0*/  BRA `(.L_x_1056) ;  /* 0xffffffe0006c7947 */ /* 0x000fea000383ffff */
.L_x_1014:
[----:B---3--:R-:W3:Y:S02]  /*14cf0*/  LDL R5, [R1+0x4] ;  /* 0x0000040001057983 */ /* 0x008ee40000100800 */
[----:B---3--:R3:W4:Y:S02]  /*14d00*/  SYNCS.PHASECHK.TRANS64.TRYWAIT P3, [R5+URZ+0x22870], R4 ;  /* 0x02287004050075a7 */ /* 0x008724000806017f */
[----:B----4-:R-:W-:Y:S05]  /*14d10*/  @!P3 NANOSLEEP.SYNCS 0x989680 ;  /* 0x009896800000b95d */ /* 0x010fea0003900000 */
[----:B------:R-:W4:Y:S02]  /*14d20*/  @!P3 SYNCS.PHASECHK.TRANS64 P3, [R5+URZ+0x22870], R4 ;  /* 0x022870040500b5a7 */ /* 0x000f24000806007f */
[----:B----4-:R-:W-:Y:S05]  /*14d30*/  @!P3 BRA `(.L_x_1014) ;  /* 0xfffffffc00ecb947 */ /* 0x010fea000383ffff */
[----:B------:R-:W-:Y:S05]  /*14d40*/  BRA `(.L_x_1057) ;  /* 0xffffffe400987947 */ /* 0x000fea000383ffff */
.L_x_1016:
[----:B---3--:R-:W3:Y:S02]  /*14d50*/  LDL R3, [R1+0x4] ;  /* 0x0000040001037983 */ /* 0x008ee40000100800 */
[----:B---3--:R3:W4:Y:S02]  /*14d60*/  SYNCS.PHASECHK.TRANS64.TRYWAIT P3, [R3+URZ+0x22860], R4 ;  /* 0x02286004030075a7 */ /* 0x008724000806017f */
[----:B----4-:R-:W-:Y:S05]  /*14d70*/  @!P3 NANOSLEEP.SYNCS 0x989680 ;  /* 0x009896800000b95d */ /* 0x010fea0003900000 */
[----:B------:R-:W4:Y:S02]  /*14d80*/  @!P3 SYNCS.PHASECHK.TRANS64 P3, [R3+URZ+0x22860], R4 ;  /* 0x022860040300b5a7 */ /* 0x000f24000806007f */
[----:B----4-:R-:W-:Y:S05]  /*14d90*/  @!P3 BRA `(.L_x_1016) ;  /* 0xfffffffc00ecb947 */ /* 0x010fea000383ffff */
[----:B------:R-:W-:Y:S05]  /*14da0*/  BRA `(.L_x_1058) ;  /* 0xffffffe400a07947 */ /* 0x000fea000383ffff */
.L_x_1023:
[----:B--2---:R2:W3:Y:S02]  /*14db0*/  SYNCS.PHASECHK.TRANS64.TRYWAIT P0, [R20+URZ+0x22870], R3 ;  /* 0x02287003140075a7 */ /* 0x0044e4000800017f */
[----:B---3--:R-:W-:Y:S05]  /*14dc0*/  @!P0 NANOSLEEP.SYNCS 0x989680 ;  /* 0x009896800000895d */ /* 0x008fea0003900000 */
[----:B------:R-:W3:Y:S02]  /*14dd0*/  @!P0 SYNCS.PHASECHK.TRANS64 P0, [R20+URZ+0x22870], R3 ;  /* 0x02287003140085a7 */ /* 0x000ee4000800007f */
[----:B---3--:R-:W-:Y:S05]  /*14de0*/  @!P0 BRA `(.L_x_1023) ;  /* 0xfffffffc00f08947 */ /* 0x008fea000383ffff */
[----:B------:R-:W-:Y:S05]  /*14df0*/  BRA `(.L_x_1059) ;  /* 0xffffffec00487947 */ /* 0x000fea000383ffff */
.L_x_1025:
[----:B--2---:R2:W3:Y:S02]  /*14e00*/  SYNCS.PHASECHK.TRANS64.TRYWAIT P0, [R20+URZ+0x22860], R3 ;  /* 0x02286003140075a7 */ /* 0x0044e4000800017f */
[----:B---3--:R-:W-:Y:S05]  /*14e10*/  @!P0 NANOSLEEP.SYNCS 0x989680 ;  /* 0x009896800000895d */ /* 0x008fea0003900000 */
[----:B------:R-:W3:Y:S02]  /*14e20*/  @!P0 SYNCS.PHASECHK.TRANS64 P0, [R20+URZ+0x22860], R3 ;  /* 0x02286003140085a7 */ /* 0x000ee4000800007f */
[----:B---3--:R-:W-:Y:S05]  /*14e30*/  @!P0 BRA `(.L_x_1025) ;  /* 0xfffffffc00f08947 */ /* 0x008fea000383ffff */
[----:B------:R-:W-:Y:S05]  /*14e40*/  BRA `(.L_x_1060) ;  /* 0xffffffec00507947 */ /* 0x000fea000383ffff */
.L_x_1031:
[----:B-1----:R1:W2:Y:S02]  /*14e50*/  SYNCS.PHASECHK.TRANS64.TRYWAIT P0, [R0+URZ+0x22820], R3 ;  /* 0x02282003000075a7 */ /* 0x0022a4000800017f */
[----:B--2---:R-:W-:Y:S05]  /*14e60*/  @!P0 NANOSLEEP.SYNCS 0x989680 ;  /* 0x009896800000895d */ /* 0x004fea0003900000 */
[----:B------:R-:W2:Y:S02]  /*14e70*/  @!P0 SYNCS.PHASECHK.TRANS64 P0, [R0+URZ+0x22820], R3 ;  /* 0x02282003000085a7 */ /* 0x000ea4000800007f */
[----:B--2---:R-:W-:Y:S05]  /*14e80*/  @!P0 BRA `(.L_x_1031) ;  /* 0xfffffffc00f08947 */ /* 0x004fea000383ffff */
[----:B------:R-:W-:Y:S05]  /*14e90*/  BRA `(.L_x_1061) ;  /* 0xfffffff400387947 */ /* 0x000fea000383ffff */
.L_x_1032:
[----:B------:R-:W2:Y:S01]  /*14ea0*/  S2R R2, SR_TID.X ;  /* 0x0000000000027919 */ /* 0x000ea20000002100 */
[----:B------:R-:W-:Y:S01]  /*14eb0*/  BSSY B0, `(.L_x_1062) ;  /* 0x000000a000007945 */ /* 0x000fe20003800000 */
[----:B------:R-:W-:Y:S02]  /*14ec0*/  IMAD.MOV.U32 R12, RZ, RZ, RZ ;  /* 0x000000ffff0c7224 */ /* 0x000fe400078e00ff */
[----:B------:R-:W-:Y:S02]  /*14ed0*/  IMAD.MOV.U32 R11, RZ, RZ, 0x1f ;  /* 0x0000001fff0b7424 */ /* 0x000fe400078e00ff */
[----:B------:R-:W-:Y:S01]  /*14ee0*/  IMAD.MOV.U32 R15, RZ, RZ, -0x1 ;  /* 0xffffffffff0f7424 */ /* 0x000fe200078e00ff */
[----:B--2---:R-:W-:-:S04]  /*14ef0*/  SHF.R.U32.HI R2, RZ, 0x5, R2 ;  /* 0x00000005ff027819 */ /* 0x004fc80000011602 */
[----:B------:R-:W-:-:S05]  /*14f00*/  LOP3.LUT R2, R2, 0x3, RZ, 0xc0, !PT ;  /* 0x0000000302027812 */ /* 0x000fca00078ec0ff */
[----:B------:R-:W-:-:S07]  /*14f10*/  IMAD.MOV.U32 R13, RZ, RZ, R2 ;  /* 0x000000ffff0d7224 */ /* 0x000fce00078e0002 */
[----:B-1----:R-:W-:Y:S05]  /*14f20*/  WARPSYNC.COLLECTIVE R15, `(.L_x_1063) ;  /* 0x000000000f087348 */ /* 0x002fea0003c00000 */
[----:B------:R2:W3:Y:S02]  /*14f30*/  SHFL.IDX P6, R14, R13, R12, R11 ;  /* 0x0000000c0d0e7389 */ /* 0x0004e400000c000b */
[----:B-123--:R-:W-:Y:S01]  /*14f40*/  ENDCOLLECTIVE ;  /* 0x000000000000791b */ /* 0x00efe20003800000 */
.L_x_1063:
[----:B------:R-:W-:Y:S05]  /*14f50*/  BSYNC B0 ;  /* 0x0000000000007941 */ /* 0x000fea0003800000 */
.L_x_1062:
[----:B------:R-:W-:Y:S05]  /*14f60*/  BRA `(.L_x_1064) ;  /* 0xfffffff400207947 */ /* 0x000fea000383ffff */
.L_x_1035:
[----:B------:R-:W-:Y:S01]  /*14f70*/  BSSY B1, `(.L_x_1065) ;  /* 0x0000006000017945 */ /* 0x000fe20003800000 */
[----:B------:R-:W-:-:S07]  /*14f80*/  IMAD.MOV.U32 R15, RZ, RZ, -0x1 ;  /* 0xffffffffff0f7424 */ /* 0x000fce00078e00ff */
[----:B-12---:R-:W-:Y:S05]  /*14f90*/  WARPSYNC.COLLECTIVE R15, `(.L_x_1066) ;  /* 0x000000000f0c7348 */ /* 0x006fea0003c00000 */
[----:B------:R-:W-:Y:S02]  /*14fa0*/  ELECT P6, UR62, PT ;  /* 0x00000000003e782f */ /* 0x000fe400038c0000 */
[----:B------:R-:W-:Y:S01]  /*14fb0*/  MOV R14, UR62 ;  /* 0x0000003e000e7c02 */ /* 0x000fe20008000f00 */
[----:B-12---:R-:W-:Y:S10]  /*14fc0*/  ENDCOLLECTIVE ;  /* 0x000000000000791b */ /* 0x006ff40003800000 */
.L_x_1066:
[----:B------:R-:W-:Y:S05]  /*14fd0*/  BSYNC B1 ;  /* 0x0000000000017941 */ /* 0x000fea0003800000 */
.L_x_1065:
[----:B------:R-:W-:Y:S05]  /*14fe0*/  BRA `(.L_x_1067) ;  /* 0xfffffff400187947 */ /* 0x000fea000383ffff */
.L_x_1037:
[----:B-1----:R1:W2:Y:S02]  /*14ff0*/  SYNCS.PHASECHK.TRANS64.TRYWAIT P1, [R6+URZ], R5 ;  /* 0x00000005060075a7 */ /* 0x0022a4000802017f */
[----:B--2---:R-:W-:Y:S05]  /*15000*/  @!P1 NANOSLEEP.SYNCS 0x989680 ;  /* 0x009896800000995d */ /* 0x004fea0003900000 */
[----:B------:R-:W2:Y:S02]  /*15010*/  @!P1 SYNCS.PHASECHK.TRANS64 P1, [R6+URZ], R5 ;  /* 0x00000005060095a7 */ /* 0x000ea4000802007f */
[----:B--2---:R-:W-:Y:S05]  /*15020*/  @!P1 BRA `(.L_x_1037) ;  /* 0xfffffffc00f09947 */ /* 0x004fea000383ffff */
[----:B------:R-:W-:Y:S05]  /*15030*/  BRA `(.L_x_1068) ;  /* 0xfffffff400547947 */ /* 0x000fea000383ffff */
.L_x_1038:
[----:B--2---:R2:W3:Y:S02]  /*15040*/  SYNCS.PHASECHK.TRANS64.TRYWAIT P1, [R7+URZ], R2 ;  /* 0x00000002070075a7 */ /* 0x0044e4000802017f */
[----:B---3--:R-:W-:Y:S05]  /*15050*/  @!P1 NANOSLEEP.SYNCS 0x989680 ;  /* 0x009896800000995d */ /* 0x008fea0003900000 */
[----:B------:R-:W3:Y:S02]  /*15060*/  @!P1 SYNCS.PHASECHK.TRANS64 P1, [R7+URZ], R2 ;  /* 0x00000002070095a7 */ /* 0x000ee4000802007f */
[----:B---3--:R-:W-:Y:S05]  /*15070*/  @!P1 BRA `(.L_x_1038) ;  /* 0xfffffffc00f09947 */ /* 0x008fea000383ffff */
[----:B------:R-:W-:Y:S05]  /*15080*/  BRA `(.L_x_1069) ;  /* 0xfffffff400487947 */ /* 0x000fea000383ffff */
.L_x_1040:
[----:B---3--:R3:W4:Y:S02]  /*15090*/  SYNCS.PHASECHK.TRANS64.TRYWAIT P1, [R4+URZ+0x22860], R5 ;  /* 0x02286005040075a7 */ /* 0x008724000802017f */
[----:B----4-:R-:W-:Y:S05]  /*150a0*/  @!P1 NANOSLEEP.SYNCS 0x989680 ;  /* 0x009896800000995d */ /* 0x010fea0003900000 */
[----:B------:R-:W4:Y:S02]  /*150b0*/  @!P1 SYNCS.PHASECHK.TRANS64 P1, [R4+URZ+0x22860], R5 ;  /* 0x02286005040095a7 */ /* 0x000f24000802007f */
[----:B----4-:R-:W-:Y:S05]  /*150c0*/  @!P1 BRA `(.L_x_1040) ;  /* 0xfffffffc00f09947 */ /* 0x010fea000383ffff */
[----:B------:R-:W-:Y:S05]  /*150d0*/  BRA `(.L_x_1070) ;  /* 0xfffffff4004c7947 */ /* 0x000fea000383ffff */
.L_x_1042:
[----:B----4-:R4:W1:Y:S02]  /*150e0*/  SYNCS.PHASECHK.TRANS64.TRYWAIT P1, [R3+URZ+0x22860], R2 ;  /* 0x02286002030075a7 */ /* 0x010864000802017f */
[----:B-1----:R-:W-:Y:S05]  /*150f0*/  @!P1 NANOSLEEP.SYNCS 0x989680 ;  /* 0x009896800000995d */ /* 0x002fea0003900000 */
[----:B------:R-:W1:Y:S02]  /*15100*/  @!P1 SYNCS.PHASECHK.TRANS64 P1, [R3+URZ+0x22860], R2 ;  /* 0x02286002030095a7 */ /* 0x000e64000802007f */
[----:B-1----:R-:W-:Y:S05]  /*15110*/  @!P1 BRA `(.L_x_1042) ;  /* 0xfffffffc00f09947 */ /* 0x002fea000383ffff */
[----:B------:R-:W-:Y:S05]  /*15120*/  BRA `(.L_x_1071) ;  /* 0xfffffff4004c7947 */ /* 0x000fea000383ffff */
.L_x_1044:
[----:B------:R1:W1:Y:S02]  /*15130*/  SYNCS.PHASECHK.TRANS64.TRYWAIT P0, [R4+URZ+0x22880], R5 ;  /* 0x02288005040075a7 */ /* 0x000264000800017f */
[----:B-1----:R-:W-:Y:S05]  /*15140*/  @!P0 NANOSLEEP.SYNCS 0x989680 ;  /* 0x009896800000895d */ /* 0x002fea0003900000 */
[----:B------:R-:W1:Y:S02]  /*15150*/  @!P0 SYNCS.PHASECHK.TRANS64 P0, [R4+URZ+0x22880], R5 ;  /* 0x02288005040085a7 */ /* 0x000e64000800007f */
[----:B-1----:R-:W-:Y:S05]  /*15160*/  @!P0 BRA `(.L_x_1044) ;  /* 0xfffffffc00f08947 */ /* 0x002fea000383ffff */
[----:B------:R-:W-:Y:S05]  /*15170*/  BRA `(.L_x_1045) ;  /* 0xfffffff400487947 */ /* 0x000fea000383ffff */
.L_x_1072:
        /* <DEDUP_REMOVED lines=16> */
.L_x_2626:


//--------------------- .text._ZN7cutlass13device_kernelIN5flash11enable_sm90INS1_16FlashAttnFwdSm90INS1_25CollectiveMainloopFwdSm90ILi2EN4cute5tupleIJNS5_1CILi1EEES8_S8_EEENS6_IJNS7_ILi128EEESA_NS7_ILi192EEEEEELi128ENS_12float_e4m3_tEfNS_4arch4Sm90ELb0ELb1ELb1ELb1ELb0ELb0ELb0ELb1ELb1ELb0ELb0ELb0EEENS1_21CollectiveEpilogueFwdINS6_IJSA_SA_SA_EEES9_NS_10bfloat16_tESF_Li256ELb1ELb0ELb0ELb1EEENS1_36VarlenDynamicPersistentTileSchedulerILi128ELi128ELi256ELi128ELb0ELb0ELb1ELb1ELb0ELb1EEEEEEEEEvNT_6ParamsE --------------------------
	.section	.text._ZN7cutlass13device_kernelIN5flash11enable_sm90INS1_16FlashAttnFwdSm90INS1_25CollectiveMainloopFwdSm90ILi2EN4cute5tupleIJNS5_1CILi1EEES8_S8_EEENS6_IJNS7_ILi128EEESA_NS7_ILi192EEEEEELi128ENS_12float_e4m3_tEfNS_4arch4Sm90ELb0ELb1ELb1ELb1ELb0ELb0ELb0ELb1ELb1ELb0ELb0ELb0EEENS1_21CollectiveEpilogueFwdINS6_IJSA_SA_SA_EEES9_NS_10bfloat16_tESF_Li256ELb1ELb0ELb0ELb1EEENS1_36VarlenDynamicPersistentTileSchedulerILi128ELi128ELi256ELi128ELb0ELb0ELb1ELb1ELb0ELb1EEEEEEEEEvNT_6ParamsE,"ax",@progbits
	.align	128
.text._ZN7cutlass13device_kernelIN5flash11enable_sm90INS1_16FlashAttnFwdSm90INS1_25CollectiveMainloopFwdSm90ILi2EN4cute5tupleIJNS5_1CILi1EEES8_S8_EEENS6_IJNS7_ILi128EEESA_NS7_ILi192EEEEEELi128ENS_12float_e4m3_tEfNS_4arch4Sm90ELb0ELb1ELb1ELb1ELb0ELb0ELb0ELb1ELb1ELb0ELb0ELb0EEENS1_21CollectiveEpilogueFwdINS6_IJSA_SA_SA_EEES9_NS_10bfloat16_tESF_Li256ELb1ELb0ELb0ELb1EEENS1_36VarlenDynamicPersistentTileSchedulerILi128ELi128ELi256ELi128ELb0ELb0ELb1ELb1ELb0ELb1EEEEEEEEEvNT_6ParamsE:
        .type           _ZN7cutlass13device_kernelIN5flash11enable_sm90INS1_16FlashAttnFwdSm90INS1_25CollectiveMainloopFwdSm90ILi2EN4cute5tupleIJNS5_1CILi1EEES8_S8_EEENS6_IJNS7_ILi128EEESA_NS7_ILi192EEEEEELi128ENS_12float_e4m3_tEfNS_4arch4Sm90ELb0ELb1ELb1ELb1ELb0ELb0ELb0ELb1ELb1ELb0ELb0ELb0EEENS1_21CollectiveEpilogueFwdINS6_IJSA_SA_SA_EEES9_NS_10bfloat16_tESF_Li256ELb1ELb0ELb0ELb1EEENS1_36VarlenDynamicPersistentTileSchedulerILi128ELi128ELi256ELi128ELb0ELb0ELb1ELb1ELb0ELb1EEEEEEEEEvNT_6ParamsE,@function
        .size           _ZN7cutlass13device_kernelIN5flash11enable_sm90INS1_16FlashAttnFwdSm90INS1_25CollectiveMainloopFwdSm90ILi2EN4cute5tupleIJNS5_1CILi1EEES8_S8_EEENS6_IJNS7_ILi128EEESA_NS7_ILi192EEEEEELi128ENS_12float_e4m3_tEfNS_4arch4Sm90ELb0ELb1ELb1ELb1ELb0ELb0ELb0ELb1ELb1ELb0ELb0ELb0EEENS1_21CollectiveEpilogueFwdINS6_IJSA_SA_SA_EEES9_NS_10bfloat16_tESF_Li256ELb1ELb0ELb0ELb1EEENS1_36VarlenDynamicPersistentTileSchedulerILi128ELi128ELi256ELi128ELb0ELb0ELb1ELb1ELb0ELb1EEEEEEEEEvNT_6ParamsE,(.L_x_2627 - _ZN7cutlass13device_kernelIN5flash11enable_sm90INS1_16FlashAttnFwdSm90INS1_25CollectiveMainloopFwdSm90ILi2EN4cute5tupleIJNS5_1CILi1EEES8_S8_EEENS6_IJNS7_ILi128EEESA_NS7_ILi192EEEEEELi128ENS_12float_e4m3_tEfNS_4arch4Sm90ELb0ELb1ELb1ELb1ELb0ELb0ELb0ELb1ELb1ELb0ELb0ELb0EEENS1_21CollectiveEpilogueFwdINS6_IJSA_SA_SA_EEES9_NS_10bfloat16_tESF_Li256ELb1ELb0ELb0ELb1EEENS1_36VarlenDynamicPersistentTileSchedulerILi128ELi128ELi256ELi128ELb0ELb0ELb1ELb1ELb0ELb1EEEEEEEEEvNT_6ParamsE)
        .other          _ZN7cutlass13device_kernelIN5flash11enable_sm90INS1_16FlashAttnFwdSm90INS1_25CollectiveMainloopFwdSm90ILi2EN4cute5tupleIJNS5_1CILi1EEES8_S8_EEENS6_IJNS7_ILi128EEESA_NS7_ILi192EEEEEELi128ENS_12float_e4m3_tEfNS_4arch4Sm90ELb0ELb1ELb1ELb1ELb0ELb0ELb0ELb1ELb1ELb0ELb0ELb0EEENS1_21CollectiveEpilogueFwdINS6_IJSA_SA_SA_EEES9_NS_10bfloat16_tESF_Li256ELb1ELb0ELb0ELb1EEENS1_36VarlenDynamicPersistentTileSchedulerILi128ELi128ELi256ELi128ELb0ELb0ELb1ELb1ELb0ELb1EEEEEEEEEvNT_6ParamsE,@"STO_CUDA_ENTRY STV_DEFAULT"
_ZN7cutlass13device_kernelIN5flash11enable_sm90INS1_16FlashAttnFwdSm90INS1_25CollectiveMainloopFwdSm90ILi2EN4cute5tupleIJNS5_1CILi1EEES8_S8_EEENS6_IJNS7_ILi128EEESA_NS7_ILi192EEEEEELi128ENS_12float_e4m3_tEfNS_4arch4Sm90ELb0ELb1ELb1ELb1ELb0ELb0ELb0ELb1ELb1ELb0ELb0ELb0EEENS1_21CollectiveEpilogueFwdINS6_IJSA_SA_SA_EEES9_NS_10bfloat16_tESF_Li256ELb1ELb0ELb0ELb1EEENS1_36VarlenDynamicPersistentTileSchedulerILi128ELi128ELi256ELi128ELb0ELb0ELb1ELb1ELb0ELb1EEEEEEEEEvNT_6ParamsE:
        /* <DEDUP_REMOVED lines=21> */
.L_x_1074:
[----:B------:R-:W-:Y:S05]  /*0150*/  BSYNC B0 ;  /* 0x0000000000007941 */ /* 0x000fea0003800000 */
.L_x_1073:
        /* <DEDUP_REMOVED lines=41> */
.L_x_1075:
        /* <DEDUP_REMOVED lines=22> */
.L_x_1076:
        /* <DEDUP_REMOVED lines=18> */
.L_x_1077:
        /* <DEDUP_REMOVED lines=22> */
.L_x_1078:
        /* <DEDUP_REMOVED lines=22> */
.L_x_1079:
[----:B------:R-:W-:Y:S01]  /*0930*/  PLOP3.LUT P0, PT, PT, PT, UP0, 0x80, 0x0 ;  /* 0x000000000000781c */ /* 0x000fe20003f0f008 */
[----:B------:R-:W-:Y:S01]  /*0940*/  UMOV UR42, 0x1 ;  /* 0x00000001002a7882 */ /* 0x000fe20000000000 */
[----:B------:R-:W-:Y:S01]  /*0950*/  NOP ;  /* 0x0000000000007918 */ /* 0x000fe20000000000 */
[----:B------:R-:W-:Y:S01]  /*0960*/  USEL UR42, UR42, 0x2, !UP0 ;  /* 0x000000022a2a7887 */ /* 0x000fe2000c000000 */
[----:B------:R-:W-:Y:S01]  /*0970*/  ULDC.64 UR46, c[0x0][0x208] ;  /* 0x00008200002e7ab9 */ /* 0x000fe20000000a00 */
[----:B012-4-:R-:W-:Y:S08]  /*0980*/  BAR.SYNC.DEFER_BLOCKING 0x0 ;  /* 0x0000000000007b1d */ /* 0x017ff00000010000 */
[----:B------:R-:W-:Y:S05]  /*0990*/  @!P0 BRA `(.L_x_1080) ;  /* 0x0000010c00bc8947 */ /* 0x000fea0003800000 */
.L_x_1081:
        /* <DEDUP_REMOVED lines=19> */
[----:B------:R-:W-:Y:S01]  /*0ad0*/  ULOP3.LUT UR37, UR42, 0x1, URZ, 0xfc, !UPT ;  /* 0x000000012a257892 */ /* 0x000fe2000f8efc3f */
[----:B------:R-:W-:Y:S01]  /*0ae0*/  IMAD.MOV.U32 R176, RZ, RZ, RZ ;  /* 0x000000ffffb07224 */ /* 0x000fe200078e00ff */
[----:B------:R-:W-:Y:S01]  /*0af0*/  UMOV UR36, URZ ;  /* 0x0000003f00247c82 */ /* 0x000fe20008000000 */
[----:B------:R-:W-:Y:S01]  /*0b00*/  UMOV UR41, URZ ;  /* 0x0000003f00297c82 */ /* 0x000fe20008000000 */
[----:B------:R-:W-:-:S04]  /*0b10*/  SHF.R.S32.HI R0, RZ, 0x1f, R181 ;  /* 0x0000001fff007819 */ /* 0x000fc800000114b5 */
[CC--:B------:R-:W-:Y:S02]  /*0b20*/  LEA.HI R2, R0.reuse, R181.reuse, RZ, 0x7 ;  /* 0x000000b500027211 */ /* 0x0c0fe400078f38ff */
[----:B------:R-:W-:Y:S02]  /*0b30*/  LEA.HI R3, R0, R181, RZ, 0x4 ;  /* 0x000000b500037211 */ /* 0x000fe400078f20ff */
[C---:B------:R-:W-:Y:S02]  /*0b40*/  LOP3.LUT R4, R2.reuse, 0xffffff80, RZ, 0xc0, !PT ;  /* 0xffffff8002047812 */ /* 0x040fe400078ec0ff */
[----:B------:R-:W-:Y:S02]  /*0b50*/  SHF.R.S32.HI R179, RZ, 0x7, R2 ;  /* 0x00000007ffb37819 */ /* 0x000fe40000011402 */
[----:B------:R-:W-:Y:S01]  /*0b60*/  SHF.R.S32.HI R6, RZ, 0x4, R3 ;  /* 0x00000004ff067819 */ /* 0x000fe20000011403 */
[----:B------:R-:W-:Y:S01]  /*0b70*/  IMAD.IADD R177, R181, 0x1, -R4 ;  /* 0x00000001b5b17824 */ /* 0x000fe200078e0a04 */
[----:B------:R-:W-:-:S04]  /*0b80*/  LEA.HI R2, R2, R179, RZ, 0x1 ;  /* 0x000000b302027211 */ /* 0x000fc800078f08ff */
[----:B------:R-:W-:Y:S02]  /*0b90*/  SHF.R.S32.HI R8, RZ, 0x1f, R177 ;  /* 0x0000001fff087819 */ /* 0x000fe400000114b1 */
[----:B------:R-:W-:Y:S02]  /*0ba0*/  LOP3.LUT R2, R2, 0x3fffffe, RZ, 0xc0, !PT ;  /* 0x03fffffe02027812 */ /* 0x000fe400078ec0ff */
[CC--:B------:R-:W-:Y:S02]  /*0bb0*/  LEA.HI R7, R8.reuse, R177.reuse, RZ, 0x2 ;  /* 0x000000b108077211 */ /* 0x0c0fe400078f10ff */
[----:B------:R-:W-:Y:S01]  /*0bc0*/  LEA.HI R8, R8, R177, RZ, 0x5 ;  /* 0x000000b108087211 */ /* 0x000fe200078f28ff */
[----:B------:R-:W-:Y:S01]  /*0bd0*/  IMAD.IADD R2, R179, 0x1, -R2 ;  /* 0x00000001b3027824 */ /* 0x000fe200078e0a02 */
[--C-:B------:R-:W-:Y:S02]  /*0be0*/  SHF.R.S32.HI R9, RZ, 0x2, R7.reuse ;  /* 0x00000002ff097819 */ /* 0x100fe40000011407 */
[----:B------:R-:W-:-:S02]  /*0bf0*/  SHF.R.S32.HI R4, RZ, 0x1f, R7 ;  /* 0x0000001fff047819 */ /* 0x000fc40000011407 */
[----:B------:R-:W-:Y:S02]  /*0c00*/  SHF.R.S32.HI R8, RZ, 0x5, R8 ;  /* 0x00000005ff087819 */ /* 0x000fe40000011408 */
[----:B------:R-:W-:Y:S02]  /*0c10*/  LEA.HI R5, R4, R9, RZ, 0x3 ;  /* 0x0000000904057211 */ /* 0x000fe400078f18ff */
[CC--:B------:R-:W-:Y:S02]  /*0c20*/  LEA.HI R4, R0.reuse, R181.reuse, RZ, 0x5 ;  /* 0x000000b500047211 */ /* 0x0c0fe400078f28ff */
[----:B------:R-:W-:Y:S02]  /*0c30*/  LOP3.LUT R10, R5, 0xfffffff8, RZ, 0xc0, !PT ;  /* 0xfffffff8050a7812 */ /* 0x000fe400078ec0ff */
[----:B------:R-:W-:Y:S01]  /*0c40*/  LEA.HI R0, R0, R181, RZ, 0x3 ;  /* 0x000000b500007211 */ /* 0x000fe200078f18ff */
[----:B------:R-:W-:Y:S01]  /*0c50*/  IMAD.SHL.U32 R5, R4, 0x20, RZ ;  /* 0x0000002004057824 */ /* 0x000fe200078e00ff */
[----:B------:R-:W-:Y:S01]  /*0c60*/  LOP3.LUT R4, R3, 0x3fffff0, RZ, 0xc0, !PT ;  /* 0x03fffff003047812 */ /* 0x000fe200078ec0ff */
[----:B------:R-:W-:Y:S01]  /*0c70*/  IMAD.IADD R9, R9, 0x1, -R10 ;  /* 0x0000000109097824 */ /* 0x000fe200078e0a0a */
[----:B------:R-:W-:-:S02]  /*0c80*/  LEA.HI R3, R3, R6, RZ, 0x1 ;  /* 0x0000000603037211 */ /* 0x000fc400078f08ff */
[----:B------:R-:W-:Y:S01]  /*0c90*/  LOP3.LUT R5, R5, 0xfffffc00, RZ, 0xc0, !PT ;  /* 0xfffffc0005057812 */ /* 0x000fe200078ec0ff */
[----:B------:R-:W-:Y:S01]  /*0ca0*/  IMAD R9, R8, 0x10, R9 ;  /* 0x0000001008097824 */ /* 0x000fe200078e0209 */
[----:B------:R-:W-:Y:S01]  /*0cb0*/  LOP3.LUT R3, R3, 0x1ffffffe, RZ, 0xc0, !PT ;  /* 0x1ffffffe03037812 */ /* 0x000fe200078ec0ff */
[----:B------:R-:W-:Y:S01]  /*0cc0*/  IMAD.IADD R4, R181, 0x1, -R4 ;  /* 0x00000001b5047824 */ /* 0x000fe200078e0a04 */
[----:B------:R-:W-:Y:S01]  /*0cd0*/  LOP3.LUT R16, R7, 0x7ffffffc, RZ, 0xc0, !PT ;  /* 0x7ffffffc07107812 */ /* 0x000fe200078ec0ff */
[----:B------:R-:W-:Y:S01]  /*0ce0*/  IMAD R178, R2, 0x40, R9 ;  /* 0x0000004002b27824 */ /* 0x000fe200078e0209 */
[----:B------:R-:W-:Y:S01]  /*0cf0*/  LOP3.LUT R2, R0, 0x1ffffff8, RZ, 0xc0, !PT ;  /* 0x1ffffff800027812 */ /* 0x000fe200078ec0ff */
[----:B------:R-:W-:Y:S01]  /*0d00*/  IMAD R4, R4, 0x40, R5 ;  /* 0x0000004004047824 */ /* 0x000fe200078e0205 */
[----:B------:R-:W-:Y:S01]  /*0d10*/  SHF.R.S32.HI R22, RZ, 0x3, R0 ;  /* 0x00000003ff167819 */ /* 0x000fe20000011400 */
[----:B------:R-:W-:Y:S02]  /*0d20*/  IMAD.IADD R3, R6, 0x1, -R3 ;  /* 0x0000000106037824 */ /* 0x000fe400078e0a03 */
[----:B------:R-:W-:-:S02]  /*0d30*/  IMAD.IADD R2, R181, 0x1, -R2 ;  /* 0x00000001b5027824 */ /* 0x000fc400078e0a02 */
[----:B------:R-:W-:Y:S02]  /*0d40*/  IMAD R180, R3, 0x8, R4 ;  /* 0x0000000803b47824 */ /* 0x000fe400078e0204 */
[----:B------:R-:W-:Y:S02]  /*0d50*/  IMAD.SHL.U32 R19, R2, 0x8, RZ ;  /* 0x0000000802137824 */ /* 0x000fe400078e00ff */
[----:B------:R-:W-:-:S07]  /*0d60*/  IMAD.IADD R16, R177, 0x1, -R16 ;  /* 0x00000001b1107824 */ /* 0x000fce00078e0a10 */
.L_x_1185:
[----:B0--345:R-:W0:Y:S01]  /*0d70*/  LDC.64 R4, c[0x0][0xa18] ;  /* 0x00028600ff047b82 */ /* 0x039e220000000a00 */
[----:B------:R-:W-:Y:S01]  /*0d80*/  IMAD.MOV.U32 R6, RZ, RZ, RZ ;  /* 0x000000ffff067224 */ /* 0x000fe200078e00ff */
[----:B------:R-:W-:-:S06]  /*0d90*/  ULDC.64 UR4, c[0x0][0xa20] ;  /* 0x0002880000047ab9 */ /* 0x000fcc0000000a00 */
[----:B------:R-:W1:Y:S08]  /*0da0*/  LDC R18, c[0x0][0x288] ;  /* 0x0000a200ff127b82 */ /* 0x000e700000000800 */
[----:B--2---:R-:W2:Y:S01]  /*0db0*/  LDC.64 R2, c[0x0][0xa28] ;  /* 0x00028a00ff027b82 */ /* 0x004ea20000000a00 */
[----:B0-----:R-:W-:-:S07]  /*0dc0*/  ISETP.NE.U32.AND P1, PT, R4, RZ, PT ;  /* 0x000000ff0400720c */ /* 0x001fce0003f25070 */
[----:B------:R-:W0:Y:S01]  /*0dd0*/  LDC.64 R8, c[0x0][0x3f8] ;  /* 0x0000fe00ff087b82 */ /* 0x000e220000000a00 */
[----:B------:R-:W-:-:S07]  /*0de0*/  ISETP.NE.AND.EX P1, PT, R5, RZ, PT, P1 ;  /* 0x000000ff0500720c */ /* 0x000fce0003f25310 */
[----:B------:R-:W3:Y:S01]  /*0df0*/  LDC R0, c[0x0][0x404] ;  /* 0x00010100ff007b82 */ /* 0x000ee20000000800 */
[----:B--2---:R-:W-:-:S07]  /*0e00*/  ISETP.NE.U32.AND P0, PT, R2, RZ, PT ;  /* 0x000000ff0200720c */ /* 0x004fce0003f05070 */
[----:B------:R-:W2:Y:S01]  /*0e10*/  @P1 LDC.64 R4, c[0x0][0xa18] ;  /* 0x00028600ff041b82 */ /* 0x000ea20000000a00 */
[----:B------:R-:W-:-:S07]  /*0e20*/  ISETP.NE.AND.EX P0, PT, R3, RZ, PT, P0 ;  /* 0x000000ff0300720c */ /* 0x000fce0003f05300 */
[----:B------:R-:W4:Y:S08]  /*0e30*/  LDC R17, c[0x0][0x2e0] ;  /* 0x0000b800ff117b82 */ /* 0x000f300000000800 */
[----:B------:R-:W0:Y:S01]  /*0e40*/  @P0 LDC.64 R2, c[0x0][0xa28] ;  /* 0x00028a00ff020b82 */ /* 0x000e220000000a00 */
[----:B--2---:R-:W-:-:S05]  /*0e50*/  @P1 IMAD.WIDE R4, R171, 0x4, R4 ;  /* 0x00000004ab041825 */ /* 0x004fca00078e0204 */
[----:B-1----:R1:W5:Y:S01]  /*0e60*/  @P1 LDG.E R18, desc[UR46][R4.64] ;  /* 0x0000002e04121981 */ /* 0x002362000c1e1900 */
[----:B0-----:R-:W-:-:S05]  /*0e70*/  @P0 IMAD.WIDE R2, R171, 0x4, R2 ;  /* 0x00000004ab020825 */ /* 0x001fca00078e0202 */
[----:B------:R1:W5:Y:S01]  /*0e80*/  @P0 LDG.E R6, desc[UR46][R2.64] ;  /* 0x0000002e02060981 */ /* 0x000362000c1e1900 */
[----:B------:R-:W-:Y:S02]  /*0e90*/  ISETP.NE.U32.AND P0, PT, R8, RZ, PT ;  /* 0x000000ff0800720c */ /* 0x000fe40003f05070 */
[----:B------:R-:W-:Y:S02]  /*0ea0*/  ISETP.NE.U32.AND P2, PT, RZ, UR4, PT ;  /* 0x00000004ff007c0c */ /* 0x000fe4000bf45070 */
[----:B------:R-:W-:Y:S02]  /*0eb0*/  ISETP.NE.AND.EX P0, PT, R9, RZ, PT, P0 ;  /* 0x000000ff0900720c */ /* 0x000fe40003f05300 */
[----:B------:R-:W-:Y:S02]  /*0ec0*/  ISETP.NE.AND.EX P2, PT, RZ, UR5, PT, P2 ;  /* 0x00000005ff007c0c */ /* 0x000fe4000bf45320 */
[----:B---3--:R-:W-:Y:S01]  /*0ed0*/  SEL R0, R0, 0x1, P0 ;  /* 0x0000000100007807 */ /* 0x008fe20000000000 */
[----:B------:R-:W-:-:S04]  /*0ee0*/  IMAD.MOV.U32 R175, RZ, RZ, R169 ;  /* 0x000000ffffaf7224 */ /* 0x000fc800078e00a9 */
[----:B----4-:R-:W-:Y:S01]  /*0ef0*/  IMAD R17, R0, R17, RZ ;  /* 0x0000001100117224 */ /* 0x010fe200078e02ff */
        /* <DEDUP_REMOVED lines=10> */
.L_x_1082:
[----:B------:R-:W-:Y:S02]  /*0fa0*/  IMAD.MOV.U32 R173, RZ, RZ, R170 ;  /* 0x000000ffffad7224 */ /* 0x000fe400078e00aa */
[----:B------:R-:W-:Y:S01]  /*0fb0*/  IMAD.MOV.U32 R174, RZ, RZ, R171 ;  /* 0x000000ffffae7224 */ /* 0x000fe200078e00ab */
[----:B------:R-:W-:Y:S06]  /*0fc0*/  @!P2 BRA `(.L_x_1083) ;  /* 0x000000000010a947 */ /* 0x000fec0003800000 */
[----:B------:R-:W0:Y:S02]  /*0fd0*/  LDC.64 R2, c[0x0][0xa20] ;  /* 0x00028800ff027b82 */ /* 0x000e240000000a00 */
[----:B0-----:R-:W-:-:S05]  /*0fe0*/  IMAD.WIDE R2, R171, 0x4, R2 ;  /* 0x00000004ab027825 */ /* 0x001fca00078e0202 */
[----:B------:R0:W5:Y:S01]  /*0ff0*/  LDG.E R17, desc[UR46][R2.64] ;  /* 0x0000002e02117981 */ /* 0x000162000c1e1900 */
[----:B------:R-:W-:Y:S05]  /*1000*/  BRA `(.L_x_1084) ;  /* 0x0000000000247947 */ /* 0x000fea0003800000 */
.L_x_1083:
[----:B------:R-:W-:Y:S02]  /*1010*/  ULDC.64 UR4, c[0x0][0xa08] ;  /* 0x0002820000047ab9 */ /* 0x000fe40000000a00 */
[----:B------:R-:W-:-:S04]  /*1020*/  ISETP.NE.U32.AND P0, PT, RZ, UR4, PT ;  /* 0x00000004ff007c0c */ /* 0x000fc8000bf05070 */
[----:B------:R-:W-:-:S13]  /*1030*/  ISETP.NE.AND.EX P0, PT, RZ, UR5, PT, P0 ;  /* 0x00000005ff007c0c */ /* 0x000fda000bf05300 */
[----:B------:R-:W-:Y:S05]  /*1040*/  @!P0 BRA `(.L_x_1084) ;  /* 0x0000000000148947 */ /* 0x000fea0003800000 */
[----:B------:R-:W0:Y:S02]  /*1050*/  LDC.64 R2, c[0x0][0xa08] ;  /* 0x00028200ff027b82 */ /* 0x000e240000000a00 */
[----:B0-----:R-:W-:-:S05]  /*1060*/  IMAD.WIDE R2, R171, 0x4, R2 ;  /* 0x00000004ab027825 */ /* 0x001fca00078e0202 */
[----:B------:R-:W2:Y:S04]  /*1070*/  LDG.E R17, desc[UR46][R2.64] ;  /* 0x0000002e02117981 */ /* 0x000ea8000c1e1900 */
[----:B------:R-:W2:Y:S02]  /*1080*/  LDG.E R0, desc[UR46][R2.64+0x4] ;  /* 0x0000042e02007981 */ /* 0x000ea4000c1e1900 */
[----:B--2---:R-:W-:-:S07]  /*1090*/  IMAD.IADD R17, R0, 0x1, -R17 ;  /* 0x0000000100117824 */ /* 0x004fce00078e0a11 */
.L_x_1084:
[----:B------:R-:W1:Y:S01]  /*10a0*/  LDC R0, c[0x0][0x428] ;  /* 0x00010a00ff007b82 */ /* 0x000e620000000800 */
[----:B-----5:R-:W-:-:S05]  /*10b0*/  IMAD.IADD R17, R17, 0x1, -R6 ;  /* 0x0000000111117824 */ /* 0x020fca00078e0a06 */
[----:B------:R-:W-:Y:S02]  /*10c0*/  IADD3 R172, R17, 0x80, -R18 ;  /* 0x0000008011ac7810 */ /* 0x000fe40007ffe812 */
[----:B------:R-:W2:Y:S03]  /*10d0*/  LDC.64 R8, c[0x0][0x9e0] ;  /* 0x00027800ff087b82 */ /* 0x000ea60000000a00 */
[----:B------:R-:W-:Y:S01]  /*10e0*/  IMAD R172, R169, 0x80, R172 ;  /* 0x00000080a9ac7824 */ /* 0x000fe200078e02ac */
[----:B-1----:R-:W-:Y:S02]  /*10f0*/  ISETP.NE.AND P0, PT, R0, 0x1, PT ;  /* 0x000000010000780c */ /* 0x002fe40003f05270 */
[----:B--2---:R-:W-:Y:S01]  /*1100*/  ISETP.GE.AND P1, PT, R9, 0x1, PT ;  /* 0x000000010900780c */ /* 0x004fe20003f26270 */
[----:B0-----:R-:W-:-:S10]  /*1110*/  IMAD.IADD R2, R172, 0x1, R8 ;  /* 0x00000001ac027824 */ /* 0x001fd400078e0208 */
[----:B------:R-:W0:Y:S08]  /*1120*/  @P0 LDC R3, c[0x0][0x42c] ;  /* 0x00010b00ff030b82 */ /* 0x000e300000000800 */
[----:B------:R-:W1:Y:S01]  /*1130*/  @P0 LDC R5, c[0x0][0x430] ;  /* 0x00010c00ff050b82 */ /* 0x000e620000000800 */
[----:B0-----:R-:W-:-:S05]  /*1140*/  @P0 IMAD.HI.U32 R0, R170, R3, RZ ;  /* 0x00000003aa000227 */ /* 0x001fca00078e00ff */
[----:B-1----:R-:W-:Y:S01]  /*1150*/  @P0 SHF.R.U32.HI R170, RZ, R5, R0 ;  /* 0x00000005ffaa0219 */ /* 0x002fe20000011600 */
[----:B------:R-:W-:Y:S06]  /*1160*/  @!P1 BRA `(.L_x_1085) ;  /* 0x0000000000409947 */ /* 0x000fec0003800000 */
[C---:B------:R-:W-:Y:S01]  /*1170*/  ISETP.GT.AND P0, PT, R172.reuse, RZ, PT ;  /* 0x000000ffac00720c */ /* 0x040fe20003f04270 */
[----:B------:R-:W-:-:S12]  /*1180*/  VIADD R0, R172, 0xffffffff ;  /* 0xffffffffac007836 */ /* 0x000fd80000000000 */
[----:B------:R-:W-:Y:S05]  /*1190*/  @P0 BRA `(.L_x_1086) ;  /* 0x00000000001c0947 */ /* 0x000fea0003800000 */
[----:B------:R-:W-:Y:S01]  /*11a0*/  ISETP.NE.AND P0, PT, R9, 0x1, PT ;  /* 0x000000010900780c */ /* 0x000fe20003f05270 */
[----:B------:R-:W-:-:S12]  /*11b0*/  IMAD.MOV R3, RZ, RZ, -R172 ;  /* 0x000000ffff037224 */ /* 0x000fd800078e0aac */
[----:B------:R-:W0:Y:S02]  /*11c0*/  @P0 LDC.64 R4, c[0x0][0x9e8] ;  /* 0x00027a00ff040b82 */ /* 0x000e240000000a00 */
[----:B0-----:R-:W-:-:S05]  /*11d0*/  @P0 IMAD.HI.U32 R0, R3, R4, RZ ;  /* 0x0000000403000227 */ /* 0x001fca00078e00ff */
[----:B------:R-:W-:-:S04]  /*11e0*/  @P0 SHF.R.U32.HI R3, RZ, R5, R0 ;  /* 0x00000005ff030219 */ /* 0x000fc80000011600 */
[----:B------:R-:W-:Y:S01]  /*11f0*/  LOP3.LUT R0, RZ, R3, RZ, 0x33, !PT ;  /* 0x00000003ff007212 */ /* 0x000fe200078e33ff */
[----:B------:R-:W-:Y:S06]  /*1200*/  BRA `(.L_x_1087) ;  /* 0x0000000000107947 */ /* 0x000fec0003800000 */
.L_x_1086:
[----:B------:R-:W-:-:S13]  /*1210*/  ISETP.NE.AND P0, PT, R9, 0x1, PT ;  /* 0x000000010900780c */ /* 0x000fda0003f05270 */
[----:B------:R-:W0:Y:S02]  /*1220*/  @P0 LDC.64 R4, c[0x0][0x9e8] ;  /* 0x00027a00ff040b82 */ /* 0x000e240000000a00 */
[----:B0-----:R-:W-:-:S05]  /*1230*/  @P0 IMAD.HI.U32 R4, R0, R4, RZ ;  /* 0x0000000400040227 */ /* 0x001fca00078e00ff */
[----:B------:R-:W-:-:S07]  /*1240*/  @P0 SHF.R.U32.HI R0, RZ, R5, R4 ;  /* 0x00000005ff000219 */ /* 0x000fce0000011604 */
.L_x_1087:
[----:B------:R-:W-:-:S05]  /*1250*/  IMAD R3, R0, R9, R9 ;  /* 0x0000000900037224 */ /* 0x000fca00078e0209 */
[----:B------:R-:W-:-:S07]  /*1260*/  VIMNMX R2, R2, R3, PT ;  /* 0x0000000302027248 */ /* 0x000fce0003fe0100 */
.L_x_1085:
[----:B------:R-:W-:Y:S01]  /*1270*/  VIADD R2, R2, 0x7f ;  /* 0x0000007f02027836 */ /* 0x000fe20000000000 */
[----:B------:R-:W-:Y:S01]  /*1280*/  ULDC UR4, c[0x0][0x9dc] ;  /* 0x0002770000047ab9 */ /* 0x000fe20000000800 */
[C---:B------:R-:W-:Y:S02]  /*1290*/  VIADD R0, R17.reuse, 0x7f ;  /* 0x0000007f11007836 */ /* 0x040fe40000000000 */
[----:B------:R-:W-:Y:S01]  /*12a0*/  IMAD.IADD R4, R17, 0x1, -R18 ;  /* 0x0000000111047824 */ /* 0x000fe200078e0a12 */
[----:B------:R-:W-:Y:S02]  /*12b0*/  SHF.R.S32.HI R5, RZ, 0x1f, R2 ;  /* 0x0000001fff057819 */ /* 0x000fe40000011402 */
[----:B------:R-:W-:Y:S01]  /*12c0*/  SHF.R.S32.HI R3, RZ, 0x1f, R0 ;  /* 0x0000001fff037819 */ /* 0x000fe20000011400 */
[----:B------:R-:W-:Y:S01]  /*12d0*/  IMAD R89, R169, 0x80, R4 ;  /* 0x00000080a9597824 */ /* 0x000fe200078e0204 */
        /* <DEDUP_REMOVED lines=11> */
[----:B------:R-:W0:Y:S02]  /*1390*/  @P0 LDC.64 R4, c[0x0][0x9e8] ;  /* 0x00027a00ff040b82 */ /* 0x000e240000000a00 */
[----:B0-----:R-:W-:-:S05]  /*13a0*/  @P0 IMAD.HI.U32 R0, R3, R4, RZ ;  /* 0x0000000403000227 */ /* 0x001fca00078e00ff */
[----:B------:R-:W-:-:S04]  /*13b0*/  @P0 SHF.R.U32.HI R3, RZ, R5, R0 ;  /* 0x00000005ff030219 */ /* 0x000fc80000011600 */
[----:B------:R-:W-:Y:S01]  /*13c0*/  LOP3.LUT R0, RZ, R3, RZ, 0x33, !PT ;  /* 0x00000003ff007212 */ /* 0x000fe200078e33ff */
[----:B------:R-:W-:Y:S06]  /*13d0*/  BRA `(.L_x_1090) ;  /* 0x0000000000147947 */ /* 0x000fec0003800000 */
.L_x_1089:
[----:B------:R-:W-:Y:S01]  /*13e0*/  ISETP.NE.AND P0, PT, R9, 0x1, PT ;  /* 0x000000010900780c */ /* 0x000fe20003f05270 */
[----:B------:R-:W-:-:S12]  /*13f0*/  IMAD.MOV.U32 R0, RZ, RZ, R89 ;  /* 0x000000ffff007224 */ /* 0x000fd800078e0059 */
[----:B------:R-:W0:Y:S02]  /*1400*/  @P0 LDC.64 R4, c[0x0][0x9e8] ;  /* 0x00027a00ff040b82 */ /* 0x000e240000000a00 */
[----:B0-----:R-:W-:-:S05]  /*1410*/  @P0 IMAD.HI.U32 R4, R89, R4, RZ ;  /* 0x0000000459040227 */ /* 0x001fca00078e00ff */
[----:B------:R-:W-:-:S07]  /*1420*/  @P0 SHF.R.U32.HI R0, RZ, R5, R4 ;  /* 0x00000005ff000219 */ /* 0x000fce0000011604 */
.L_x_1090:
[----:B------:R-:W-:-:S05]  /*1430*/  IMAD R3, R0, R9, RZ ;  /* 0x0000000900037224 */ /* 0x000fca00078e02ff */
[----:B------:R-:W-:-:S07]  /*1440*/  VIMNMX R2, R2, R3, !PT ;  /* 0x0000000302027248 */ /* 0x000fce0007fe0100 */
.L_x_1088:
        /* <DEDUP_REMOVED lines=72> */
.L_x_1092:
[----:B------:R-:W0:Y:S01]  /*18d0*/  LDC.64 R12, c[0x0][0x990] ;  /* 0x00026400ff0c7b82 */ /* 0x000e220000000a00 */
[----:B------:R-:W-:-:S07]  /*18e0*/  ULDC UR4, c[0x0][0x9d8] ;  /* 0x0002760000047ab9 */ /* 0x000fce0000000800 */
[----:B------:R-:W1:Y:S01]  /*18f0*/  LDC.64 R20, c[0x0][0x998] ;  /* 0x00026600ff147b82 */ /* 0x000e620000000a00 */
[----:B0-----:R-:W-:-:S04]  /*1900*/  ISETP.NE.U32.AND P0, PT, R12, RZ, PT ;  /* 0x000000ff0c00720c */ /* 0x001fc80003f05070 */
[----:B------:R-:W-:Y:S02]  /*1910*/  ISETP.NE.AND.EX P0, PT, R13, RZ, PT, P0 ;  /* 0x000000ff0d00720c */ /* 0x000fe40003f05300 */
[----:B-1----:R-:W-:-:S04]  /*1920*/  ISETP.NE.U32.AND P1, PT, R20, RZ, PT ;  /* 0x000000ff1400720c */ /* 0x002fc80003f25070 */
[----:B------:R-:W-:-:S07]  /*1930*/  ISETP.NE.AND.EX P1, PT, R21, RZ, PT, P1 ;  /* 0x000000ff1500720c */ /* 0x000fce0003f25310 */
[----:B------:R-:W0:Y:S01]  /*1940*/  @P0 LDC.64 R8, c[0x0][0x9a8] ;  /* 0x00026a00ff080b82 */ /* 0x000e220000000a00 */
[----:B------:R-:W-:Y:S02]  /*1950*/  @P0 SHF.R.S32.HI R3, RZ, 0x1f, R171 ;  /* 0x0000001fff030819 */ /* 0x000fe400000114ab */
[----:B------:R-:W-:-:S05]  /*1960*/  @P0 SHF.R.S32.HI R7, RZ, 0x1f, R170 ;  /* 0x0000001fff070819 */ /* 0x000fca00000114aa */
[----:B------:R-:W1:Y:S01]  /*1970*/  @P1 LDC.64 R10, c[0x0][0x9b8] ;  /* 0x00026e00ff0a1b82 */ /* 0x000e620000000a00 */
[----:B------:R-:W-:-:S07]  /*1980*/  @P1 SHF.R.S32.HI R5, RZ, 0x1f, R171 ;  /* 0x0000001fff051819 */ /* 0x000fce00000114ab */
[----:B------:R-:W2:Y:S08]  /*1990*/  @P0 LDC.64 R14, c[0x0][0x9b0] ;  /* 0x00026c00ff0e0b82 */ /* 0x000eb00000000a00 */
[----:B------:R-:W3:Y:S01]  /*19a0*/  @P1 LDC.64 R24, c[0x0][0x9c0] ;  /* 0x00027000ff181b82 */ /* 0x000ee20000000a00 */
[-C--:B0-----:R-:W-:Y:S02]  /*19b0*/  @P0 IMAD R0, R3, R8.reuse, RZ ;  /* 0x0000000803000224 */ /* 0x081fe400078e02ff */
[----:B------:R-:W-:-:S04]  /*19c0*/  @P0 IMAD.WIDE.U32 R2, R171, R8, RZ ;  /* 0x00000008ab020225 */ /* 0x000fc800078e00ff */
[----:B------:R-:W-:Y:S02]  /*19d0*/  @P0 IMAD R9, R171, R9, R0 ;  /* 0x00000009ab090224 */ /* 0x000fe400078e0200 */
[-C--:B-1----:R-:W-:Y:S02]  /*19e0*/  @P1 IMAD R4, R5, R10.reuse, RZ ;  /* 0x0000000a05041224 */ /* 0x082fe400078e02ff */
[----:B------:R-:W-:Y:S01]  /*19f0*/  @P0 IMAD.IADD R3, R3, 0x1, R9 ;  /* 0x0000000103030824 */ /* 0x000fe200078e0209 */
[----:B------:R-:W-:Y:S01]  /*1a00*/  @P1 SHF.R.S32.HI R9, RZ, 0x1f, R170 ;  /* 0x0000001fff091819 */ /* 0x000fe200000114aa */
[C---:B------:R-:W-:Y:S02]  /*1a10*/  @P1 IMAD R11, R171.reuse, R11, R4 ;  /* 0x0000000bab0b1224 */ /* 0x040fe400078e0204 */
[----:B------:R-:W-:-:S04]  /*1a20*/  @P1 IMAD.WIDE.U32 R4, R171, R10, RZ ;  /* 0x0000000aab041225 */ /* 0x000fc800078e00ff */
[-C--:B--2---:R-:W-:Y:S02]  /*1a30*/  @P0 IMAD R7, R7, R14.reuse, RZ ;  /* 0x0000000e07070224 */ /* 0x084fe400078e02ff */
[----:B------:R-:W-:Y:S02]  /*1a40*/  @P1 IMAD.IADD R5, R5, 0x1, R11 ;  /* 0x0000000105051824 */ /* 0x000fe400078e020b */
[----:B------:R-:W-:-:S04]  /*1a50*/  @P0 IMAD.WIDE.U32 R2, R170, R14, R2 ;  /* 0x0000000eaa020225 */ /* 0x000fc800078e0002 */
[-C--:B---3--:R-:W-:Y:S02]  /*1a60*/  @P1 IMAD R0, R9, R24.reuse, RZ ;  /* 0x0000001809001224 */ /* 0x088fe400078e02ff */
[C---:B------:R-:W-:Y:S02]  /*1a70*/  @P0 IMAD R9, R170.reuse, R15, R7 ;  /* 0x0000000faa090224 */ /* 0x040fe400078e0207 */
        /* <DEDUP_REMOVED lines=12> */
[----:B------:R-:W-:Y:S01]  /*1b40*/  LEA.HI R2, R176, R176, RZ, 0x1 ;  /* 0x000000b0b0027211 */ /* 0x000fe200078f08ff */
[----:B------:R-:W-:-:S03]  /*1b50*/  IMAD.U32 R6, RZ, RZ, UR37 ;  /* 0x00000025ff067e24 */ /* 0x000fc6000f8e00ff */
[----:B------:R-:W-:Y:S02]  /*1b60*/  LOP3.LUT R7, R2, 0xfffffffe, RZ, 0xc0, !PT ;  /* 0xfffffffe02077812 */ /* 0x000fe400078ec0ff */
[----:B------:R-:W-:-:S03]  /*1b70*/  ISETP.NE.AND P0, PT, R6, 0x3, PT ;  /* 0x000000030600780c */ /* 0x000fc60003f05270 */
[----:B------:R-:W-:-:S05]  /*1b80*/  IMAD.IADD R2, R176, 0x1, -R7 ;  /* 0x00000001b0027824 */ /* 0x000fca00078e0a07 */
[----:B------:R-:W-:-:S04]  /*1b90*/  SHF.L.U32 R2, R2, 0x1f, RZ ;  /* 0x0000001f02027819 */ /* 0x000fc800000006ff */
[----:B------:R-:W0:Y:S01]  /*1ba0*/  SYNCS.PHASECHK.TRANS64.TRYWAIT P1, [UR40+0x22800], R2 ;  /* 0x02280002ff0075a7 */ /* 0x000e220008020168 */
[----:B--2---:R-:W-:-:S04]  /*1bb0*/  FMUL.FTZ R0, R3, R0 ;  /* 0x0000000003007220 */ /* 0x004fc80000410000 */
[----:B------:R-:W-:Y:S01]  /*1bc0*/  FMUL.FTZ R0, R0, UR4 ;  /* 0x0000000400007c20 */ /* 0x000fe20008410000 */
[----:B0-----:R-:W-:Y:S06]  /*1bd0*/  @!P1 BRA `(.L_x_1093) ;  /* 0x0000014c00c49947 */ /* 0x001fec0003800000 */
.L_x_1280:
[----:B------:R-:W-:Y:S05]  /*1be0*/  @!P0 BRA `(.L_x_1094) ;  /* 0x0000000000048947 */ /* 0x000fea0003800000 */
[----:B------:R-:W-:Y:S01]  /*1bf0*/  BPT.TRAP 0x1 ;  /* 0x000000040000795c */ /* 0x000fe20000300000 */
.L_x_1094:
[----:B------:R-:W-:Y:S02]  /*1c00*/  IMAD.U32 R15, RZ, RZ, UR41 ;  /* 0x00000029ff0f7e24 */ /* 0x000fe4000f8e00ff */
[----:B0-----:R-:W-:-:S03]  /*1c10*/  IMAD.U32 R2, RZ, RZ, UR36 ;  /* 0x00000024ff027e24 */ /* 0x001fc6000f8e00ff */
[----:B------:R-:W-:Y:S02]  /*1c20*/  LEA R15, R15, UR40, 0x3 ;  /* 0x000000280f0f7c11 */ /* 0x000fe4000f8e18ff */
[----:B------:R-:W-:-:S04]  /*1c30*/  SHF.L.U32 R2, R2, 0x1f, RZ ;  /* 0x0000001f02027819 */ /* 0x000fc800000006ff */
[----:B------:R0:W1:Y:S01]  /*1c40*/  SYNCS.PHASECHK.TRANS64.TRYWAIT P2, [R15+URZ+0x22830], R2 ;  /* 0x022830020f0075a7 */ /* 0x000062000804017f */
[----:B------:R-:W-:Y:S05]  /*1c50*/  @!P0 BRA `(.L_x_1095) ;  /* 0x0000000000048947 */ /* 0x000fea0003800000 */
[----:B------:R-:W-:Y:S01]  /*1c60*/  BPT.TRAP 0x1 ;  /* 0x000000040000795c */ /* 0x000fe20000300000 */
.L_x_1095:
[----:B------:R-:W2:Y:S02]  /*1c70*/  S2R R3, SR_TID.X ;  /* 0x0000000000037919 */ /* 0x000ea40000002100 */
[----:B--2---:R-:W-:Y:S01]  /*1c80*/  LOP3.LUT P1, RZ, R3, 0x7f, RZ, 0xc0, !PT ;  /* 0x0000007f03ff7812 */ /* 0x004fe2000782c0ff */
[----:B-1----:R-:W-:-:S12]  /*1c90*/  @P2 BRA `(.L_x_1096) ;  /* 0x0000000000082947 */ /* 0x002fd80003800000 */
[----:B------:R-:W1:Y:S02]  /*1ca0*/  SYNCS.PHASECHK.TRANS64.TRYWAIT P2, [R15+URZ+0x22830], R2 ;  /* 0x022830020f0075a7 */ /* 0x000e64000804017f */
[----:B-1----:R-:W-:Y:S05]  /*1cb0*/  @!P2 BRA `(.L_x_1097) ;  /* 0x0000014c00a4a947 */ /* 0x002fea0003800000 */
.L_x_1096:
[----:B------:R-:W-:Y:S05]  /*1cc0*/  WARPSYNC.ALL ;  /* 0x0000000000007948 */ /* 0x000fea0003800000 */
[----:B------:R-:W-:Y:S01]  /*1cd0*/  UIADD3 UR4, UR40, 0x16400, URZ ;  /* 0x0001640028047890 */ /* 0x000fe2000fffe03f */
[----:B------:R-:W-:Y:S01]  /*1ce0*/  WARPGROUP.ARRIVE ;  /* 0x00000000000079c5 */ /* 0x000fe20000000000 */
[----:B------:R-:W-:Y:S01]  /*1cf0*/  ULOP3.LUT UR28, UR43, 0x10000, URZ, 0xfc, !UPT ;  /* 0x000100002b1c7892 */ /* 0x000fe2000f8efc3f */
[----:B------:R-:W2:Y:S01]  /*1d00*/  LDC.64 R10, c[0x0][0x9e0] ;  /* 0x00027800ff0a7b82 */ /* 0x000ea20000000a00 */
[----:B------:R-:W-:Y:S01]  /*1d10*/  USHF.R.U32.HI UR4, URZ, 0x4, UR4 ;  /* 0x000000043f047899 */ /* 0x000fe20008011604 */
[----:B------:R-:W-:Y:S01]  /*1d20*/  IMAD.MOV.U32 R12, RZ, RZ, -0x80 ;  /* 0xffffff80ff0c7424 */ /* 0x000fe200078e00ff */
[----:B------:R-:W-:Y:S01]  /*1d30*/  UMOV UR29, 0x80000020 ;  /* 0x80000020001d7882 */ /* 0x000fe20000000000 */
[----:B------:R-:W-:Y:S01]  /*1d40*/  UMOV UR31, 0x80000020 ;  /* 0x80000020001f7882 */ /* 0x000fe20000000000 */
[----:B------:R-:W-:Y:S01]  /*1d50*/  ULOP3.LUT UR4, UR4, 0x3fff, URZ, 0xc0, !UPT ;  /* 0x00003fff04047892 */ /* 0x000fe2000f8ec03f */
[----:B01----:R-:W-:Y:S01]  /*1d60*/  @!P1 VIADD R2, R15, 0x22840 ;  /* 0x000228400f029836 */ /* 0x003fe20000000000 */
[----:B------:R-:W-:-:S02]  /*1d70*/  UIADD3 UR8, UR28, 0x2, URZ ;  /* 0x000000021c087890 */ /* 0x000fc4000fffe03f */
[----:B------:R-:W-:Y:S01]  /*1d80*/  ULOP3.LUT UR4, UR4, 0x10000, URZ, 0xfc, !UPT ;  /* 0x0001000004047892 */ /* 0x000fe2000f8efc3f */
[----:B------:R-:W-:Y:S01]  /*1d90*/  UMOV UR9, 0x80000020 ;  /* 0x8000002000097882 */ /* 0x000fe20000000000 */
[----:B------:R-:W-:Y:S02]  /*1da0*/  UMOV UR11, 0x80000020 ;  /* 0x80000020000b7882 */ /* 0x000fe40000000000 */
[----:B------:R-:W-:Y:S01]  /*1db0*/  UIMAD UR30, UR41, 0x600, UR4 ;  /* 0x00000600291e78a4 */ /* 0x000fe2000f8e0204 */
[----:B------:R-:W-:Y:S01]  /*1dc0*/  @!P1 PRMT R2, RZ, 0x654, R2 ;  /* 0x00000654ff029816 */ /* 0x000fe20000000002 */
[----:B------:R-:W-:Y:S02]  /*1dd0*/  UIADD3 UR12, UR28, 0x200, URZ ;  /* 0x000002001c0c7890 */ /* 0x000fe4000fffe03f */
[----:B------:R-:W-:Y:S02]  /*1de0*/  UIADD3 UR10, UR30, 0x2, URZ ;  /* 0x000000021e0a7890 */ /* 0x000fe4000fffe03f */
[----:B------:R-:W-:Y:S01]  /*1df0*/  UIADD3 UR14, UR30, 0x200, URZ ;  /* 0x000002001e0e7890 */ /* 0x000fe2000fffe03f */
[----:B------:R-:W-:-:S02]  /*1e00*/  UMOV UR13, 0x80000020 ;  /* 0x80000020000d7882 */ /* 0x000fc40000000000 */
[----:B------:R-:W-:Y:S01]  /*1e10*/  QGMMA.64x128x32.F32.E4M3.E4M3 R24, gdesc[UR28], RZ, !UPT, gsb0 ;  /* 0x01e000001c1879f3 */ /* 0x000fe2000c0008ff */
[----:B------:R-:W-:Y:S01]  /*1e20*/  UMOV UR15, 0x80000020 ;  /* 0x80000020000f7882 */ /* 0x000fe20000000000 */
[----:B------:R-:W-:Y:S01]  /*1e30*/  UIADD3 UR16, UR28, 0x202, URZ ;  /* 0x000002021c107890 */ /* 0x000fe2000fffe03f */
[----:B--2---:R-:W-:Y:S01]  /*1e40*/  ISETP.GE.AND P2, PT, R11, 0x1, PT ;  /* 0x000000010b00780c */ /* 0x004fe20003f46270 */
[----:B------:R-:W-:Y:S01]  /*1e50*/  UIADD3 UR18, UR30, 0x202, URZ ;  /* 0x000002021e127890 */ /* 0x000fe2000fffe03f */
[----:B------:R-:W-:Y:S01]  /*1e60*/  UMOV UR17, 0x80000020 ;  /* 0x8000002000117882 */ /* 0x000fe20000000000 */
[----:B------:R-:W-:Y:S01]  /*1e70*/  UMOV UR19, 0x80000020 ;  /* 0x8000002000137882 */ /* 0x000fe20000000000 */
[----:B------:R-:W-:Y:S02]  /*1e80*/  UIADD3 UR20, UR28, 0x400, URZ ;  /* 0x000004001c147890 */ /* 0x000fe4000fffe03f */
[----:B------:R-:W-:Y:S01]  /*1e90*/  UIADD3 UR22, UR30, 0x400, URZ ;  /* 0x000004001e167890 */ /* 0x000fe2000fffe03f */
[----:B------:R-:W-:Y:S01]  /*1ea0*/  UMOV UR21, 0x80000020 ;  /* 0x8000002000157882 */ /* 0x000fe20000000000 */
[----:B------:R-:W-:Y:S01]  /*1eb0*/  UMOV UR23, 0x80000020 ;  /* 0x8000002000177882 */ /* 0x000fe20000000000 */
[----:B------:R-:W-:-:S02]  /*1ec0*/  UIADD3 UR24, UR28, 0x402, URZ ;  /* 0x000004021c187890 */ /* 0x000fc4000fffe03f */
[----:B------:R-:W-:Y:S01]  /*1ed0*/  UIADD3 UR26, UR30, 0x402, URZ ;  /* 0x000004021e1a7890 */ /* 0x000fe2000fffe03f */
[----:B------:R-:W-:Y:S01]  /*1ee0*/  UMOV UR25, 0x80000020 ;  /* 0x8000002000197882 */ /* 0x000fe20000000000 */
[----:B------:R-:W-:Y:S01]  /*1ef0*/  UMOV UR27, 0x80000020 ;  /* 0x80000020001b7882 */ /* 0x000fe20000000000 */
[----:B------:R-:W-:Y:S02]  /*1f00*/  ULDC UR5, c[0x0][0x9dc] ;  /* 0x0002770000057ab9 */ /* 0x000fe40000000800 */
[----:B------:R-:W-:Y:S01]  /*1f10*/  ULOP3.LUT UR5, URZ, UR5, URZ, 0x33, !UPT ;  /* 0x000000053f057292 */ /* 0x000fe2000f8e333f */
[----:B------:R-:W-:Y:S02]  /*1f20*/  WARPGROUP.DEPBAR.LE gsb0, 0x0 ;  /* 0x00008000000079c5 */ /* 0x000fe40000010000 */
[----:B------:R-:W-:-:S06]  /*1f30*/  WARPGROUP.ARRIVE ;  /* 0x00000000000079c5 */ /* 0x000fcc0000000000 */
        /* <DEDUP_REMOVED lines=16> */
[C---:B------:R-:W-:Y:S01]  /*2040*/  FMUL.FTZ R48, R0.reuse, R48 ;  /* 0x0000003000307220 */ /* 0x040fe20000410000 */
[C---:B------:R-:W-:Y:S01]  /*2050*/  FMUL.FTZ R28, R0.reuse, R28 ;  /* 0x0000001c001c7220 */ /* 0x040fe20000410000 */
[----:B------:R0:W1:Y:S01]  /*2060*/  MUFU.TANH R119, R52 ;  /* 0x0000003400777308 */ /* 0x0000620000002400 */
        /* <DEDUP_REMOVED lines=8> */
[C---:B0-----:R-:W-:Y:S01]  /*20f0*/  FMUL.FTZ R52, R0.reuse, R62 ;  /* 0x0000003e00347220 */ /* 0x041fe20000410000 */
[----:B------:R-:W-:Y:S01]  /*2100*/  FMUL.FTZ R62, R0, R70 ;  /* 0x00000046003e7220 */ /* 0x000fe20000410000 */
[----:B------:R-:W-:-:S02]  /*2110*/  IMAD R70, R91, R12, 0x80 ;  /* 0x000000805b467424 */ /* 0x000fc400078e020c */
[C---:B------:R-:W-:Y:S01]  /*2120*/  FMUL.FTZ R26, R0.reuse, R38 ;  /* 0x00000026001a7220 */ /* 0x040fe20000410000 */
[C---:B------:R-:W-:Y:S01]  /*2130*/  FMUL.FTZ R13, R0.reuse, R24 ;  /* 0x00000018000d7220 */ /* 0x040fe20000410000 */
[C---:B------:R-:W-:Y:S01]  /*2140*/  FMUL.FTZ R20, R0.reuse, R34 ;  /* 0x0000002200147220 */ /* 0x040fe20000410000 */
[C---:B------:R-:W-:Y:S01]  /*2150*/  FMUL.FTZ R30, R0.reuse, R42 ;  /* 0x0000002a001e7220 */ /* 0x040fe20000410000 */
[----:B------:R0:W4:Y:S01]  /*2160*/  MUFU.TANH R121, R48 ;  /* 0x0000003000797308 */ /* 0x0001220000002400 */
[C---:B--2---:R-:W-:Y:S01]  /*2170*/  FMUL.FTZ R32, R0.reuse, R43 ;  /* 0x0000002b00207220 */ /* 0x044fe20000410000 */
[C---:B------:R-:W-:Y:S01]  /*2180*/  FMUL.FTZ R38, R0.reuse, R50 ;  /* 0x0000003200267220 */ /* 0x040fe20000410000 */
[----:B------:R-:W-:Y:S02]  /*2190*/  IMAD.IADD R15, R17, 0x1, R70 ;  /* 0x00000001110f7824 */ /* 0x000fe400078e0246 */
[C---:B------:R-:W-:Y:S01]  /*21a0*/  FMUL.FTZ R9, R0.reuse, R25 ;  /* 0x0000001900097220 */ /* 0x040fe20000410000 */
[C---:B------:R-:W-:Y:S01]  /*21b0*/  FMUL.FTZ R4, R0.reuse, R27 ;  /* 0x0000001b00047220 */ /* 0x040fe20000410000 */
[C---:B------:R-:W-:Y:S01]  /*21c0*/  FMUL.FTZ R29, R0.reuse, R29 ;  /* 0x0000001d001d7220 */ /* 0x040fe20000410000 */
[C---:B------:R-:W-:Y:S01]  /*21d0*/  FMUL.FTZ R8, R0.reuse, R31 ;  /* 0x0000001f00087220 */ /* 0x040fe20000410000 */
[----:B------:R2:W1:Y:S01]  /*21e0*/  MUFU.TANH R133, R28 ;  /* 0x0000001c00857308 */ /* 0x0004620000002400 */
[C---:B0-----:R-:W-:Y:S01]  /*21f0*/  FMUL.FTZ R48, R0.reuse, R58 ;  /* 0x0000003a00307220 */ /* 0x041fe20000410000 */
        /* <DEDUP_REMOVED lines=42> */
[----:B------:R-:W-:Y:S01]  /*24a0*/  FMUL.FTZ R79, R0, R79 ;  /* 0x0000004f004f7220 */ /* 0x000fe20000410000 */
[----:B------:R-:W-:Y:S01]  /*24b0*/  IADD3 R21, -R18, 0x1, R15 ;  /* 0x0000000112157810 */ /* 0x000fe20007ffe10f */
[----:B------:R2:W-:Y:S01]  /*24c0*/  @!P1 SYNCS.ARRIVE.TRANS64.RED.A1T0 RZ, [R2+URZ], RZ ;  /* 0x000000ff02ff99a7 */ /* 0x0005e2000810043f */
[C---:B------:R-:W-:Y:S01]  /*24d0*/  FMUL.FTZ R45, R0.reuse, R45 ;  /* 0x0000002d002d7220 */ /* 0x040fe20000410000 */
[----:B------:R-:W1:Y:S01]  /*24e0*/  MUFU.TANH R13, R13 ;  /* 0x0000000d000d7308 */ /* 0x000e620000002400 */
[----:B0-----:R-:W-:Y:S01]  /*24f0*/  FMUL.FTZ R60, R0, R67 ;  /* 0x00000043003c7220 */ /* 0x001fe20000410000 */
[C---:B------:R-:W-:Y:S01]  /*2500*/  IMAD R21, R16.reuse, -0x2, R21 ;  /* 0xfffffffe10157824 */ /* 0x040fe200078e0215 */
[----:B------:R-:W-:Y:S01]  /*2510*/  LEA R66, R91, 0xffffff80, 0x7 ;  /* 0xffffff805b427811 */ /* 0x000fe200078e38ff */
[----:B------:R-:W-:-:S02]  /*2520*/  IMAD R47, R16, -0x2, R15 ;  /* 0xfffffffe102f7824 */ /* 0x000fc400078e020f */
[----:B--2---:R-:W-:Y:S02]  /*2530*/  IMAD R2, R169, 0x80, R178 ;  /* 0x00000080a9027824 */ /* 0x004fe400078e02b2 */
[----:B------:R-:W0:Y:S01]  /*2540*/  MUFU.TANH R9, R9 ;  /* 0x0000000900097308 */ /* 0x000e220000002400 */
[C---:B------:R-:W-:Y:S02]  /*2550*/  IMAD.IADD R51, R21.reuse, 0x1, R10 ;  /* 0x0000000115337824 */ /* 0x040fe400078e020a */
[----:B------:R-:W-:-:S03]  /*2560*/  VIADD R55, R21, UR5 ;  /* 0x0000000515377c36 */ /* 0x000fc60008000000 */
[----:B------:R-:W-:Y:S02]  /*2570*/  VIADDMNMX R46, R2, R51, R47, PT ;  /* 0x00000033022e7246 */ /* 0x000fe4000380012f */
[----:B------:R-:W2:Y:S08]  /*2580*/  MUFU.TANH R3, R3 ;  /* 0x0000000300037308 */ /* 0x000eb00000002400 */
[----:B------:R-:W0:Y:S08]  /*2590*/  MUFU.TANH R4, R4 ;  /* 0x0000000400047308 */ /* 0x000e300000002400 */
        /* <DEDUP_REMOVED lines=50> */
[----:B------:R5:W0:Y:S02]  /*28c0*/  MUFU.TANH R123, R45 ;  /* 0x0000002d007b7308 */ /* 0x000a240000002400 */
[----:B-----5:R-:W-:Y:S01]  /*28d0*/  IMAD.IADD R45, R55, 0x1, R2 ;  /* 0x00000001372d7824 */ /* 0x020fe200078e0202 */
[----:B-1234-:R-:W-:Y:S06]  /*28e0*/  @!P2 BRA `(.L_x_1098) ;  /* 0x000000000050a947 */ /* 0x01efec0003800000 */
[----:B------:R-:W-:Y:S01]  /*28f0*/  IADD3 R15, -R18, R17, R2 ;  /* 0x00000011120f7210 */ /* 0x000fe20007ffe102 */
[----:B------:R-:W-:Y:S03]  /*2900*/  BSSY B0, `(.L_x_1099) ;  /* 0x000000e000007945 */ /* 0x000fe60003800000 */
        /* <DEDUP_REMOVED lines=9> */
.L_x_1100:
[----:B------:R-:W-:-:S13]  /*29a0*/  ISETP.NE.AND P3, PT, R11, 0x1, PT ;  /* 0x000000010b00780c */ /* 0x000fda0003f65270 */
[----:B------:R-:W1:Y:S02]  /*29b0*/  @P3 LDC.64 R74, c[0x0][0x9e8] ;  /* 0x00027a00ff4a3b82 */ /* 0x000e640000000a00 */
[----:B-1----:R-:W-:-:S05]  /*29c0*/  @P3 IMAD.HI.U32 R54, R15, R74, RZ ;  /* 0x0000004a0f363227 */ /* 0x002fca00078e00ff */
[----:B------:R-:W-:-:S07]  /*29d0*/  @P3 SHF.R.U32.HI R15, RZ, R75, R54 ;  /* 0x0000004bff0f3219 */ /* 0x000fce0000011636 */
.L_x_1101:
[----:B------:R-:W-:Y:S05]  /*29e0*/  BSYNC B0 ;  /* 0x0000000000007941 */ /* 0x000fea0003800000 */
.L_x_1099:
[----:B------:R-:W-:-:S04]  /*29f0*/  IMAD R15, R15, R11, -R66 ;  /* 0x0000000b0f0f7224 */ /* 0x000fc800078e0a42 */
[----:B------:R-:W-:-:S05]  /*2a00*/  IMAD R54, R16, -0x2, R15 ;  /* 0xfffffffe10367824 */ /* 0x000fca00078e020f */
[----:B------:R-:W-:Y:S02]  /*2a10*/  VIMNMX R45, R45, R54, !PT ;  /* 0x000000362d2d7248 */ /* 0x000fe40007fe0100 */
[----:B------:R-:W-:-:S07]  /*2a20*/  VIADDMNMX R46, R54, R11, R46, PT ;  /* 0x0000000b362e7246 */ /* 0x000fce000380012e */
.L_x_1098:
        /* <DEDUP_REMOVED lines=10> */
[----:B0-----:R-:W-:Y:S02]  /*2ad0*/  FSEL R135, R9, -INF , !P5 ;  /* 0xff80000009877808 */ /* 0x001fe40006800000 */
        /* <DEDUP_REMOVED lines=128> */
[----:B------:R-:W-:Y:S02]  /*32e0*/  ISETP.GE.AND P4, PT, R70, 0x72, PT ;  /* 0x000000724600780c */ /* 0x000fe40003f86270 */
[----:B------:R-:W-:Y:S02]  /*32f0*/  IADD3 R54, R55, 0x8, R2 ;  /* 0x0000000837367810 */ /* 0x000fe40007ffe002 */
        /* <DEDUP_REMOVED lines=11> */
[----:B------:R-:W-:Y:S02]  /*33b0*/  FSEL R137, R13, -INF , !P6 ;  /* 0xff8000000d897808 */ /* 0x000fe40007000000 */
[----:B------:R-:W-:-:S04]  /*33c0*/  ISETP.GE.AND P6, PT, R70, 0x7a, PT ;  /* 0x0000007a4600780c */ /* 0x000fc80003fc6270 */
[----:B------:R-:W-:Y:S02]  /*33d0*/  P2R R70, PR, RZ, 0x40 ;  /* 0x00000040ff467803 */ /* 0x000fe40000000000 */
[----:B------:R-:W-:-:S04]  /*33e0*/  ISETP.GT.AND P6, PT, R45, 0x79, !P6 ;  /* 0x000000792d00780c */ /* 0x000fc800077c4270 */
[----:B------:R-:W-:Y:S01]  /*33f0*/  ISETP.LT.OR P6, PT, R46, 0x7a, P6 ;  /* 0x0000007a2e00780c */ /* 0x000fe200037c1670 */
[----:B------:R-:W-:-:S03]  /*3400*/  VIADD R46, R2, 0x8 ;  /* 0x00000008022e7836 */ /* 0x000fc60000000000 */
[----:B------:R-:W-:Y:S02]  /*3410*/  FSEL R13, R85, -INF , !P6 ;  /* 0xff800000550d7808 */ /* 0x000fe40007000000 */
[----:B------:R-:W-:Y:S01]  /*3420*/  VIADDMNMX R46, R46, R51, R47, PT ;  /* 0x000000332e2e7246 */ /* 0x000fe2000380012f */
[----:B------:R-:W-:Y:S06]  /*3430*/  @!P2 BRA `(.L_x_1102) ;  /* 0x000000000054a947 */ /* 0x000fec0003800000 */
[----:B------:R-:W-:Y:S01]  /*3440*/  IADD3 R45, R17, 0x8, R2 ;  /* 0x00000008112d7810 */ /* 0x000fe20007ffe002 */
[----:B------:R-:W-:Y:S04]  /*3450*/  BSSY B0, `(.L_x_1103) ;  /* 0x000000f000007945 */ /* 0x000fe80003800000 */
[----:B------:R-:W-:-:S05]  /*3460*/  IMAD.IADD R45, R45, 0x1, -R18 ;  /* 0x000000012d2d7824 */ /* 0x000fca00078e0a12 */
        /* <DEDUP_REMOVED lines=9> */
.L_x_1104:
[----:B------:R-:W-:-:S13]  /*3500*/  ISETP.NE.AND P6, PT, R11, 0x1, PT ;  /* 0x000000010b00780c */ /* 0x000fda0003fc5270 */
[----:B------:R-:W0:Y:S02]  /*3510*/  @P6 LDC.64 R64, c[0x0][0x9e8] ;  /* 0x00027a00ff406b82 */ /* 0x000e240000000a00 */
[----:B0-----:R-:W-:-:S05]  /*3520*/  @P6 IMAD.HI.U32 R64, R45, R64, RZ ;  /* 0x000000402d406227 */ /* 0x001fca00078e00ff */
[----:B------:R-:W-:-:S07]  /*3530*/  @P6 SHF.R.U32.HI R45, RZ, R65, R64 ;  /* 0x00000041ff2d6219 */ /* 0x000fce0000011640 */
.L_x_1105:
[----:B------:R-:W-:Y:S05]  /*3540*/  BSYNC B0 ;  /* 0x0000000000007941 */ /* 0x000fea0003800000 */
.L_x_1103:
[----:B------:R-:W-:-:S04]  /*3550*/  IMAD R45, R45, R11, -R66 ;  /* 0x0000000b2d2d7224 */ /* 0x000fc800078e0a42 */
[----:B------:R-:W-:-:S05]  /*3560*/  IMAD R45, R16, -0x2, R45 ;  /* 0xfffffffe102d7824 */ /* 0x000fca00078e022d */
[----:B------:R-:W-:Y:S02]  /*3570*/  VIMNMX R54, R54, R45, !PT ;  /* 0x0000002d36367248 */ /* 0x000fe40007fe0100 */
[----:B------:R-:W-:-:S07]  /*3580*/  VIADDMNMX R46, R45, R11, R46, PT ;  /* 0x0000000b2d2e7246 */ /* 0x000fce000380012e */
.L_x_1102:
        /* <DEDUP_REMOVED lines=84> */
[----:B------:R-:W0:Y:S01]  /*3ad0*/  SHFL.BFLY PT, R7, R4, 0x2, 0x1f ;  /* 0x0c401f0004077f89 */ /* 0x000e2200000e0000 */
        /* <DEDUP_REMOVED lines=10> */
[----:B0-----:R-:W-:Y:S02]  /*3b80*/  FMNMX.FTZ R20, R4, R7, !PT ;  /* 0x0000000704147209 */ /* 0x001fe40007810000 */
[----:B------:R-:W-:Y:S02]  /*3b90*/  FSEL R71, R42, -INF , !P3 ;  /* 0xff8000002a477808 */ /* 0x000fe40005800000 */
[----:B------:R-:W-:Y:S01]  /*3ba0*/  ISETP.NE.AND P3, PT, R86, RZ, PT ;  /* 0x000000ff5600720c */ /* 0x000fe20003f65270 */
[----:B------:R-:W0:Y:S03]  /*3bb0*/  SHFL.BFLY PT, R7, R20, 0x1, 0x1f ;  /* 0x0c201f0014077f89 */ /* 0x000e2600000e0000 */
        /* <DEDUP_REMOVED lines=8> */
[----:B0-----:R-:W-:Y:S02]  /*3c40*/  FMNMX.FTZ R7, R20, R7, !PT ;  /* 0x0000000714077209 */ /* 0x001fe40007810000 */
        /* <DEDUP_REMOVED lines=79> */
[----:B0-----:R-:W-:Y:S01]  /*4140*/  FSEL R117, R14, -INF , !P6 ;  /* 0xff8000000e757808 */ /* 0x001fe20007000000 */
        /* <DEDUP_REMOVED lines=10> */
[-CC-:B0-----:R-:W-:Y:S01]  /*41f0*/  FFMA.FTZ R12, R15, R8.reuse, -R36.reuse ;  /* 0x000000080f0c7223 */ /* 0x181fe20000010824 */
        /* <DEDUP_REMOVED lines=11> */
[----:B------:R-:W-:Y:S01]  /*42b0*/  FFMA.FTZ R9, R9, R8, -R36 ;  /* 0x0000000809097223 */ /* 0x000fe20000010824 */
[----:B------:R-:W-:Y:S02]  /*42c0*/  MUFU.EX2 R3, R3 ;  /* 0x0000000300037308 */ /* 0x000fe40000000800 */
[----:B------:R-:W-:-:S04]  /*42d0*/  FMNMX.FTZ R30, R69, R30, !PT ;  /* 0x0000001e451e7209 */ /* 0x000fc80007810000 */
[----:B------:R-:W-:Y:S02]  /*42e0*/  FMNMX.FTZ R30, R71, R30, !PT ;  /* 0x0000001e471e7209 */ /* 0x000fe40007810000 */
[----:B------:R-:W0:Y:S02]  /*42f0*/  MUFU.EX2 R4, R4 ;  /* 0x0000000400047308 */ /* 0x000e240000000800 */
[----:B------:R-:W-:-:S04]  /*4300*/  FMNMX.FTZ R30, R73, R30, !PT ;  /* 0x0000001e491e7209 */ /* 0x000fc80007810000 */
[----:B------:R-:W-:Y:S02]  /*4310*/  FMNMX.FTZ R30, R75, R30, !PT ;  /* 0x0000001e4b1e7209 */ /* 0x000fe40007810000 */
[----:B------:R-:W1:Y:S02]  /*4320*/  MUFU.EX2 R20, R20 ;  /* 0x0000001400147308 */ /* 0x000e640000000800 */
[----:B------:R-:W-:-:S04]  /*4330*/  FMNMX.FTZ R30, R77, R30, !PT ;  /* 0x0000001e4d1e7209 */ /* 0x000fc80007810000 */
[----:B------:R-:W-:Y:S02]  /*4340*/  FMNMX.FTZ R32, R79, R30, !PT ;  /* 0x0000001e4f207209 */ /* 0x000fe40007810000 */
[----:B------:R-:W-:Y:S02]  /*4350*/  MUFU.EX2 R30, R121 ;  /* 0x00000079001e7308 */ /* 0x000fe40000000800 */
[----:B------:R-:W-:-:S04]  /*4360*/  FMNMX.FTZ R32, R81, R32, !PT ;  /* 0x0000002051207209 */ /* 0x000fc80007810000 */
[----:B------:R-:W-:Y:S02]  /*4370*/  FMNMX.FTZ R32, R83, R32, !PT ;  /* 0x0000002053207209 */ /* 0x000fe40007810000 */
[----:B------:R2:W-:Y:S02]  /*4380*/  MUFU.EX2 R121, R6 ;  /* 0x0000000600797308 */ /* 0x0005e40000000800 */
[----:B------:R-:W-:-:S04]  /*4390*/  FMNMX.FTZ R32, R85, R32, !PT ;  /* 0x0000002055207209 */ /* 0x000fc80007810000 */
[----:B------:R-:W-:Y:S02]  /*43a0*/  FMNMX.FTZ R32, R87, R32, !PT ;  /* 0x0000002057207209 */ /* 0x000fe40007810000 */
[----:B------:R-:W3:Y:S02]  /*43b0*/  MUFU.EX2 R103, R103 ;  /* 0x0000006700677308 */ /* 0x000ee40000000800 */
[----:B------:R-:W-:-:S04]  /*43c0*/  FMNMX.FTZ R32, R93, R32, !PT ;  /* 0x000000205d207209 */ /* 0x000fc80007810000 */
[----:B------:R-:W-:Y:S02]  /*43d0*/  FMNMX.FTZ R32, R95, R32, !PT ;  /* 0x000000205f207209 */ /* 0x000fe40007810000 */
[----:B------:R-:W4:Y:S02]  /*43e0*/  MUFU.EX2 R24, R131 ;  /* 0x0000008300187308 */ /* 0x000f240000000800 */
[----:B------:R-:W-:-:S04]  /*43f0*/  FMNMX.FTZ R32, R97, R32, !PT ;  /* 0x0000002061207209 */ /* 0x000fc80007810000 */
[----:B------:R-:W-:Y:S02]  /*4400*/  FMNMX.FTZ R32, R99, R32, !PT ;  /* 0x0000002063207209 */ /* 0x000fe40007810000 */
[----:B------:R-:W5:Y:S02]  /*4410*/  MUFU.EX2 R105, R105 ;  /* 0x0000006900697308 */ /* 0x000f640000000800 */
[----:B------:R-:W-:-:S04]  /*4420*/  FMNMX.FTZ R32, R101, R32, !PT ;  /* 0x0000002065207209 */ /* 0x000fc80007810000 */
[----:B------:R-:W-:Y:S02]  /*4430*/  FMNMX.FTZ R32, R111, R32, !PT ;  /* 0x000000206f207209 */ /* 0x000fe40007810000 */
[----:B------:R-:W5:Y:S02]  /*4440*/  MUFU.EX2 R26, R129 ;  /* 0x00000081001a7308 */ /* 0x000f640000000800 */
[----:B------:R-:W-:-:S04]  /*4450*/  FMNMX.FTZ R32, R5, R32, !PT ;  /* 0x0000002005207209 */ /* 0x000fc80007810000 */
[----:B------:R-:W-:Y:S02]  /*4460*/  FMNMX.FTZ R32, R115, R32, !PT ;  /* 0x0000002073207209 */ /* 0x000fe40007810000 */
[----:B------:R-:W5:Y:S02]  /*4470*/  MUFU.EX2 R107, R107 ;  /* 0x0000006b006b7308 */ /* 0x000f640000000800 */
[----:B------:R-:W-:-:S05]  /*4480*/  FMNMX.FTZ R32, R117, R32, !PT ;  /* 0x0000002075207209 */ /* 0x000fca0007810000 */
[----:B------:R-:W0:Y:S01]  /*4490*/  SHFL.BFLY PT, R41, R32, 0x2, 0x1f ;  /* 0x0c401f0020297f89 */ /* 0x000e2200000e0000 */
[----:B------:R-:W5:Y:S08]  /*44a0*/  MUFU.EX2 R28, R127 ;  /* 0x0000007f001c7308 */ /* 0x000f700000000800 */
[----:B------:R-:W5:Y:S08]  /*44b0*/  MUFU.EX2 R109, R109 ;  /* 0x0000006d006d7308 */ /* 0x000f700000000800 */
[----:B------:R-:W5:Y:S01]  /*44c0*/  MUFU.EX2 R125, R125 ;  /* 0x0000007d007d7308 */ /* 0x000f620000000800 */
[----:B0-----:R-:W-:Y:S01]  /*44d0*/  FMNMX.FTZ R41, R32, R41, !PT ;  /* 0x0000002920297209 */ /* 0x001fe20007810000 */
[----:B------:R-:W-:Y:S01]  /*44e0*/  FFMA.FTZ R32, R13, R8, -R36 ;  /* 0x000000080d207223 */ /* 0x000fe20000010824 */
[----:B------:R-:W-:-:S05]  /*44f0*/  FADD.FTZ R13, R3, R4 ;  /* 0x00000004030d7221 */ /* 0x000fca0000010000 */
[----:B------:R-:W-:Y:S01]  /*4500*/  MUFU.EX2 R38, R123 ;  /* 0x0000007b00267308 */ /* 0x000fe20000000800 */
[----:B--2---:R-:W0:Y:S01]  /*4510*/  SHFL.BFLY PT, R6, R41, 0x1, 0x1f ;  /* 0x0c201f0029067f89 */ /* 0x004e2200000e0000 */
[----:B-1----:R-:W-:-:S04]  /*4520*/  FADD.FTZ R68, R20, R13 ;  /* 0x0000000d14447221 */ /* 0x002fc80000010000 */
[C---:B---3--:R-:W-:Y:S02]  /*4530*/  FADD.FTZ R13, R103.reuse, R68 ;  /* 0x00000044670d7221 */ /* 0x048fe40000010000 */
[----:B------:R-:W-:Y:S01]  /*4540*/  MUFU.EX2 R113, R113 ;  /* 0x0000007100717308 */ /* 0x000fe20000000800 */
[----:B------:R-:W-:Y:S01]  /*4550*/  F2FP.SATFINITE.E4M3.F32.PACK_AB_MERGE_C R103, R103, R20, RZ ;  /* 0x000000146767723e */ /* 0x000fe200048070ff */
[----:B----4-:R-:W-:-:S03]  /*4560*/  FADD.FTZ R72, R24, R13 ;  /* 0x0000000d18487221 */ /* 0x010fc60000010000 */
[----:B------:R-:W-:-:S03]  /*4570*/  F2FP.SATFINITE.E4M3.F32.PACK_AB_MERGE_C R164, R4, R3, R103 ;  /* 0x0000000304a4723e */ /* 0x000fc60004807067 */
[----:B------:R-:W-:Y:S08]  /*4580*/  MUFU.EX2 R119, R119 ;  /* 0x0000007700777308 */ /* 0x000ff00000000800 */
[----:B------:R-:W-:Y:S01]  /*4590*/  MUFU.EX2 R42, R42 ;  /* 0x0000002a002a7308 */ /* 0x000fe20000000800 */
[----:B0-----:R-:W-:-:S04]  /*45a0*/  FMNMX.FTZ R6, R41, R6, !PT ;  /* 0x0000000629067209 */ /* 0x001fc80007810000 */
[C---:B------:R-:W-:Y:S01]  /*45b0*/  FSETP.NEU.FTZ.AND P3, PT, R6.reuse, -INF , PT ;  /* 0xff8000000600780b */ /* 0x040fe20003f7d000 */
[----:B------:R-:W-:-:S02]  /*45c0*/  FFMA.FTZ R15, R6, R8, -8 ;  /* 0xc1000000060f7423 */ /* 0x000fc40000010008 */
[----:B------:R-:W-:Y:S03]  /*45d0*/  MUFU.EX2 R43, R43 ;  /* 0x0000002b002b7308 */ /* 0x000fe60000000800 */
[----:B------:R-:W-:Y:S01]  /*45e0*/  FSEL R36, R15, RZ, P3 ;  /* 0x000000ff0f247208 */ /* 0x000fe20001800000 */
[----:B-----5:R-:W-:-:S04]  /*45f0*/  FADD.FTZ R15, R105, R72 ;  /* 0x00000048690f7221 */ /* 0x020fc80000010000 */
        /* <DEDUP_REMOVED lines=12> */
[----:B------:R-:W-:Y:S01]  /*46c0*/  FADD.FTZ R72, R26, R15 ;  /* 0x0000000f1a487221 */ /* 0x000fe20000010000 */
[----:B------:R-:W-:-:S01]  /*46d0*/  FFMA.FTZ R63, R63, R8, -R36 ;  /* 0x000000083f3f7223 */ /* 0x000fc20000010824 */
[-CC-:B------:R-:W-:Y:S01]  /*46e0*/  FFMA.FTZ R65, R65, R8.reuse, -R36.reuse ;  /* 0x0000000841417223 */ /* 0x180fe20000010824 */
[----:B------:R-:W-:-:S01]  /*46f0*/  FFMA.FTZ R67, R67, R8, -R36 ;  /* 0x0000000843437223 */ /* 0x000fc20000010824 */
[----:B------:R-:W0:Y:S01]  /*4700*/  MUFU.EX2 R45, R45 ;  /* 0x0000002d002d7308 */ /* 0x000e220000000800 */
[----:B------:R-:W-:-:S01]  /*4710*/  FADD.FTZ R15, R107, R72 ;  /* 0x000000486b0f7221 */ /* 0x000fc20000010000 */
[-CC-:B------:R-:W-:Y:S01]  /*4720*/  FFMA.FTZ R69, R69, R8.reuse, -R36.reuse ;  /* 0x0000000845457223 */ /* 0x180fe20000010824 */
[----:B------:R-:W-:-:S01]  /*4730*/  FFMA.FTZ R71, R71, R8, -R36 ;  /* 0x0000000847477223 */ /* 0x000fc20000010824 */
[----:B------:R-:W-:Y:S01]  /*4740*/  F2FP.SATFINITE.E4M3.F32.PACK_AB_MERGE_C R107, R107, R26, RZ ;  /* 0x0000001a6b6b723e */ /* 0x000fe200048070ff */
[----:B------:R-:W-:-:S01]  /*4750*/  FADD.FTZ R74, R28, R15 ;  /* 0x0000000f1c4a7221 */ /* 0x000fc20000010000 */
[-CC-:B------:R-:W-:Y:S01]  /*4760*/  FFMA.FTZ R73, R73, R8.reuse, -R36.reuse ;  /* 0x0000000849497223 */ /* 0x180fe20000010824 */
[----:B------:R-:W-:-:S01]  /*4770*/  FFMA.FTZ R75, R75, R8, -R36 ;  /* 0x000000084b4b7223 */ /* 0x000fc20000010824 */
[----:B------:R-:W1:Y:S01]  /*4780*/  MUFU.EX2 R47, R47 ;  /* 0x0000002f002f7308 */ /* 0x000e620000000800 */
[----:B------:R-:W-:-:S01]  /*4790*/  FADD.FTZ R74, R109, R74 ;  /* 0x0000004a6d4a7221 */ /* 0x000fc20000010000 */
[----:B------:R-:W-:Y:S01]  /*47a0*/  F2FP.SATFINITE.E4M3.F32.PACK_AB_MERGE_C R166, R105, R24, R107 ;  /* 0x0000001869a6723e */ /* 0x000fe2000480706b */
[----:B------:R-:W-:-:S01]  /*47b0*/  FFMA.FTZ R77, R77, R8, -R36 ;  /* 0x000000084d4d7223 */ /* 0x000fc20000010824 */
[----:B------:R-:W-:Y:S01]  /*47c0*/  FFMA.FTZ R79, R79, R8, -R36 ;  /* 0x000000084f4f7223 */ /* 0x000fe20000010824 */
[----:B------:R-:W-:-:S01]  /*47d0*/  FADD.FTZ R15, R125, R74 ;  /* 0x0000004a7d0f7221 */ /* 0x000fc20000010000 */
[-CC-:B------:R-:W-:Y:S01]  /*47e0*/  FFMA.FTZ R81, R81, R8.reuse, -R36.reuse ;  /* 0x0000000851517223 */ /* 0x180fe20000010824 */
[----:B------:R-:W-:-:S01]  /*47f0*/  FFMA.FTZ R83, R83, R8, -R36 ;  /* 0x0000000853537223 */ /* 0x000fc20000010824 */
[----:B------:R-:W2:Y:S01]  /*4800*/  MUFU.EX2 R52, R49 ;  /* 0x0000003100347308 */ /* 0x000ea20000000800 */
[----:B0-----:R-:W-:-:S01]  /*4810*/  FADD.FTZ R70, R34, R45 ;  /* 0x0000002d22467221 */ /* 0x001fc20000010000 */
[----:B------:R-:W-:Y:S01]  /*4820*/  FADD.FTZ R15, R38, R15 ;  /* 0x0000000f260f7221 */ /* 0x000fe20000010000 */
[----:B------:R-:W-:-:S01]  /*4830*/  FFMA.FTZ R85, R85, R8, -R36 ;  /* 0x0000000855557223 */ /* 0x000fc20000010824 */
[-CC-:B------:R-:W-:Y:S01]  /*4840*/  FFMA.FTZ R87, R87, R8.reuse, -R36.reuse ;  /* 0x0000000857577223 */ /* 0x180fe20000010824 */
[----:B------:R-:W-:-:S01]  /*4850*/  FFMA.FTZ R93, R93, R8, -R36 ;  /* 0x000000085d5d7223 */ /* 0x000fc20000010824 */
[----:B------:R-:W-:Y:S01]  /*4860*/  FADD.FTZ R4, R30, R15 ;  /* 0x0000000f1e047221 */ /* 0x000fe20000010000 */
[----:B------:R-:W-:-:S01]  /*4870*/  FFMA.FTZ R95, R95, R8, -R36 ;  /* 0x000000085f5f7223 */ /* 0x000fc20000010824 */
[----:B------:R-:W0:Y:S01]  /*4880*/  MUFU.EX2 R51, R51 ;  /* 0x0000003300337308 */ /* 0x000e220000000800 */
[----:B-1----:R-:W-:-:S01]  /*4890*/  FADD.FTZ R13, R47, R70 ;  /* 0x000000462f0d7221 */ /* 0x002fc20000010000 */
[----:B------:R-:W-:Y:S01]  /*48a0*/  FADD.FTZ R24, R113, R4 ;  /* 0x0000000471187221 */ /* 0x000fe20000010000 */
[----:B------:R-:W-:Y:S01]  /*48b0*/  F2FP.SATFINITE.E4M3.F32.PACK_AB_MERGE_C R125, R38, R125, RZ ;  /* 0x0000007d267d723e */ /* 0x000fe200048070ff */
[-CC-:B------:R-:W-:Y:S01]  /*48c0*/  FFMA.FTZ R97, R97, R8.reuse, -R36.reuse ;  /* 0x0000000861617223 */ /* 0x180fe20000010824 */
[----:B------:R-:W-:-:S01]  /*48d0*/  FFMA.FTZ R99, R99, R8, -R36 ;  /* 0x0000000863637223 */ /* 0x000fc20000010824 */
[----:B------:R-:W-:Y:S01]  /*48e0*/  FFMA.FTZ R101, R101, R8, -R36 ;  /* 0x0000000865657223 */ /* 0x000fe20000010824 */
[----:B------:R-:W-:Y:S01]  /*48f0*/  F2FP.SATFINITE.E4M3.F32.PACK_AB_MERGE_C R160, R109, R28, R125 ;  /* 0x0000001c6da0723e */ /* 0x000fe2000480707d */
[----:B------:R-:W1:Y:S01]  /*4900*/  MUFU.EX2 R54, R53 ;  /* 0x0000003500367308 */ /* 0x000e620000000800 */
[----:B--2---:R-:W-:-:S01]  /*4910*/  FADD.FTZ R70, R52, R13 ;  /* 0x0000000d34467221 */ /* 0x004fc20000010000 */
[-CC-:B------:R-:W-:Y:S01]  /*4920*/  FFMA.FTZ R111, R111, R8.reuse, -R36.reuse ;  /* 0x000000086f6f7223 */ /* 0x180fe20000010824 */
[----:B------:R-:W-:-:S01]  /*4930*/  FFMA.FTZ R5, R5, R8, -R36 ;  /* 0x0000000805057223 */ /* 0x000fc20000010824 */
[-CC-:B------:R-:W-:Y:S01]  /*4940*/  FFMA.FTZ R115, R115, R8.reuse, -R36.reuse ;  /* 0x0000000873737223 */ /* 0x180fe20000010824 */
[----:B------:R-:W-:-:S01]  /*4950*/  FFMA.FTZ R36, R117, R8, -R36 ;  /* 0x0000000875247223 */ /* 0x000fc20000010824 */
[----:B------:R-:W-:-:S02]  /*4960*/  F2FP.SATFINITE.E4M3.F32.PACK_AB_MERGE_C R47, R52, R47, RZ ;  /* 0x0000002f342f723e */ /* 0x000fc400048070ff */
[----:B------:R-:W2:Y:S01]  /*4970*/  MUFU.EX2 R55, R55 ;  /* 0x0000003700377308 */ /* 0x000ea20000000800 */
[----:B0-----:R-:W-:-:S01]  /*4980*/  FADD.FTZ R13, R51, R70 ;  /* 0x00000046330d7221 */ /* 0x001fc20000010000 */
[----:B------:R-:W-:-:S06]  /*4990*/  F2FP.SATFINITE.E4M3.F32.PACK_AB_MERGE_C R165, R45, R34, R47 ;  /* 0x000000222da5723e */ /* 0x000fcc000480702f */
[----:B------:R-:W0:Y:S01]  /*49a0*/  MUFU.EX2 R56, R57 ;  /* 0x0000003900387308 */ /* 0x000e220000000800 */
[----:B-1----:R-:W-:-:S07]  /*49b0*/  FADD.FTZ R72, R54, R13 ;  /* 0x0000000d36487221 */ /* 0x002fce0000010000 */
[----:B------:R-:W1:Y:S01]  /*49c0*/  MUFU.EX2 R59, R59 ;  /* 0x0000003b003b7308 */ /* 0x000e620000000800 */
[----:B--2---:R-:W-:-:S07]  /*49d0*/  FADD.FTZ R13, R55, R72 ;  /* 0x00000048370d7221 */ /* 0x004fce0000010000 */
[----:B------:R-:W2:Y:S01]  /*49e0*/  MUFU.EX2 R58, R61 ;  /* 0x0000003d003a7308 */ /* 0x000ea20000000800 */
[----:B0-----:R-:W-:-:S01]  /*49f0*/  FADD.FTZ R20, R56, R13 ;  /* 0x0000000d38147221 */ /* 0x001fc20000010000 */
[----:B------:R-:W-:-:S04]  /*4a00*/  F2FP.SATFINITE.E4M3.F32.PACK_AB_MERGE_C R55, R56, R55, RZ ;  /* 0x000000373837723e */ /* 0x000fc800048070ff */
[----:B------:R-:W-:Y:S02]  /*4a10*/  F2FP.SATFINITE.E4M3.F32.PACK_AB_MERGE_C R167, R54, R51, R55 ;  /* 0x0000003336a7723e */ /* 0x000fe40004807037 */
[----:B------:R-:W0:Y:S01]  /*4a20*/  MUFU.EX2 R63, R63 ;  /* 0x0000003f003f7308 */ /* 0x000e220000000800 */
[----:B-1----:R-:W-:-:S07]  /*4a30*/  FADD.FTZ R13, R59, R20 ;  /* 0x000000143b0d7221 */ /* 0x002fce0000010000 */
[----:B------:R-:W1:Y:S01]  /*4a40*/  MUFU.EX2 R60, R65 ;  /* 0x00000041003c7308 */ /* 0x000e620000000800 */
[----:B--2---:R-:W-:-:S01]  /*4a50*/  FADD.FTZ R26, R58, R13 ;  /* 0x0000000d3a1a7221 */ /* 0x004fc20000010000 */
[----:B------:R-:W-:Y:S01]  /*4a60*/  FADD.FTZ R13, R119, R24 ;  /* 0x00000018770d7221 */ /* 0x000fe20000010000 */
[----:B------:R-:W-:-:S03]  /*4a70*/  F2FP.SATFINITE.E4M3.F32.PACK_AB_MERGE_C R119, R40, R119, RZ ;  /* 0x000000772877723e */ /* 0x000fc600048070ff */
[----:B------:R-:W-:Y:S01]  /*4a80*/  FADD.FTZ R13, R40, R13 ;  /* 0x0000000d280d7221 */ /* 0x000fe20000010000 */
[----:B------:R-:W-:Y:S01]  /*4a90*/  F2FP.SATFINITE.E4M3.F32.PACK_AB_MERGE_C R162, R113, R30, R119 ;  /* 0x0000001e71a2723e */ /* 0x000fe20004807077 */
[----:B------:R-:W2:Y:S01]  /*4aa0*/  MUFU.EX2 R67, R67 ;  /* 0x0000004300437308 */ /* 0x000ea20000000800 */
[----:B0-----:R-:W-:-:S01]  /*4ab0*/  FADD.FTZ R3, R63, R26 ;  /* 0x0000001a3f037221 */ /* 0x001fc20000010000 */
[----:B------:R-:W-:Y:S01]  /*4ac0*/  FADD.FTZ R26, R42, R13 ;  /* 0x0000000d2a1a7221 */ /* 0x000fe20000010000 */
[----:B------:R-:W-:-:S03]  /*4ad0*/  F2FP.SATFINITE.E4M3.F32.PACK_AB_MERGE_C R13, R44, R43, RZ ;  /* 0x0000002b2c0d723e */ /* 0x000fc600048070ff */
[C---:B------:R-:W-:Y:S01]  /*4ae0*/  FADD.FTZ R26, R121.reuse, R26 ;  /* 0x0000001a791a7221 */ /* 0x040fe20000010000 */
[----:B------:R-:W-:Y:S01]  /*4af0*/  F2FP.SATFINITE.E4M3.F32.PACK_AB_MERGE_C R156, R121, R42, R13 ;  /* 0x0000002a799c723e */ /* 0x000fe2000480700d */
[----:B------:R-:W0:Y:S01]  /*4b00*/  MUFU.EX2 R62, R69 ;  /* 0x00000045003e7308 */ /* 0x000e220000000800 */
[----:B-1----:R-:W-:-:S01]  /*4b10*/  FADD.FTZ R4, R60, R3 ;  /* 0x000000033c047221 */ /* 0x002fc20000010000 */
[----:B------:R-:W-:Y:S01]  /*4b20*/  FADD.FTZ R43, R43, R26 ;  /* 0x0000001a2b2b7221 */ /* 0x000fe20000010000 */
[----:B------:R-:W-:-:S03]  /*4b30*/  F2FP.SATFINITE.E4M3.F32.PACK_AB_MERGE_C R60, R60, R63, RZ ;  /* 0x0000003f3c3c723e */ /* 0x000fc600048070ff */
[----:B------:R-:W-:Y:S01]  /*4b40*/  FADD.FTZ R44, R44, R43 ;  /* 0x0000002b2c2c7221 */ /* 0x000fe20000010000 */
[----:B------:R-:W-:Y:S01]  /*4b50*/  F2FP.SATFINITE.E4M3.F32.PACK_AB_MERGE_C R161, R58, R59, R60 ;  /* 0x0000003b3aa1723e */ /* 0x000fe2000480703c */
        /* <DEDUP_REMOVED lines=8> */
[----:B------:R-:W-:-:S04]  /*4be0*/  F2FP.SATFINITE.E4M3.F32.PACK_AB_MERGE_C R64, R64, R71, RZ ;  /* 0x000000474040723e */ /* 0x000fc800048070ff */
[----:B------:R-:W-:Y:S02]  /*4bf0*/  F2FP.SATFINITE.E4M3.F32.PACK_AB_MERGE_C R163, R62, R67, R64 ;  /* 0x000000433ea3723e */ /* 0x000fe40004807040 */
[----:B------:R-:W2:Y:S01]  /*4c00*/  MUFU.EX2 R79, R79 ;  /* 0x0000004f004f7308 */ /* 0x000ea20000000800 */
[----:B0-----:R-:W-:-:S07]  /*4c10*/  FADD.FTZ R3, R75, R24 ;  /* 0x000000184b037221 */ /* 0x001fce0000010000 */
[----:B------:R-:W0:Y:S01]  /*4c20*/  MUFU.EX2 R48, R35 ;  /* 0x0000002300307308 */ /* 0x000e220000000800 */
[----:B-1----:R-:W-:-:S07]  /*4c30*/  FADD.FTZ R26, R66, R3 ;  /* 0x00000003421a7221 */ /* 0x002fce0000010000 */
[----:B------:R-:W1:Y:S01]  /*4c40*/  MUFU.EX2 R68, R81 ;  /* 0x0000005100447308 */ /* 0x000e620000000800 */
[----:B--2---:R-:W-:-:S07]  /*4c50*/  FADD.FTZ R3, R79, R26 ;  /* 0x0000001a4f037221 */ /* 0x004fce0000010000 */
[----:B------:R-:W-:Y:S01]  /*4c60*/  MUFU.EX2 R33, R33 ;  /* 0x0000002100217308 */ /* 0x000fe20000000800 */
[----:B0-----:R-:W-:-:S07]  /*4c70*/  F2FP.SATFINITE.E4M3.F32.PACK_AB_MERGE_C R13, R48, R37, RZ ;  /* 0x00000025300d723e */ /* 0x001fce00048070ff */
[----:B------:R-:W0:Y:S01]  /*4c80*/  MUFU.EX2 R46, R39 ;  /* 0x00000027002e7308 */ /* 0x000e220000000800 */
[----:B-1----:R-:W-:-:S01]  /*4c90*/  FADD.FTZ R26, R68, R3 ;  /* 0x00000003441a7221 */ /* 0x002fc20000010000 */
[----:B------:R-:W-:-:S04]  /*4ca0*/  F2FP.SATFINITE.E4M3.F32.PACK_AB_MERGE_C R68, R68, R79, RZ ;  /* 0x0000004f4444723e */ /* 0x000fc800048070ff */
[----:B------:R-:W-:Y:S02]  /*4cb0*/  F2FP.SATFINITE.E4M3.F32.PACK_AB_MERGE_C R157, R66, R75, R68 ;  /* 0x0000004b429d723e */ /* 0x000fe40004807044 */
[----:B------:R-:W1:Y:S08]  /*4cc0*/  MUFU.EX2 R83, R83 ;  /* 0x0000005300537308 */ /* 0x000e700000000800 */
[----:B------:R-:W2:Y:S01]  /*4cd0*/  MUFU.EX2 R70, R85 ;  /* 0x0000005500467308 */ /* 0x000ea20000000800 */
[----:B0-----:R-:W-:Y:S01]  /*4ce0*/  F2FP.SATFINITE.E4M3.F32.PACK_AB_MERGE_C R158, R46, R33, R13 ;  /* 0x000000212e9e723e */ /* 0x001fe2000480700d */
[----:B------:R-:W-:-:S04]  /*4cf0*/  FADD.FTZ R33, R33, R44 ;  /* 0x0000002c21217221 */ /* 0x000fc80000010000 */
[----:B------:R-:W-:Y:S02]  /*4d00*/  FADD.FTZ R46, R46, R33 ;  /* 0x000000212e2e7221 */ /* 0x000fe40000010000 */
[----:B------:R-:W0:Y:S01]  /*4d10*/  MUFU.EX2 R87, R87 ;  /* 0x0000005700577308 */ /* 0x000e220000000800 */
[----:B-1----:R-:W-:-:S01]  /*4d20*/  FADD.FTZ R3, R83, R26 ;  /* 0x0000001a53037221 */ /* 0x002fc20000010000 */
[----:B------:R-:W-:-:S04]  /*4d30*/  FADD.FTZ R37, R37, R46 ;  /* 0x0000002e25257221 */ /* 0x000fc80000010000 */
[----:B------:R-:W-:Y:S02]  /*4d40*/  FADD.FTZ R37, R48, R37 ;  /* 0x0000002530257221 */ /* 0x000fe40000010000 */
[----:B------:R-:W-:Y:S01]  /*4d50*/  MUFU.EX2 R27, R27 ;  /* 0x0000001b001b7308 */ /* 0x000fe20000000800 */
[----:B--2---:R-:W-:-:S07]  /*4d60*/  FADD.FTZ R28, R70, R3 ;  /* 0x00000003461c7221 */ /* 0x004fce0000010000 */
[----:B------:R-:W1:Y:S01]  /*4d70*/  MUFU.EX2 R14, R14 ;  /* 0x0000000e000e7308 */ /* 0x000e620000000800 */
[----:B0-----:R-:W-:-:S07]  /*4d80*/  FADD.FTZ R3, R87, R28 ;  /* 0x0000001c57037221 */ /* 0x001fce0000010000 */
[----:B------:R-:W0:Y:S08]  /*4d90*/  MUFU.EX2 R20, R93 ;  /* 0x0000005d00147308 */ /* 0x000e300000000800 */
[----:B------:R-:W-:Y:S01]  /*4da0*/  MUFU.EX2 R50, R31 ;  /* 0x0000001f00327308 */ /* 0x000fe20000000800 */
[----:B-1----:R-:W-:-:S07]  /*4db0*/  F2FP.SATFINITE.E4M3.F32.PACK_AB_MERGE_C R13, R14, R27, RZ ;  /* 0x0000001b0e0d723e */ /* 0x002fce00048070ff */
[----:B------:R-:W1:Y:S01]  /*4dc0*/  MUFU.EX2 R29, R29 ;  /* 0x0000001d001d7308 */ /* 0x000e620000000800 */
[----:B0-----:R-:W-:-:S01]  /*4dd0*/  FADD.FTZ R28, R20, R3 ;  /* 0x00000003141c7221 */ /* 0x001fc20000010000 */
[----:B------:R-:W-:-:S04]  /*4de0*/  F2FP.SATFINITE.E4M3.F32.PACK_AB_MERGE_C R87, R20, R87, RZ ;  /* 0x000000571457723e */ /* 0x000fc800048070ff */
[----:B------:R-:W-:Y:S02]  /*4df0*/  F2FP.SATFINITE.E4M3.F32.PACK_AB_MERGE_C R159, R70, R83, R87 ;  /* 0x00000053469f723e */ /* 0x000fe40004807057 */
[----:B------:R-:W0:Y:S08]  /*4e00*/  MUFU.EX2 R95, R95 ;  /* 0x0000005f005f7308 */ /* 0x000e300000000800 */
[----:B------:R-:W2:Y:S01]  /*4e10*/  MUFU.EX2 R4, R97 ;  /* 0x0000006100047308 */ /* 0x000ea20000000800 */
[----:B-1----:R-:W-:Y:S01]  /*4e20*/  F2FP.SATFINITE.E4M3.F32.PACK_AB_MERGE_C R152, R29, R50, R13 ;  /* 0x000000321d98723e */ /* 0x002fe2000480700d */
[----:B------:R-:W-:-:S04]  /*4e30*/  FADD.FTZ R50, R50, R37 ;  /* 0x0000002532327221 */ /* 0x000fc80000010000 */
[----:B------:R-:W-:Y:S02]  /*4e40*/  FADD.FTZ R50, R29, R50 ;  /* 0x000000321d327221 */ /* 0x000fe40000010000 */
[----:B------:R-:W1:Y:S01]  /*4e50*/  MUFU.EX2 R99, R99 ;  /* 0x0000006300637308 */ /* 0x000e620000000800 */
[----:B0-----:R-:W-:-:S01]  /*4e60*/  FADD.FTZ R3, R95, R28 ;  /* 0x0000001c5f037221 */ /* 0x001fc20000010000 */
[----:B------:R-:W-:-:S04]  /*4e70*/  FADD.FTZ R27, R27, R50 ;  /* 0x000000321b1b7221 */ /* 0x000fc80000010000 */
[----:B------:R-:W-:Y:S02]  /*4e80*/  FADD.FTZ R14, R14, R27 ;  /* 0x0000001b0e0e7221 */ /* 0x000fe40000010000 */
[----:B------:R-:W-:Y:S01]  /*4e90*/  MUFU.EX2 R9, R9 ;  /* 0x0000000900097308 */ /* 0x000fe20000000800 */
[----:B--2---:R-:W-:-:S07]  /*4ea0*/  FADD.FTZ R20, R4, R3 ;  /* 0x0000000304147221 */ /* 0x004fce0000010000 */
[----:B------:R-:W-:Y:S01]  /*4eb0*/  MUFU.EX2 R32, R32 ;  /* 0x0000002000207308 */ /* 0x000fe20000000800 */
[----:B-1----:R-:W-:-:S07]  /*4ec0*/  FADD.FTZ R3, R99, R20 ;  /* 0x0000001463037221 */ /* 0x002fce0000010000 */
[----:B------:R-:W0:Y:S08]  /*4ed0*/  MUFU.EX2 R24, R101 ;  /* 0x0000006500187308 */ /* 0x000e300000000800 */
[----:B------:R-:W-:Y:S08]  /*4ee0*/  MUFU.EX2 R21, R21 ;  /* 0x0000001500157308 */ /* 0x000ff00000000800 */
[----:B------:R-:W-:Y:S01]  /*4ef0*/  MUFU.EX2 R12, R12 ;  /* 0x0000000c000c7308 */ /* 0x000fe20000000800 */
[C---:B0-----:R-:W-:Y:S01]  /*4f00*/  F2FP.SATFINITE.E4M3.F32.PACK_AB_MERGE_C R99, R24.reuse, R99, RZ ;  /* 0x000000631863723e */ /* 0x041fe200048070ff */
[----:B------:R-:W-:-:S03]  /*4f10*/  FADD.FTZ R24, R24, R3 ;  /* 0x0000000318187221 */ /* 0x000fc60000010000 */
[----:B------:R-:W-:-:S03]  /*4f20*/  F2FP.SATFINITE.E4M3.F32.PACK_AB_MERGE_C R153, R4, R95, R99 ;  /* 0x0000005f0499723e */ /* 0x000fc60004807063 */
[----:B------:R-:W0:Y:S08]  /*4f30*/  MUFU.EX2 R111, R111 ;  /* 0x0000006f006f7308 */ /* 0x000e300000000800 */
[----:B------:R1:W2:Y:S08]  /*4f40*/  MUFU.EX2 R26, R5 ;  /* 0x00000005001a7308 */ /* 0x0002b00000000800 */
[----:B------:R-:W3:Y:S01]  /*4f50*/  MUFU.EX2 R115, R115 ;  /* 0x0000007300737308 */ /* 0x000ee20000000800 */
[----:B-1----:R-:W-:Y:S01]  /*4f60*/  F2FP.SATFINITE.E4M3.F32.PACK_AB_MERGE_C R5, R32, R9, RZ ;  /* 0x000000092005723e */ /* 0x002fe200048070ff */
[----:B0-----:R-:W-:-:S03]  /*4f70*/  FADD.FTZ R3, R111, R24 ;  /* 0x000000186f037221 */ /* 0x001fc60000010000 */
[----:B------:R-:W-:Y:S01]  /*4f80*/  F2FP.SATFINITE.E4M3.F32.PACK_AB_MERGE_C R154, R12, R21, R5 ;  /* 0x000000150c9a723e */ /* 0x000fe20004807005 */
[----:B------:R-:W-:-:S02]  /*4f90*/  FADD.FTZ R21, R21, R14 ;  /* 0x0000000e15157221 */ /* 0x000fc40000010000 */
[----:B------:R-:W0:Y:S01]  /*4fa0*/  MUFU.EX2 R36, R36 ;  /* 0x0000002400247308 */ /* 0x000e220000000800 */
[----:B--2---:R-:W-:-:S01]  /*4fb0*/  FADD.FTZ R14, R26, R3 ;  /* 0x000000031a0e7221 */ /* 0x004fc20000010000 */
[----:B------:R-:W-:-:S04]  /*4fc0*/  FADD.FTZ R12, R12, R21 ;  /* 0x000000150c0c7221 */ /* 0x000fc80000010000 */
[----:B------:R-:W-:Y:S01]  /*4fd0*/  FADD.FTZ R9, R9, R12 ;  /* 0x0000000c09097221 */ /* 0x000fe20000010000 */
[----:B---3--:R-:W-:-:S03]  /*4fe0*/  FADD.FTZ R3, R115, R14 ;  /* 0x0000000e73037221 */ /* 0x008fc60000010000 */
[----:B------:R-:W-:Y:S01]  /*4ff0*/  FADD.FTZ R4, R32, R9 ;  /* 0x0000000920047221 */ /* 0x000fe20000010000 */
[C---:B0-----:R-:W-:Y:S01]  /*5000*/  F2FP.SATFINITE.E4M3.F32.PACK_AB_MERGE_C R5, R36.reuse, R115, RZ ;  /* 0x000000732405723e */ /* 0x041fe200048070ff */
        /* <DEDUP_REMOVED lines=14> */
.L_x_1107:
[----:B------:R-:W-:-:S13]  /*50f0*/  ISETP.NE.AND P3, PT, R11, 0x1, PT ;  /* 0x000000010b00780c */ /* 0x000fda0003f65270 */
[----:B------:R-:W0:Y:S02]  /*5100*/  @P3 LDC.64 R12, c[0x0][0x9e8] ;  /* 0x00027a00ff0c3b82 */ /* 0x000e240000000a00 */
[----:B0-----:R-:W-:-:S05]  /*5110*/  @P3 IMAD.HI.U32 R12, R9, R12, RZ ;  /* 0x0000000c090c3227 */ /* 0x001fca00078e00ff */
[----:B------:R-:W-:-:S07]  /*5120*/  @P3 SHF.R.U32.HI R9, RZ, R13, R12 ;  /* 0x0000000dff093219 */ /* 0x000fce000001160c */
.L_x_1108:
[----:B------:R-:W-:-:S05]  /*5130*/  IMAD R9, R9, R11, R11 ;  /* 0x0000000b09097224 */ /* 0x000fca00078e020b */
[----:B------:R-:W-:-:S07]  /*5140*/  VIMNMX R10, R10, R9, PT ;  /* 0x000000090a0a7248 */ /* 0x000fce0003fe0100 */
.L_x_1106:
        /* <DEDUP_REMOVED lines=38> */
[----:B------:R-:W-:Y:S01]  /*53b0*/  IMAD.IADD R15, R17, 0x1, -R18 ;  /* 0x00000001110f7824 */ /* 0x000fe200078e0a12 */
[----:B------:R-:W-:Y:S01]  /*53c0*/  ULDC UR32, c[0x0][0x9e4] ;  /* 0x0002790000207ab9 */ /* 0x000fe20000000800 */
[----:B------:R-:W-:Y:S01]  /*53d0*/  IMAD.MOV.U32 R151, RZ, RZ, RZ ;  /* 0x000000ffff977224 */ /* 0x000fe200078e00ff */
[----:B------:R-:W-:Y:S01]  /*53e0*/  ULDC UR33, c[0x0][0x9e0] ;  /* 0x0002780000217ab9 */ /* 0x000fe20000000800 */
[----:B------:R-:W-:-:S04]  /*53f0*/  IMAD.IADD R13, R2, 0x1, R15 ;  /* 0x00000001020d7824 */ /* 0x000fc800078e020f */
[----:B------:R-:W-:-:S05]  /*5400*/  VIADD R11, R13, 0x8 ;  /* 0x000000080d0b7836 */ /* 0x000fca0000000000 */
[----:B------:R-:W-:-:S07]  /*5410*/  LOP3.LUT R9, RZ, R11, RZ, 0x33, !PT ;  /* 0x0000000bff097212 */ /* 0x000fce00078e33ff */
.L_x_1127:
[----:B------:R-:W-:Y:S01]  /*5420*/  UIADD3 UR6, UR41, 0x1, URZ ;  /* 0x0000000129067890 */ /* 0x000fe2000fffe03f */
[----:B------:R-:W-:-:S03]  /*5430*/  ISETP.NE.AND P4, PT, RZ, UR39, PT ;  /* 0x00000027ff007c0c */ /* 0x000fc6000bf85270 */
[----:B------:R-:W-:-:S04]  /*5440*/  UISETP.NE.AND UP0, UPT, UR6, 0x2, UPT ;  /* 0x000000020600788c */ /* 0x000fc8000bf05270 */
[----:B------:R-:W-:Y:S02]  /*5450*/  USEL UR7, URZ, 0x1, UP0 ;  /* 0x000000013f077887 */ /* 0x000fe40008000000 */
[----:B------:R-:W-:Y:S02]  /*5460*/  USEL UR6, UR6, URZ, UP0 ;  /* 0x0000003f06067287 */ /* 0x000fe40008000000 */
[----:B------:R-:W-:Y:S02]  /*5470*/  ULOP3.LUT UR7, UR36, UR7, URZ, 0x3c, !UPT ;  /* 0x0000000724077292 */ /* 0x000fe4000f8e3c3f */
[----:B------:R-:W-:Y:S10]  /*5480*/  @P4 BRA `(.L_x_1110) ;  /* 0x00000000002c4947 */ /* 0x000ff40003800000 */
[----:B------:R-:W-:Y:S05]  /*5490*/  @!P0 BRA `(.L_x_1111) ;  /* 0x0000000000048947 */ /* 0x000fea0003800000 */
[----:B------:R-:W-:Y:S01]  /*54a0*/  BPT.TRAP 0x1 ;  /* 0x000000040000795c */ /* 0x000fe20000300000 */
.L_x_1111:
[----:B------:R-:W-:Y:S01]  /*54b0*/  ULEA UR10, UR6, UR40, 0x3 ;  /* 0x00000028060a7291 */ /* 0x000fe2000f8e183f */
[----:B------:R-:W-:-:S05]  /*54c0*/  IMAD.U32 R8, RZ, RZ, UR7 ;  /* 0x00000007ff087e24 */ /* 0x000fca000f8e00ff */
[----:B------:R-:W-:-:S04]  /*54d0*/  SHF.L.U32 R8, R8, 0x1f, RZ ;  /* 0x0000001f08087819 */ /* 0x000fc800000006ff */
[----:B------:R0:W1:Y:S01]  /*54e0*/  SYNCS.PHASECHK.TRANS64.TRYWAIT P3, [UR10+0x22830], R8 ;  /* 0x02283008ff0075a7 */ /* 0x000062000806014a */
[----:B------:R-:W-:Y:S05]  /*54f0*/  @!P0 BRA `(.L_x_1112) ;  /* 0x0000000000048947 */ /* 0x000fea0003800000 */
[----:B------:R-:W-:Y:S01]  /*5500*/  BPT.TRAP 0x1 ;  /* 0x000000040000795c */ /* 0x000fe20000300000 */
.L_x_1112:
[----:B-1----:R-:W-:Y:S05]  /*5510*/  @P3 BRA `(.L_x_1110) ;  /* 0x0000000000083947 */ /* 0x002fea0003800000 */
[----:B------:R-:W1:Y:S02]  /*5520*/  SYNCS.PHASECHK.TRANS64.TRYWAIT P3, [UR10+0x22830], R8 ;  /* 0x02283008ff0075a7 */ /* 0x000e64000806014a */
[----:B-1----:R-:W-:Y:S05]  /*5530*/  @!P3 BRA `(.L_x_1113) ;  /* 0x000001140098b947 */ /* 0x002fea0003800000 */
.L_x_1110:
[----:B------:R-:W2:Y:S01]  /*5540*/  S2R R12, SR_TID.X ;  /* 0x00000000000c7919 */ /* 0x000ea20000002100 */
        /* <DEDUP_REMOVED lines=13> */
[----:B01----:R-:W-:-:S05]  /*5620*/  VIADD R8, R12, 0x8 ;  /* 0x000000080c087836 */ /* 0x003fca0000000000 */
        /* <DEDUP_REMOVED lines=19> */
[----:B0-----:R-:W-:Y:S05]  /*5760*/  @P4 BRA `(.L_x_1114) ;  /* 0x00000000002c4947 */ /* 0x001fea0003800000 */
[----:B------:R-:W-:Y:S05]  /*5770*/  @!P0 BRA `(.L_x_1115) ;  /* 0x0000000000048947 */ /* 0x000fea0003800000 */
[----:B------:R-:W-:Y:S01]  /*5780*/  BPT.TRAP 0x1 ;  /* 0x000000040000795c */ /* 0x000fe20000300000 */
.L_x_1115:
[----:B------:R-:W-:Y:S01]  /*5790*/  ULEA UR10, UR41, UR40, 0x3 ;  /* 0x00000028290a7291 */ /* 0x000fe2000f8e183f */
[----:B------:R-:W-:-:S05]  /*57a0*/  IMAD.U32 R8, RZ, RZ, UR36 ;  /* 0x00000024ff087e24 */ /* 0x000fca000f8e00ff */
[----:B------:R-:W-:-:S04]  /*57b0*/  SHF.L.U32 R8, R8, 0x1f, RZ ;  /* 0x0000001f08087819 */ /* 0x000fc800000006ff */
[----:B------:R0:W1:Y:S01]  /*57c0*/  SYNCS.PHASECHK.TRANS64.TRYWAIT P3, [UR10+0x22850], R8 ;  /* 0x02285008ff0075a7 */ /* 0x000062000806014a */
[----:B------:R-:W-:Y:S05]  /*57d0*/  @!P0 BRA `(.L_x_1116) ;  /* 0x0000000000048947 */ /* 0x000fea0003800000 */
[----:B------:R-:W-:Y:S01]  /*57e0*/  BPT.TRAP 0x1 ;  /* 0x000000040000795c */ /* 0x000fe20000300000 */
.L_x_1116:
[----:B-1----:R-:W-:Y:S05]  /*57f0*/  @P3 BRA `(.L_x_1114) ;  /* 0x0000000000083947 */ /* 0x002fea0003800000 */
[----:B------:R-:W1:Y:S02]  /*5800*/  SYNCS.PHASECHK.TRANS64.TRYWAIT P3, [UR10+0x22850], R8 ;  /* 0x02285008ff0075a7 */ /* 0x000e64000806014a */
[----:B-1----:R-:W-:Y:S05]  /*5810*/  @!P3 BRA `(.L_x_1117) ;  /* 0x0000011000f8b947 */ /* 0x002fea0003800000 */
.L_x_1114:
[----:B------:R-:W-:Y:S01]  /*5820*/  UIADD3 UR10, UR40, 0x400, URZ ;  /* 0x00000400280a7890 */ /* 0x000fe2000fffe03f */
[----:B------:R-:W-:Y:S01]  /*5830*/  WARPGROUP.ARRIVE ;  /* 0x00000000000079c5 */ /* 0x000fe20000000000 */
[----:B------:R-:W-:Y:S01]  /*5840*/  UMOV UR11, 0x40000040 ;  /* 0x40000040000b7882 */ /* 0x000fe20000000000 */
[----:B------:R-:W-:Y:S01]  /*5850*/  UMOV UR15, 0x40000040 ;  /* 0x40000040000f7882 */ /* 0x000fe20000000000 */
[----:B------:R-:W-:-:S03]  /*5860*/  USHF.R.U32.HI UR10, URZ, 0x4, UR10 ;  /* 0x000000043f0a7899 */ /* 0x000fc6000801160a */
[----:B------:R-:W2:Y:S01]  /*5870*/  S2R R20, SR_TID.X ;  /* 0x0000000000147919 */ /* 0x000ea20000002100 */
[----:B-1----:R-:W-:Y:S02]  /*5880*/  IMAD.U32 R21, RZ, RZ, UR6 ;  /* 0x00000006ff157e24 */ /* 0x002fe4000f8e00ff */
[C---:B0-----:R-:W-:Y:S01]  /*5890*/  FMUL.FTZ R8, R0.reuse, R24 ;  /* 0x0000001800087220 */ /* 0x041fe20000410000 */
[----:B------:R-:W-:Y:S01]  /*58a0*/  ULOP3.LUT UR10, UR10, 0x3fff, URZ, 0xc0, !UPT ;  /* 0x00003fff0a0a7892 */ /* 0x000fe2000f8ec03f */
[C---:B------:R-:W-:Y:S01]  /*58b0*/  FMUL.FTZ R12, R0.reuse, R26 ;  /* 0x0000001a000c7220 */ /* 0x040fe20000410000 */
[C---:B------:R-:W-:Y:S01]  /*58c0*/  FMUL.FTZ R14, R0.reuse, R27 ;  /* 0x0000001b000e7220 */ /* 0x040fe20000410000 */
[C---:B------:R-:W-:Y:S01]  /*58d0*/  FMUL.FTZ R24, R0.reuse, R30 ;  /* 0x0000001e00187220 */ /* 0x040fe20000410000 */
[----:B------:R-:W-:Y:S01]  /*58e0*/  ULOP3.LUT UR10, UR10, 0x10000, URZ, 0xfc, !UPT ;  /* 0x000100000a0a7892 */ /* 0x000fe2000f8efc3f */
[C---:B------:R-:W-:Y:S01]  /*58f0*/  FMUL.FTZ R169, R0.reuse, R33 ;  /* 0x0000002100a97220 */ /* 0x040fe20000410000 */
[C---:B------:R-:W-:Y:S01]  /*5900*/  FMUL.FTZ R26, R0.reuse, R34 ;  /* 0x00000022001a7220 */ /* 0x040fe20000410000 */
[C---:B------:R-:W-:Y:S01]  /*5910*/  FMUL.FTZ R27, R0.reuse, R35 ;  /* 0x00000023001b7220 */ /* 0x040fe20000410000 */
[----:B------:R-:W-:Y:S01]  /*5920*/  ULEA UR14, UR41, UR10, 0xa ;  /* 0x0000000a290e7291 */ /* 0x000fe2000f8e503f */
[C---:B------:R-:W-:Y:S01]  /*5930*/  FMUL.FTZ R30, R0.reuse, R43 ;  /* 0x0000002b001e7220 */ /* 0x040fe20000410000 */
        /* <DEDUP_REMOVED lines=26> */
[----:B------:R-:W-:Y:S01]  /*5ae0*/  @!P1 LEA R21, R21, UR40, 0x3 ;  /* 0x0000002815159c11 */ /* 0x000fe2000f8e18ff */
[C---:B------:R-:W-:Y:S01]  /*5af0*/  FMUL.FTZ R77, R0.reuse, R77 ;  /* 0x0000004d004d7220 */ /* 0x040fe20000410000 */
[C---:B------:R-:W-:Y:S01]  /*5b00*/  FMUL.FTZ R81, R0.reuse, R81 ;  /* 0x0000005100517220 */ /* 0x040fe20000410000 */
[----:B------:R-:W-:Y:S01]  /*5b10*/  FMUL.FTZ R85, R0, R85 ;  /* 0x0000005500557220 */ /* 0x000fe20000410000 */
[----:B--2---:R-:W-:Y:S01]  /*5b20*/  SHF.R.U32.HI R20, RZ, 0x7, R20 ;  /* 0x00000007ff147819 */ /* 0x004fe20000011614 */
[----:B------:R-:W0:Y:S01]  /*5b30*/  MUFU.TANH R8, R8 ;  /* 0x0000000800087308 */ /* 0x000e220000002400 */
[----:B------:R-:W-:-:S02]  /*5b40*/  @!P1 VIADD R21, R21, 0x22840 ;  /* 0x0002284015159836 */ /* 0x000fc40000000000 */
[----:B------:R-:W-:-:S03]  /*5b50*/  IADD3 R20, -R20, 0xb, RZ ;  /* 0x0000000b14147810 */ /* 0x000fc60007ffe1ff */
[----:B------:R-:W-:Y:S02]  /*5b60*/  @!P1 PRMT R21, RZ, 0x654, R21 ;  /* 0x00000654ff159816 */ /* 0x000fe40000000015 */
[----:B------:R-:W1:Y:S08]  /*5b70*/  MUFU.TANH R12, R12 ;  /* 0x0000000c000c7308 */ /* 0x000e700000002400 */
[----:B------:R-:W2:Y:S08]  /*5b80*/  MUFU.TANH R14, R14 ;  /* 0x0000000e000e7308 */ /* 0x000eb00000002400 */
[----:B------:R-:W3:Y:S08]  /*5b90*/  MUFU.TANH R24, R24 ;  /* 0x0000001800187308 */ /* 0x000ef00000002400 */
[----:B------:R-:W4:Y:S08]  /*5ba0*/  MUFU.TANH R169, R169 ;  /* 0x000000a900a97308 */ /* 0x000f300000002400 */
        /* <DEDUP_REMOVED lines=21> */
[----:B------:R-:W-:Y:S01]  /*5d00*/  UIADD3 UR14, UR14, 0x6, URZ ;  /* 0x000000060e0e7890 */ /* 0x000fe2000fffe03f */
        /* <DEDUP_REMOVED lines=62> */
[----:B------:R-:W-:-:S05]  /*60f0*/  WARPGROUP.ARRIVE ;  /* 0x00000000000079c5 */ /* 0x000fca0000000000 */
[----:B------:R-:W0:Y:S01]  /*6100*/  MUFU.TANH R62, R62 ;  /* 0x0000003e003e7308 */ /* 0x000e220000002400 */
[----:B------:R-:W-:Y:S07]  /*6110*/  QGMMA.64x128x32.F32.E4M3.E4M3 R88, R152, gdesc[UR12], R88, gsb0 ;  /* 0x01e0000c98587df3 */ /* 0x000fee0008000858 */
[----:B------:R-:W0:Y:S08]  /*6120*/  MUFU.TANH R63, R63 ;  /* 0x0000003f003f7308 */ /* 0x000e300000002400 */
[----:B------:R-:W0:Y:S08]  /*6130*/  MUFU.TANH R46, R46 ;  /* 0x0000002e002e7308 */ /* 0x000e300000002400 */
[----:B------:R-:W0:Y:S08]  /*6140*/  MUFU.TANH R47, R47 ;  /* 0x0000002f002f7308 */ /* 0x000e300000002400 */
[----:B------:R-:W0:Y:S08]  /*6150*/  MUFU.TANH R76, R76 ;  /* 0x0000004c004c7308 */ /* 0x000e300000002400 */
[----:B------:R0:W0:Y:S08]  /*6160*/  MUFU.TANH R70, R77 ;  /* 0x0000004d00467308 */ /* 0x0000300000002400 */
        /* <DEDUP_REMOVED lines=9> */
[----:B------:R-:W0:Y:S01]  /*6200*/  MUFU.TANH R53, R53 ;  /* 0x0000003500357308 */ /* 0x000e220000002400 */
[----:B------:R-:W-:-:S02]  /*6210*/  WARPGROUP.DEPBAR.LE gsb0, 0x0 ;  /* 0x00008000000079c5 */ /* 0x000fc40000010000 */
[----:B------:R-:W-:Y:S01]  /*6220*/  IMAD.SHL.U32 R153, R5, 0x80, RZ ;  /* 0x0000008005997824 */ /* 0x000fe200078e00ff */
[----:B------:R0:W-:Y:S06]  /*6230*/  BAR.ARV R20, 0x100 ;  /* 0x000400140000751d */ /* 0x0001ec0000002000 */
[----:B------:R-:W-:Y:S01]  /*6240*/  IADD3 R65, R17, 0x1, -R153 ;  /* 0x0000000111417810 */ /* 0x000fe20007ffe899 */
[----:B------:R0:W-:Y:S04]  /*6250*/  @!P1 SYNCS.ARRIVE.TRANS64.RED.A1T0 RZ, [R21+URZ], RZ ;  /* 0x000000ff15ff99a7 */ /* 0x0001e8000810043f */
[----:B------:R-:W-:-:S04]  /*6260*/  IMAD.IADD R65, R65, 0x1, -R18 ;  /* 0x0000000141417824 */ /* 0x000fc800078e0a12 */
[----:B------:R-:W-:-:S04]  /*6270*/  IMAD R65, R16, -0x2, R65 ;  /* 0xfffffffe10417824 */ /* 0x000fc800078e0241 */
[C---:B------:R-:W-:Y:S02]  /*6280*/  VIADD R87, R65.reuse, UR33 ;  /* 0x0000002141577c36 */ /* 0x040fe40008000000 */
[----:B------:R-:W-:Y:S02]  /*6290*/  VIADD R155, R65, UR5 ;  /* 0x00000005419b7c36 */ /* 0x000fe40008000000 */
[C---:B------:R-:W-:Y:S02]  /*62a0*/  IMAD.IADD R64, R2.reuse, 0x1, R87 ;  /* 0x0000000102407824 */ /* 0x040fe400078e0257 */
[----:B------:R-:W-:Y:S01]  /*62b0*/  IMAD.IADD R66, R2, 0x1, R155 ;  /* 0x0000000102427824 */ /* 0x000fe200078e029b */
[----:B01234-:R-:W-:Y:S06]  /*62c0*/  @!P2 BRA `(.L_x_1118) ;  /* 0x00000000005ca947 */ /* 0x01ffec0003800000 */
[----:B------:R-:W-:Y:S01]  /*62d0*/  ISETP.GT.AND P3, PT, R13, -0x1, PT ;  /* 0xffffffff0d00780c */ /* 0x000fe20003f64270 */
[----:B------:R-:W-:-:S12]  /*62e0*/  BSSY B0, `(.L_x_1119) ;  /* 0x0000011000007945 */ /* 0x000fd80003800000 */
[----:B------:R-:W-:Y:S05]  /*62f0*/  @P3 BRA `(.L_x_1120) ;  /* 0x0000000000243947 */ /* 0x000fea0003800000 */
[----:B------:R-:W-:Y:S02]  /*6300*/  IMAD.U32 R67, RZ, RZ, UR32 ;  /* 0x00000020ff437e24 */ /* 0x000fe4000f8e00ff */
[----:B------:R-:W-:-:S03]  /*6310*/  IMAD.IADD R65, R2, 0x1, R15 ;  /* 0x0000000102417824 */ /* 0x000fc600078e020f */
[----:B------:R-:W-:Y:S02]  /*6320*/  ISETP.NE.AND P3, PT, R67, 0x1, PT ;  /* 0x000000014300780c */ /* 0x000fe40003f65270 */
[----:B------:R-:W-:-:S11]  /*6330*/  LOP3.LUT R65, RZ, R65, RZ, 0x33, !PT ;  /* 0x00000041ff417212 */ /* 0x000fd600078e33ff */
[----:B------:R-:W0:Y:S02]  /*6340*/  @P3 LDC.64 R20, c[0x0][0x9e8] ;  /* 0x00027a00ff143b82 */ /* 0x000e240000000a00 */
[----:B0-----:R-:W-:-:S05]  /*6350*/  @P3 IMAD.HI.U32 R20, R65, R20, RZ ;  /* 0x0000001441143227 */ /* 0x001fca00078e00ff */
[----:B------:R-:W-:-:S04]  /*6360*/  @P3 SHF.R.U32.HI R65, RZ, R21, R20 ;  /* 0x00000015ff413219 */ /* 0x000fc80000011614 */
[----:B------:R-:W-:Y:S01]  /*6370*/  LOP3.LUT R20, RZ, R65, RZ, 0x33, !PT ;  /* 0x00000041ff147212 */ /* 0x000fe200078e33ff */
[----:B------:R-:W-:Y:S06]  /*6380*/  BRA `(.L_x_1121) ;  /* 0x0000000000187947 */ /* 0x000fec0003800000 */
.L_x_1120:
[----:B------:R-:W-:-:S05]  /*6390*/  IMAD.U32 R67, RZ, RZ, UR32 ;  /* 0x00000020ff437e24 */ /* 0x000fca000f8e00ff */
[----:B------:R-:W-:-:S13]  /*63a0*/  ISETP.NE.AND P3, PT, R67, 0x1, PT ;  /* 0x000000014300780c */ /* 0x000fda0003f65270 */
[----:B------:R-:W0:Y:S02]  /*63b0*/  @P3 LDC.64 R20, c[0x0][0x9e8] ;  /* 0x00027a00ff143b82 */ /* 0x000e240000000a00 */
[----:B0-----:R-:W-:-:S04]  /*63c0*/  @P3 IMAD.HI.U32 R68, R13, R20, RZ ;  /* 0x000000140d443227 */ /* 0x001fc800078e00ff */
[----:B------:R-:W-:Y:S01]  /*63d0*/  IMAD.MOV.U32 R20, RZ, RZ, R13 ;  /* 0x000000ffff147224 */ /* 0x000fe200078e000d */
[----:B------:R-:W-:-:S07]  /*63e0*/  @P3 SHF.R.U32.HI R20, RZ, R21, R68 ;  /* 0x00000015ff143219 */ /* 0x000fce0000011644 */
.L_x_1121:
[----:B------:R-:W-:Y:S05]  /*63f0*/  BSYNC B0 ;  /* 0x0000000000007941 */ /* 0x000fea0003800000 */
.L_x_1119:
[----:B------:R-:W-:-:S04]  /*6400*/  IMAD R21, R20, R67, -R153 ;  /* 0x0000004314157224 */ /* 0x000fc800078e0a99 */
[----:B------:R-:W-:-:S05]  /*6410*/  IMAD R21, R16, -0x2, R21 ;  /* 0xfffffffe10157824 */ /* 0x000fca00078e0215 */
[----:B------:R-:W-:Y:S02]  /*6420*/  VIADDMNMX R64, R21, R67, R64, PT ;  /* 0x0000004315407246 */ /* 0x000fe40003800140 */
[----:B------:R-:W-:-:S07]  /*6430*/  VIMNMX R66, R66, R21, !PT ;  /* 0x0000001542427248 */ /* 0x000fce0007fe0100 */
.L_x_1118:
        /* <DEDUP_REMOVED lines=94> */
[--C-:B------:R-:W-:Y:S02]  /*6a20*/  IADD3 R54, R87, 0x8, R2.reuse ;  /* 0x0000000857367810 */ /* 0x100fe40007ffe002 */
[----:B------:R-:W-:Y:S02]  /*6a30*/  IADD3 R56, R155, 0x8, R2 ;  /* 0x000000089b387810 */ /* 0x000fe40007ffe002 */
[----:B------:R-:W-:-:S02]  /*6a40*/  FSEL R63, R72, -INF , !P4 ;  /* 0xff800000483f7808 */ /* 0x000fc40006000000 */
[----:B------:R-:W-:Y:S02]  /*6a50*/  FSEL R59, R84, -INF , !P5 ;  /* 0xff800000543b7808 */ /* 0x000fe40006800000 */
[----:B------:R-:W-:Y:S01]  /*6a60*/  FSEL R55, R74, -INF , !P6 ;  /* 0xff8000004a377808 */ /* 0x000fe20007000000 */
[----:B------:R-:W-:Y:S06]  /*6a70*/  @!P2 BRA `(.L_x_1122) ;  /* 0x000000000058a947 */ /* 0x000fec0003800000 */
[----:B------:R-:W-:Y:S01]  /*6a80*/  ISETP.GT.AND P4, PT, R11, -0x1, PT ;  /* 0xffffffff0b00780c */ /* 0x000fe20003f84270 */
[----:B------:R-:W-:-:S12]  /*6a90*/  BSSY B0, `(.L_x_1123) ;  /* 0x0000010000007945 */ /* 0x000fd80003800000 */
[----:B------:R-:W-:Y:S05]  /*6aa0*/  @P4 BRA `(.L_x_1124) ;  /* 0x0000000000204947 */ /* 0x000fea0003800000 */
[----:B------:R-:W-:Y:S02]  /*6ab0*/  IMAD.U32 R58, RZ, RZ, UR32 ;  /* 0x00000020ff3a7e24 */ /* 0x000fe4000f8e00ff */
[----:B------:R-:W-:-:S03]  /*6ac0*/  IMAD.MOV.U32 R8, RZ, RZ, R9 ;  /* 0x000000ffff087224 */ /* 0x000fc600078e0009 */
[----:B------:R-:W-:-:S13]  /*6ad0*/  ISETP.NE.AND P4, PT, R58, 0x1, PT ;  /* 0x000000013a00780c */ /* 0x000fda0003f85270 */
[----:B------:R-:W0:Y:S02]  /*6ae0*/  @P4 LDC.64 R20, c[0x0][0x9e8] ;  /* 0x00027a00ff144b82 */ /* 0x000e240000000a00 */
[----:B0-----:R-:W-:-:S05]  /*6af0*/  @P4 IMAD.HI.U32 R20, R9, R20, RZ ;  /* 0x0000001409144227 */ /* 0x001fca00078e00ff */
[----:B------:R-:W-:-:S04]  /*6b00*/  @P4 SHF.R.U32.HI R8, RZ, R21, R20 ;  /* 0x00000015ff084219 */ /* 0x000fc80000011614 */
[----:B------:R-:W-:Y:S01]  /*6b10*/  LOP3.LUT R8, RZ, R8, RZ, 0x33, !PT ;  /* 0x00000008ff087212 */ /* 0x000fe200078e33ff */
[----:B------:R-:W-:Y:S06]  /*6b20*/  BRA `(.L_x_1125) ;  /* 0x0000000000187947 */ /* 0x000fec0003800000 */
.L_x_1124:
[----:B------:R-:W-:Y:S02]  /*6b30*/  IMAD.U32 R58, RZ, RZ, UR32 ;  /* 0x00000020ff3a7e24 */ /* 0x000fe4000f8e00ff */
[----:B------:R-:W-:-:S03]  /*6b40*/  IMAD.MOV.U32 R8, RZ, RZ, R11 ;  /* 0x000000ffff087224 */ /* 0x000fc600078e000b */
[----:B------:R-:W-:-:S13]  /*6b50*/  ISETP.NE.AND P4, PT, R58, 0x1, PT ;  /* 0x000000013a00780c */ /* 0x000fda0003f85270 */
[----:B------:R-:W0:Y:S02]  /*6b60*/  @P4 LDC.64 R20, c[0x0][0x9e8] ;  /* 0x00027a00ff144b82 */ /* 0x000e240000000a00 */
[----:B0-----:R-:W-:-:S05]  /*6b70*/  @P4 IMAD.HI.U32 R20, R11, R20, RZ ;  /* 0x000000140b144227 */ /* 0x001fca00078e00ff */
[----:B------:R-:W-:-:S07]  /*6b80*/  @P4 SHF.R.U32.HI R8, RZ, R21, R20 ;  /* 0x00000015ff084219 */ /* 0x000fce0000011614 */
.L_x_1125:
[----:B------:R-:W-:Y:S05]  /*6b90*/  BSYNC B0 ;  /* 0x0000000000007941 */ /* 0x000fea0003800000 */
.L_x_1123:
[----:B------:R-:W-:-:S04]  /*6ba0*/  IMAD R21, R8, R58, -R153 ;  /* 0x0000003a08157224 */ /* 0x000fc800078e0a99 */
[----:B------:R-:W-:-:S05]  /*6bb0*/  IMAD R21, R16, -0x2, R21 ;  /* 0xfffffffe10157824 */ /* 0x000fca00078e0215 */
[----:B------:R-:W-:Y:S02]  /*6bc0*/  VIADDMNMX R54, R21, R58, R54, PT ;  /* 0x0000003a15367246 */ /* 0x000fe40003800136 */
[----:B------:R-:W-:-:S07]  /*6bd0*/  VIMNMX R56, R56, R21, !PT ;  /* 0x0000001538387248 */ /* 0x000fce0007fe0100 */
.L_x_1122:
        /* <DEDUP_REMOVED lines=63> */
[----:B------:R-:W0:Y:S01]  /*6fd0*/  LDC R8, c[0x0][0x988] ;  /* 0x00026200ff087b82 */ /* 0x000e220000000800 */
[----:B------:R-:W-:Y:S02]  /*6fe0*/  FSEL R33, R33, -INF , !P4 ;  /* 0xff80000021217808 */ /* 0x000fe40006000000 */
[----:B------:R-:W1:Y:S01]  /*6ff0*/  SHFL.BFLY PT, R21, R20, 0x2, 0x1f ;  /* 0x0c401f0014157f89 */ /* 0x000e6200000e0000 */
[----:B------:R-:W-:-:S04]  /*7000*/  ISETP.GT.AND P4, PT, R56, 0x29, P3 ;  /* 0x000000293800780c */ /* 0x000fc80001f84270 */
[----:B------:R-:W-:Y:S02]  /*7010*/  ISETP.LT.OR P4, PT, R54, 0x2a, P4 ;  /* 0x0000002a3600780c */ /* 0x000fe40002781670 */
[----:B-1----:R-:W-:-:S05]  /*7020*/  FMNMX.FTZ R58, R20, R21, !PT ;  /* 0x00000015143a7209 */ /* 0x002fca0007810000 */
[----:B------:R-:W1:Y:S02]  /*7030*/  SHFL.BFLY PT, R21, R58, 0x1, 0x1f ;  /* 0x0c201f003a157f89 */ /* 0x000e6400000e0000 */
[----:B-1----:R-:W-:-:S04]  /*7040*/  FMNMX.FTZ R21, R58, R21, !PT ;  /* 0x000000153a157209 */ /* 0x002fc80007810000 */
[C---:B------:R-:W-:Y:S01]  /*7050*/  FSETP.NEU.FTZ.AND P6, PT, R21.reuse, -INF , PT ;  /* 0xff8000001500780b */ /* 0x040fe20003fdd000 */
[----:B0-----:R-:W-:-:S05]  /*7060*/  FFMA.FTZ R26, R21, R8, -8 ;  /* 0xc1000000151a7423 */ /* 0x001fca0000010008 */
[----:B------:R-:W-:-:S05]  /*7070*/  FSEL R26, R26, RZ, P6 ;  /* 0x000000ff1a1a7208 */ /* 0x000fca0003000000 */
[-CC-:B------:R-:W-:Y:S01]  /*7080*/  FFMA.FTZ R14, R207, R8.reuse, -R26.reuse ;  /* 0x00000008cf0e7223 */ /* 0x180fe2000001081a */
[----:B------:R-:W-:Y:S01]  /*7090*/  FSEL R207, R12, -INF , !P5 ;  /* 0xff8000000ccf7808 */ /* 0x000fe20006800000 */
        /* <DEDUP_REMOVED lines=9> */
[----:B------:R0:W-:Y:S01]  /*7130*/  MUFU.EX2 R12, R28 ;  /* 0x0000001c000c7308 */ /* 0x0001e20000000800 */
[----:B------:R-:W-:Y:S01]  /*7140*/  FSEL R195, R32, -INF , !P4 ;  /* 0xff80000020c37808 */ /* 0x000fe20006000000 */
[--C-:B------:R-:W-:Y:S01]  /*7150*/  FFMA.FTZ R32, R193, R8, -R26.reuse ;  /* 0x00000008c1207223 */ /* 0x100fe2000001081a */
[----:B------:R-:W-:Y:S01]  /*7160*/  FMNMX.FTZ R24, R153, R24, !PT ;  /* 0x0000001899187209 */ /* 0x000fe20007810000 */
[-CC-:B------:R-:W-:Y:S01]  /*7170*/  FFMA.FTZ R25, R209, R8.reuse, -R26.reuse ;  /* 0x00000008d1197223 */ /* 0x180fe2000001081a */
[C---:B------:R-:W-:Y:S01]  /*7180*/  ISETP.GT.AND P4, PT, R56.reuse, 0x31, P3 ;  /* 0x000000313800780c */ /* 0x040fe20001f84270 */
[--C-:B------:R-:W-:Y:S01]  /*7190*/  FFMA.FTZ R187, R187, R8, -R26.reuse ;  /* 0x00000008bbbb7223 */ /* 0x100fe2000001081a */
[----:B------:R-:W-:Y:S01]  /*71a0*/  FMNMX.FTZ R24, R155, R24, !PT ;  /* 0x000000189b187209 */ /* 0x000fe20007810000 */
[-CC-:B------:R-:W-:Y:S01]  /*71b0*/  FFMA.FTZ R83, R83, R8.reuse, -R26.reuse ;  /* 0x0000000853537223 */ /* 0x180fe2000001081a */
[----:B------:R-:W-:Y:S01]  /*71c0*/  FSEL R199, R35, -INF , !P5 ;  /* 0xff80000023c77808 */ /* 0x000fe20006800000 */
[--C-:B------:R-:W-:Y:S01]  /*71d0*/  FFMA.FTZ R35, R197, R8, -R26.reuse ;  /* 0x00000008c5237223 */ /* 0x100fe2000001081a */
[----:B------:R-:W-:Y:S01]  /*71e0*/  FMNMX.FTZ R24, R157, R24, !PT ;  /* 0x000000189d187209 */ /* 0x000fe20007810000 */
[-CC-:B------:R-:W-:Y:S01]  /*71f0*/  FFMA.FTZ R77, R77, R8.reuse, -R26.reuse ;  /* 0x000000084d4d7223 */ /* 0x180fe2000001081a */
[----:B------:R-:W-:Y:S01]  /*7200*/  ISETP.GT.AND P5, PT, R56, 0x38, P3 ;  /* 0x000000383800780c */ /* 0x000fe20001fa4270 */
[--C-:B------:R-:W-:Y:S01]  /*7210*/  FFMA.FTZ R61, R61, R8, -R26.reuse ;  /* 0x000000083d3d7223 */ /* 0x100fe2000001081a */
[----:B0-----:R-:W-:Y:S01]  /*7220*/  FMNMX.FTZ R28, R159, R24, !PT ;  /* 0x000000189f1c7209 */ /* 0x001fe20007810000 */
[----:B------:R-:W-:Y:S01]  /*7230*/  FFMA.FTZ R63, R63, R8, -R26 ;  /* 0x000000083f3f7223 */ /* 0x000fe2000001081a */
[----:B------:R-:W-:Y:S01]  /*7240*/  ISETP.LT.OR P4, PT, R54, 0x32, P4 ;  /* 0x000000323600780c */ /* 0x000fe20002781670 */
[----:B------:R-:W-:Y:S01]  /*7250*/  MUFU.EX2 R24, R201 ;  /* 0x000000c900187308 */ /* 0x000fe20000000800 */
[----:B------:R-:W-:-:S02]  /*7260*/  FMNMX.FTZ R28, R163, R28, !PT ;  /* 0x0000001ca31c7209 */ /* 0x000fc40007810000 */
[----:B------:R-:W-:Y:S02]  /*7270*/  ISETP.LT.OR P5, PT, R54, 0x39, P5 ;  /* 0x000000393600780c */ /* 0x000fe40002fa1670 */
[----:B------:R-:W-:Y:S02]  /*7280*/  FMNMX.FTZ R28, R165, R28, !PT ;  /* 0x0000001ca51c7209 */ /* 0x000fe40007810000 */
[----:B------:R-:W-:Y:S01]  /*7290*/  FSEL R203, R34, -INF , !P4 ;  /* 0xff80000022cb7808 */ /* 0x000fe20006000000 */
[----:B------:R-:W-:-:S01]  /*72a0*/  FFMA.FTZ R34, R189, R8, -R26 ;  /* 0x00000008bd227223 */ /* 0x000fc2000001081a */
[----:B------:R-:W-:Y:S01]  /*72b0*/  FMNMX.FTZ R28, R31, R28, !PT ;  /* 0x0000001c1f1c7209 */ /* 0x000fe20007810000 */
[----:B------:R-:W-:Y:S01]  /*72c0*/  MUFU.EX2 R25, R25 ;  /* 0x0000001900197308 */ /* 0x000fe20000000800 */
[----:B------:R-:W-:Y:S02]  /*72d0*/  ISETP.GT.AND P4, PT, R56, 0x39, P3 ;  /* 0x000000393800780c */ /* 0x000fe40001f84270 */
[----:B------:R-:W-:-:S02]  /*72e0*/  FMNMX.FTZ R30, R169, R28, !PT ;  /* 0x0000001ca91e7209 */ /* 0x000fc40007810000 */
[----:B------:R-:W-:Y:S01]  /*72f0*/  FSEL R205, R36, -INF , !P5 ;  /* 0xff80000024cd7808 */ /* 0x000fe20006800000 */
[----:B------:R-:W-:Y:S01]  /*7300*/  FFMA.FTZ R36, R183, R8, -R26 ;  /* 0x00000008b7247223 */ /* 0x000fe2000001081a */
[----:B------:R-:W-:Y:S01]  /*7310*/  FMNMX.FTZ R30, R33, R30, !PT ;  /* 0x0000001e211e7209 */ /* 0x000fe20007810000 */
[----:B------:R0:W-:Y:S01]  /*7320*/  MUFU.EX2 R28, R32 ;  /* 0x00000020001c7308 */ /* 0x0001e20000000800 */
[----:B------:R-:W-:Y:S02]  /*7330*/  ISETP.GT.AND P5, PT, R56, 0x40, P3 ;  /* 0x000000403800780c */ /* 0x000fe40001fa4270 */
[----:B------:R-:W-:Y:S02]  /*7340*/  FMNMX.FTZ R30, R195, R30, !PT ;  /* 0x0000001ec31e7209 */ /* 0x000fe40007810000 */
[C---:B------:R-:W-:Y:S02]  /*7350*/  ISETP.LT.OR P4, PT, R54.reuse, 0x3a, P4 ;  /* 0x0000003a3600780c */ /* 0x040fe40002781670 */
[----:B------:R-:W-:Y:S01]  /*7360*/  FMNMX.FTZ R30, R199, R30, !PT ;  /* 0x0000001ec71e7209 */ /* 0x000fe20007810000 */
[----:B------:R-:W-:Y:S01]  /*7370*/  MUFU.EX2 R14, R14 ;  /* 0x0000000e000e7308 */ /* 0x000fe20000000800 */
[----:B------:R-:W-:-:S02]  /*7380*/  ISETP.LT.OR P5, PT, R54, 0x41, P5 ;  /* 0x000000413600780c */ /* 0x000fc40002fa1670 */
[----:B------:R-:W-:Y:S02]  /*7390*/  FSEL R37, R37, -INF , !P4 ;  /* 0xff80000025257808 */ /* 0x000fe40006000000 */
[----:B------:R-:W-:Y:S02]  /*73a0*/  ISETP.GT.AND P4, PT, R56, 0x41, P3 ;  /* 0x000000413800780c */ /* 0x000fe40001f84270 */
[----:B0-----:R-:W-:Y:S01]  /*73b0*/  FMNMX.FTZ R32, R203, R30, !PT ;  /* 0x0000001ecb207209 */ /* 0x001fe20007810000 */
[----:B------:R-:W-:Y:S01]  /*73c0*/  MUFU.EX2 R20, R20 ;  /* 0x0000001400147308 */ /* 0x000fe20000000800 */
[----:B------:R-:W-:Y:S01]  /*73d0*/  FSEL R197, R38, -INF , !P5 ;  /* 0xff80000026c57808 */ /* 0x000fe20006800000 */
[-CC-:B------:R-:W-:Y:S01]  /*73e0*/  FFMA.FTZ R38, R167, R8.reuse, -R26.reuse ;  /* 0x00000008a7267223 */ /* 0x180fe2000001081a */
[----:B------:R-:W-:Y:S01]  /*73f0*/  ISETP.GT.AND P5, PT, R56, 0x48, P3 ;  /* 0x000000483800780c */ /* 0x000fe20001fa4270 */
[----:B------:R-:W-:Y:S01]  /*7400*/  FFMA.FTZ R167, R185, R8, -R26 ;  /* 0x00000008b9a77223 */ /* 0x000fe2000001081a */
[----:B------:R-:W-:-:S02]  /*7410*/  ISETP.LT.OR P4, PT, R54, 0x42, P4 ;  /* 0x000000423600780c */ /* 0x000fc40002781670 */
[----:B------:R-:W-:Y:S01]  /*7420*/  FMNMX.FTZ R32, R205, R32, !PT ;  /* 0x00000020cd207209 */ /* 0x000fe20007810000 */
[----:B------:R0:W-:Y:S01]  /*7430*/  MUFU.EX2 R30, R34 ;  /* 0x00000022001e7308 */ /* 0x0001e20000000800 */
[----:B------:R-:W-:Y:S02]  /*7440*/  ISETP.LT.OR P5, PT, R54, 0x49, P5 ;  /* 0x000000493600780c */ /* 0x000fe40002fa1670 */
[----:B------:R-:W-:Y:S01]  /*7450*/  FSEL R193, R39, -INF , !P4 ;  /* 0xff80000027c17808 */ /* 0x000fe20006000000 */
[----:B------:R-:W-:-:S01]  /*7460*/  FFMA.FTZ R39, R191, R8, -R26 ;  /* 0x00000008bf277223 */ /* 0x000fc2000001081a */
[----:B------:R-:W-:Y:S02]  /*7470*/  ISETP.GT.AND P4, PT, R56, 0x49, P3 ;  /* 0x000000493800780c */ /* 0x000fe40001f84270 */
[----:B------:R-:W-:Y:S01]  /*7480*/  FMNMX.FTZ R32, R37, R32, !PT ;  /* 0x0000002025207209 */ /* 0x000fe20007810000 */
[----:B------:R-:W-:Y:S01]  /*7490*/  MUFU.EX2 R27, R27 ;  /* 0x0000001b001b7308 */ /* 0x000fe20000000800 */
[----:B------:R-:W-:Y:S01]  /*74a0*/  FSEL R201, R40, -INF , !P5 ;  /* 0xff80000028c97808 */ /* 0x000fe20006800000 */
[----:B------:R-:W-:Y:S01]  /*74b0*/  FFMA.FTZ R40, R85, R8, -R26 ;  /* 0x0000000855287223 */ /* 0x000fe2000001081a */
[----:B------:R-:W-:-:S02]  /*74c0*/  ISETP.GT.AND P5, PT, R56, 0x50, P3 ;  /* 0x000000503800780c */ /* 0x000fc40001fa4270 */
[C---:B------:R-:W-:Y:S02]  /*74d0*/  ISETP.LT.OR P4, PT, R54.reuse, 0x4a, P4 ;  /* 0x0000004a3600780c */ /* 0x040fe40002781670 */
[----:B------:R-:W-:Y:S01]  /*74e0*/  FMNMX.FTZ R32, R197, R32, !PT ;  /* 0x00000020c5207209 */ /* 0x000fe20007810000 */
[----:B------:R-:W-:Y:S01]  /*74f0*/  MUFU.EX2 R29, R29 ;  /* 0x0000001d001d7308 */ /* 0x000fe20000000800 */
[----:B------:R-:W-:Y:S02]  /*7500*/  ISETP.LT.OR P5, PT, R54, 0x51, P5 ;  /* 0x000000513600780c */ /* 0x000fe40002fa1670 */
[----:B------:R-:W-:Y:S02]  /*7510*/  FSEL R41, R41, -INF , !P4 ;  /* 0xff80000029297808 */ /* 0x000fe40006000000 */
[----:B------:R-:W-:Y:S02]  /*7520*/  ISETP.GT.AND P4, PT, R56, 0x51, P3 ;  /* 0x000000513800780c */ /* 0x000fe40001f84270 */
[----:B0-----:R-:W-:Y:S01]  /*7530*/  FMNMX.FTZ R34, R193, R32, !PT ;  /* 0x00000020c1227209 */ /* 0x001fe20007810000 */
[----:B------:R-:W-:Y:S01]  /*7540*/  MUFU.EX2 R35, R35 ;  /* 0x0000002300237308 */ /* 0x000fe20000000800 */
[----:B------:R-:W-:Y:S01]  /*7550*/  FSEL R189, R42, -INF , !P5 ;  /* 0xff8000002abd7808 */ /* 0x000fe20006800000 */
[----:B------:R-:W-:Y:S01]  /*7560*/  FFMA.FTZ R42, R81, R8, -R26 ;  /* 0x00000008512a7223 */ /* 0x000fe2000001081a */
[----:B------:R-:W-:-:S02]  /*7570*/  ISETP.GT.AND P5, PT, R56, 0x58, P3 ;  /* 0x000000583800780c */ /* 0x000fc40001fa4270 */
[C---:B------:R-:W-:Y:S02]  /*7580*/  ISETP.LT.OR P4, PT, R54.reuse, 0x52, P4 ;  /* 0x000000523600780c */ /* 0x040fe40002781670 */
[----:B------:R-:W-:Y:S01]  /*7590*/  FMNMX.FTZ R34, R201, R34, !PT ;  /* 0x00000022c9227209 */ /* 0x000fe20007810000 */
[----:B------:R0:W-:Y:S01]  /*75a0*/  MUFU.EX2 R32, R38 ;  /* 0x0000002600207308 */ /* 0x0001e20000000800 */
[----:B------:R-:W-:Y:S02]  /*75b0*/  ISETP.LT.OR P5, PT, R54, 0x59, P5 ;  /* 0x000000593600780c */ /* 0x000fe40002fa1670 */
[----:B------:R-:W-:Y:S02]  /*75c0*/  FSEL R183, R43, -INF , !P4 ;  /* 0xff8000002bb77808 */ /* 0x000fe40006000000 */
[----:B------:R-:W-:Y:S02]  /*75d0*/  FMNMX.FTZ R34, R41, R34, !PT ;  /* 0x0000002229227209 */ /* 0x000fe40007810000 */
[----:B------:R-:W-:Y:S01]  /*75e0*/  ISETP.GT.AND P4, PT, R56, 0x59, P3 ;  /* 0x000000593800780c */ /* 0x000fe20001f84270 */
[----:B------:R1:W-:Y:S01]  /*75f0*/  MUFU.EX2 R43, R36 ;  /* 0x00000024002b7308 */ /* 0x0003e20000000800 */
[----:B------:R-:W-:Y:S01]  /*7600*/  FSEL R191, R44, -INF , !P5 ;  /* 0xff8000002cbf7808 */ /* 0x000fe20006800000 */
[--C-:B0-----:R-:W-:Y:S01]  /*7610*/  FFMA.FTZ R38, R161, R8, -R26.reuse ;  /* 0x00000008a1267223 */ /* 0x101fe2000001081a */
[----:B------:R-:W-:Y:S01]  /*7620*/  FMNMX.FTZ R34, R189, R34, !PT ;  /* 0x00000022bd227209 */ /* 0x000fe20007810000 */
[----:B------:R-:W-:Y:S01]  /*7630*/  FFMA.FTZ R44, R75, R8, -R26 ;  /* 0x000000084b2c7223 */ /* 0x000fe2000001081a */
[----:B------:R-:W-:-:S02]  /*7640*/  ISETP.GT.AND P5, PT, R56, 0x60, P3 ;  /* 0x000000603800780c */ /* 0x000fc40001fa4270 */
[C---:B------:R-:W-:Y:S01]  /*7650*/  ISETP.LT.OR P4, PT, R54.reuse, 0x5a, P4 ;  /* 0x0000005a3600780c */ /* 0x040fe20002781670 */
[----:B------:R-:W-:Y:S01]  /*7660*/  MUFU.EX2 R39, R39 ;  /* 0x0000002700277308 */ /* 0x000fe20000000800 */
[----:B-1----:R-:W-:Y:S02]  /*7670*/  FMNMX.FTZ R36, R183, R34, !PT ;  /* 0x00000022b7247209 */ /* 0x002fe40007810000 */
[----:B------:R-:W-:Y:S02]  /*7680*/  ISETP.LT.OR P5, PT, R54, 0x61, P5 ;  /* 0x000000613600780c */ /* 0x000fe40002fa1670 */
[----:B------:R-:W-:Y:S02]  /*7690*/  FSEL R45, R45, -INF , !P4 ;  /* 0xff8000002d2d7808 */ /* 0x000fe40006000000 */
[----:B------:R-:W-:Y:S01]  /*76a0*/  ISETP.GT.AND P4, PT, R56, 0x61, P3 ;  /* 0x000000613800780c */ /* 0x000fe20001f84270 */
[----:B------:R0:W-:Y:S01]  /*76b0*/  MUFU.EX2 R34, R38 ;  /* 0x0000002600227308 */ /* 0x0001e20000000800 */
[----:B------:R-:W-:-:S02]  /*76c0*/  FMNMX.FTZ R36, R191, R36, !PT ;  /* 0x00000024bf247209 */ /* 0x000fc40007810000 */
[----:B------:R-:W-:Y:S02]  /*76d0*/  FSEL R185, R46, -INF , !P5 ;  /* 0xff8000002eb97808 */ /* 0x000fe40006800000 */
[----:B------:R-:W-:Y:S02]  /*76e0*/  ISETP.GT.AND P5, PT, R56, 0x68, P3 ;  /* 0x000000683800780c */ /* 0x000fe40001fa4270 */
[C---:B------:R-:W-:Y:S01]  /*76f0*/  ISETP.LT.OR P4, PT, R54.reuse, 0x62, P4 ;  /* 0x000000623600780c */ /* 0x040fe20002781670 */
[----:B------:R-:W-:Y:S01]  /*7700*/  MUFU.EX2 R167, R167 ;  /* 0x000000a700a77308 */ /* 0x000fe20000000800 */
[----:B------:R-:W-:Y:S02]  /*7710*/  FMNMX.FTZ R36, R45, R36, !PT ;  /* 0x000000242d247209 */ /* 0x000fe40007810000 */
[----:B------:R-:W-:Y:S02]  /*7720*/  ISETP.LT.OR P5, PT, R54, 0x69, P5 ;  /* 0x000000693600780c */ /* 0x000fe40002fa1670 */
[----:B------:R-:W-:-:S02]  /*7730*/  FSEL R47, R47, -INF , !P4 ;  /* 0xff8000002f2f7808 */ /* 0x000fc40006000000 */
[----:B------:R-:W-:Y:S01]  /*7740*/  ISETP.GT.AND P4, PT, R56, 0x69, P3 ;  /* 0x000000693800780c */ /* 0x000fe20001f84270 */
[----:B------:R-:W-:Y:S01]  /*7750*/  MUFU.EX2 R187, R187 ;  /* 0x000000bb00bb7308 */ /* 0x000fe20000000800 */
[----:B------:R-:W-:Y:S02]  /*7760*/  FMNMX.FTZ R36, R185, R36, !PT ;  /* 0x00000024b9247209 */ /* 0x000fe40007810000 */
[----:B------:R-:W-:Y:S01]  /*7770*/  FSEL R161, R48, -INF , !P5 ;  /* 0xff80000030a17808 */ /* 0x000fe20006800000 */
[----:B------:R-:W-:-:S01]  /*7780*/  FFMA.FTZ R48, R71, R8, -R26 ;  /* 0x0000000847307223 */ /* 0x000fc2000001081a */
[----:B------:R-:W-:Y:S01]  /*7790*/  ISETP.GT.AND P5, PT, R56, 0x70, P3 ;  /* 0x000000703800780c */ /* 0x000fe20001fa4270 */
[----:B------:R-:W-:-:S01]  /*77a0*/  FFMA.FTZ R71, R79, R8, -R26 ;  /* 0x000000084f477223 */ /* 0x000fc2000001081a */
[----:B------:R-:W-:Y:S01]  /*77b0*/  ISETP.LT.OR P4, PT, R54, 0x6a, P4 ;  /* 0x0000006a3600780c */ /* 0x000fe20002781670 */
[----:B------:R-:W-:Y:S01]  /*77c0*/  MUFU.EX2 R83, R83 ;  /* 0x0000005300537308 */ /* 0x000fe20000000800 */
[----:B0-----:R-:W-:-:S02]  /*77d0*/  FMNMX.FTZ R38, R47, R36, !PT ;  /* 0x000000242f267209 */ /* 0x001fc40007810000 */
[----:B------:R-:W-:Y:S02]  /*77e0*/  ISETP.LT.OR P5, PT, R54, 0x71, P5 ;  /* 0x000000713600780c */ /* 0x000fe40002fa1670 */
[----:B------:R-:W-:Y:S02]  /*77f0*/  FSEL R49, R49, -INF , !P4 ;  /* 0xff80000031317808 */ /* 0x000fe40006000000 */
[----:B------:R-:W-:Y:S01]  /*7800*/  ISETP.GT.AND P4, PT, R56, 0x71, P3 ;  /* 0x000000713800780c */ /* 0x000fe20001f84270 */
[----:B------:R0:W-:Y:S01]  /*7810*/  MUFU.EX2 R36, R40 ;  /* 0x0000002800247308 */ /* 0x0001e20000000800 */
[----:B------:R-:W-:Y:S02]  /*7820*/  FMNMX.FTZ R38, R161, R38, !PT ;  /* 0x00000026a1267209 */ /* 0x000fe40007810000 */
[----:B------:R-:W-:Y:S02]  /*7830*/  FSEL R85, R50, -INF , !P5 ;  /* 0xff80000032557808 */ /* 0x000fe40006800000 */
[----:B------:R-:W-:-:S02]  /*7840*/  ISETP.GT.AND P5, PT, R56, 0x78, P3 ;  /* 0x000000783800780c */ /* 0x000fc40001fa4270 */
[----:B------:R-:W-:Y:S01]  /*7850*/  ISETP.LT.OR P4, PT, R54, 0x72, P4 ;  /* 0x000000723600780c */ /* 0x000fe20002781670 */
[----:B------:R-:W-:Y:S01]  /*7860*/  MUFU.EX2 R77, R77 ;  /* 0x0000004d004d7308 */ /* 0x000fe20000000800 */
[----:B------:R-:W-:Y:S02]  /*7870*/  FMNMX.FTZ R38, R49, R38, !PT ;  /* 0x0000002631267209 */ /* 0x000fe40007810000 */
[----:B------:R-:W-:Y:S01]  /*7880*/  ISETP.GT.AND P3, PT, R56, 0x79, P3 ;  /* 0x000000793800780c */ /* 0x000fe20001f64270 */
[----:B------:R-:W-:-:S01]  /*7890*/  FFMA.FTZ R56, R59, R8, -R26 ;  /* 0x000000083b387223 */ /* 0x000fc2000001081a */
[----:B------:R-:W-:Y:S02]  /*78a0*/  ISETP.LT.OR P5, PT, R54, 0x79, P5 ;  /* 0x000000793600780c */ /* 0x000fe40002fa1670 */
[----:B------:R-:W-:Y:S01]  /*78b0*/  FSEL R51, R51, -INF , !P4 ;  /* 0xff80000033337808 */ /* 0x000fe20006000000 */
[----:B------:R-:W-:Y:S01]  /*78c0*/  MUFU.EX2 R44, R44 ;  /* 0x0000002c002c7308 */ /* 0x000fe20000000800 */
[----:B------:R-:W-:-:S02]  /*78d0*/  FMNMX.FTZ R38, R85, R38, !PT ;  /* 0x0000002655267209 */ /* 0x000fc40007810000 */
[----:B------:R-:W-:Y:S02]  /*78e0*/  ISETP.LT.OR P3, PT, R54, 0x7a, P3 ;  /* 0x0000007a3600780c */ /* 0x000fe40001f61670 */
[----:B------:R-:W-:Y:S02]  /*78f0*/  FSEL R209, R52, -INF , !P5 ;  /* 0xff80000034d17808 */ /* 0x000fe40006800000 */
[----:B0-----:R-:W-:Y:S01]  /*7900*/  FMNMX.FTZ R40, R51, R38, !PT ;  /* 0x0000002633287209 */ /* 0x001fe20007810000 */
[----:B------:R-:W-:Y:S01]  /*7910*/  MUFU.EX2 R71, R71 ;  /* 0x0000004700477308 */ /* 0x000fe20000000800 */
[----:B------:R-:W-:Y:S02]  /*7920*/  FSEL R53, R53, -INF , !P3 ;  /* 0xff80000035357808 */ /* 0x000fe40005800000 */
[----:B------:R-:W-:Y:S02]  /*7930*/  FMNMX.FTZ R40, R209, R40, !PT ;  /* 0x00000028d1287209 */ /* 0x000fe40007810000 */
[----:B------:R-:W-:-:S02]  /*7940*/  FSEL R52, R21, RZ, P6 ;  /* 0x000000ff15347208 */ /* 0x000fc40003000000 */
[----:B------:R-:W-:Y:S01]  /*7950*/  FMNMX.FTZ R46, R53, R40, !PT ;  /* 0x00000028352e7209 */ /* 0x000fe20007810000 */
[----:B------:R-:W-:Y:S01]  /*7960*/  MUFU.EX2 R38, R42 ;  /* 0x0000002a00267308 */ /* 0x000fe20000000800 */
[----:B------:R-:W-:-:S01]  /*7970*/  FFMA.FTZ R40, R67, R8, -R26 ;  /* 0x0000000843287223 */ /* 0x000fc2000001081a */
[----:B------:R-:W-:Y:S01]  /*7980*/  FFMA.FTZ R67, R69, R8, -R26 ;  /* 0x0000000845437223 */ /* 0x000fe2000001081a */
[----:B------:R-:W-:-:S01]  /*7990*/  FADD.FTZ R59, -R52, R7 ;  /* 0x00000007343b7221 */ /* 0x000fc20000010100 */
[----:B------:R-:W0:Y:S01]  /*79a0*/  SHFL.BFLY PT, R81, R46, 0x2, 0x1f ;  /* 0x0c401f002e517f89 */ /* 0x000e2200000e0000 */
[----:B------:R-:W-:-:S01]  /*79b0*/  FFMA.FTZ R69, R73, R8, -R26 ;  /* 0x0000000849457223 */ /* 0x000fc2000001081a */
[-CC-:B------:R-:W-:Y:S01]  /*79c0*/  FFMA.FTZ R7, R55, R8.reuse, -R26.reuse ;  /* 0x0000000837077223 */ /* 0x180fe2000001081a */
[-C--:B------:R-:W-:Y:S01]  /*79d0*/  FMUL.FTZ R52, R59, R8.reuse ;  /* 0x000000083b347220 */ /* 0x080fe20000410000 */
[----:B------:R1:W-:Y:S08]  /*79e0*/  MUFU.EX2 R42, R48 ;  /* 0x00000030002a7308 */ /* 0x0003f00000000800 */
[----:B------:R-:W2:Y:S01]  /*79f0*/  MUFU.EX2 R52, R52 ;  /* 0x0000003400347308 */ /* 0x000ea20000000800 */
[----:B-1----:R-:W-:-:S07]  /*7a00*/  FFMA.FTZ R48, R57, R8, -R26 ;  /* 0x0000000839307223 */ /* 0x002fce000001081a */
[----:B------:R-:W-:Y:S01]  /*7a10*/  MUFU.EX2 R40, R40 ;  /* 0x0000002800287308 */ /* 0x000fe20000000800 */
[----:B0-----:R-:W-:Y:S01]  /*7a20*/  FMNMX.FTZ R81, R46, R81, !PT ;  /* 0x000000512e517209 */ /* 0x001fe20007810000 */
[----:B------:R-:W-:-:S06]  /*7a30*/  FFMA.FTZ R46, R65, R8, -R26 ;  /* 0x00000008412e7223 */ /* 0x000fcc000001081a */
[----:B------:R-:W-:Y:S01]  /*7a40*/  MUFU.EX2 R67, R67 ;  /* 0x0000004300437308 */ /* 0x000fe20000000800 */
[----:B------:R-:W0:Y:S07]  /*7a50*/  SHFL.BFLY PT, R50, R81, 0x1, 0x1f ;  /* 0x0c201f0051327f89 */ /* 0x000e2e00000e0000 */
[----:B------:R-:W-:Y:S08]  /*7a60*/  MUFU.EX2 R69, R69 ;  /* 0x0000004500457308 */ /* 0x000ff00000000800 */
[----:B------:R-:W-:Y:S08]  /*7a70*/  MUFU.EX2 R46, R46 ;  /* 0x0000002e002e7308 */ /* 0x000ff00000000800 */
[----:B------:R-:W-:Y:S01]  /*7a80*/  MUFU.EX2 R61, R61 ;  /* 0x0000003d003d7308 */ /* 0x000fe20000000800 */
[----:B0-----:R-:W-:-:S04]  /*7a90*/  FMNMX.FTZ R57, R81, R50, !PT ;  /* 0x0000003251397209 */ /* 0x001fc80007810000 */
[C---:B------:R-:W-:Y:S01]  /*7aa0*/  FSETP.NEU.FTZ.AND P3, PT, R57.reuse, -INF , PT ;  /* 0xff8000003900780b */ /* 0x040fe20003f7d000 */
[----:B------:R-:W-:-:S02]  /*7ab0*/  FFMA.FTZ R26, R57, R8, -8 ;  /* 0xc1000000391a7423 */ /* 0x000fc40000010008 */
[----:B------:R0:W-:Y:S01]  /*7ac0*/  MUFU.EX2 R50, R56 ;  /* 0x0000003800327308 */ /* 0x0001e20000000800 */
[----:B------:R-:W-:Y:S02]  /*7ad0*/  FSEL R79, R57, RZ, P3 ;  /* 0x000000ff394f7208 */ /* 0x000fe40001800000 */
[----:B------:R-:W-:-:S03]  /*7ae0*/  FSEL R26, R26, RZ, P3 ;  /* 0x000000ff1a1a7208 */ /* 0x000fc60001800000 */
[----:B------:R-:W-:Y:S02]  /*7af0*/  FADD.FTZ R79, -R79, R6 ;  /* 0x000000064f4f7221 */ /* 0x000fe40000010100 */
[----:B------:R-:W-:-:S01]  /*7b00*/  FFMA.FTZ R54, R207, R8, -R26 ;  /* 0x00000008cf367223 */ /* 0x000fc2000001081a */
[-CC-:B------:R-:W-:Y:S01]  /*7b10*/  FFMA.FTZ R55, R87, R8.reuse, -R26.reuse ;  /* 0x0000000857377223 */ /* 0x180fe2000001081a */
[-C--:B------:R-:W-:Y:S01]  /*7b20*/  FMUL.FTZ R79, R79, R8.reuse ;  /* 0x000000084f4f7220 */ /* 0x080fe20000410000 */
[-CC-:B0-----:R-:W-:Y:S01]  /*7b30*/  FFMA.FTZ R56, R153, R8.reuse, -R26.reuse ;  /* 0x0000000899387223 */ /* 0x181fe2000001081a */
[----:B------:R-:W-:-:S01]  /*7b40*/  FFMA.FTZ R59, R155, R8, -R26 ;  /* 0x000000089b3b7223 */ /* 0x000fc2000001081a */
[-CC-:B------:R-:W-:Y:S01]  /*7b50*/  FFMA.FTZ R58, R157, R8.reuse, -R26.reuse ;  /* 0x000000089d3a7223 */ /* 0x180fe2000001081a */
[----:B------:R-:W-:Y:S01]  /*7b60*/  MUFU.EX2 R54, R54 ;  /* 0x0000003600367308 */ /* 0x000fe20000000800 */
[----:B------:R-:W-:-:S01]  /*7b70*/  FFMA.FTZ R65, R159, R8, -R26 ;  /* 0x000000089f417223 */ /* 0x000fc2000001081a */
[----:B--2---:R-:W-:Y:S01]  /*7b80*/  FFMA.FTZ R87, R52, R4, R25 ;  /* 0x0000000434577223 */ /* 0x004fe20000010019 */
[----:B------:R-:W-:-:S01]  /*7b90*/  FFMA.FTZ R60, R163, R8, -R26 ;  /* 0x00000008a33c7223 */ /* 0x000fc2000001081a */
[-CC-:B------:R-:W-:Y:S01]  /*7ba0*/  FFMA.FTZ R73, R165, R8.reuse, -R26.reuse ;  /* 0x00000008a5497223 */ /* 0x180fe2000001081a */
[----:B------:R-:W-:-:S01]  /*7bb0*/  FFMA.FTZ R31, R31, R8, -R26 ;  /* 0x000000081f1f7223 */ /* 0x000fc2000001081a */
[----:B------:R-:W-:Y:S01]  /*7bc0*/  FADD.FTZ R87, R14, R87 ;  /* 0x000000570e577221 */ /* 0x000fe20000010000 */
        /* <DEDUP_REMOVED lines=18> */
[----:B0-----:R-:W-:-:S01]  /*7cf0*/  FFMA.FTZ R4, R79, R3, R54 ;  /* 0x000000034f047223 */ /* 0x001fc20000010036 */
[-CC-:B------:R-:W-:Y:S01]  /*7d00*/  FFMA.FTZ R51, R51, R8.reuse, -R26.reuse ;  /* 0x0000000833337223 */ /* 0x180fe2000001081a */
[----:B------:R-:W-:-:S05]  /*7d10*/  FFMA.FTZ R209, R209, R8, -R26 ;  /* 0x00000008d1d17223 */ /* 0x000fca000001081a */
[----:B------:R-:W0:Y:S01]  /*7d20*/  MUFU.EX2 R59, R59 ;  /* 0x0000003b003b7308 */ /* 0x000e220000000800 */
[----:B-1----:R-:W-:-:S01]  /*7d30*/  FADD.FTZ R3, R55, R4 ;  /* 0x0000000437037221 */ /* 0x002fc20000010000 */
[----:B------:R-:W-:-:S06]  /*7d40*/  FADD.FTZ R4, R20, R87 ;  /* 0x0000005714047221 */ /* 0x000fcc0000010000 */
[----:B------:R-:W1:Y:S01]  /*7d50*/  MUFU.EX2 R58, R58 ;  /* 0x0000003a003a7308 */ /* 0x000e620000000800 */
[----:B--2---:R-:W-:-:S01]  /*7d60*/  FADD.FTZ R72, R56, R3 ;  /* 0x0000000338487221 */ /* 0x004fc20000010000 */
[----:B------:R-:W-:-:S04]  /*7d70*/  FADD.FTZ R3, R27, R4 ;  /* 0x000000041b037221 */ /* 0x000fc80000010000 */
[----:B------:R-:W-:Y:S02]  /*7d80*/  FADD.FTZ R4, R12, R3 ;  /* 0x000000030c047221 */ /* 0x000fe40000010000 */
[----:B------:R-:W2:Y:S01]  /*7d90*/  MUFU.EX2 R65, R65 ;  /* 0x0000004100417308 */ /* 0x000ea20000000800 */
[----:B0-----:R-:W-:-:S01]  /*7da0*/  FADD.FTZ R87, R59, R72 ;  /* 0x000000483b577221 */ /* 0x001fc20000010000 */
[----:B------:R-:W-:Y:S01]  /*7db0*/  FADD.FTZ R3, R29, R4 ;  /* 0x000000041d037221 */ /* 0x000fe20000010000 */
[----:B------:R-:W-:-:S03]  /*7dc0*/  FFMA.FTZ R72, R189, R8, -R26 ;  /* 0x00000008bd487223 */ /* 0x000fc6000001081a */
[----:B------:R-:W-:Y:S02]  /*7dd0*/  FADD.FTZ R4, R24, R3 ;  /* 0x0000000318047221 */ /* 0x000fe40000010000 */
[----:B------:R-:W0:Y:S01]  /*7de0*/  MUFU.EX2 R60, R60 ;  /* 0x0000003c003c7308 */ /* 0x000e220000000800 */
[----:B-1----:R-:W-:-:S01]  /*7df0*/  FADD.FTZ R74, R58, R87 ;  /* 0x000000573a4a7221 */ /* 0x002fc20000010000 */
[----:B------:R-:W-:Y:S01]  /*7e00*/  FADD.FTZ R3, R35, R4 ;  /* 0x0000000423037221 */ /* 0x000fe20000010000 */
[----:B------:R-:W-:-:S03]  /*7e10*/  FFMA.FTZ R87, R183, R8, -R26 ;  /* 0x00000008b7577223 */ /* 0x000fc6000001081a */
[----:B------:R-:W-:Y:S02]  /*7e20*/  FADD.FTZ R4, R28, R3 ;  /* 0x000000031c047221 */ /* 0x000fe40000010000 */
[----:B------:R-:W1:Y:S01]  /*7e30*/  MUFU.EX2 R73, R73 ;  /* 0x0000004900497308 */ /* 0x000e620000000800 */
[----:B--2---:R-:W-:-:S07]  /*7e40*/  FADD.FTZ R153, R65, R74 ;  /* 0x0000004a41997221 */ /* 0x004fce0000010000 */
[----:B------:R-:W2:Y:S01]  /*7e50*/  MUFU.EX2 R31, R31 ;  /* 0x0000001f001f7308 */ /* 0x000ea20000000800 */
[----:B0-----:R-:W-:-:S01]  /*7e60*/  FADD.FTZ R74, R60, R153 ;  /* 0x000000993c4a7221 */ /* 0x001fc20000010000 */
[----:B------:R-:W-:-:S06]  /*7e70*/  FADD.FTZ R153, R39, R4 ;  /* 0x0000000427997221 */ /* 0x000fcc0000010000 */
[----:B------:R-:W0:Y:S01]  /*7e80*/  MUFU.EX2 R62, R62 ;  /* 0x0000003e003e7308 */ /* 0x000e220000000800 */
[----:B-1----:R-:W-:-:S07]  /*7e90*/  FADD.FTZ R74, R73, R74 ;  /* 0x0000004a494a7221 */ /* 0x002fce0000010000 */
[----:B------:R-:W1:Y:S01]  /*7ea0*/  MUFU.EX2 R33, R33 ;  /* 0x0000002100217308 */ /* 0x000e620000000800 */
[----:B--2---:R-:W-:-:S01]  /*7eb0*/  FADD.FTZ R3, R31, R74 ;  /* 0x0000004a1f037221 */ /* 0x004fc20000010000 */
[----:B------:R-:W-:-:S04]  /*7ec0*/  FADD.FTZ R74, R30, R153 ;  /* 0x000000991e4a7221 */ /* 0x000fc80000010000 */
[----:B------:R-:W-:Y:S02]  /*7ed0*/  FADD.FTZ R153, R43, R74 ;  /* 0x0000004a2b997221 */ /* 0x000fe40000010000 */
[----:B------:R-:W2:Y:S01]  /*7ee0*/  MUFU.EX2 R64, R64 ;  /* 0x0000004000407308 */ /* 0x000ea20000000800 */
[----:B0-----:R-:W-:-:S01]  /*7ef0*/  FADD.FTZ R4, R62, R3 ;  /* 0x000000033e047221 */ /* 0x001fc20000010000 */
[----:B------:R-:W-:-:S06]  /*7f00*/  FFMA.FTZ R3, R45, R8, -R26 ;  /* 0x000000082d037223 */ /* 0x000fcc000001081a */
[----:B------:R-:W0:Y:S01]  /*7f10*/  MUFU.EX2 R66, R66 ;  /* 0x0000004200427308 */ /* 0x000e220000000800 */
        /* <DEDUP_REMOVED lines=8> */
[----:B0-----:R-:W-:-:S07]  /*7fa0*/  FADD.FTZ R74, R66, R155 ;  /* 0x0000009b424a7221 */ /* 0x001fce0000010000 */
[----:B------:R-:W0:Y:S01]  /*7fb0*/  MUFU.EX2 R37, R37 ;  /* 0x0000002500257308 */ /* 0x000e220000000800 */
[----:B-1----:R-:W-:-:S01]  /*7fc0*/  FADD.FTZ R155, R75, R74 ;  /* 0x0000004a4b9b7221 */ /* 0x002fc20000010000 */
[-CC-:B------:R-:W-:Y:S01]  /*7fd0*/  FFMA.FTZ R74, R47, R8.reuse, -R26.reuse ;  /* 0x000000082f4a7223 */ /* 0x180fe2000001081a */
[----:B------:R-:W-:-:S05]  /*7fe0*/  FFMA.FTZ R26, R53, R8, -R26 ;  /* 0x00000008351a7223 */ /* 0x000fca000001081a */
[----:B------:R-:W1:Y:S01]  /*7ff0*/  MUFU.EX2 R68, R68 ;  /* 0x0000004400447308 */ /* 0x000e620000000800 */
[----:B--2---:R-:W-:-:S07]  /*8000*/  FADD.FTZ R78, R6, R155 ;  /* 0x0000009b064e7221 */ /* 0x004fce0000010000 */
[----:B------:R-:W2:Y:S01]  /*8010*/  MUFU.EX2 R81, R81 ;  /* 0x0000005100517308 */ /* 0x000ea20000000800 */
[----:B0-----:R-:W-:-:S07]  /*8020*/  FADD.FTZ R47, R37, R78 ;  /* 0x0000004e252f7221 */ /* 0x001fce0000010000 */
[----:B------:R-:W0:Y:S01]  /*8030*/  MUFU.EX2 R70, R70 ;  /* 0x0000004600467308 */ /* 0x000e220000000800 */
[----:B-1----:R-:W-:-:S07]  /*8040*/  FADD.FTZ R78, R68, R47 ;  /* 0x0000002f444e7221 */ /* 0x002fce0000010000 */
[----:B------:R1:W-:Y:S01]  /*8050*/  MUFU.EX2 R80, R3 ;  /* 0x0000000300507308 */ /* 0x0003e20000000800 */
[----:B--2---:R-:W-:-:S07]  /*8060*/  FADD.FTZ R47, R81, R78 ;  /* 0x0000004e512f7221 */ /* 0x004fce0000010000 */
[----:B------:R-:W2:Y:S01]  /*8070*/  MUFU.EX2 R41, R41 ;  /* 0x0000002900297308 */ /* 0x000ea20000000800 */
[----:B-1----:R-:W-:-:S01]  /*8080*/  FADD.FTZ R3, R187, R4 ;  /* 0x00000004bb037221 */ /* 0x002fc20000010000 */
[----:B0-----:R-:W-:-:S03]  /*8090*/  FADD.FTZ R78, R70, R47 ;  /* 0x0000002f464e7221 */ /* 0x001fc60000010000 */
[----:B------:R-:W-:-:S03]  /*80a0*/  FADD.FTZ R4, R36, R3 ;  /* 0x0000000324047221 */ /* 0x000fc60000010000 */
[----:B------:R-:W0:Y:S01]  /*80b0*/  MUFU.EX2 R72, R72 ;  /* 0x0000004800487308 */ /* 0x000e220000000800 */
[----:B------:R-:W-:-:S04]  /*80c0*/  FADD.FTZ R3, R83, R4 ;  /* 0x0000000453037221 */ /* 0x000fc80000010000 */
[----:B------:R-:W-:-:S03]  /*80d0*/  FADD.FTZ R4, R38, R3 ;  /* 0x0000000326047221 */ /* 0x000fc60000010000 */
[----:B------:R-:W1:Y:S01]  /*80e0*/  MUFU.EX2 R87, R87 ;  /* 0x0000005700577308 */ /* 0x000e620000000800 */
[----:B------:R-:W-:-:S01]  /*80f0*/  FADD.FTZ R3, R77, R4 ;  /* 0x000000044d037221 */ /* 0x000fc20000010000 */
[----:B--2---:R-:W-:-:S03]  /*8100*/  FADD.FTZ R47, R41, R78 ;  /* 0x0000004e292f7221 */ /* 0x004fc60000010000 */
[----:B------:R-:W-:-:S03]  /*8110*/  FADD.FTZ R4, R40, R3 ;  /* 0x0000000328047221 */ /* 0x000fc60000010000 */
[----:B------:R-:W2:Y:S01]  /*8120*/  MUFU.EX2 R76, R76 ;  /* 0x0000004c004c7308 */ /* 0x000ea20000000800 */
[----:B0-----:R-:W-:-:S01]  /*8130*/  FADD.FTZ R78, R72, R47 ;  /* 0x0000002f484e7221 */ /* 0x001fc20000010000 */
[----:B------:R-:W-:-:S04]  /*8140*/  FADD.FTZ R3, R67, R4 ;  /* 0x0000000443037221 */ /* 0x000fc80000010000 */
[----:B------:R-:W-:Y:S02]  /*8150*/  FADD.FTZ R4, R42, R3 ;  /* 0x000000032a047221 */ /* 0x000fe40000010000 */
[----:B------:R-:W0:Y:S01]  /*8160*/  MUFU.EX2 R45, R45 ;  /* 0x0000002d002d7308 */ /* 0x000e220000000800 */
[----:B-1----:R-:W-:-:S01]  /*8170*/  FADD.FTZ R47, R87, R78 ;  /* 0x0000004e572f7221 */ /* 0x002fc20000010000 */
[----:B------:R-:W-:-:S04]  /*8180*/  FADD.FTZ R3, R69, R4 ;  /* 0x0000000445037221 */ /* 0x000fc80000010000 */
[----:B------:R-:W-:Y:S02]  /*8190*/  FADD.FTZ R78, R44, R3 ;  /* 0x000000032c4e7221 */ /* 0x000fe40000010000 */
[----:B------:R-:W1:Y:S01]  /*81a0*/  MUFU.EX2 R74, R74 ;  /* 0x0000004a004a7308 */ /* 0x000e620000000800 */
[----:B--2---:R-:W-:-:S04]  /*81b0*/  FADD.FTZ R47, R76, R47 ;  /* 0x0000002f4c2f7221 */ /* 0x004fc80000010000 */
[----:B------:R-:W-:Y:S01]  /*81c0*/  FADD.FTZ R4, R80, R47 ;  /* 0x0000002f50047221 */ /* 0x000fe20000010000 */
[----:B------:R-:W-:-:S02]  /*81d0*/  FADD.FTZ R47, R71, R78 ;  /* 0x0000004e472f7221 */ /* 0x000fc40000010000 */
[----:B------:R-:W2:Y:S01]  /*81e0*/  MUFU.EX2 R82, R161 ;  /* 0x000000a100527308 */ /* 0x000ea20000000800 */
[----:B0-----:R-:W-:-:S01]  /*81f0*/  FADD.FTZ R3, R45, R4 ;  /* 0x000000042d037221 */ /* 0x001fc20000010000 */
[----:B------:R-:W-:-:S04]  /*8200*/  FADD.FTZ R4, R46, R47 ;  /* 0x0000002f2e047221 */ /* 0x000fc80000010000 */
[----:B------:R-:W-:Y:S02]  /*8210*/  FADD.FTZ R47, R61, R4 ;  /* 0x000000043d2f7221 */ /* 0x000fe40000010000 */
        /* <DEDUP_REMOVED lines=11> */
[----:B0-----:R-:W-:-:S04]  /*82d0*/  FADD.FTZ R47, R63, R4 ;  /* 0x000000043f2f7221 */ /* 0x001fc80000010000 */
[----:B------:R-:W-:-:S03]  /*82e0*/  FADD.FTZ R4, R50, R47 ;  /* 0x0000002f32047221 */ /* 0x000fc60000010000 */
[----:B------:R-:W0:Y:S01]  /*82f0*/  MUFU.EX2 R7, R7 ;  /* 0x0000000700077308 */ /* 0x000e220000000800 */
[----:B-1----:R-:W-:-:S07]  /*8300*/  FADD.FTZ R3, R86, R3 ;  /* 0x0000000356037221 */ /* 0x002fce0000010000 */
[----:B------:R-:W1:Y:S01]  /*8310*/  MUFU.EX2 R51, R26 ;  /* 0x0000001a00337308 */ /* 0x000e620000000800 */
[----:B--2---:R-:W-:-:S01]  /*8320*/  FADD.FTZ R3, R152, R3 ;  /* 0x0000000398037221 */ /* 0x004fc20000010000 */
[----:B0-----:R-:W-:-:S03]  /*8330*/  FADD.FTZ R4, R7, R4 ;  /* 0x0000000407047221 */ /* 0x001fc60000010000 */
[----:B-1----:R-:W-:Y:S01]  /*8340*/  FADD.FTZ R3, R51, R3 ;  /* 0x0000000333037221 */ /* 0x002fe20000010000 */
[----:B------:R-:W-:Y:S06]  /*8350*/  @!P0 BRA `(.L_x_1126) ;  /* 0x0000000000048947 */ /* 0x000fec0003800000 */
[----:B------:R-:W-:Y:S01]  /*8360*/  BPT.TRAP 0x1 ;  /* 0x000000040000795c */ /* 0x000fe20000300000 */
.L_x_1126:
[----:B------:R-:W-:Y:S01]  /*8370*/  ULEA UR10, UR41, UR40, 0x3 ;  /* 0x00000028290a7291 */ /* 0x000fe2000f8e183f */
[----:B------:R-:W-:Y:S01]  /*8380*/  ISETP.GT.AND P3, PT, R5, R10, PT ;  /* 0x0000000a0500720c */ /* 0x000fe20003f64270 */
[----:B------:R-:W-:Y:S01]  /*8390*/  UMOV UR36, UR7 ;  /* 0x0000000700247c82 */ /* 0x000fe20008000000 */
        /* <DEDUP_REMOVED lines=10> */
[----:B------:R-:W-:Y:S01]  /*8440*/  F2FP.SATFINITE.E4M3.F32.PACK_AB_MERGE_C R60, R65, R58, R60 ;  /* 0x0000003a413c723e */ /* 0x000fe2000480703c */
[----:B------:R-:W-:Y:S01]  /*8450*/  FMUL.FTZ R92, R92, R52 ;  /* 0x000000345c5c7220 */ /* 0x000fe20000410000 */
[----:B------:R-:W-:Y:S01]  /*8460*/  F2FP.SATFINITE.E4M3.F32.PACK_AB_MERGE_C R56, R59, R56, RZ ;  /* 0x000000383b38723e */ /* 0x000fe200048070ff */
[----:B------:R-:W-:Y:S01]  /*8470*/  FMUL.FTZ R93, R93, R52 ;  /* 0x000000345d5d7220 */ /* 0x000fe20000410000 */
[----:B------:R-:W-:Y:S01]  /*8480*/  F2FP.SATFINITE.E4M3.F32.PACK_AB_MERGE_C R24, R35, R24, RZ ;  /* 0x000000182318723e */ /* 0x000fe200048070ff */
[----:B------:R-:W-:Y:S01]  /*8490*/  SYNCS.ARRIVE.TRANS64.RED.A1T0 RZ, [UR10], RZ ;  /* 0x000000ffffff79a7 */ /* 0x000fe2000810040a */
        /* <DEDUP_REMOVED lines=91> */
[----:B------:R-:W-:Y:S01]  /*8a50*/  IMAD.MOV.U32 R7, RZ, RZ, R21 ;  /* 0x000000ffff077224 */ /* 0x000fe200078e0015 */
[----:B------:R-:W-:-:S06]  /*8a60*/  UMOV UR36, UR7 ;  /* 0x0000000700247c82 */ /* 0x000fcc0008000000 */
.L_x_1109:
[----:B------:R-:W0:Y:S01]  /*8a70*/  LDC R13, c[0x0][0x9e4] ;  /* 0x00027900ff0d7b82 */ /* 0x000e220000000800 */
[----:B------:R-:W-:Y:S02]  /*8a80*/  ULDC UR6, c[0x0][0x9dc] ;  /* 0x0002770000067ab9 */ /* 0x000fe40000000800 */
[----:B------:R-:W-:Y:S01]  /*8a90*/  VIADD R9, R172, -UR6 ;  /* 0x80000006ac097c36 */ /* 0x000fe20008000000 */
[----:B0-----:R-:W-:-:S13]  /*8aa0*/  ISETP.GE.AND P6, PT, R13, 0x1, PT ;  /* 0x000000010d00780c */ /* 0x001fda0003fc6270 */
[----:B------:R-:W-:Y:S05]  /*8ab0*/  @!P6 BRA `(.L_x_1128) ;  /* 0x00000000003ce947 */ /* 0x000fea0003800000 */
        /* <DEDUP_REMOVED lines=9> */
.L_x_1129:
[----:B------:R-:W-:-:S13]  /*8b50*/  ISETP.NE.AND P2, PT, R13, 0x1, PT ;  /* 0x000000010d00780c */ /* 0x000fda0003f45270 */
[----:B------:R-:W0:Y:S02]  /*8b60*/  @P2 LDC.64 R10, c[0x0][0x9e8] ;  /* 0x00027a00ff0a2b82 */ /* 0x000e240000000a00 */
[----:B0-----:R-:W-:-:S05]  /*8b70*/  @P2 IMAD.HI.U32 R10, R172, R10, RZ ;  /* 0x0000000aac0a2227 */ /* 0x001fca00078e00ff */
[----:B------:R-:W-:-:S07]  /*8b80*/  @P2 SHF.R.U32.HI R172, RZ, R11, R10 ;  /* 0x0000000bffac2219 */ /* 0x000fce000001160a */
.L_x_1130:
[----:B------:R-:W-:-:S05]  /*8b90*/  IMAD R172, R172, R13, RZ ;  /* 0x0000000dacac7224 */ /* 0x000fca00078e02ff */
[----:B------:R-:W-:-:S07]  /*8ba0*/  VIMNMX R9, R9, R172, !PT ;  /* 0x000000ac09097248 */ /* 0x000fce0007fe0100 */
.L_x_1128:
[----:B------:R-:W-:-:S05]  /*8bb0*/  VIADD R9, R9, 0x7f ;  /* 0x0000007f09097836 */ /* 0x000fca0000000000 */
[----:B------:R-:W-:-:S04]  /*8bc0*/  SHF.R.S32.HI R10, RZ, 0x1f, R9 ;  /* 0x0000001fff0a7819 */ /* 0x000fc80000011409 */
[----:B------:R-:W-:-:S04]  /*8bd0*/  LEA.HI R10, R10, R9, RZ, 0x7 ;  /* 0x000000090a0a7211 */ /* 0x000fc800078f38ff */
[----:B------:R-:W-:-:S04]  /*8be0*/  SHF.R.S32.HI R9, RZ, 0x7, R10 ;  /* 0x00000007ff097819 */ /* 0x000fc8000001140a */
[----:B------:R-:W-:-:S04]  /*8bf0*/  VIMNMX R12, R168, R9, !PT ;  /* 0x00000009a80c7248 */ /* 0x000fc80007fe0100 */
[----:B------:R-:W-:-:S13]  /*8c00*/  ISETP.GE.AND P2, PT, R5, R12, PT ;  /* 0x0000000c0500720c */ /* 0x000fda0003f46270 */
[----:B------:R-:W-:Y:S05]  /*8c10*/  @!P2 BRA `(.L_x_1131) ;  /* 0x0000002400aca947 */ /* 0x000fea0003800000 */
[----:B------:R-:W-:Y:S01]  /*8c20*/  IMAD.MOV.U32 R9, RZ, RZ, R6 ;  /* 0x000000ffff097224 */ /* 0x000fe200078e0006 */
[----:B------:R-:W-:Y:S01]  /*8c30*/  UMOV UR6, UR36 ;  /* 0x0000002400067c82 */ /* 0x000fe20008000000 */
[----:B------:R-:W-:-:S07]  /*8c40*/  IMAD.MOV.U32 R10, RZ, RZ, R7 ;  /* 0x000000ffff0a7224 */ /* 0x000fce00078e0007 */
.L_x_1141:
[----:B------:R-:W-:Y:S01]  /*8c50*/  ISETP.NE.AND P3, PT, RZ, UR39, PT ;  /* 0x00000027ff007c0c */ /* 0x000fe2000bf65270 */
[----:B------:R-:W-:-:S04]  /*8c60*/  UISETP.NE.AND UP0, UPT, UR41, 0x1, UPT ;  /* 0x000000012900788c */ /* 0x000fc8000bf05270 */
[----:B------:R-:W-:-:S04]  /*8c70*/  USEL UR36, URZ, 0x1, UP0 ;  /* 0x000000013f247887 */ /* 0x000fc80008000000 */
[----:B------:R-:W-:-:S04]  /*8c80*/  ULOP3.LUT UR36, UR6, UR36, URZ, 0x3c, !UPT ;  /* 0x0000002406247292 */ /* 0x000fc8000f8e3c3f */
[----:B------:R-:W-:Y:S08]  /*8c90*/  @P3 BRA `(.L_x_1132) ;  /* 0x0000000000383947 */ /* 0x000ff00003800000 */
[----:B------:R-:W-:Y:S05]  /*8ca0*/  @!P0 BRA `(.L_x_1133) ;  /* 0x0000000000048947 */ /* 0x000fea0003800000 */
[----:B------:R-:W-:Y:S01]  /*8cb0*/  BPT.TRAP 0x1 ;  /* 0x000000040000795c */ /* 0x000fe20000300000 */
.L_x_1133:
[----:B------:R-:W-:Y:S01]  /*8cc0*/  UIADD3 UR7, UR41, 0x1, URZ ;  /* 0x0000000129077890 */ /* 0x000fe2000fffe03f */
[----:B------:R-:W-:-:S03]  /*8cd0*/  IMAD.U32 R6, RZ, RZ, UR36 ;  /* 0x00000024ff067e24 */ /* 0x000fc6000f8e00ff */
[----:B------:R-:W-:Y:S02]  /*8ce0*/  UISETP.NE.AND UP0, UPT, UR7, 0x2, UPT ;  /* 0x000000020700788c */ /* 0x000fe4000bf05270 */
[----:B------:R-:W-:Y:S02]  /*8cf0*/  SHF.L.U32 R6, R6, 0x1f, RZ ;  /* 0x0000001f06067819 */ /* 0x000fe400000006ff */
[----:B------:R-:W-:-:S04]  /*8d00*/  USEL UR7, UR7, URZ, UP0 ;  /* 0x0000003f07077287 */ /* 0x000fc80008000000 */
[----:B------:R-:W-:-:S09]  /*8d10*/  ULEA UR7, UR7, UR40, 0x3 ;  /* 0x0000002807077291 */ /* 0x000fd2000f8e183f */
[----:B------:R0:W1:Y:S01]  /*8d20*/  SYNCS.PHASECHK.TRANS64.TRYWAIT P2, [UR7+0x22830], R6 ;  /* 0x02283006ff0075a7 */ /* 0x0000620008040147 */
[----:B------:R-:W-:Y:S05]  /*8d30*/  @!P0 BRA `(.L_x_1134) ;  /* 0x0000000000048947 */ /* 0x000fea0003800000 */
[----:B------:R-:W-:Y:S01]  /*8d40*/  BPT.TRAP 0x1 ;  /* 0x000000040000795c */ /* 0x000fe20000300000 */
.L_x_1134:
[----:B-1----:R-:W-:Y:S05]  /*8d50*/  @P2 BRA `(.L_x_1132) ;  /* 0x0000000000082947 */ /* 0x002fea0003800000 */
[----:B------:R-:W1:Y:S02]  /*8d60*/  SYNCS.PHASECHK.TRANS64.TRYWAIT P2, [UR7+0x22830], R6 ;  /* 0x02283006ff0075a7 */ /* 0x000e640008040147 */
[----:B-1----:R-:W-:Y:S05]  /*8d70*/  @!P2 BRA `(.L_x_1135) ;  /* 0x000000dc00b8a947 */ /* 0x002fea0003800000 */
.L_x_1132:
[----:B-1----:R-:W1:Y:S01]  /*8d80*/  S2R R7, SR_TID.X ;  /* 0x0000000000077919 */ /* 0x002e620000002100 */
        /* <DEDUP_REMOVED lines=15> */
[----:B-1----:R-:W-:-:S05]  /*8e80*/  SHF.R.U32.HI R7, RZ, 0x7, R7 ;  /* 0x00000007ff077819 */ /* 0x002fca0000011607 */
[----:B0-----:R-:W-:-:S05]  /*8e90*/  VIADD R6, R7, 0x8 ;  /* 0x0000000807067836 */ /* 0x001fca0000000000 */
        /* <DEDUP_REMOVED lines=22> */
.L_x_1137:
[----:B------:R-:W-:Y:S01]  /*9000*/  ULEA UR10, UR41, UR40, 0x3 ;  /* 0x00000028290a7291 */ /* 0x000fe2000f8e183f */
[----:B------:R-:W-:-:S05]  /*9010*/  IMAD.U32 R6, RZ, RZ, UR6 ;  /* 0x00000006ff067e24 */ /* 0x000fca000f8e00ff */
[----:B------:R-:W-:-:S04]  /*9020*/  SHF.L.U32 R6, R6, 0x1f, RZ ;  /* 0x0000001f06067819 */ /* 0x000fc800000006ff */
[----:B------:R0:W1:Y:S01]  /*9030*/  SYNCS.PHASECHK.TRANS64.TRYWAIT P2, [UR10+0x22850], R6 ;  /* 0x02285006ff0075a7 */ /* 0x000062000804014a */
[----:B------:R-:W-:Y:S05]  /*9040*/  @!P0 BRA `(.L_x_1138) ;  /* 0x0000000000048947 */ /* 0x000fea0003800000 */
[----:B------:R-:W-:Y:S01]  /*9050*/  BPT.TRAP 0x1 ;  /* 0x000000040000795c */ /* 0x000fe20000300000 */
.L_x_1138:
[----:B-1----:R-:W-:Y:S05]  /*9060*/  @P2 BRA `(.L_x_1136) ;  /* 0x0000000000082947 */ /* 0x002fea0003800000 */
[----:B------:R-:W1:Y:S02]  /*9070*/  SYNCS.PHASECHK.TRANS64.TRYWAIT P2, [UR10+0x22850], R6 ;  /* 0x02285006ff0075a7 */ /* 0x000e64000804014a */
[----:B-1----:R-:W-:Y:S05]  /*9080*/  @!P2 BRA `(.L_x_1139) ;  /* 0x000000dc000ca947 */ /* 0x002fea0003800000 */
.L_x_1136:
        /* <DEDUP_REMOVED lines=9> */
[----:B------:R-:W0:Y:S01]  /*9120*/  MUFU.TANH R11, R11 ;  /* 0x0000000b000b7308 */ /* 0x000e220000002400 */
[C---:B------:R-:W-:Y:S01]  /*9130*/  FMUL.FTZ R25, R0.reuse, R29 ;  /* 0x0000001d00197220 */ /* 0x040fe20000410000 */
[C---:B------:R-:W-:Y:S01]  /*9140*/  FMUL.FTZ R15, R0.reuse, R27 ;  /* 0x0000001b000f7220 */ /* 0x040fe20000410000 */
[----:B------:R-:W-:Y:S01]  /*9150*/  ULOP3.LUT UR6, UR6, 0x10000, URZ, 0xfc, !UPT ;  /* 0x0001000006067892 */ /* 0x000fe2000f8efc3f */
[C---:B------:R-:W-:Y:S01]  /*9160*/  FMUL.FTZ R169, R0.reuse, R32 ;  /* 0x0000002000a97220 */ /* 0x040fe20000410000 */
[C---:B------:R-:W-:Y:S01]  /*9170*/  FMUL.FTZ R27, R0.reuse, R30 ;  /* 0x0000001e001b7220 */ /* 0x040fe20000410000 */
[C---:B------:R-:W-:Y:S01]  /*9180*/  FMUL.FTZ R183, R0.reuse, R33 ;  /* 0x0000002100b77220 */ /* 0x040fe20000410000 */
[----:B------:R-:W-:Y:S01]  /*9190*/  ULEA UR6, UR41, UR6, 0xa ;  /* 0x0000000629067291 */ /* 0x000fe2000f8e503f */
[----:B------:R-:W2:Y:S01]  /*91a0*/  MUFU.TANH R13, R13 ;  /* 0x0000000d000d7308 */ /* 0x000ea20000002400 */
        /* <DEDUP_REMOVED lines=8> */
[----:B------:R-:W3:Y:S01]  /*9230*/  MUFU.TANH R21, R21 ;  /* 0x0000001500157308 */ /* 0x000ee20000002400 */
[----:B01----:R-:W-:Y:S01]  /*9240*/  FMNMX.FTZ R6, R11, R10, !PT ;  /* 0x0000000a0b067209 */ /* 0x003fe20007810000 */
[----:B------:R-:W-:Y:S01]  /*9250*/  UIADD3 UR10, UR6, 0x2, URZ ;  /* 0x00000002060a7890 */ /* 0x000fe2000fffe03f */
[C---:B------:R-:W-:Y:S01]  /*9260*/  FMUL.FTZ R35, R0.reuse, R38 ;  /* 0x0000002600237220 */ /* 0x040fe20000410000 */
[----:B------:R-:W-:Y:S01]  /*9270*/  UMOV UR11, 0x40000040 ;  /* 0x40000040000b7882 */ /* 0x000fe20000000000 */
        /* <DEDUP_REMOVED lines=63> */
[----:B------:R-:W-:Y:S01]  /*9670*/  FMUL.FTZ R83, R0, R87 ;  /* 0x0000005700537220 */ /* 0x000fe20000410000 */
[----:B------:R-:W2:Y:S03]  /*9680*/  S2R R172, SR_TID.X ;  /* 0x0000000000ac7919 */ /* 0x000ea60000002100 */
[----:B------:R-:W3:Y:S01]  /*9690*/  MUFU.TANH R31, R31 ;  /* 0x0000001f001f7308 */ /* 0x000ee20000002400 */
[----:B0-----:R-:W-:-:S07]  /*96a0*/  FMNMX.FTZ R8, R29, R8, !PT ;  /* 0x000000081d087209 */ /* 0x001fce0007810000 */
[----:B------:R-:W0:Y:S01]  /*96b0*/  MUFU.TANH R187, R187 ;  /* 0x000000bb00bb7308 */ /* 0x000e220000002400 */
[----:B-1----:R-:W-:-:S07]  /*96c0*/  FMNMX.FTZ R6, R185, R6, !PT ;  /* 0x00000006b9067209 */ /* 0x002fce0007810000 */
[----:B------:R-:W1:Y:S01]  /*96d0*/  MUFU.TANH R33, R33 ;  /* 0x0000002100217308 */ /* 0x000e620000002400 */
[----:B---3--:R-:W-:-:S07]  /*96e0*/  FMNMX.FTZ R8, R31, R8, !PT ;  /* 0x000000081f087209 */ /* 0x008fce0007810000 */
[----:B------:R-:W3:Y:S01]  /*96f0*/  MUFU.TANH R189, R189 ;  /* 0x000000bd00bd7308 */ /* 0x000ee20000002400 */
[----:B0-----:R-:W-:Y:S02]  /*9700*/  FMNMX.FTZ R6, R187, R6, !PT ;  /* 0x00000006bb067209 */ /* 0x001fe40007810000 */
[----:B--2---:R-:W-:-:S05]  /*9710*/  SHF.R.U32.HI R172, RZ, 0x7, R172 ;  /* 0x00000007ffac7819 */ /* 0x004fca00000116ac */
[----:B------:R-:W0:Y:S01]  /*9720*/  MUFU.TANH R35, R35 ;  /* 0x0000002300237308 */ /* 0x000e220000002400 */
[----:B-1----:R-:W-:-:S07]  /*9730*/  FMNMX.FTZ R8, R33, R8, !PT ;  /* 0x0000000821087209 */ /* 0x002fce0007810000 */
[----:B------:R-:W1:Y:S01]  /*9740*/  MUFU.TANH R191, R191 ;  /* 0x000000bf00bf7308 */ /* 0x000e620000002400 */
[----:B---3--:R-:W-:-:S07]  /*9750*/  FMNMX.FTZ R6, R189, R6, !PT ;  /* 0x00000006bd067209 */ /* 0x008fce0007810000 */
[----:B------:R-:W2:Y:S01]  /*9760*/  MUFU.TANH R37, R37 ;  /* 0x0000002500257308 */ /* 0x000ea20000002400 */
[----:B0-----:R-:W-:-:S07]  /*9770*/  FMNMX.FTZ R8, R35, R8, !PT ;  /* 0x0000000823087209 */ /* 0x001fce0007810000 */
[----:B------:R-:W0:Y:S01]  /*9780*/  MUFU.TANH R193, R193 ;  /* 0x000000c100c17308 */ /* 0x000e220000002400 */
[----:B-1----:R-:W-:-:S07]  /*9790*/  FMNMX.FTZ R6, R191, R6, !PT ;  /* 0x00000006bf067209 */ /* 0x002fce0007810000 */
[----:B------:R-:W1:Y:S01]  /*97a0*/  MUFU.TANH R39, R39 ;  /* 0x0000002700277308 */ /* 0x000e620000002400 */
[----:B--2---:R-:W-:Y:S01]  /*97b0*/  FMNMX.FTZ R8, R37, R8, !PT ;  /* 0x0000000825087209 */ /* 0x004fe20007810000 */
[----:B------:R-:W-:Y:S02]  /*97c0*/  WARPGROUP.DEPBAR.LE gsb0, 0x0 ;  /* 0x00008000000079c5 */ /* 0x000fe40000010000 */
[----:B------:R-:W-:-:S04]  /*97d0*/  WARPGROUP.ARRIVE ;  /* 0x00000000000079c5 */ /* 0x000fc80000000000 */
[----:B------:R-:W2:Y:S01]  /*97e0*/  MUFU.TANH R195, R195 ;  /* 0x000000c300c37308 */ /* 0x000ea20000002400 */
[----:B0-----:R-:W-:Y:S01]  /*97f0*/  FMNMX.FTZ R6, R193, R6, !PT ;  /* 0x00000006c1067209 */ /* 0x001fe20007810000 */
[----:B------:R-:W-:Y:S01]  /*9800*/  QGMMA.64x128x32.F32.E4M3.E4M3 R88, R160, gdesc[UR8], R88, gsb0 ;  /* 0x01e00008a0587df3 */ /* 0x000fe20008000858 */
[----:B------:R-:W-:-:S05]  /*9810*/  UIADD3 UR10, UR6, 0x4, URZ ;  /* 0x00000004060a7890 */ /* 0x000fca000fffe03f */
[----:B------:R-:W0:Y:S01]  /*9820*/  MUFU.TANH R41, R41 ;  /* 0x0000002900297308 */ /* 0x000e220000002400 */
[----:B-1----:R-:W-:Y:S01]  /*9830*/  FMNMX.FTZ R8, R39, R8, !PT ;  /* 0x0000000827087209 */ /* 0x002fe20007810000 */
[----:B------:R-:W-:Y:S01]  /*9840*/  UMOV UR11, 0x40000040 ;  /* 0x40000040000b7882 */ /* 0x000fe20000000000 */
[----:B------:R-:W-:-:S05]  /*9850*/  UIADD3 UR6, UR6, 0x6, URZ ;  /* 0x0000000606067890 */ /* 0x000fca000fffe03f */
        /* <DEDUP_REMOVED lines=33> */
[----:B0-----:R-:W-:Y:S01]  /*9a70*/  FMNMX.FTZ R6, R211, R6, !PT ;  /* 0x00000006d3067209 */ /* 0x001fe20007810000 */
[----:B------:R-:W-:Y:S02]  /*9a80*/  WARPGROUP.DEPBAR.LE gsb0, 0x0 ;  /* 0x00008000000079c5 */ /* 0x000fe40000010000 */
[----:B------:R-:W-:-:S04]  /*9a90*/  WARPGROUP.ARRIVE ;  /* 0x00000000000079c5 */ /* 0x000fc80000000000 */
[----:B------:R-:W0:Y:S01]  /*9aa0*/  MUFU.TANH R59, R59 ;  /* 0x0000003b003b7308 */ /* 0x000e220000002400 */
[----:B-1----:R-:W-:Y:S01]  /*9ab0*/  FMNMX.FTZ R8, R57, R8, !PT ;  /* 0x0000000839087209 */ /* 0x002fe20007810000 */
[----:B------:R-:W-:Y:S01]  /*9ac0*/  QGMMA.64x128x32.F32.E4M3.E4M3 R88, R156, gdesc[UR8], R88, gsb0 ;  /* 0x01e000089c587df3 */ /* 0x000fe20008000858 */
[----:B------:R-:W-:Y:S01]  /*9ad0*/  UMOV UR10, UR6 ;  /* 0x00000006000a7c82 */ /* 0x000fe20008000000 */
[----:B------:R-:W-:-:S04]  /*9ae0*/  UMOV UR11, 0x40000040 ;  /* 0x40000040000b7882 */ /* 0x000fc80000000000 */
        /* <DEDUP_REMOVED lines=35> */
[----:B-1----:R-:W-:Y:S01]  /*9d20*/  FMNMX.FTZ R8, R75, R8, !PT ;  /* 0x000000084b087209 */ /* 0x002fe20007810000 */
[----:B------:R-:W-:Y:S02]  /*9d30*/  WARPGROUP.DEPBAR.LE gsb0, 0x0 ;  /* 0x00008000000079c5 */ /* 0x000fe40000010000 */
[----:B------:R-:W-:-:S04]  /*9d40*/  WARPGROUP.ARRIVE ;  /* 0x00000000000079c5 */ /* 0x000fc80000000000 */
[----:B------:R-:W1:Y:S01]  /*9d50*/  MUFU.TANH R233, R233 ;  /* 0x000000e900e97308 */ /* 0x000e620000002400 */
[----:B--2---:R-:W-:Y:S01]  /*9d60*/  FMNMX.FTZ R6, R231, R6, !PT ;  /* 0x00000006e7067209 */ /* 0x004fe20007810000 */
[----:B------:R-:W-:Y:S06]  /*9d70*/  QGMMA.64x128x32.F32.E4M3.E4M3 R88, R152, gdesc[UR8], R88, gsb0 ;  /* 0x01e0000898587df3 */ /* 0x000fec0008000858 */
        /* <DEDUP_REMOVED lines=10> */
[----:B-1----:R-:W-:-:S04]  /*9e20*/  FMNMX.FTZ R8, R81, R8, !PT ;  /* 0x0000000851087209 */ /* 0x002fc80007810000 */
[----:B--2---:R-:W-:-:S04]  /*9e30*/  FMNMX.FTZ R8, R85, R8, !PT ;  /* 0x0000000855087209 */ /* 0x004fc80007810000 */
[----:B---3--:R-:W-:Y:S02]  /*9e40*/  FMNMX.FTZ R24, R83, R8, !PT ;  /* 0x0000000853187209 */ /* 0x008fe40007810000 */
[----:B------:R-:W1:Y:S03]  /*9e50*/  LDC R8, c[0x0][0x988] ;  /* 0x00026200ff087b82 */ /* 0x000e660000000800 */
[----:B------:R-:W2:Y:S01]  /*9e60*/  SHFL.BFLY PT, R87, R24, 0x2, 0x1f ;  /* 0x0c401f0018577f89 */ /* 0x000ea200000e0000 */
[----:B0-----:R-:W-:-:S05]  /*9e70*/  FMNMX.FTZ R26, R20, R7, !PT ;  /* 0x00000007141a7209 */ /* 0x001fca0007810000 */
[----:B------:R-:W0:Y:S01]  /*9e80*/  SHFL.BFLY PT, R7, R26, 0x1, 0x1f ;  /* 0x0c201f001a077f89 */ /* 0x000e2200000e0000 */
[----:B--2---:R-:W-:-:S05]  /*9e90*/  FMNMX.FTZ R87, R24, R87, !PT ;  /* 0x0000005718577209 */ /* 0x004fca0007810000 */
[----:B------:R-:W2:Y:S01]  /*9ea0*/  SHFL.BFLY PT, R6, R87, 0x1, 0x1f ;  /* 0x0c201f0057067f89 */ /* 0x000ea200000e0000 */
[----:B0-----:R-:W-:-:S05]  /*9eb0*/  FMNMX.FTZ R7, R26, R7, !PT ;  /* 0x000000071a077209 */ /* 0x001fca0007810000 */
[C---:B-1----:R-:W-:Y:S01]  /*9ec0*/  FFMA.FTZ R34, R7.reuse, R8, -8 ;  /* 0xc100000007227423 */ /* 0x042fe20000010008 */
        /* <DEDUP_REMOVED lines=15> */
[----:B--2---:R-:W-:Y:S01]  /*9fc0*/  FMNMX.FTZ R6, R87, R6, !PT ;  /* 0x0000000657067209 */ /* 0x004fe20007810000 */
        /* <DEDUP_REMOVED lines=51> */
[----:B------:R-:W-:-:S02]  /*a300*/  IMAD.U32 R53, RZ, RZ, UR7 ;  /* 0x00000007ff357e24 */ /* 0x000fc4000f8e00ff */
[----:B------:R-:W-:-:S01]  /*a310*/  FFMA.FTZ R79, R79, R8, -R34 ;  /* 0x000000084f4f7223 */ /* 0x000fc20000010822 */
[----:B------:R-:W0:Y:S01]  /*a320*/  MUFU.EX2 R11, R11 ;  /* 0x0000000b000b7308 */ /* 0x000e220000000800 */
[----:B------:R-:W-:Y:S01]  /*a330*/  IADD3 R51, -R172, 0xb, RZ ;  /* 0x0000000bac337810 */ /* 0x000fe20007ffe1ff */
[-CC-:B------:R-:W-:Y:S01]  /*a340*/  FFMA.FTZ R81, R81, R8.reuse, -R34.reuse ;  /* 0x0000000851517223 */ /* 0x180fe20000010822 */
[----:B------:R-:W-:Y:S01]  /*a350*/  @!P1 LEA R53, R53, UR40, 0x3 ;  /* 0x0000002835359c11 */ /* 0x000fe2000f8e18ff */
[----:B------:R-:W-:Y:S02]  /*a360*/  WARPGROUP.DEPBAR.LE gsb0, 0x0 ;  /* 0x00008000000079c5 */ /* 0x000fe40000010000 */
[----:B------:R-:W-:-:S02]  /*a370*/  FFMA.FTZ R85, R85, R8, -R34 ;  /* 0x0000000855557223 */ /* 0x000fc40000010822 */
[----:B------:R-:W2:Y:S01]  /*a380*/  MUFU.EX2 R14, R14 ;  /* 0x0000000e000e7308 */ /* 0x000ea20000000800 */
[----:B-1----:R-:W-:-:S07]  /*a390*/  FFMA.FTZ R3, R10, R3, R195 ;  /* 0x000000030a037223 */ /* 0x002fce00000100c3 */
[----:B------:R-:W1:Y:S01]  /*a3a0*/  MUFU.EX2 R13, R13 ;  /* 0x0000000d000d7308 */ /* 0x000e620000000800 */
[----:B0-----:R-:W-:-:S07]  /*a3b0*/  FADD.FTZ R4, R11, R4 ;  /* 0x000000040b047221 */ /* 0x001fce0000010000 */
[----:B------:R-:W0:Y:S01]  /*a3c0*/  MUFU.EX2 R15, R15 ;  /* 0x0000000f000f7308 */ /* 0x000e220000000800 */
[----:B--2---:R-:W-:-:S07]  /*a3d0*/  FADD.FTZ R74, R14, R3 ;  /* 0x000000030e4a7221 */ /* 0x004fce0000010000 */
[----:B------:R-:W2:Y:S01]  /*a3e0*/  MUFU.EX2 R24, R24 ;  /* 0x0000001800187308 */ /* 0x000ea20000000800 */
[----:B-1----:R-:W-:-:S07]  /*a3f0*/  FADD.FTZ R3, R13, R4 ;  /* 0x000000040d037221 */ /* 0x002fce0000010000 */
[----:B------:R-:W1:Y:S01]  /*a400*/  MUFU.EX2 R56, R56 ;  /* 0x0000003800387308 */ /* 0x000e620000000800 */
[----:B0-----:R-:W-:-:S07]  /*a410*/  FADD.FTZ R43, R15, R74 ;  /* 0x0000004a0f2b7221 */ /* 0x001fce0000010000 */
[----:B------:R-:W0:Y:S01]  /*a420*/  MUFU.EX2 R21, R21 ;  /* 0x0000001500157308 */ /* 0x000e220000000800 */
[----:B--2---:R-:W-:-:S07]  /*a430*/  FADD.FTZ R4, R24, R3 ;  /* 0x0000000318047221 */ /* 0x004fce0000010000 */
[----:B------:R-:W2:Y:S01]  /*a440*/  MUFU.EX2 R27, R27 ;  /* 0x0000001b001b7308 */ /* 0x000ea20000000800 */
[----:B-1----:R-:W-:-:S01]  /*a450*/  FADD.FTZ R74, R56, R43 ;  /* 0x0000002b384a7221 */ /* 0x002fc20000010000 */
[----:B------:R-:W-:-:S06]  /*a460*/  FFMA.FTZ R43, R63, R8, -R34 ;  /* 0x000000083f2b7223 */ /* 0x000fcc0000010822 */
[----:B------:R-:W1:Y:S01]  /*a470*/  MUFU.EX2 R26, R26 ;  /* 0x0000001a001a7308 */ /* 0x000e620000000800 */
[----:B0-----:R-:W-:-:S07]  /*a480*/  FADD.FTZ R3, R21, R4 ;  /* 0x0000000415037221 */ /* 0x001fce0000010000 */
[----:B------:R-:W0:Y:S01]  /*a490*/  MUFU.EX2 R58, R58 ;  /* 0x0000003a003a7308 */ /* 0x000e220000000800 */
[----:B--2---:R-:W-:-:S01]  /*a4a0*/  FADD.FTZ R45, R27, R74 ;  /* 0x0000004a1b2d7221 */ /* 0x004fc20000010000 */
[----:B------:R-:W-:-:S06]  /*a4b0*/  FFMA.FTZ R74, R65, R8, -R34 ;  /* 0x00000008414a7223 */ /* 0x000fcc0000010822 */
[----:B------:R-:W2:Y:S01]  /*a4c0*/  MUFU.EX2 R25, R25 ;  /* 0x0000001900197308 */ /* 0x000ea20000000800 */
[----:B-1----:R-:W-:-:S07]  /*a4d0*/  FADD.FTZ R4, R26, R3 ;  /* 0x000000031a047221 */ /* 0x002fce0000010000 */
        /* <DEDUP_REMOVED lines=19> */
[----:B0-----:R-:W-:-:S01]  /*a610*/  FADD.FTZ R76, R32, R45 ;  /* 0x0000002d204c7221 */ /* 0x001fc20000010000 */
[----:B------:R-:W-:-:S06]  /*a620*/  FFMA.FTZ R45, R71, R8, -R34 ;  /* 0x00000008472d7223 */ /* 0x000fcc0000010822 */
        /* <DEDUP_REMOVED lines=12> */
[-CC-:B------:R-:W-:Y:S01]  /*a6f0*/  FFMA.FTZ R76, R73, R8.reuse, -R34.reuse ;  /* 0x00000008494c7223 */ /* 0x180fe20000010822 */
[----:B------:R-:W-:-:S05]  /*a700*/  FFMA.FTZ R34, R83, R8, -R34 ;  /* 0x0000000853227223 */ /* 0x000fca0000010822 */
        /* <DEDUP_REMOVED lines=43> */
[----:B--2---:R-:W-:-:S01]  /*a9c0*/  FADD.FTZ R78, R48, R3 ;  /* 0x00000003304e7221 */ /* 0x004fc20000010000 */
[----:B------:R-:W-:Y:S01]  /*a9d0*/  @!P1 VIADD R3, R53, 0x22840 ;  /* 0x0002284035039836 */ /* 0x000fe20000000000 */
[----:B------:R0:W-:Y:S06]  /*a9e0*/  BAR.ARV R51, 0x100 ;  /* 0x000400330000751d */ /* 0x0001ec0000002000 */
[----:B------:R-:W2:Y:S01]  /*a9f0*/  MUFU.EX2 R76, R76 ;  /* 0x0000004c004c7308 */ /* 0x000ea20000000800 */
[----:B-1----:R-:W-:-:S01]  /*aa00*/  FADD.FTZ R49, R45, R4 ;  /* 0x000000042d317221 */ /* 0x002fc20000010000 */
[----:B------:R-:W-:-:S04]  /*aa10*/  @!P1 PRMT R3, RZ, 0x654, R3 ;  /* 0x00000654ff039816 */ /* 0x000fc80000000003 */
[----:B------:R1:W-:Y:S02]  /*aa20*/  @!P1 SYNCS.ARRIVE.TRANS64.RED.A1T0 RZ, [R3+URZ], RZ ;  /* 0x000000ff03ff99a7 */ /* 0x0003e4000810043f */
[----:B------:R-:W3:Y:S01]  /*aa30*/  MUFU.EX2 R50, R50 ;  /* 0x0000003200327308 */ /* 0x000ee20000000800 */
[----:B0-----:R-:W-:-:S07]  /*aa40*/  FADD.FTZ R51, R187, R78 ;  /* 0x0000004ebb337221 */ /* 0x001fce0000010000 */
[----:B------:R-:W0:Y:S01]  /*aa50*/  MUFU.EX2 R80, R75 ;  /* 0x0000004b00507308 */ /* 0x000e220000000800 */
[----:B--2---:R-:W-:-:S07]  /*aa60*/  FADD.FTZ R49, R76, R49 ;  /* 0x000000314c317221 */ /* 0x004fce0000010000 */
[----:B------:R-:W1:Y:S01]  /*aa70*/  MUFU.EX2 R189, R189 ;  /* 0x000000bd00bd7308 */ /* 0x000e620000000800 */
[----:B---3--:R-:W-:-:S07]  /*aa80*/  FADD.FTZ R4, R50, R51 ;  /* 0x0000003332047221 */ /* 0x008fce0000010000 */
        /* <DEDUP_REMOVED lines=22> */
.L_x_1140:
        /* <DEDUP_REMOVED lines=20> */
[----:B------:R-:W-:Y:S01]  /*ad30*/  UMOV UR6, UR36 ;  /* 0x0000002400067c82 */ /* 0x000fe20008000000 */
        /* <DEDUP_REMOVED lines=86> */
[----:B------:R-:W-:Y:S01]  /*b2a0*/  F2FP.SATFINITE.E4M3.F32.PACK_AB_MERGE_C R155, R82, R79, R28 ;  /* 0x0000004f529b723e */ /* 0x000fe2000480701c */
[----:B------:R-:W-:Y:S06]  /*b2b0*/  @P2 BRA `(.L_x_1141) ;  /* 0xffffffd800642947 */ /* 0x000fec000383ffff */
[----:B------:R-:W-:-:S05]  /*b2c0*/  UMOV UR41, UR7 ;  /* 0x0000000700297c82 */ /* 0x000fca0008000000 */
.L_x_1131:
[----:B------:R-:W-:-:S13]  /*b2d0*/  ISETP.GE.AND P2, PT, R5, R168, PT ;  /* 0x000000a80500720c */ /* 0x000fda0003f46270 */
[----:B------:R-:W-:Y:S05]  /*b2e0*/  @!P2 BRA `(.L_x_1142) ;  /* 0x0000003400bca947 */ /* 0x000fea0003800000 */
[----:B------:R-:W-:Y:S01]  /*b2f0*/  IMAD.IADD R11, R17, 0x1, -R18 ;  /* 0x00000001110b7824 */ /* 0x000fe200078e0a12 */
[----:B------:R-:W-:Y:S01]  /*b300*/  UMOV UR6, UR36 ;  /* 0x0000002400067c82 */ /* 0x000fe20008000000 */
[----:B------:R-:W-:Y:S01]  /*b310*/  IMAD.MOV.U32 R12, RZ, RZ, R6 ;  /* 0x000000ffff0c7224 */ /* 0x000fe200078e0006 */
[----:B------:R-:W-:Y:S01]  /*b320*/  ULDC UR32, c[0x0][0x9e4] ;  /* 0x0002790000207ab9 */ /* 0x000fe20000000800 */
[----:B------:R-:W-:Y:S01]  /*b330*/  IMAD.MOV.U32 R10, RZ, RZ, R7 ;  /* 0x000000ffff0a7224 */ /* 0x000fe200078e0007 */
[C-C-:B------:R-:W-:Y:S01]  /*b340*/  IADD3 R13, R11.reuse, 0x8, R2.reuse ;  /* 0x000000080b0d7810 */ /* 0x140fe20007ffe002 */
[----:B------:R-:W-:Y:S01]  /*b350*/  IMAD.IADD R11, R11, 0x1, R2 ;  /* 0x000000010b0b7824 */ /* 0x000fe200078e0202 */
[----:B------:R-:W-:Y:S02]  /*b360*/  ULDC UR33, c[0x0][0x9e0] ;  /* 0x0002780000217ab9 */ /* 0x000fe40000000800 */
[----:B------:R-:W-:-:S07]  /*b370*/  LOP3.LUT R9, RZ, R13, RZ, 0x33, !PT ;  /* 0x0000000dff097212 */ /* 0x000fce00078e33ff */
.L_x_1160:
[----:B------:R-:W-:Y:S01]  /*b380*/  ISETP.NE.AND P3, PT, RZ, UR39, PT ;  /* 0x00000027ff007c0c */ /* 0x000fe2000bf65270 */
[----:B------:R-:W-:-:S04]  /*b390*/  UISETP.NE.AND UP0, UPT, UR41, 0x1, UPT ;  /* 0x000000012900788c */ /* 0x000fc8000bf05270 */
[----:B------:R-:W-:-:S04]  /*b3a0*/  USEL UR36, URZ, 0x1, UP0 ;  /* 0x000000013f247887 */ /* 0x000fc80008000000 */
[----:B------:R-:W-:-:S04]  /*b3b0*/  ULOP3.LUT UR36, UR6, UR36, URZ, 0x3c, !UPT ;  /* 0x0000002406247292 */ /* 0x000fc8000f8e3c3f */
[----:B------:R-:W-:Y:S08]  /*b3c0*/  @P3 BRA `(.L_x_1143) ;  /* 0x0000000000383947 */ /* 0x000ff00003800000 */
[----:B------:R-:W-:Y:S05]  /*b3d0*/  @!P0 BRA `(.L_x_1144) ;  /* 0x0000000000048947 */ /* 0x000fea0003800000 */
[----:B------:R-:W-:Y:S01]  /*b3e0*/  BPT.TRAP 0x1 ;  /* 0x000000040000795c */ /* 0x000fe20000300000 */
.L_x_1144:
        /* <DEDUP_REMOVED lines=9> */
.L_x_1145:
[----:B-1----:R-:W-:Y:S05]  /*b480*/  @P2 BRA `(.L_x_1143) ;  /* 0x0000000000082947 */ /* 0x002fea0003800000 */
[----:B------:R-:W1:Y:S02]  /*b490*/  SYNCS.PHASECHK.TRANS64.TRYWAIT P2, [UR7+0x22830], R6 ;  /* 0x02283006ff0075a7 */ /* 0x000e640008040147 */
[----:B-1----:R-:W-:Y:S05]  /*b4a0*/  @!P2 BRA `(.L_x_1146) ;  /* 0x000000b8001ca947 */ /* 0x002fea0003800000 */
.L_x_1143:
        /* <DEDUP_REMOVED lines=40> */
.L_x_1148:
[----:B------:R-:W-:Y:S01]  /*b730*/  ULEA UR10, UR41, UR40, 0x3 ;  /* 0x00000028290a7291 */ /* 0x000fe2000f8e183f */
[----:B------:R-:W-:-:S05]  /*b740*/  IMAD.U32 R6, RZ, RZ, UR6 ;  /* 0x00000006ff067e24 */ /* 0x000fca000f8e00ff */
[----:B------:R-:W-:-:S04]  /*b750*/  SHF.L.U32 R6, R6, 0x1f, RZ ;  /* 0x0000001f06067819 */ /* 0x000fc800000006ff */
[----:B------:R0:W1:Y:S01]  /*b760*/  SYNCS.PHASECHK.TRANS64.TRYWAIT P2, [UR10+0x22850], R6 ;  /* 0x02285006ff0075a7 */ /* 0x000062000804014a */
[----:B------:R-:W-:Y:S05]  /*b770*/  @!P0 BRA `(.L_x_1149) ;  /* 0x0000000000048947 */ /* 0x000fea0003800000 */
[----:B------:R-:W-:Y:S01]  /*b780*/  BPT.TRAP 0x1 ;  /* 0x000000040000795c */ /* 0x000fe20000300000 */
.L_x_1149:
[----:B-1----:R-:W-:Y:S05]  /*b790*/  @P2 BRA `(.L_x_1147) ;  /* 0x0000000000082947 */ /* 0x002fea0003800000 */
[----:B------:R-:W1:Y:S02]  /*b7a0*/  SYNCS.PHASECHK.TRANS64.TRYWAIT P2, [UR10+0x22850], R6 ;  /* 0x02285006ff0075a7 */ /* 0x000e64000804014a */
[----:B-1----:R-:W-:Y:S05]  /*b7b0*/  @!P2 BRA `(.L_x_1150) ;  /* 0x000000b40070a947 */ /* 0x002fea0003800000 */
.L_x_1147:
[----:B------:R-:W-:Y:S01]  /*b7c0*/  UIADD3 UR6, UR40, 0x400, URZ ;  /* 0x0000040028067890 */ /* 0x000fe2000fffe03f */
[----:B------:R-:W-:Y:S01]  /*b7d0*/  WARPGROUP.ARRIVE ;  /* 0x00000000000079c5 */ /* 0x000fe20000000000 */
[----:B------:R-:W-:-:S05]  /*b7e0*/  UMOV UR11, 0x40000040 ;  /* 0x40000040000b7882 */ /* 0x000fca0000000000 */
[----:B------:R-:W2:Y:S01]  /*b7f0*/  S2R R185, SR_TID.X ;  /* 0x0000000000b97919 */ /* 0x000ea20000002100 */
[----:B------:R-:W-:Y:S01]  /*b800*/  USHF.R.U32.HI UR6, URZ, 0x4, UR6 ;  /* 0x000000043f067899 */ /* 0x000fe20008011606 */
[C---:B------:R-:W-:Y:S01]  /*b810*/  FMUL.FTZ R21, R0.reuse, R34 ;  /* 0x0000002200157220 */ /* 0x040fe20000410000 */
[----:B------:R-:W-:Y:S02]  /*b820*/  IMAD.U32 R34, RZ, RZ, UR7 ;  /* 0x00000007ff227e24 */ /* 0x000fe4000f8e00ff */
[C---:B------:R-:W-:Y:S01]  /*b830*/  FMUL.FTZ R8, R0.reuse, R25 ;  /* 0x0000001900087220 */ /* 0x040fe20000410000 */
[----:B------:R-:W-:Y:S01]  /*b840*/  ULOP3.LUT UR6, UR6, 0x3fff, URZ, 0xc0, !UPT ;  /* 0x00003fff06067892 */ /* 0x000fe2000f8ec03f */
[C---:B01----:R-:W-:Y:S01]  /*b850*/  FMUL.FTZ R6, R0.reuse, R26 ;  /* 0x0000001a00067220 */ /* 0x043fe20000410000 */
        /* <DEDUP_REMOVED lines=66> */
[----:B------:R-:W-:Y:S01]  /*bc80*/  IMAD.SHL.U32 R78, R5, 0x80, RZ ;  /* 0x00000080054e7824 */ /* 0x000fe200078e00ff */
        /* <DEDUP_REMOVED lines=14> */
[----:B------:R-:W-:Y:S01]  /*bd70*/  IADD3 R35, R17, 0x1, -R78 ;  /* 0x0000000111237810 */ /* 0x000fe20007ffe84e */
[----:B------:R-:W0:Y:S04]  /*bd80*/  MUFU.TANH R164, R164 ;  /* 0x000000a400a47308 */ /* 0x000e280000002400 */
[----:B------:R-:W-:-:S04]  /*bd90*/  IMAD.IADD R35, R35, 0x1, -R18 ;  /* 0x0000000123237824 */ /* 0x000fc800078e0a12 */
[----:B------:R-:W0:Y:S01]  /*bda0*/  MUFU.TANH R165, R165 ;  /* 0x000000a500a57308 */ /* 0x000e220000002400 */
[----:B------:R-:W-:-:S07]  /*bdb0*/  IMAD R35, R16, -0x2, R35 ;  /* 0xfffffffe10237824 */ /* 0x000fce00078e0223 */
        /* <DEDUP_REMOVED lines=22> */
[----:B------:R-:W-:Y:S01]  /*bf20*/  UMOV UR10, UR6 ;  /* 0x00000006000a7c82 */ /* 0x000fe20008000000 */
        /* <DEDUP_REMOVED lines=28> */
[----:B------:R-:W-:-:S04]  /*c0f0*/  VIADD R157, R35, UR5 ;  /* 0x00000005239d7c36 */ /* 0x000fc80008000000 */
[----:B------:R-:W0:Y:S01]  /*c100*/  MUFU.TANH R62, R62 ;  /* 0x0000003e003e7308 */ /* 0x000e220000002400 */
[----:B------:R-:W-:Y:S01]  /*c110*/  IMAD.IADD R66, R2, 0x1, R157 ;  /* 0x0000000102427824 */ /* 0x000fe200078e029d */
[----:B------:R-:W-:Y:S06]  /*c120*/  QGMMA.64x128x32.F32.E4M3.E4M3 R88, R152, gdesc[UR8], R88, gsb0 ;  /* 0x01e0000898587df3 */ /* 0x000fec0008000858 */
        /* <DEDUP_REMOVED lines=16> */
[----:B------:R0:W-:Y:S06]  /*c230*/  BAR.ARV R65, 0x100 ;  /* 0x000400410000751d */ /* 0x0001ec0000002000 */
[----:B------:R-:W-:Y:S01]  /*c240*/  VIADD R155, R35, UR33 ;  /* 0x00000021239b7c36 */ /* 0x000fe20008000000 */
[----:B------:R0:W-:Y:S03]  /*c250*/  @!P1 SYNCS.ARRIVE.TRANS64.RED.A1T0 RZ, [R34+URZ], RZ ;  /* 0x000000ff22ff99a7 */ /* 0x0001e6000810043f */
[----:B------:R-:W-:Y:S01]  /*c260*/  IMAD.IADD R64, R2, 0x1, R155 ;  /* 0x0000000102407824 */ /* 0x000fe200078e029b */
[----:B-1234-:R-:W-:Y:S06]  /*c270*/  @!P6 BRA `(.L_x_1151) ;  /* 0x00000000005ce947 */ /* 0x01efec0003800000 */
[----:B------:R-:W-:Y:S01]  /*c280*/  ISETP.GT.AND P2, PT, R11, -0x1, PT ;  /* 0xffffffff0b00780c */ /* 0x000fe20003f44270 */
[----:B------:R-:W-:-:S12]  /*c290*/  BSSY B0, `(.L_x_1152) ;  /* 0x0000011000007945 */ /* 0x000fd80003800000 */
[----:B------:R-:W-:Y:S05]  /*c2a0*/  @P2 BRA `(.L_x_1153) ;  /* 0x0000000000242947 */ /* 0x000fea0003800000 */
[----:B------:R-:W-:Y:S01]  /*c2b0*/  IMAD.U32 R67, RZ, RZ, UR32 ;  /* 0x00000020ff437e24 */ /* 0x000fe2000f8e00ff */
[----:B0-----:R-:W-:-:S04]  /*c2c0*/  IADD3 R65, R2, R17, -R18 ;  /* 0x0000001102417210 */ /* 0x001fc80007ffe812 */
[----:B------:R-:W-:Y:S02]  /*c2d0*/  ISETP.NE.AND P2, PT, R67, 0x1, PT ;  /* 0x000000014300780c */ /* 0x000fe40003f45270 */
[----:B------:R-:W-:-:S11]  /*c2e0*/  LOP3.LUT R65, RZ, R65, RZ, 0x33, !PT ;  /* 0x00000041ff417212 */ /* 0x000fd600078e33ff */
[----:B------:R-:W0:Y:S02]  /*c2f0*/  @P2 LDC.64 R34, c[0x0][0x9e8] ;  /* 0x00027a00ff222b82 */ /* 0x000e240000000a00 */
[----:B0-----:R-:W-:-:S05]  /*c300*/  @P2 IMAD.HI.U32 R34, R65, R34, RZ ;  /* 0x0000002241222227 */ /* 0x001fca00078e00ff */
[----:B------:R-:W-:-:S04]  /*c310*/  @P2 SHF.R.U32.HI R65, RZ, R35, R34 ;  /* 0x00000023ff412219 */ /* 0x000fc80000011622 */
[----:B------:R-:W-:Y:S01]  /*c320*/  LOP3.LUT R34, RZ, R65, RZ, 0x33, !PT ;  /* 0x00000041ff227212 */ /* 0x000fe200078e33ff */
[----:B------:R-:W-:Y:S06]  /*c330*/  BRA `(.L_x_1154) ;  /* 0x0000000000187947 */ /* 0x000fec0003800000 */
.L_x_1153:
[----:B------:R-:W-:-:S05]  /*c340*/  IMAD.U32 R67, RZ, RZ, UR32 ;  /* 0x00000020ff437e24 */ /* 0x000fca000f8e00ff */
[----:B------:R-:W-:-:S13]  /*c350*/  ISETP.NE.AND P2, PT, R67, 0x1, PT ;  /* 0x000000014300780c */ /* 0x000fda0003f45270 */
[----:B0-----:R-:W0:Y:S02]  /*c360*/  @P2 LDC.64 R34, c[0x0][0x9e8] ;  /* 0x00027a00ff222b82 */ /* 0x001e240000000a00 */
[----:B0-----:R-:W-:-:S04]  /*c370*/  @P2 IMAD.HI.U32 R68, R11, R34, RZ ;  /* 0x000000220b442227 */ /* 0x001fc800078e00ff */
[----:B------:R-:W-:Y:S01]  /*c380*/  IMAD.MOV.U32 R34, RZ, RZ, R11 ;  /* 0x000000ffff227224 */ /* 0x000fe200078e000b */
[----:B------:R-:W-:-:S07]  /*c390*/  @P2 SHF.R.U32.HI R34, RZ, R35, R68 ;  /* 0x00000023ff222219 */ /* 0x000fce0000011644 */
.L_x_1154:
[----:B------:R-:W-:Y:S05]  /*c3a0*/  BSYNC B0 ;  /* 0x0000000000007941 */ /* 0x000fea0003800000 */
.L_x_1152:
[----:B------:R-:W-:-:S04]  /*c3b0*/  IMAD R35, R34, R67, -R78 ;  /* 0x0000004322237224 */ /* 0x000fc800078e0a4e */
[----:B------:R-:W-:-:S05]  /*c3c0*/  IMAD R35, R16, -0x2, R35 ;  /* 0xfffffffe10237824 */ /* 0x000fca00078e0223 */
[----:B------:R-:W-:Y:S02]  /*c3d0*/  VIADDMNMX R64, R35, R67, R64, PT ;  /* 0x0000004323407246 */ /* 0x000fe40003800140 */
[----:B------:R-:W-:-:S07]  /*c3e0*/  VIMNMX R66, R66, R35, !PT ;  /* 0x0000002342427248 */ /* 0x000fce0007fe0100 */
.L_x_1151:
[----:B------:R-:W-:-:S04]  /*c3f0*/  ISETP.GT.AND P2, PT, R5, -0x1, PT ;  /* 0xffffffff0500780c */ /* 0x000fc80003f44270 */
[C---:B------:R-:W-:Y:S02]  /*c400*/  ISETP.GT.AND P4, PT, R66.reuse, RZ, P2 ;  /* 0x000000ff4200720c */ /* 0x040fe40001784270 */
[----:B------:R-:W-:Y:S02]  /*c410*/  ISETP.GT.AND P5, PT, R66, 0x1, P2 ;  /* 0x000000014200780c */ /* 0x000fe400017a4270 */
[C---:B------:R-:W-:Y:S02]  /*c420*/  ISETP.LT.OR P4, PT, R64.reuse, 0x1, P4 ;  /* 0x000000014000780c */ /* 0x040fe40002781670 */
[----:B------:R-:W-:Y:S02]  /*c430*/  ISETP.LT.OR P5, PT, R64, 0x2, P5 ;  /* 0x000000024000780c */ /* 0x000fe40002fa1670 */
[----:B0-----:R-:W-:Y:S02]  /*c440*/  FSEL R201, R7, -INF , !P4 ;  /* 0xff80000007c97808 */ /* 0x001fe40006000000 */
        /* <DEDUP_REMOVED lines=105> */
.L_x_1157:
[----:B------:R-:W-:Y:S02]  /*cae0*/  IMAD.U32 R8, RZ, RZ, UR32 ;  /* 0x00000020ff087e24 */ /* 0x000fe4000f8e00ff */
[----:B------:R-:W-:-:S03]  /*caf0*/  IMAD.MOV.U32 R7, RZ, RZ, R13 ;  /* 0x000000ffff077224 */ /* 0x000fc600078e000d */
[----:B------:R-:W-:-:S13]  /*cb00*/  ISETP.NE.AND P3, PT, R8, 0x1, PT ;  /* 0x000000010800780c */ /* 0x000fda0003f65270 */
[----:B------:R-:W0:Y:S02]  /*cb10*/  @P3 LDC.64 R34, c[0x0][0x9e8] ;  /* 0x00027a00ff223b82 */ /* 0x000e240000000a00 */
[----:B0-----:R-:W-:-:S05]  /*cb20*/  @P3 IMAD.HI.U32 R34, R13, R34, RZ ;  /* 0x000000220d223227 */ /* 0x001fca00078e00ff */
[----:B------:R-:W-:-:S07]  /*cb30*/  @P3 SHF.R.U32.HI R7, RZ, R35, R34 ;  /* 0x00000023ff073219 */ /* 0x000fce0000011622 */
.L_x_1158:
[----:B------:R-:W-:Y:S05]  /*cb40*/  BSYNC B0 ;  /* 0x0000000000007941 */ /* 0x000fea0003800000 */
.L_x_1156:
[----:B------:R-:W-:-:S04]  /*cb50*/  IMAD R7, R7, R8, -R78 ;  /* 0x0000000807077224 */ /* 0x000fc800078e0a4e */
[----:B------:R-:W-:-:S05]  /*cb60*/  IMAD R7, R16, -0x2, R7 ;  /* 0xfffffffe10077824 */ /* 0x000fca00078e0207 */
[----:B------:R-:W-:Y:S02]  /*cb70*/  VIADDMNMX R54, R7, R8, R54, PT ;  /* 0x0000000807367246 */ /* 0x000fe40003800136 */
[----:B------:R-:W-:-:S07]  /*cb80*/  VIMNMX R56, R56, R7, !PT ;  /* 0x0000000738387248 */ /* 0x000fce0007fe0100 */
.L_x_1155:
        /* <DEDUP_REMOVED lines=60> */
[----:B------:R-:W0:Y:S03]  /*cf50*/  LDC R8, c[0x0][0x988] ;  /* 0x00026200ff087b82 */ /* 0x000e260000000800 */
[----:B------:R-:W1:Y:S02]  /*cf60*/  SHFL.BFLY PT, R7, R34, 0x2, 0x1f ;  /* 0x0c401f0022077f89 */ /* 0x000e6400000e0000 */
        /* <DEDUP_REMOVED lines=29> */
[----:B------:R-:W-:Y:S01]  /*d140*/  ISETP.GT.AND P4, PT, R56, 0x30, P2 ;  /* 0x000000303800780c */ /* 0x000fe20001784270 */
[--C-:B------:R-:W-:Y:S01]  /*d150*/  FFMA.FTZ R59, R59, R8, -R34.reuse ;  /* 0x000000083b3b7223 */ /* 0x100fe20000010822 */
[----:B------:R-:W-:Y:S01]  /*d160*/  FMNMX.FTZ R6, R161, R6, !PT ;  /* 0x00000006a1067209 */ /* 0x000fe20007810000 */
[----:B------:R-:W-:Y:S01]  /*d170*/  FFMA.FTZ R53, R53, R8, -R34 ;  /* 0x0000000835357223 */ /* 0x000fe20000010822 */
[----:B------:R-:W-:Y:S01]  /*d180*/  ISETP.LT.OR P3, PT, R54, 0x2a, P3 ;  /* 0x0000002a3600780c */ /* 0x000fe20001f61670 */
[----:B------:R-:W-:Y:S01]  /*d190*/  MUFU.EX2 R15, R15 ;  /* 0x0000000f000f7308 */ /* 0x000fe20000000800 */
[----:B------:R-:W-:-:S02]  /*d1a0*/  FMNMX.FTZ R6, R165, R6, !PT ;  /* 0x00000006a5067209 */ /* 0x000fc40007810000 */
[----:B------:R-:W-:Y:S02]  /*d1b0*/  ISETP.LT.OR P4, PT, R54, 0x31, P4 ;  /* 0x000000313600780c */ /* 0x000fe40002781670 */
[----:B------:R-:W-:Y:S02]  /*d1c0*/  FMNMX.FTZ R6, R167, R6, !PT ;  /* 0x00000006a7067209 */ /* 0x000fe40007810000 */
[----:B------:R-:W-:Y:S01]  /*d1d0*/  FSEL R29, R29, -INF , !P3 ;  /* 0xff8000001d1d7808 */ /* 0x000fe20005800000 */
[----:B------:R-:W-:Y:S01]  /*d1e0*/  MUFU.EX2 R14, R14 ;  /* 0x0000000e000e7308 */ /* 0x000fe20000000800 */
[----:B------:R-:W-:Y:S02]  /*d1f0*/  ISETP.GT.AND P3, PT, R56, 0x31, P2 ;  /* 0x000000313800780c */ /* 0x000fe40001764270 */
[----:B------:R-:W-:Y:S02]  /*d200*/  FMNMX.FTZ R6, R187, R6, !PT ;  /* 0x00000006bb067209 */ /* 0x000fe40007810000 */
[----:B------:R-:W-:Y:S01]  /*d210*/  FSEL R195, R32, -INF , !P4 ;  /* 0xff80000020c37808 */ /* 0x000fe20006000000 */
[----:B------:R-:W-:Y:S01]  /*d220*/  FFMA.FTZ R32, R153, R8, -R34 ;  /* 0x0000000899207223 */ /* 0x000fe20000010822 */
[----:B------:R-:W-:Y:S01]  /*d230*/  ISETP.GT.AND P4, PT, R56, 0x38, P2 ;  /* 0x000000383800780c */ /* 0x000fe20001784270 */
[----:B------:R-:W-:Y:S01]  /*d240*/  MUFU.EX2 R20, R20 ;  /* 0x0000001400147308 */ /* 0x000fe20000000800 */
[----:B------:R-:W-:-:S02]  /*d250*/  ISETP.LT.OR P3, PT, R54, 0x32, P3 ;  /* 0x000000323600780c */ /* 0x000fc40001f61670 */
[----:B------:R-:W-:Y:S02]  /*d260*/  FMNMX.FTZ R6, R27, R6, !PT ;  /* 0x000000061b067209 */ /* 0x000fe40007810000 */
[----:B------:R-:W-:Y:S02]  /*d270*/  ISETP.LT.OR P4, PT, R54, 0x39, P4 ;  /* 0x000000393600780c */ /* 0x000fe40002781670 */
[----:B------:R-:W-:Y:S01]  /*d280*/  FSEL R199, R31, -INF , !P3 ;  /* 0xff8000001fc77808 */ /* 0x000fe20005800000 */
[----:B------:R-:W-:-:S01]  /*d290*/  FFMA.FTZ R31, R193, R8, -R34 ;  /* 0x00000008c11f7223 */ /* 0x000fc20000010822 */
[----:B------:R-:W-:Y:S01]  /*d2a0*/  FMNMX.FTZ R6, R189, R6, !PT ;  /* 0x00000006bd067209 */ /* 0x000fe20007810000 */
[----:B------:R-:W-:Y:S01]  /*d2b0*/  MUFU.EX2 R21, R21 ;  /* 0x0000001500157308 */ /* 0x000fe20000000800 */
[----:B------:R-:W-:Y:S02]  /*d2c0*/  ISETP.GT.AND P3, PT, R56, 0x39, P2 ;  /* 0x000000393800780c */ /* 0x000fe40001764270 */
[----:B------:R-:W-:-:S02]  /*d2d0*/  FSEL R33, R33, -INF , !P4 ;  /* 0xff80000021217808 */ /* 0x000fc40006000000 */
[----:B------:R-:W-:Y:S02]  /*d2e0*/  FMNMX.FTZ R6, R29, R6, !PT ;  /* 0x000000061d067209 */ /* 0x000fe40007810000 */
[----:B------:R-:W-:Y:S01]  /*d2f0*/  ISETP.GT.AND P4, PT, R56, 0x40, P2 ;  /* 0x000000403800780c */ /* 0x000fe20001784270 */
[----:B------:R-:W-:Y:S01]  /*d300*/  MUFU.EX2 R24, R24 ;  /* 0x0000001800187308 */ /* 0x000fe20000000800 */
[C---:B------:R-:W-:Y:S02]  /*d310*/  ISETP.LT.OR P3, PT, R54.reuse, 0x3a, P3 ;  /* 0x0000003a3600780c */ /* 0x040fe40001f61670 */
[----:B------:R-:W-:Y:S02]  /*d320*/  FMNMX.FTZ R6, R195, R6, !PT ;  /* 0x00000006c3067209 */ /* 0x000fe40007810000 */
[----:B------:R-:W-:Y:S02]  /*d330*/  ISETP.LT.OR P4, PT, R54, 0x41, P4 ;  /* 0x000000413600780c */ /* 0x000fe40002781670 */
[----:B------:R-:W-:Y:S01]  /*d340*/  FSEL R197, R36, -INF , !P3 ;  /* 0xff80000024c57808 */ /* 0x000fe20005800000 */
[----:B------:R-:W-:-:S01]  /*d350*/  FFMA.FTZ R36, R87, R8, -R34 ;  /* 0x0000000857247223 */ /* 0x000fc20000010822 */
        /* <DEDUP_REMOVED lines=14> */
[----:B------:R-:W-:Y:S01]  /*d440*/  FSEL R193, R39, -INF , !P4 ;  /* 0xff80000027c17808 */ /* 0x000fe20006000000 */
[----:B------:R-:W-:-:S01]  /*d450*/  FFMA.FTZ R39, R185, R8, -R34 ;  /* 0x00000008b9277223 */ /* 0x000fc20000010822 */
        /* <DEDUP_REMOVED lines=17> */
[--C-:B------:R-:W-:Y:S01]  /*d570*/  FFMA.FTZ R42, R65, R8, -R34.reuse ;  /* 0x00000008412a7223 */ /* 0x100fe20000010822 */
[----:B------:R-:W-:Y:S01]  /*d580*/  FMNMX.FTZ R6, R185, R6, !PT ;  /* 0x00000006b9067209 */ /* 0x000fe20007810000 */
[-CC-:B------:R-:W-:Y:S01]  /*d590*/  FFMA.FTZ R65, R67, R8.reuse, -R34.reuse ;  /* 0x0000000843417223 */ /* 0x180fe20000010822 */
[----:B------:R-:W-:Y:S01]  /*d5a0*/  ISETP.GT.AND P3, PT, R56, 0x59, P2 ;  /* 0x000000593800780c */ /* 0x000fe20001764270 */
[----:B------:R-:W-:Y:S01]  /*d5b0*/  FFMA.FTZ R67, R71, R8, -R34 ;  /* 0x0000000847437223 */ /* 0x000fe20000010822 */
[----:B------:R-:W-:Y:S01]  /*d5c0*/  FSEL R43, R43, -INF , !P4 ;  /* 0xff8000002b2b7808 */ /* 0x000fe20006000000 */
[----:B------:R-:W-:Y:S01]  /*d5d0*/  MUFU.EX2 R163, R163 ;  /* 0x000000a300a37308 */ /* 0x000fe20000000800 */
[----:B------:R-:W-:-:S02]  /*d5e0*/  FMNMX.FTZ R6, R41, R6, !PT ;  /* 0x0000000629067209 */ /* 0x000fc40007810000 */
[----:B------:R-:W-:Y:S02]  /*d5f0*/  ISETP.GT.AND P4, PT, R56, 0x60, P2 ;  /* 0x000000603800780c */ /* 0x000fe40001784270 */
[C---:B------:R-:W-:Y:S02]  /*d600*/  ISETP.LT.OR P3, PT, R54.reuse, 0x5a, P3 ;  /* 0x0000005a3600780c */ /* 0x040fe40001f61670 */
[----:B------:R-:W-:Y:S01]  /*d610*/  FMNMX.FTZ R6, R169, R6, !PT ;  /* 0x00000006a9067209 */ /* 0x000fe20007810000 */
[----:B------:R-:W-:Y:S01]  /*d620*/  MUFU.EX2 R32, R32 ;  /* 0x0000002000207308 */ /* 0x000fe20000000800 */
[----:B------:R-:W-:Y:S02]  /*d630*/  ISETP.LT.OR P4, PT, R54, 0x61, P4 ;  /* 0x000000613600780c */ /* 0x000fe40002781670 */
[----:B------:R-:W-:Y:S01]  /*d640*/  FSEL R153, R44, -INF , !P3 ;  /* 0xff8000002c997808 */ /* 0x000fe20005800000 */
[----:B------:R-:W-:-:S01]  /*d650*/  FFMA.FTZ R44, R69, R8, -R34 ;  /* 0x00000008452c7223 */ /* 0x000fc20000010822 */
[----:B------:R-:W-:Y:S01]  /*d660*/  ISETP.GT.AND P3, PT, R56, 0x61, P2 ;  /* 0x000000613800780c */ /* 0x000fe20001764270 */
[----:B------:R-:W-:-:S01]  /*d670*/  FFMA.FTZ R69, R77, R8, -R34 ;  /* 0x000000084d457223 */ /* 0x000fc20000010822 */
[----:B------:R-:W-:Y:S01]  /*d680*/  FMNMX.FTZ R6, R43, R6, !PT ;  /* 0x000000062b067209 */ /* 0x000fe20007810000 */
[----:B------:R-:W-:Y:S01]  /*d690*/  MUFU.EX2 R36, R36 ;  /* 0x0000002400247308 */ /* 0x000fe20000000800 */
[----:B------:R-:W-:-:S02]  /*d6a0*/  FSEL R183, R45, -INF , !P4 ;  /* 0xff8000002db77808 */ /* 0x000fc40006000000 */
[----:B------:R-:W-:Y:S02]  /*d6b0*/  ISETP.GT.AND P4, PT, R56, 0x68, P2 ;  /* 0x000000683800780c */ /* 0x000fe40001784270 */
[C---:B------:R-:W-:Y:S02]  /*d6c0*/  ISETP.LT.OR P3, PT, R54.reuse, 0x62, P3 ;  /* 0x000000623600780c */ /* 0x040fe40001f61670 */
[----:B------:R-:W-:Y:S01]  /*d6d0*/  FMNMX.FTZ R6, R153, R6, !PT ;  /* 0x0000000699067209 */ /* 0x000fe20007810000 */
[----:B------:R0:W-:Y:S01]  /*d6e0*/  MUFU.EX2 R45, R38 ;  /* 0x00000026002d7308 */ /* 0x0001e20000000800 */
[----:B------:R-:W-:Y:S02]  /*d6f0*/  ISETP.LT.OR P4, PT, R54, 0x69, P4 ;  /* 0x000000693600780c */ /* 0x000fe40002781670 */
[----:B------:R-:W-:Y:S01]  /*d700*/  FSEL R87, R46, -INF , !P3 ;  /* 0xff8000002e577808 */ /* 0x000fe20005800000 */
[----:B------:R-:W-:-:S01]  /*d710*/  FFMA.FTZ R46, R73, R8, -R34 ;  /* 0x00000008492e7223 */ /* 0x000fc20000010822 */
[----:B------:R-:W-:-:S02]  /*d720*/  ISETP.GT.AND P3, PT, R56, 0x69, P2 ;  /* 0x000000693800780c */ /* 0x000fc40001764270 */
[----:B------:R-:W-:Y:S01]  /*d730*/  FMNMX.FTZ R6, R183, R6, !PT ;  /* 0x00000006b7067209 */ /* 0x000fe20007810000 */
[----:B------:R-:W-:Y:S01]  /*d740*/  MUFU.EX2 R85, R85 ;  /* 0x0000005500557308 */ /* 0x000fe20000000800 */
[----:B------:R-:W-:Y:S01]  /*d750*/  FSEL R47, R47, -INF , !P4 ;  /* 0xff8000002f2f7808 */ /* 0x000fe20006000000 */
[-CC-:B0-----:R-:W-:Y:S01]  /*d760*/  FFMA.FTZ R38, R83, R8.reuse, -R34.reuse ;  /* 0x0000000853267223 */ /* 0x181fe20000010822 */
[----:B------:R-:W-:Y:S01]  /*d770*/  ISETP.GT.AND P4, PT, R56, 0x70, P2 ;  /* 0x000000703800780c */ /* 0x000fe20001784270 */
[----:B------:R-:W-:Y:S01]  /*d780*/  FFMA.FTZ R83, R81, R8, -R34 ;  /* 0x0000000851537223 */ /* 0x000fe20000010822 */
[C---:B------:R-:W-:Y:S02]  /*d790*/  ISETP.LT.OR P3, PT, R54.reuse, 0x6a, P3 ;  /* 0x0000006a3600780c */ /* 0x040fe40001f61670 */
[----:B------:R-:W-:Y:S01]  /*d7a0*/  FMNMX.FTZ R6, R87, R6, !PT ;  /* 0x0000000657067209 */ /* 0x000fe20007810000 */
[----:B------:R-:W-:Y:S01]  /*d7b0*/  MUFU.EX2 R38, R38 ;  /* 0x0000002600267308 */ /* 0x000fe20000000800 */
[----:B------:R-:W-:-:S02]  /*d7c0*/  ISETP.LT.OR P4, PT, R54, 0x71, P4 ;  /* 0x000000713600780c */ /* 0x000fc40002781670 */
[----:B------:R-:W-:Y:S01]  /*d7d0*/  FSEL R203, R48, -INF , !P3 ;  /* 0xff80000030cb7808 */ /* 0x000fe20005800000 */
[----:B------:R-:W-:-:S01]  /*d7e0*/  FFMA.FTZ R48, R63, R8, -R34 ;  /* 0x000000083f307223 */ /* 0x000fc20000010822 */
[C---:B------:R-:W-:Y:S02]  /*d7f0*/  ISETP.GT.AND P3, PT, R56.reuse, 0x71, P2 ;  /* 0x000000713800780c */ /* 0x040fe40001764270 */
[----:B------:R-:W-:Y:S01]  /*d800*/  FMNMX.FTZ R6, R47, R6, !PT ;  /* 0x000000062f067209 */ /* 0x000fe20007810000 */
[----:B------:R-:W-:Y:S01]  /*d810*/  MUFU.EX2 R83, R83 ;  /* 0x0000005300537308 */ /* 0x000fe20000000800 */
[----:B------:R-:W-:Y:S02]  /*d820*/  FSEL R49, R49, -INF , !P4 ;  /* 0xff80000031317808 */ /* 0x000fe40006000000 */
[----:B------:R-:W-:Y:S02]  /*d830*/  ISETP.GT.AND P4, PT, R56, 0x78, P2 ;  /* 0x000000783800780c */ /* 0x000fe40001784270 */
[----:B------:R-:W-:-:S02]  /*d840*/  ISETP.LT.OR P3, PT, R54, 0x72, P3 ;  /* 0x000000723600780c */ /* 0x000fc40001f61670 */
[----:B------:R-:W-:Y:S01]  /*d850*/  FMNMX.FTZ R6, R203, R6, !PT ;  /* 0x00000006cb067209 */ /* 0x000fe20007810000 */
[----:B------:R-:W-:Y:S01]  /*d860*/  MUFU.EX2 R40, R40 ;  /* 0x0000002800287308 */ /* 0x000fe20000000800 */
[----:B------:R-:W-:Y:S02]  /*d870*/  ISETP.GT.AND P2, PT, R56, 0x79, P2 ;  /* 0x000000793800780c */ /* 0x000fe40001744270 */
[----:B------:R-:W-:Y:S02]  /*d880*/  ISETP.LT.OR P4, PT, R54, 0x79, P4 ;  /* 0x000000793600780c */ /* 0x000fe40002781670 */
[----:B------:R-:W-:Y:S01]  /*d890*/  FSEL R81, R50, -INF , !P3 ;  /* 0xff80000032517808 */ /* 0x000fe20005800000 */
[--C-:B------:R-:W-:Y:S01]  /*d8a0*/  FFMA.FTZ R50, R57, R8, -R34.reuse ;  /* 0x0000000839327223 */ /* 0x100fe20000010822 */
[----:B------:R-:W-:Y:S01]  /*d8b0*/  FMNMX.FTZ R6, R49, R6, !PT ;  /* 0x0000000631067209 */ /* 0x000fe20007810000 */
[----:B------:R-:W-:Y:S01]  /*d8c0*/  FFMA.FTZ R57, R61, R8, -R34 ;  /* 0x000000083d397223 */ /* 0x000fe20000010822 */
[----:B------:R-:W-:Y:S01]  /*d8d0*/  ISETP.LT.OR P2, PT, R54, 0x7a, P2 ;  /* 0x0000007a3600780c */ /* 0x000fe20001741670 */
[----:B------:R-:W-:Y:S01]  /*d8e0*/  MUFU.EX2 R75, R75 ;  /* 0x0000004b004b7308 */ /* 0x000fe20000000800 */
[----:B------:R-:W-:-:S02]  /*d8f0*/  FSEL R51, R51, -INF , !P4 ;  /* 0xff80000033337808 */ /* 0x000fc40006000000 */
[----:B------:R-:W-:Y:S02]  /*d900*/  FMNMX.FTZ R6, R81, R6, !PT ;  /* 0x0000000651067209 */ /* 0x000fe40007810000 */
[----:B------:R-:W-:Y:S01]  /*d910*/  FSEL R79, R52, -INF , !P2 ;  /* 0xff800000344f7808 */ /* 0x000fe20005000000 */
[----:B------:R-:W-:Y:S01]  /*d920*/  FFMA.FTZ R52, R55, R8, -R34 ;  /* 0x0000000837347223 */ /* 0x000fe20000010822 */
[----:B------:R-:W-:Y:S01]  /*d930*/  FMNMX.FTZ R6, R51, R6, !PT ;  /* 0x0000000633067209 */ /* 0x000fe20007810000 */
[----:B------:R-:W-:Y:S01]  /*d940*/  MUFU.EX2 R42, R42 ;  /* 0x0000002a002a7308 */ /* 0x000fe20000000800 */
[----:B------:R-:W-:Y:S02]  /*d950*/  FSEL R61, R7, RZ, P5 ;  /* 0x000000ff073d7208 */ /* 0x000fe40002800000 */
[----:B------:R-:W-:-:S03]  /*d960*/  FMNMX.FTZ R6, R79, R6, !PT ;  /* 0x000000064f067209 */ /* 0x000fc60007810000 */
[----:B------:R-:W-:Y:S02]  /*d970*/  FADD.FTZ R61, -R61, R10 ;  /* 0x0000000a3d3d7221 */ /* 0x000fe40000010100 */
[----:B------:R-:W0:Y:S01]  /*d980*/  SHFL.BFLY PT, R205, R6, 0x2, 0x1f ;  /* 0x0c401f0006cd7f89 */ /* 0x000e2200000e0000 */
[----:B------:R-:W-:Y:S01]  /*d990*/  MUFU.EX2 R65, R65 ;  /* 0x0000004100417308 */ /* 0x000fe20000000800 */
[----:B------:R-:W-:-:S07]  /*d9a0*/  FMUL.FTZ R34, R61, R8 ;  /* 0x000000083d227220 */ /* 0x000fce0000410000 */
[----:B------:R-:W1:Y:S08]  /*d9b0*/  MUFU.EX2 R34, R34 ;  /* 0x0000002200227308 */ /* 0x000e700000000800 */
[----:B------:R-:W-:Y:S01]  /*d9c0*/  MUFU.EX2 R44, R44 ;  /* 0x0000002c002c7308 */ /* 0x000fe20000000800 */
[----:B0-----:R-:W-:-:S07]  /*d9d0*/  FMNMX.FTZ R205, R6, R205, !PT ;  /* 0x000000cd06cd7209 */ /* 0x001fce0007810000 */
[----:B------:R-:W-:Y:S01]  /*d9e0*/  MUFU.EX2 R67, R67 ;  /* 0x0000004300437308 */ /* 0x000fe20000000800 */
[----:B-1----:R-:W-:-:S01]  /*d9f0*/  FFMA.FTZ R77, R34, R4, R15 ;  /* 0x00000004224d7223 */ /* 0x002fc2000001000f */
[----:B------:R-:W0:Y:S06]  /*da00*/  SHFL.BFLY PT, R6, R205, 0x1, 0x1f ;  /* 0x0c201f00cd067f89 */ /* 0x000e2c00000e0000 */
[----:B------:R-:W-:Y:S08]  /*da10*/  MUFU.EX2 R46, R46 ;  /* 0x0000002e002e7308 */ /* 0x000ff00000000800 */
[----:B------:R-:W-:Y:S08]  /*da20*/  MUFU.EX2 R69, R69 ;  /* 0x0000004500457308 */ /* 0x000ff00000000800 */
[----:B------:R-:W-:Y:S01]  /*da30*/  MUFU.EX2 R48, R48 ;  /* 0x0000003000307308 */ /* 0x000fe20000000800 */
[----:B0-----:R-:W-:-:S04]  /*da40*/  FMNMX.FTZ R6, R205, R6, !PT ;  /* 0x00000006cd067209 */ /* 0x001fc80007810000 */
[C---:B------:R-:W-:Y:S01]  /*da50*/  FSETP.NEU.FTZ.AND P2, PT, R6.reuse, -INF , PT ;  /* 0xff8000000600780b */ /* 0x040fe20003f5d000 */
[----:B------:R-:W-:-:S02]  /*da60*/  FFMA.FTZ R10, R6, R8, -8 ;  /* 0xc1000000060a7423 */ /* 0x000fc40000010008 */
[----:B------:R-:W-:Y:S01]  /*da70*/  MUFU.EX2 R59, R59 ;  /* 0x0000003b003b7308 */ /* 0x000fe20000000800 */
        /* <DEDUP_REMOVED lines=37> */
[----:B------:R-:W-:Y:S01]  /*dcd0*/  FADD.FTZ R3, R14, R77 ;  /* 0x0000004d0e037221 */ /* 0x000fe20000010000 */
[----:B------:R-:W-:-:S01]  /*dce0*/  FFMA.FTZ R77, R185, R8, -R10 ;  /* 0x00000008b94d7223 */ /* 0x000fc2000001080a */
[-CC-:B------:R-:W-:Y:S01]  /*dcf0*/  FFMA.FTZ R81, R81, R8.reuse, -R10.reuse ;  /* 0x0000000851517223 */ /* 0x180fe2000001080a */
[----:B------:R-:W-:-:S01]  /*dd00*/  FFMA.FTZ R51, R51, R8, -R10 ;  /* 0x0000000833337223 */ /* 0x000fc2000001080a */
[----:B------:R-:W-:-:S02]  /*dd10*/  FADD.FTZ R72, R20, R3 ;  /* 0x0000000314487221 */ /* 0x000fc40000010000 */
[----:B------:R-:W0:Y:S01]  /*dd20*/  MUFU.EX2 R56, R56 ;  /* 0x0000003800387308 */ /* 0x000e220000000800 */
[----:B-1----:R-:W-:-:S01]  /*dd30*/  FADD.FTZ R4, R35, R4 ;  /* 0x0000000423047221 */ /* 0x002fc20000010000 */
[----:B------:R-:W-:-:S06]  /*dd40*/  FADD.FTZ R155, R21, R72 ;  /* 0x00000048159b7221 */ /* 0x000fcc0000010000 */
[----:B------:R-:W1:Y:S01]  /*dd50*/  MUFU.EX2 R58, R58 ;  /* 0x0000003a003a7308 */ /* 0x000e620000000800 */
[----:B--2---:R-:W-:-:S01]  /*dd60*/  FADD.FTZ R3, R55, R4 ;  /* 0x0000000437037221 */ /* 0x004fc20000010000 */
[----:B------:R-:W-:-:S06]  /*dd70*/  FADD.FTZ R4, R24, R155 ;  /* 0x0000009b18047221 */ /* 0x000fcc0000010000 */
[----:B------:R-:W2:Y:S01]  /*dd80*/  MUFU.EX2 R61, R61 ;  /* 0x0000003d003d7308 */ /* 0x000ea20000000800 */
[----:B0-----:R-:W-:-:S07]  /*dd90*/  FADD.FTZ R3, R56, R3 ;  /* 0x0000000338037221 */ /* 0x001fce0000010000 */
[----:B------:R-:W0:Y:S01]  /*dda0*/  MUFU.EX2 R60, R60 ;  /* 0x0000003c003c7308 */ /* 0x000e220000000800 */
[----:B-1----:R-:W-:-:S01]  /*ddb0*/  FADD.FTZ R72, R58, R3 ;  /* 0x000000033a487221 */ /* 0x002fc20000010000 */
[----:B------:R-:W-:-:S04]  /*ddc0*/  FADD.FTZ R3, R25, R4 ;  /* 0x0000000419037221 */ /* 0x000fc80000010000 */
[----:B------:R-:W-:Y:S02]  /*ddd0*/  FADD.FTZ R4, R26, R3 ;  /* 0x000000031a047221 */ /* 0x000fe40000010000 */
[----:B------:R-:W1:Y:S01]  /*dde0*/  MUFU.EX2 R63, R63 ;  /* 0x0000003f003f7308 */ /* 0x000e620000000800 */
[----:B--2---:R-:W-:-:S01]  /*ddf0*/  FADD.FTZ R155, R61, R72 ;  /* 0x000000483d9b7221 */ /* 0x004fc20000010000 */
[----:B------:R-:W-:Y:S01]  /*de00*/  FADD.FTZ R3, R31, R4 ;  /* 0x000000041f037221 */ /* 0x000fe20000010000 */
[----:B------:R-:W-:-:S01]  /*de10*/  FFMA.FTZ R72, R169, R8, -R10 ;  /* 0x00000008a9487223 */ /* 0x000fc2000001080a */
[----:B------:R-:W-:Y:S02]  /*de20*/  FFMA.FTZ R10, R79, R8, -R10 ;  /* 0x000000084f0a7223 */ /* 0x000fe4000001080a */
[----:B------:R-:W-:-:S02]  /*de30*/  FADD.FTZ R4, R28, R3 ;  /* 0x000000031c047221 */ /* 0x000fc40000010000 */
        /* <DEDUP_REMOVED lines=34> */
[----:B------:R0:W-:Y:S01]  /*e060*/  MUFU.EX2 R78, R153 ;  /* 0x00000099004e7308 */ /* 0x0001e20000000800 */
[----:B-1----:R-:W-:-:S07]  /*e070*/  FADD.FTZ R74, R77, R74 ;  /* 0x0000004a4d4a7221 */ /* 0x002fce0000010000 */
[----:B------:R-:W1:Y:S01]  /*e080*/  MUFU.EX2 R72, R72 ;  /* 0x0000004800487308 */ /* 0x000e620000000800 */
[----:B0-----:R-:W-:-:S04]  /*e090*/  FADD.FTZ R153, R83, R4 ;  /* 0x0000000453997221 */ /* 0x001fc80000010000 */
[----:B------:R-:W-:-:S03]  /*e0a0*/  FADD.FTZ R4, R40, R153 ;  /* 0x0000009928047221 */ /* 0x000fc60000010000 */
[----:B------:R-:W0:Y:S01]  /*e0b0*/  MUFU.EX2 R76, R43 ;  /* 0x0000002b004c7308 */ /* 0x000e220000000800 */
[----:B------:R-:W-:-:S04]  /*e0c0*/  FADD.FTZ R3, R75, R4 ;  /* 0x000000044b037221 */ /* 0x000fc80000010000 */
[----:B------:R-:W-:Y:S01]  /*e0d0*/  FADD.FTZ R4, R42, R3 ;  /* 0x000000032a047221 */ /* 0x000fe20000010000 */
[----:B--2---:R-:W-:-:S02]  /*e0e0*/  FADD.FTZ R3, R41, R74 ;  /* 0x0000004a29037221 */ /* 0x004fc40000010000 */
[----:B------:R-:W2:Y:S02]  /*e0f0*/  MUFU.EX2 R43, R183 ;  /* 0x000000b7002b7308 */ /* 0x000ea40000000800 */
[----:B-1----:R-:W-:-:S06]  /*e100*/  FADD.FTZ R3, R72, R3 ;  /* 0x0000000348037221 */ /* 0x002fcc0000010000 */
[----:B------:R1:W-:Y:S01]  /*e110*/  MUFU.EX2 R155, R47 ;  /* 0x0000002f009b7308 */ /* 0x0003e20000000800 */
[----:B0-----:R-:W-:-:S07]  /*e120*/  FADD.FTZ R3, R76, R3 ;  /* 0x000000034c037221 */ /* 0x001fce0000010000 */
[----:B------:R-:W0:Y:S01]  /*e130*/  MUFU.EX2 R87, R87 ;  /* 0x0000005700577308 */ /* 0x000e220000000800 */
[----:B-1----:R-:W-:-:S04]  /*e140*/  FADD.FTZ R47, R65, R4 ;  /* 0x00000004412f7221 */ /* 0x002fc80000010000 */
[----:B------:R-:W-:-:S03]  /*e150*/  FADD.FTZ R4, R44, R47 ;  /* 0x0000002f2c047221 */ /* 0x000fc60000010000 */
[----:B------:R-:W1:Y:S01]  /*e160*/  MUFU.EX2 R203, R203 ;  /* 0x000000cb00cb7308 */ /* 0x000e620000000800 */
[----:B------:R-:W-:-:S01]  /*e170*/  FADD.FTZ R47, R67, R4 ;  /* 0x00000004432f7221 */ /* 0x000fc20000010000 */
[----:B------:R-:W-:-:S03]  /*e180*/  FADD.FTZ R4, R78, R3 ;  /* 0x000000034e047221 */ /* 0x000fc60000010000 */
[----:B------:R-:W-:Y:S01]  /*e190*/  FADD.FTZ R74, R46, R47 ;  /* 0x0000002f2e4a7221 */ /* 0x000fe20000010000 */
[----:B--2---:R-:W-:-:S02]  /*e1a0*/  FADD.FTZ R4, R43, R4 ;  /* 0x000000042b047221 */ /* 0x004fc40000010000 */
[----:B------:R-:W2:Y:S01]  /*e1b0*/  MUFU.EX2 R49, R49 ;  /* 0x0000003100317308 */ /* 0x000ea20000000800 */
[----:B------:R-:W-:-:S01]  /*e1c0*/  FADD.FTZ R3, R69, R74 ;  /* 0x0000004a45037221 */ /* 0x000fc20000010000 */
[----:B0-----:R-:W-:-:S03]  /*e1d0*/  FADD.FTZ R4, R87, R4 ;  /* 0x0000000457047221 */ /* 0x001fc60000010000 */
[----:B------:R-:W-:Y:S01]  /*e1e0*/  FADD.FTZ R74, R48, R3 ;  /* 0x00000003304a7221 */ /* 0x000fe20000010000 */
[----:B------:R-:W-:-:S02]  /*e1f0*/  FADD.FTZ R4, R155, R4 ;  /* 0x000000049b047221 */ /* 0x000fc40000010000 */
[----:B------:R-:W0:Y:S01]  /*e200*/  MUFU.EX2 R57, R57 ;  /* 0x0000003900397308 */ /* 0x000e220000000800 */
[----:B------:R-:W-:-:S01]  /*e210*/  FADD.FTZ R3, R59, R74 ;  /* 0x0000004a3b037221 */ /* 0x000fc20000010000 */
[----:B-1----:R-:W-:-:S03]  /*e220*/  FADD.FTZ R4, R203, R4 ;  /* 0x00000004cb047221 */ /* 0x002fc60000010000 */
[----:B------:R-:W-:-:S03]  /*e230*/  FADD.FTZ R74, R50, R3 ;  /* 0x00000003324a7221 */ /* 0x000fc60000010000 */
        /* <DEDUP_REMOVED lines=10> */
[----:B-1----:R-:W-:-:S03]  /*e2e0*/  FADD.FTZ R4, R53, R74 ;  /* 0x0000004a35047221 */ /* 0x002fc60000010000 */
[----:B--2---:R-:W-:Y:S01]  /*e2f0*/  FADD.FTZ R3, R82, R3 ;  /* 0x0000000352037221 */ /* 0x004fe20000010000 */
[----:B------:R-:W-:Y:S06]  /*e300*/  @!P0 BRA `(.L_x_1159) ;  /* 0x0000000000048947 */ /* 0x000fec0003800000 */
[----:B------:R-:W-:Y:S01]  /*e310*/  BPT.TRAP 0x1 ;  /* 0x000000040000795c */ /* 0x000fe20000300000 */
.L_x_1159:
        /* <DEDUP_REMOVED lines=20> */
[----:B------:R-:W-:Y:S01]  /*e460*/  UMOV UR6, UR36 ;  /* 0x0000002400067c82 */ /* 0x000fe20008000000 */
        /* <DEDUP_REMOVED lines=84> */
[----:B------:R-:W-:Y:S01]  /*e9b0*/  IMAD.MOV.U32 R10, RZ, RZ, R7 ;  /* 0x000000ffff0a7224 */ /* 0x000fe200078e0007 */
[----:B------:R-:W-:Y:S06]  /*e9c0*/  @P2 BRA `(.L_x_1160) ;  /* 0xffffffc8006c2947 */ /* 0x000fec000383ffff */
[----:B------:R-:W-:-:S05]  /*e9d0*/  UMOV UR41, UR7 ;  /* 0x0000000700297c82 */ /* 0x000fca0008000000 */
.L_x_1142:
[----:B------:R-:W-:Y:S06]  /*e9e0*/  BAR.ARV 0x8, 0x120 ;  /* 0x0204800000007b1d */ /* 0x000fec0000002000 */
[----:B------:R-:W-:Y:S05]  /*e9f0*/  @!P0 BRA `(.L_x_1161) ;  /* 0x0000000000048947 */ /* 0x000fea0003800000 */
[----:B------:R-:W-:Y:S01]  /*ea00*/  BPT.TRAP 0x1 ;  /* 0x000000040000795c */ /* 0x000fe20000300000 */
.L_x_1161:
[----:B------:R-:W-:Y:S01]  /*ea10*/  ULEA UR5, UR41, UR40, 0x3 ;  /* 0x0000002829057291 */ /* 0x000fe2000f8e183f */
[----:B------:R-:W-:-:S05]  /*ea20*/  IMAD.U32 R0, RZ, RZ, UR36 ;  /* 0x00000024ff007e24 */ /* 0x000fca000f8e00ff */
[----:B------:R-:W-:-:S04]  /*ea30*/  SHF.L.U32 R0, R0, 0x1f, RZ ;  /* 0x0000001f00007819 */ /* 0x000fc800000006ff */
[----:B------:R0:W1:Y:S01]  /*ea40*/  SYNCS.PHASECHK.TRANS64.TRYWAIT P1, [UR5+0x22850], R0 ;  /* 0x02285000ff0075a7 */ /* 0x0000620008020145 */
[----:B------:R-:W-:Y:S05]  /*ea50*/  @!P0 BRA `(.L_x_1162) ;  /* 0x0000000000048947 */ /* 0x000fea0003800000 */
[----:B------:R-:W-:Y:S01]  /*ea60*/  BPT.TRAP 0x1 ;  /* 0x000000040000795c */ /* 0x000fe20000300000 */
.L_x_1162:
[----:B-1----:R-:W-:Y:S05]  /*ea70*/  @P1 BRA `(.L_x_1163) ;  /* 0x0000000000081947 */ /* 0x002fea0003800000 */
[----:B------:R-:W1:Y:S02]  /*ea80*/  SYNCS.PHASECHK.TRANS64.TRYWAIT P1, [UR5+0x22850], R0 ;  /* 0x02285000ff0075a7 */ /* 0x000e640008020145 */
[----:B-1----:R-:W-:Y:S05]  /*ea90*/  @!P1 BRA `(.L_x_1164) ;  /* 0x0000008000d09947 */ /* 0x002fea0003800000 */
.L_x_1163:
[----:B------:R-:W-:Y:S01]  /*eaa0*/  UIADD3 UR40, UR40, 0x400, URZ ;  /* 0x0000040028287890 */ /* 0x000fe2000fffe03f */
[----:B------:R-:W-:Y:S01]  /*eab0*/  WARPGROUP.ARRIVE ;  /* 0x00000000000079c5 */ /* 0x000fe20000000000 */
[----:B------:R-:W-:Y:S01]  /*eac0*/  UMOV UR7, 0x40000040 ;  /* 0x4000004000077882 */ /* 0x000fe20000000000 */
[----:B------:R-:W2:Y:S01]  /*ead0*/  LDC.64 R12, c[0x0][0x9a0] ;  /* 0x00026800ff0c7b82 */ /* 0x000ea20000000a00 */
[----:B------:R-:W-:-:S04]  /*eae0*/  USHF.R.U32.HI UR40, URZ, 0x4, UR40 ;  /* 0x000000043f287899 */ /* 0x000fc80008011628 */
[----:B------:R-:W-:-:S04]  /*eaf0*/  ULOP3.LUT UR40, UR40, 0x3fff, URZ, 0xc0, !UPT ;  /* 0x00003fff28287892 */ /* 0x000fc8000f8ec03f */
[----:B------:R-:W-:-:S04]  /*eb00*/  ULOP3.LUT UR4, UR40, 0x10000, URZ, 0xfc, !UPT ;  /* 0x0001000028047892 */ /* 0x000fc8000f8efc3f */
[----:B------:R-:W-:-:S07]  /*eb10*/  ULEA UR4, UR41, UR4, 0xa ;  /* 0x0000000429047291 */ /* 0x000fce000f8e503f */
[----:B------:R-:W-:Y:S02]  /*eb20*/  UMOV UR6, UR4 ;  /* 0x0000000400067c82 */ /* 0x000fe40008000000 */
[----:B------:R-:W-:Y:S01]  /*eb30*/  QGMMA.64x128x32.F32.E4M3.E4M3 R88, R164, gdesc[UR4], R88, gsb0 ;  /* 0x01e00004a4587df3 */ /* 0x000fe20008000858 */
[----:B--2---:R-:W-:-:S04]  /*eb40*/  ISETP.NE.U32.AND P1, PT, R12, RZ, PT ;  /* 0x000000ff0c00720c */ /* 0x004fc80003f25070 */
[----:B------:R-:W-:-:S13]  /*eb50*/  ISETP.NE.AND.EX P1, PT, R13, RZ, PT, P1 ;  /* 0x000000ff0d00720c */ /* 0x000fda0003f25310 */
[----:B------:R-:W0:Y:S01]  /*eb60*/  @P1 LDC.64 R10, c[0x0][0x9c8] ;  /* 0x00027200ff0a1b82 */ /* 0x000e220000000a00 */
[----:B-1----:R-:W-:Y:S02]  /*eb70*/  @P1 SHF.R.S32.HI R5, RZ, 0x1f, R171 ;  /* 0x0000001fff051819 */ /* 0x002fe400000114ab */
[----:B------:R-:W-:-:S05]  /*eb80*/  @P1 SHF.R.S32.HI R9, RZ, 0x1f, R170 ;  /* 0x0000001fff091819 */ /* 0x000fca00000114aa */
[----:B------:R-:W1:Y:S01]  /*eb90*/  @P1 LDC.64 R14, c[0x0][0x9d0] ;  /* 0x00027400ff0e1b82 */ /* 0x000e620000000a00 */
[----:B------:R-:W-:Y:S01]  /*eba0*/  UIADD3 UR6, UR4, 0x2, URZ ;  /* 0x0000000204067890 */ /* 0x000fe2000fffe03f */
[----:B0-----:R-:W-:-:S04]  /*ebb0*/  @P1 IMAD R0, R5, R10, RZ ;  /* 0x0000000a05001224 */ /* 0x001fc800078e02ff */
[C---:B------:R-:W-:Y:S02]  /*ebc0*/  @P1 IMAD R5, R171.reuse, R11, R0 ;  /* 0x0000000bab051224 */ /* 0x040fe400078e0200 */
[----:B------:R-:W-:-:S04]  /*ebd0*/  @P1 IMAD.WIDE.U32 R10, R171, R10, RZ ;  /* 0x0000000aab0a1225 */ /* 0x000fc800078e00ff */
[-C--:B-1----:R-:W-:Y:S02]  /*ebe0*/  @P1 IMAD R0, R9, R14.reuse, RZ ;  /* 0x0000000e09001224 */ /* 0x082fe400078e02ff */
[----:B------:R-:W-:Y:S02]  /*ebf0*/  @P1 IMAD.IADD R11, R11, 0x1, R5 ;  /* 0x000000010b0b1824 */ /* 0x000fe400078e0205 */
[C---:B------:R-:W-:Y:S02]  /*ec00*/  @P1 IMAD R5, R170.reuse, R15, R0 ;  /* 0x0000000faa051224 */ /* 0x040fe400078e0200 */
[----:B------:R-:W-:Y:S01]  /*ec10*/  @P1 IMAD.WIDE.U32 R170, R170, R14, R10 ;  /* 0x0000000eaaaa1225 */ /* 0x000fe200078e000a */
[----:B------:R-:W-:-:S03]  /*ec20*/  UMOV UR7, 0x40000040 ;  /* 0x4000004000077882 */ /* 0x000fc60000000000 */
[----:B------:R-:W-:Y:S01]  /*ec30*/  @P1 IMAD.IADD R0, R171, 0x1, R5 ;  /* 0x00000001ab001824 */ /* 0x000fe200078e0205 */
[----:B------:R-:W-:Y:S01]  /*ec40*/  @P1 LEA R10, P2, R170, R12, 0x2 ;  /* 0x0000000caa0a1211 */ /* 0x000fe200078410ff */
[----:B------:R-:W-:-:S03]  /*ec50*/  IMAD.MOV.U32 R5, RZ, RZ, 0x3f800000 ;  /* 0x3f800000ff057424 */ /* 0x000fc600078e00ff */
        /* <DEDUP_REMOVED lines=8> */
[----:B------:R-:W1:Y:S04]  /*ece0*/  SHFL.BFLY PT, R9, R4, 0x2, 0x1f ;  /* 0x0c401f0004097f89 */ /* 0x000e6800000e0000 */
[----:B------:R-:W3:Y:S01]  /*ecf0*/  SHFL.BFLY PT, R2, R3, 0x2, 0x1f ;  /* 0x0c401f0003027f89 */ /* 0x000ee200000e0000 */
[----:B------:R-:W-:Y:S02]  /*ed00*/  WARPGROUP.DEPBAR.LE gsb0, 0x0 ;  /* 0x00008000000079c5 */ /* 0x000fe40000010000 */
[----:B------:R-:W-:-:S06]  /*ed10*/  WARPGROUP.ARRIVE ;  /* 0x00000000000079c5 */ /* 0x000fcc0000000000 */
[----:B------:R-:W-:Y:S01]  /*ed20*/  QGMMA.64x128x32.F32.E4M3.E4M3 R88, R156, gdesc[UR4], R88, gsb0 ;  /* 0x01e000049c587df3 */ /* 0x000fe20008000858 */
[----:B------:R-:W-:Y:S01]  /*ed30*/  UMOV UR6, UR4 ;  /* 0x0000000400067c82 */ /* 0x000fe20008000000 */
[----:B------:R-:W-:Y:S01]  /*ed40*/  UMOV UR7, 0x40000040 ;  /* 0x4000004000077882 */ /* 0x000fe20000000000 */
[----:B-1----:R-:W-:-:S01]  /*ed50*/  FADD.FTZ R9, R9, R4 ;  /* 0x0000000409097221 */ /* 0x002fc20000010000 */
[----:B---3--:R-:W-:-:S04]  /*ed60*/  FADD.FTZ R2, R2, R3 ;  /* 0x0000000302027221 */ /* 0x008fc80000010000 */
[----:B------:R-:W1:Y:S04]  /*ed70*/  SHFL.BFLY PT, R0, R9, 0x1, 0x1f ;  /* 0x0c201f0009007f89 */ /* 0x000e6800000e0000 */
[----:B0-----:R-:W0:Y:S01]  /*ed80*/  SHFL.BFLY PT, R11, R2, 0x1, 0x1f ;  /* 0x0c201f00020b7f89 */ /* 0x001e2200000e0000 */
[----:B------:R-:W-:Y:S02]  /*ed90*/  IMAD.MOV.U32 R4, RZ, RZ, RZ ;  /* 0x000000ffff047224 */ /* 0x000fe400078e00ff */
[----:B-1----:R-:W-:Y:S01]  /*eda0*/  FADD.FTZ R13, R9, R0 ;  /* 0x00000000090d7221 */ /* 0x002fe20000010000 */
[----:B0-----:R-:W-:-:S04]  /*edb0*/  FADD.FTZ R11, R2, R11 ;  /* 0x0000000b020b7221 */ /* 0x001fc80000010000 */
        /* <DEDUP_REMOVED lines=11> */
[----:B------:R-:W0:Y:S08]  /*ee70*/  @P2 MUFU.LG2 R3, R14 ;  /* 0x0000000e00032308 */ /* 0x000e300000000c00 */
[----:B------:R-:W1:Y:S08]  /*ee80*/  @P3 MUFU.LG2 R9, R15 ;  /* 0x0000000f00093308 */ /* 0x000e700000000c00 */
[----:B------:R-:W3:Y:S01]  /*ee90*/  @P1 MUFU.RCP R12, R11 ;  /* 0x0000000b000c1308 */ /* 0x000ee20000001000 */
[C---:B------:R-:W-:Y:S01]  /*eea0*/  @P2 FMUL.FTZ R10, R8.reuse, 0.69314718246459960938 ;  /* 0x3f317218080a2820 */ /* 0x040fe20000410000 */
[----:B------:R-:W-:Y:S01]  /*eeb0*/  @P3 FMUL.FTZ R8, R8, 0.69314718246459960938 ;  /* 0x3f31721808083820 */ /* 0x000fe20000410000 */
[----:B0-----:R-:W-:Y:S01]  /*eec0*/  @P2 FMUL.FTZ R3, R3, 0.69314718246459960938 ;  /* 0x3f31721803032820 */ /* 0x001fe20000410000 */
[----:B------:R-:W-:-:S02]  /*eed0*/  IMAD.MOV.U32 R2, RZ, RZ, -0x800000 ;  /* 0xff800000ff027424 */ /* 0x000fc400078e00ff */
[----:B--2---:R-:W-:Y:S01]  /*eee0*/  FMUL.FTZ R4, R4, R5 ;  /* 0x0000000504047220 */ /* 0x004fe20000410000 */
[----:B------:R-:W-:Y:S02]  /*eef0*/  IMAD.MOV.U32 R0, RZ, RZ, -0x800000 ;  /* 0xff800000ff007424 */ /* 0x000fe400078e00ff */
[----:B-1----:R-:W-:Y:S01]  /*ef00*/  @P3 FMUL.FTZ R9, R9, 0.69314718246459960938 ;  /* 0x3f31721809093820 */ /* 0x002fe20000410000 */
[----:B------:R-:W-:-:S03]  /*ef10*/  @P2 FFMA.FTZ R2, R10, R7, R3 ;  /* 0x000000070a022223 */ /* 0x000fc60000010003 */
[----:B------:R-:W-:Y:S01]  /*ef20*/  @P3 FFMA.FTZ R0, R8, R6, R9 ;  /* 0x0000000608003223 */ /* 0x000fe20000010009 */
[----:B---3--:R-:W-:Y:S01]  /*ef30*/  FMUL.FTZ R5, R12, R5 ;  /* 0x000000050c057220 */ /* 0x008fe20000410000 */
[----:B------:R-:W-:Y:S02]  /*ef40*/  WARPGROUP.DEPBAR.LE gsb0, 0x0 ;  /* 0x00008000000079c5 */ /* 0x000fe40000010000 */
[----:B------:R-:W-:Y:S05]  /*ef50*/  @!P0 BRA `(.L_x_1165) ;  /* 0x0000000000048947 */ /* 0x000fea0003800000 */
[----:B------:R-:W-:Y:S01]  /*ef60*/  BPT.TRAP 0x1 ;  /* 0x000000040000795c */ /* 0x000fe20000300000 */
.L_x_1165:
        /* <DEDUP_REMOVED lines=70> */
[----:B------:R-:W-:Y:S01]  /*f3d0*/  FMUL.FTZ R151, R151, R5 ;  /* 0x0000000597977220 */ /* 0x000fe20000410000 */
[----:B------:R-:W-:Y:S01]  /*f3e0*/  VIADD R176, R176, 0x1 ;  /* 0x00000001b0b07836 */ /* 0x000fe20000000000 */
[----:B------:R-:W-:-:S02]  /*f3f0*/  USEL UR41, UR41, URZ, UP0 ;  /* 0x0000003f29297287 */ /* 0x000fc40008000000 */
[----:B------:R-:W-:-:S12]  /*f400*/  ULOP3.LUT UR36, UR36, UR4, URZ, 0x3c, !UPT ;  /* 0x0000000424247292 */ /* 0x000fd8000f8e3c3f */
.L_x_1091:
[----:B------:R-:W0:Y:S01]  /*f410*/  S2R R4, SR_CgaCtaId ;  /* 0x0000000000047919 */ /* 0x000e220000008800 */
[----:B------:R-:W-:Y:S01]  /*f420*/  MOV R3, 0x400 ;  /* 0x0000040000037802 */ /* 0x000fe20000000f00 */
[----:B------:R-:W-:Y:S01]  /*f430*/  BSSY B0, `(.L_x_1166) ;  /* 0x0000241000007945 */ /* 0x000fe20003800000 */
[----:B------:R-:W-:Y:S02]  /*f440*/  BAR.SYNC.DEFER_BLOCKING 0x5, 0x180 ;  /* 0x0146000000007b1d */ /* 0x000fe40000010000 */
[----:B0-----:R-:W-:-:S05]  /*f450*/  LEA R3, R4, R3, 0x18 ;  /* 0x0000000304037211 */ /* 0x001fca00078ec0ff */
[----:B------:R0:W1:Y:S01]  /*f460*/  LDS.128 R168, [R3+0x228d0] ;  /* 0x0228d00003a87984 */ /* 0x0000620000000c00 */
[----:B------:R-:W-:Y:S06]  /*f470*/  BAR.ARV 0x4, 0x180 ;  /* 0x0106000000007b1d */ /* 0x000fec0000002000 */
[----:B------:R-:W-:Y:S05]  /*f480*/  @P0 BRA `(.L_x_1167) ;  /* 0x0000001800700947 */ /* 0x000fea0003800000 */
[----:B------:R-:W2:Y:S01]  /*f490*/  S2R R18, SR_TID.X ;  /* 0x0000000000127919 */ /* 0x000ea20000002100 */
[----:B------:R-:W-:Y:S01]  /*f4a0*/  ULDC.64 UR4, c[0x4][0x40] ;  /* 0x0100100000047ab9 */ /* 0x000fe20000000a00 */
[----:B--2---:R-:W-:-:S05]  /*f4b0*/  IMAD.SHL.U32 R4, R18, 0x4, RZ ;  /* 0x0000000412047824 */ /* 0x004fca00078e00ff */
[----:B------:R-:W-:-:S04]  /*f4c0*/  LOP3.LUT R4, R4, 0xc, RZ, 0xc0, !PT ;  /* 0x0000000c04047812 */ /* 0x000fc800078ec0ff */
[----:B------:R-:W-:-:S05]  /*f4d0*/  IADD3 R4, P0, R4, UR4, RZ ;  /* 0x0000000404047c10 */ /* 0x000fca000ff1e0ff */
[----:B------:R-:W-:-:S05]  /*f4e0*/  IMAD.X R5, RZ, RZ, UR5, P0 ;  /* 0x00000005ff057e24 */ /* 0x000fca00080e06ff */
[----:B------:R2:W3:Y:S01]  /*f4f0*/  LDG.E.CONSTANT R17, desc[UR46][R4.64] ;  /* 0x0000002e04117981 */ /* 0x0004e2000c1e9900 */
[----:B------:R-:W-:Y:S02]  /*f500*/  F2FP.BF16.F32.PACK_AB R43, R92, R43 ;  /* 0x0000002b5c2b723e */ /* 0x000fe400000010ff */
[----:B------:R-:W-:Y:S01]  /*f510*/  F2FP.BF16.F32.PACK_AB R42, R93, R42 ;  /* 0x0000002a5d2a723e */ /* 0x000fe200000010ff */
[----:B------:R-:W4:Y:S01]  /*f520*/  S2R R52, SR_SWINHI ;  /* 0x0000000000347919 */ /* 0x000f220000002f00 */
[----:B------:R-:W-:Y:S02]  /*f530*/  F2FP.BF16.F32.PACK_AB R150, R150, R7 ;  /* 0x000000079696723e */ /* 0x000fe400000010ff */
[----:B------:R-:W-:Y:S02]  /*f540*/  F2FP.BF16.F32.PACK_AB R151, R151, R6 ;  /* 0x000000069797723e */ /* 0x000fe400000010ff */
[----:B------:R-:W-:Y:S02]  /*f550*/  F2FP.BF16.F32.PACK_AB R39, R100, R39 ;  /* 0x000000276427723e */ /* 0x000fe400000010ff */
[----:B--2---:R-:W-:-:S02]  /*f560*/  LOP3.LUT P0, R4, R18, 0x3, RZ, 0xc0, !PT ;  /* 0x0000000312047812 */ /* 0x004fc4000780c0ff */
[----:B------:R-:W-:Y:S02]  /*f570*/  F2FP.BF16.F32.PACK_AB R38, R101, R38 ;  /* 0x000000266526723e */ /* 0x000fe400000010ff */
[----:B------:R-:W-:Y:S02]  /*f580*/  ISETP.EQ.OR P0, PT, R4, 0x3, !P0 ;  /* 0x000000030400780c */ /* 0x000fe40004702670 */
[----:B------:R-:W-:Y:S02]  /*f590*/  F2FP.BF16.F32.PACK_AB R9, R148, R9 ;  /* 0x000000099409723e */ /* 0x000fe400000010ff */
[----:B------:R-:W-:Y:S02]  /*f5a0*/  F2FP.BF16.F32.PACK_AB R8, R149, R8 ;  /* 0x000000089508723e */ /* 0x000fe400000010ff */
[----:B------:R-:W-:Y:S02]  /*f5b0*/  F2FP.BF16.F32.PACK_AB R35, R108, R35 ;  /* 0x000000236c23723e */ /* 0x000fe400000010ff */
[----:B------:R-:W-:-:S02]  /*f5c0*/  F2FP.BF16.F32.PACK_AB R34, R109, R34 ;  /* 0x000000226d22723e */ /* 0x000fc400000010ff */
[----:B------:R-:W-:Y:S02]  /*f5d0*/  SEL R18, R43, R42, P0 ;  /* 0x0000002a2b127207 */ /* 0x000fe40000000000 */
[----:B------:R-:W-:Y:S02]  /*f5e0*/  SEL R43, R42, R43, P0 ;  /* 0x0000002b2a2b7207 */ /* 0x000fe40000000000 */
[----:B------:R-:W-:Y:S02]  /*f5f0*/  F2FP.BF16.F32.PACK_AB R31, R116, R31 ;  /* 0x0000001f741f723e */ /* 0x000fe400000010ff */
[----:B------:R-:W-:Y:S02]  /*f600*/  F2FP.BF16.F32.PACK_AB R30, R117, R30 ;  /* 0x0000001e751e723e */ /* 0x000fe400000010ff */
[----:B------:R-:W-:Y:S02]  /*f610*/  SEL R42, R39, R38, P0 ;  /* 0x00000026272a7207 */ /* 0x000fe40000000000 */
[----:B------:R-:W-:-:S02]  /*f620*/  SEL R48, R9, R8, P0 ;  /* 0x0000000809307207 */ /* 0x000fc40000000000 */
[----:B------:R-:W-:Y:S02]  /*f630*/  MOV R4, R3 ;  /* 0x0000000300047202 */ /* 0x000fe40000000f00 */
[----:B----4-:R-:W-:Y:S02]  /*f640*/  MOV R5, R52 ;  /* 0x0000003400057202 */ /* 0x010fe40000000f00 */
[----:B------:R-:W-:Y:S02]  /*f650*/  SEL R51, R8, R9, P0 ;  /* 0x0000000908337207 */ /* 0x000fe40000000000 */
[----:B------:R-:W-:Y:S01]  /*f660*/  SEL R39, R38, R39, P0 ;  /* 0x0000002726277207 */ /* 0x000fe20000000000 */
[----:B------:R-:W-:Y:S01]  /*f670*/  IMAD.WIDE R6, R180, 0x2, R4 ;  /* 0x00000002b4067825 */ /* 0x000fe200078e0204 */
[----:B------:R-:W-:Y:S02]  /*f680*/  F2FP.BF16.F32.PACK_AB R27, R124, R27 ;  /* 0x0000001b7c1b723e */ /* 0x000fe400000010ff */
[----:B------:R-:W-:-:S02]  /*f690*/  F2FP.BF16.F32.PACK_AB R26, R125, R26 ;  /* 0x0000001a7d1a723e */ /* 0x000fc400000010ff */
[C---:B------:R-:W-:Y:S02]  /*f6a0*/  LOP3.LUT R9, R6.reuse, 0x380, RZ, 0xc0, !PT ;  /* 0x0000038006097812 */ /* 0x040fe400078ec0ff */
[----:B------:R-:W-:Y:S02]  /*f6b0*/  SEL R38, R35, R34, P0 ;  /* 0x0000002223267207 */ /* 0x000fe40000000000 */
[----:B------:R-:W-:Y:S02]  /*f6c0*/  IADD3 R59, P6, R6, 0x20, RZ ;  /* 0x00000020063b7810 */ /* 0x000fe40007fde0ff */
[----:B------:R-:W-:Y:S02]  /*f6d0*/  SEL R35, R34, R35, P0 ;  /* 0x0000002322237207 */ /* 0x000fe40000000000 */
[----:B------:R-:W-:Y:S02]  /*f6e0*/  SEL R34, R31, R30, P0 ;  /* 0x0000001e1f227207 */ /* 0x000fe40000000000 */
[----:B------:R-:W-:-:S02]  /*f6f0*/  SEL R31, R30, R31, P0 ;  /* 0x0000001f1e1f7207 */ /* 0x000fc40000000000 */
[----:B------:R-:W-:Y:S02]  /*f700*/  SHF.R.U64 R9, R9, 0x3, RZ ;  /* 0x0000000309097819 */ /* 0x000fe400000012ff */
[----:B------:R-:W-:Y:S02]  /*f710*/  SEL R30, R27, R26, P0 ;  /* 0x0000001a1b1e7207 */ /* 0x000fe40000000000 */
[----:B------:R-:W-:Y:S01]  /*f720*/  SEL R45, R26, R27, P0 ;  /* 0x0000001b1a2d7207 */ /* 0x000fe20000000000 */
[----:B------:R-:W-:Y:S01]  /*f730*/  IMAD.X R27, RZ, RZ, R7, P6 ;  /* 0x000000ffff1b7224 */ /* 0x000fe200030e0607 */
[C---:B------:R-:W-:Y:S02]  /*f740*/  IADD3 R61, P1, R6.reuse, 0x40, RZ ;  /* 0x00000040063d7810 */ /* 0x040fe40007f3e0ff */
[C---:B------:R-:W-:Y:S02]  /*f750*/  IADD3 R63, P2, R6.reuse, 0x60, RZ ;  /* 0x00000060063f7810 */ /* 0x040fe40007f5e0ff */
[----:B------:R-:W-:-:S02]  /*f760*/  IADD3 R65, P3, R6, 0x4000, RZ ;  /* 0x0000400006417810 */ /* 0x000fc40007f7e0ff */
[C---:B------:R-:W-:Y:S02]  /*f770*/  IADD3 R67, P4, R6.reuse, 0x4020, RZ ;  /* 0x0000402006437810 */ /* 0x040fe40007f9e0ff */
[C---:B------:R-:W-:Y:S02]  /*f780*/  IADD3 R69, P5, R6.reuse, 0x4040, RZ ;  /* 0x0000404006457810 */ /* 0x040fe40007fbe0ff */
[----:B------:R-:W-:Y:S02]  /*f790*/  IADD3 R60, P6, R6, 0x4060, RZ ;  /* 0x00004060063c7810 */ /* 0x000fe40007fde0ff */
[----:B------:R-:W-:Y:S02]  /*f7a0*/  LOP3.LUT R6, R9, R6, RZ, 0x3c, !PT ;  /* 0x0000000609067212 */ /* 0x000fe400078e3cff */
[----:B------:R-:W-:Y:S01]  /*f7b0*/  F2FP.BF16.F32.PACK_AB R41, R94, R41 ;  /* 0x000000295e29723e */ /* 0x000fe200000010ff */
[----:B------:R-:W-:Y:S01]  /*f7c0*/  IMAD.X R9, RZ, RZ, R7, P6 ;  /* 0x000000ffff097224 */ /* 0x000fe200030e0607 */
[----:B------:R-:W-:-:S02]  /*f7d0*/  MOV R64, R6 ;  /* 0x0000000600407202 */ /* 0x000fc40000000f00 */
[----:B------:R-:W-:Y:S02]  /*f7e0*/  F2FP.BF16.F32.PACK_AB R40, R95, R40 ;  /* 0x000000285f28723e */ /* 0x000fe400000010ff */
[----:B------:R-:W-:Y:S02]  /*f7f0*/  F2FP.BF16.F32.PACK_AB R11, R142, R11 ;  /* 0x0000000b8e0b723e */ /* 0x000fe400000010ff */
[----:B------:R-:W-:Y:S02]  /*f800*/  F2FP.BF16.F32.PACK_AB R10, R143, R10 ;  /* 0x0000000a8f0a723e */ /* 0x000fe400000010ff */
[----:B------:R-:W-:Y:S02]  /*f810*/  F2FP.BF16.F32.PACK_AB R37, R102, R37 ;  /* 0x000000256625723e */ /* 0x000fe400000010ff */
[----:B------:R-:W-:Y:S02]  /*f820*/  F2FP.BF16.F32.PACK_AB R36, R103, R36 ;  /* 0x000000246724723e */ /* 0x000fe400000010ff */
[----:B------:R-:W-:-:S02]  /*f830*/  F2FP.BF16.F32.PACK_AB R33, R110, R33 ;  /* 0x000000216e21723e */ /* 0x000fc400000010ff */
[----:B------:R-:W-:Y:S02]  /*f840*/  F2FP.BF16.F32.PACK_AB R32, R111, R32 ;  /* 0x000000206f20723e */ /* 0x000fe400000010ff */
[----:B------:R-:W-:Y:S02]  /*f850*/  SEL R50, R41, R40, P0 ;  /* 0x0000002829327207 */ /* 0x000fe40000000000 */
[----:B------:R-:W-:Y:S02]  /*f860*/  SEL R54, R11, R10, P0 ;  /* 0x0000000a0b367207 */ /* 0x000fe40000000000 */
[----:B------:R-:W-:Y:S01]  /*f870*/  SEL R57, R10, R11, P0 ;  /* 0x0000000b0a397207 */ /* 0x000fe20000000000 */
[----:B------:R-:W-:Y:S01]  /*f880*/  IMAD.X R11, RZ, RZ, R7, P5 ;  /* 0x000000ffff0b7224 */ /* 0x000fe200028e0607 */
[----:B------:R-:W-:Y:S02]  /*f890*/  SEL R41, R40, R41, P0 ;  /* 0x0000002928297207 */ /* 0x000fe40000000000 */
[----:B------:R-:W-:-:S02]  /*f8a0*/  LOP3.LUT R8, R59, 0x380, RZ, 0xc0, !PT ;  /* 0x000003803b087812 */ /* 0x000fc400078ec0ff */
[----:B------:R-:W-:Y:S02]  /*f8b0*/  LOP3.LUT R10, R61, 0x380, RZ, 0xc0, !PT ;  /* 0x000003803d0a7812 */ /* 0x000fe400078ec0ff */
[----:B------:R-:W-:Y:S02]  /*f8c0*/  F2FP.BF16.F32.PACK_AB R29, R118, R29 ;  /* 0x0000001d761d723e */ /* 0x000fe400000010ff */
[----:B------:R-:W-:Y:S02]  /*f8d0*/  F2FP.BF16.F32.PACK_AB R28, R119, R28 ;  /* 0x0000001c771c723e */ /* 0x000fe400000010ff */
[----:B------:R-:W-:Y:S02]  /*f8e0*/  SEL R40, R37, R36, P0 ;  /* 0x0000002425287207 */ /* 0x000fe40000000000 */
[----:B------:R-:W-:Y:S02]  /*f8f0*/  SEL R37, R36, R37, P0 ;  /* 0x0000002524257207 */ /* 0x000fe40000000000 */
[----:B------:R-:W-:-:S02]  /*f900*/  F2FP.BF16.F32.PACK_AB R25, R126, R25 ;  /* 0x000000197e19723e */ /* 0x000fc400000010ff */
[----:B------:R-:W-:Y:S02]  /*f910*/  F2FP.BF16.F32.PACK_AB R24, R127, R24 ;  /* 0x000000187f18723e */ /* 0x000fe400000010ff */
[----:B------:R-:W-:Y:S02]  /*f920*/  F2FP.BF16.F32.PACK_AB R13, R140, R13 ;  /* 0x0000000d8c0d723e */ /* 0x000fe400000010ff */
[----:B------:R-:W-:Y:S02]  /*f930*/  F2FP.BF16.F32.PACK_AB R12, R141, R12 ;  /* 0x0000000c8d0c723e */ /* 0x000fe400000010ff */
[----:B------:R-:W-:Y:S02]  /*f940*/  SEL R36, R33, R32, P0 ;  /* 0x0000002021247207 */ /* 0x000fe40000000000 */
[----:B------:R-:W-:Y:S02]  /*f950*/  SEL R33, R32, R33, P0 ;  /* 0x0000002120217207 */ /* 0x000fe40000000000 */
[----:B------:R-:W-:-:S02]  /*f960*/  SHF.R.U64 R8, R8, 0x3, RZ ;  /* 0x0000000308087819 */ /* 0x000fc400000012ff */
[----:B------:R-:W-:Y:S02]  /*f970*/  SHF.R.U64 R10, R10, 0x3, RZ ;  /* 0x000000030a0a7819 */ /* 0x000fe400000012ff */
[----:B------:R-:W-:Y:S02]  /*f980*/  SEL R32, R29, R28, P0 ;  /* 0x0000001c1d207207 */ /* 0x000fe40000000000 */
[----:B------:R-:W-:Y:S02]  /*f990*/  SEL R29, R28, R29, P0 ;  /* 0x0000001d1c1d7207 */ /* 0x000fe40000000000 */
[----:B------:R-:W-:Y:S02]  /*f9a0*/  SEL R46, R13, R12, P0 ;  /* 0x0000000c0d2e7207 */ /* 0x000fe40000000000 */
[----:B------:R-:W-:Y:S01]  /*f9b0*/  SEL R49, R12, R13, P0 ;  /* 0x0000000d0c317207 */ /* 0x000fe20000000000 */
[----:B------:R-:W-:Y:S01]  /*f9c0*/  IMAD.X R13, RZ, RZ, R7, P4 ;  /* 0x000000ffff0d7224 */ /* 0x000fe200020e0607 */
[----:B------:R-:W-:-:S02]  /*f9d0*/  SEL R28, R25, R24, P0 ;  /* 0x00000018191c7207 */ /* 0x000fc40000000000 */
[----:B------:R-:W-:Y:S01]  /*f9e0*/  SEL R53, R24, R25, P0 ;  /* 0x0000001918357207 */ /* 0x000fe20000000000 */
[----:B------:R-:W-:Y:S01]  /*f9f0*/  IMAD.X R25, RZ, RZ, R7, P1 ;  /* 0x000000ffff197224 */ /* 0x000fe200008e0607 */
[----:B------:R-:W-:Y:S02]  /*fa00*/  LOP3.LUT R12, R63, 0x380, RZ, 0xc0, !PT ;  /* 0x000003803f0c7812 */ /* 0x000fe400078ec0ff */
[----:B------:R-:W-:Y:S02]  /*fa10*/  LOP3.LUT R26, R8, R59, RZ, 0x3c, !PT ;  /* 0x0000003b081a7212 */ /* 0x000fe400078e3cff */
[----:B------:R-:W-:Y:S02]  /*fa20*/  LOP3.LUT R24, R10, R61, RZ, 0x3c, !PT ;  /* 0x0000003d0a187212 */ /* 0x000fe400078e3cff */
[----:B------:R-:W-:Y:S02]  /*fa30*/  LOP3.LUT R8, R65, 0x380, RZ, 0xc0, !PT ;  /* 0x0000038041087812 */ /* 0x000fe400078ec0ff */
[----:B------:R-:W-:-:S02]  /*fa40*/  LOP3.LUT R10, R67, 0x380, RZ, 0xc0, !PT ;  /* 0x00000380430a7812 */ /* 0x000fc400078ec0ff */
[----:B------:R-:W-:Y:S02]  /*fa50*/  LOP3.LUT R58, R69, 0x380, RZ, 0xc0, !PT ;  /* 0x00000380453a7812 */ /* 0x000fe400078ec0ff */
[----:B------:R-:W-:Y:S02]  /*fa60*/  LOP3.LUT R59, R60, 0x380, RZ, 0xc0, !PT ;  /* 0x000003803c3b7812 */ /* 0x000fe400078ec0ff */
[----:B------:R-:W-:Y:S02]  /*fa70*/  F2FP.BF16.F32.PACK_AB R21, R132, R21 ;  /* 0x000000158415723e */ /* 0x000fe400000010ff */
[----:B------:R-:W-:Y:S02]  /*fa80*/  F2FP.BF16.F32.PACK_AB R20, R133, R20 ;  /* 0x000000148514723e */ /* 0x000fe400000010ff */
[----:B------:R-:W-:Y:S02]  /*fa90*/  F2FP.BF16.F32.PACK_AB R15, R134, R15 ;  /* 0x0000000f860f723e */ /* 0x000fe400000010ff */
[----:B------:R-:W-:-:S02]  /*faa0*/  F2FP.BF16.F32.PACK_AB R14, R135, R14 ;  /* 0x0000000e870e723e */ /* 0x000fc400000010ff */
[----:B------:R-:W-:Y:S02]  /*fab0*/  SHF.R.U64 R12, R12, 0x3, RZ ;  /* 0x000000030c0c7819 */ /* 0x000fe400000012ff */
[----:B------:R-:W-:Y:S02]  /*fac0*/  SHF.R.U64 R8, R8, 0x3, RZ ;  /* 0x0000000308087819 */ /* 0x000fe400000012ff */
[----:B------:R-:W-:Y:S02]  /*fad0*/  SHF.R.U64 R10, R10, 0x3, RZ ;  /* 0x000000030a0a7819 */ /* 0x000fe400000012ff */
[----:B------:R-:W-:Y:S02]  /*fae0*/  SHF.R.U64 R58, R58, 0x3, RZ ;  /* 0x000000033a3a7819 */ /* 0x000fe400000012ff */
[----:B------:R-:W-:Y:S02]  /*faf0*/  SHF.R.U64 R59, R59, 0x3, RZ ;  /* 0x000000033b3b7819 */ /* 0x000fe400000012ff */
[----:B------:R-:W-:-:S02]  /*fb00*/  SEL R44, R21, R20, P0 ;  /* 0x00000014152c7207 */ /* 0x000fc40000000000 */
[----:B------:R-:W-:Y:S01]  /*fb10*/  SEL R47, R20, R21, P0 ;  /* 0x00000015142f7207 */ /* 0x000fe20000000000 */
[--C-:B------:R-:W-:Y:S01]  /*fb20*/  IMAD.X R21, RZ, RZ, R7.reuse, P2 ;  /* 0x000000ffff157224 */ /* 0x100fe200010e0607 */
[----:B------:R-:W-:Y:S02]  /*fb30*/  SEL R52, R15, R14, P0 ;  /* 0x0000000e0f347207 */ /* 0x000fe40000000000 */
[----:B------:R-:W-:Y:S01]  /*fb40*/  SEL R55, R14, R15, P0 ;  /* 0x0000000f0e377207 */ /* 0x000fe20000000000 */
[----:B------:R-:W-:Y:S01]  /*fb50*/  IMAD.X R15, RZ, RZ, R7, P3 ;  /* 0x000000ffff0f7224 */ /* 0x000fe200018e0607 */
[----:B------:R-:W-:Y:S02]  /*fb60*/  LOP3.LUT R20, R12, R63, RZ, 0x3c, !PT ;  /* 0x0000003f0c147212 */ /* 0x000fe400078e3cff */
[----:B------:R-:W-:Y:S02]  /*fb70*/  LOP3.LUT R14, R8, R65, RZ, 0x3c, !PT ;  /* 0x00000041080e7212 */ /* 0x000fe400078e3cff */
[----:B------:R-:W-:-:S02]  /*fb80*/  LOP3.LUT R12, R10, R67, RZ, 0x3c, !PT ;  /* 0x000000430a0c7212 */ /* 0x000fc400078e3cff */
[----:B------:R-:W-:Y:S01]  /*fb90*/  LOP3.LUT R10, R58, R69, RZ, 0x3c, !PT ;  /* 0x000000453a0a7212 */ /* 0x000fe200078e3cff */
[----:B------:R-:W2:Y:S01]  /*fba0*/  LDC.64 R66, c[0x0][0xbd8] ;  /* 0x0002f600ff427b82 */ /* 0x000ea20000000a00 */
[----:B------:R-:W-:Y:S02]  /*fbb0*/  LOP3.LUT R8, R59, R60, RZ, 0x3c, !PT ;  /* 0x0000003c3b087212 */ /* 0x000fe400078e3cff */
[----:B------:R-:W-:Y:S02]  /*fbc0*/  MOV R59, R10 ;  /* 0x0000000a003b7202 */ /* 0x000fe40000000f00 */
[----:B------:R-:W-:Y:S02]  /*fbd0*/  MOV R58, R8 ;  /* 0x00000008003a7202 */ /* 0x000fe40000000f00 */
[----:B------:R-:W-:Y:S02]  /*fbe0*/  SEL R56, R150, R151, P0 ;  /* 0x0000009796387207 */ /* 0x000fe40000000000 */
[----:B------:R-:W-:-:S02]  /*fbf0*/  SEL R151, R151, R150, P0 ;  /* 0x0000009697977207 */ /* 0x000fc40000000000 */
[----:B------:R-:W-:Y:S02]  /*fc00*/  MOV R63, R26 ;  /* 0x0000001a003f7202 */ /* 0x000fe40000000f00 */
[----:B------:R-:W-:Y:S02]  /*fc10*/  MOV R61, R14 ;  /* 0x0000000e003d7202 */ /* 0x000fe40000000f00 */
[----:B------:R-:W-:Y:S02]  /*fc20*/  MOV R60, R12 ;  /* 0x0000000c003c7202 */ /* 0x000fe40000000f00 */
[----:B------:R-:W-:Y:S02]  /*fc30*/  MOV R27, R24 ;  /* 0x00000018001b7202 */ /* 0x000fe40000000f00 */
[----:B------:R-:W-:Y:S02]  /*fc40*/  MOV R62, R20 ;  /* 0x00000014003e7202 */ /* 0x000fe40000000f00 */
[----:B--2---:R-:W-:-:S04]  /*fc50*/  ISETP.NE.U32.AND P3, PT, R66, RZ, PT ;  /* 0x000000ff4200720c */ /* 0x004fc80003f65070 */
[----:B------:R-:W-:Y:S02]  /*fc60*/  ISETP.NE.AND.EX P3, PT, R67, RZ, PT, P3 ;  /* 0x000000ff4300720c */ /* 0x000fe40003f65330 */
[----:B---3--:R-:W-:Y:S01]  /*fc70*/  LOP3.LUT R6, R17, 0x2, RZ, 0x3c, !PT ;  /* 0x0000000211067812 */ /* 0x008fe200078e3cff */
[----:B------:R-:W-:Y:S04]  /*fc80*/  SHFL.IDX PT, R18, R18, R17, 0x1c1f ;  /* 0x001c1f1112127589 */ /* 0x000fe800000e0000 */
[----:B------:R-:W2:Y:S04]  /*fc90*/  SHFL.IDX PT, R43, R43, R6, 0x1c1f ;  /* 0x001c1f062b2b7589 */ /* 0x000ea800000e0000 */
[----:B------:R-:W-:Y:S04]  /*fca0*/  SHFL.IDX PT, R42, R42, R17, 0x1c1f ;  /* 0x001c1f112a2a7589 */ /* 0x000fe800000e0000 */
[----:B------:R-:W-:Y:S04]  /*fcb0*/  SHFL.IDX PT, R40, R40, R17, 0x1c1f ;  /* 0x001c1f1128287589 */ /* 0x000fe800000e0000 */
[----:B------:R-:W3:Y:S04]  /*fcc0*/  SHFL.IDX PT, R39, R39, R6, 0x1c1f ;  /* 0x001c1f0627277589 */ /* 0x000ee800000e0000 */
[----:B------:R-:W4:Y:S04]  /*fcd0*/  SHFL.IDX PT, R37, R37, R6, 0x1c1f ;  /* 0x001c1f0625257589 */ /* 0x000f2800000e0000 */
[----:B------:R-:W-:Y:S01]  /*fce0*/  SHFL.IDX PT, R7, R36, R17, 0x1c1f ;  /* 0x001c1f1124077589 */ /* 0x000fe200000e0000 */
[----:B--2---:R-:W-:-:S03]  /*fcf0*/  SEL R8, R18, R43, P0 ;  /* 0x0000002b12087207 */ /* 0x004fc60000000000 */
[----:B------:R-:W-:Y:S01]  /*fd00*/  SHFL.IDX PT, R50, R50, R17, 0x1c1f ;  /* 0x001c1f1132327589 */ /* 0x000fe200000e0000 */
[----:B------:R-:W-:-:S03]  /*fd10*/  SEL R10, R43, R18, P0 ;  /* 0x000000122b0a7207 */ /* 0x000fc60000000000 */
[----:B------:R-:W2:Y:S04]  /*fd20*/  SHFL.IDX PT, R18, R33, R6, 0x1c1f ;  /* 0x001c1f0621127589 */ /* 0x000ea800000e0000 */
[----:B------:R-:W0:Y:S01]  /*fd30*/  SHFL.IDX PT, R41, R41, R6, 0x1c1f ;  /* 0x001c1f0629297589 */ /* 0x000e2200000e0000 */
[----:B---3--:R-:W-:-:S03]  /*fd40*/  SEL R12, R42, R39, P0 ;  /* 0x000000272a0c7207 */ /* 0x008fc60000000000 */
[----:B------:R-:W-:Y:S01]  /*fd50*/  SHFL.IDX PT, R35, R35, R6, 0x1c1f ;  /* 0x001c1f0623237589 */ /* 0x000fe200000e0000 */
[----:B------:R-:W-:Y:S02]  /*fd60*/  SEL R14, R39, R42, P0 ;  /* 0x0000002a270e7207 */ /* 0x000fe40000000000 */
[----:B----4-:R-:W-:Y:S01]  /*fd70*/  SEL R13, R40, R37, P0 ;  /* 0x00000025280d7207 */ /* 0x010fe20000000000 */
[----:B------:R-:W-:Y:S01]  /*fd80*/  SHFL.IDX PT, R31, R31, R6, 0x1c1f ;  /* 0x001c1f061f1f7589 */ /* 0x000fe200000e0000 */
[----:B------:R-:W-:-:S03]  /*fd90*/  SEL R15, R37, R40, P0 ;  /* 0x00000028250f7207 */ /* 0x000fc60000000000 */
[----:B------:R-:W-:Y:S04]  /*fda0*/  SHFL.IDX PT, R45, R45, R6, 0x1c1f ;  /* 0x001c1f062d2d7589 */ /* 0x000fe800000e0000 */
[----:B------:R-:W-:Y:S04]  /*fdb0*/  SHFL.IDX PT, R29, R29, R6, 0x1c1f ;  /* 0x001c1f061d1d7589 */ /* 0x000fe800000e0000 */
[----:B------:R-:W-:Y:S01]  /*fdc0*/  SHFL.IDX PT, R24, R53, R6, 0x1c1f ;  /* 0x001c1f0635187589 */ /* 0x000fe200000e0000 */
[----:B--2---:R-:W-:Y:S02]  /*fdd0*/  SEL R37, R7, R18, P0 ;  /* 0x0000001207257207 */ /* 0x004fe40000000000 */
[----:B------:R-:W-:Y:S01]  /*fde0*/  SEL R39, R18, R7, P0 ;  /* 0x0000000712277207 */ /* 0x000fe20000000000 */
[----:B------:R-:W-:Y:S01]  /*fdf0*/  SHFL.IDX PT, R47, R47, R6, 0x1c1f ;  /* 0x001c1f062f2f7589 */ /* 0x000fe200000e0000 */
[----:B0-----:R-:W-:-:S02]  /*fe00*/  SEL R9, R50, R41, P0 ;  /* 0x0000002932097207 */ /* 0x001fc40000000000 */
[----:B------:R-:W-:Y:S01]  /*fe10*/  SEL R11, R41, R50, P0 ;  /* 0x00000032290b7207 */ /* 0x000fe20000000000 */
[----:B------:R-:W-:Y:S04]  /*fe20*/  SHFL.IDX PT, R49, R49, R6, 0x1c1f ;  /* 0x001c1f0631317589 */ /* 0x000fe800000e0000 */
[----:B------:R-:W-:Y:S04]  /*fe30*/  SHFL.IDX PT, R51, R51, R6, 0x1c1f ;  /* 0x001c1f0633337589 */ /* 0x000fe800000e0000 */
[----:B------:R-:W-:Y:S04]  /*fe40*/  SHFL.IDX PT, R55, R55, R6, 0x1c1f ;  /* 0x001c1f0637377589 */ /* 0x000fe800000e0000 */
[----:B------:R-:W-:Y:S04]  /*fe50*/  SHFL.IDX PT, R57, R57, R6, 0x1c1f ;  /* 0x001c1f0639397589 */ /* 0x000fe800000e0000 */
[----:B------:R0:W-:Y:S01]  /*fe60*/  SHFL.IDX PT, R151, R151, R6, 0x1c1f ;  /* 0x001c1f0697977589 */ /* 0x0001e200000e0000 */
[----:B------:R-:W-:Y:S08]  /*fe70*/  BAR.SYNC.DEFER_BLOCKING 0x1, 0x100 ;  /* 0x0044000000007b1d */ /* 0x000ff00000010000 */
[----:B0-----:R-:W0:Y:S01]  /*fe80*/  LDC.64 R6, c[0x0][0xbd8] ;  /* 0x0002f600ff067b82 */ /* 0x001e220000000a00 */
[----:B------:R-:W2:Y:S04]  /*fe90*/  SHFL.IDX PT, R38, R38, R17, 0x1c1f ;  /* 0x001c1f1126267589 */ /* 0x000ea800000e0000 */
[----:B------:R-:W3:Y:S04]  /*fea0*/  SHFL.IDX PT, R34, R34, R17, 0x1c1f ;  /* 0x001c1f1122227589 */ /* 0x000ee800000e0000 */
[----:B------:R3:W4:Y:S04]  /*feb0*/  SHFL.IDX PT, R20, R32, R17, 0x1c1f ;  /* 0x001c1f1120147589 */ /* 0x00072800000e0000 */
[----:B------:R-:W1:Y:S04]  /*fec0*/  SHFL.IDX PT, R21, R28, R17, 0x1c1f ;  /* 0x001c1f111c157589 */ /* 0x000e6800000e0000 */
[----:B------:R-:W1:Y:S04]  /*fed0*/  SHFL.IDX PT, R30, R30, R17, 0x1c1f ;  /* 0x001c1f111e1e7589 */ /* 0x000e6800000e0000 */
[----:B------:R-:W0:Y:S04]  /*fee0*/  SHFL.IDX PT, R44, R44, R17, 0x1c1f ;  /* 0x001c1f112c2c7589 */ /* 0x000e2800000e0000 */
[----:B------:R-:W0:Y:S01]  /*fef0*/  SHFL.IDX PT, R46, R46, R17, 0x1c1f ;  /* 0x001c1f112e2e7589 */ /* 0x000e2200000e0000 */
[----:B--2---:R-:W-:-:S02]  /*ff00*/  SEL R36, R38, R35, P0 ;  /* 0x0000002326247207 */ /* 0x004fc40000000000 */
[----:B------:R-:W-:Y:S01]  /*ff10*/  SEL R38, R35, R38, P0 ;  /* 0x0000002623267207 */ /* 0x000fe20000000000 */
[----:B------:R0:W-:Y:S01]  /*ff20*/  STSM.16.M88.4 [R64], R8 ;  /* 0x0000000840007844 */ /* 0x0001e20000000200 */
[----:B---3--:R-:W-:Y:S02]  /*ff30*/  SEL R32, R34, R31, P0 ;  /* 0x0000001f22207207 */ /* 0x008fe40000000000 */
[----:B------:R-:W-:Y:S01]  /*ff40*/  SEL R34, R31, R34, P0 ;  /* 0x000000221f227207 */ /* 0x000fe20000000000 */
[----:B------:R-:W2:Y:S01]  /*ff50*/  SHFL.IDX PT, R48, R48, R17, 0x1c1f ;  /* 0x001c1f1130307589 */ /* 0x000ea200000e0000 */
[----:B----4-:R-:W-:Y:S02]  /*ff60*/  SEL R33, R20, R29, P0 ;  /* 0x0000001d14217207 */ /* 0x010fe40000000000 */
[----:B------:R-:W-:Y:S01]  /*ff70*/  SEL R35, R29, R20, P0 ;  /* 0x000000141d237207 */ /* 0x000fe20000000000 */
[----:B------:R-:W3:Y:S01]  /*ff80*/  SHFL.IDX PT, R52, R52, R17, 0x1c1f ;  /* 0x001c1f1134347589 */ /* 0x000ee200000e0000 */
[----:B-1----:R-:W-:-:S02]  /*ff90*/  SEL R29, R21, R24, P0 ;  /* 0x00000018151d7207 */ /* 0x002fc40000000000 */
[----:B------:R-:W-:Y:S01]  /*ffa0*/  SEL R31, R24, R21, P0 ;  /* 0x00000015181f7207 */ /* 0x000fe20000000000 */
[----:B------:R-:W1:Y:S01]  /*ffb0*/  SHFL.IDX PT, R54, R54, R17, 0x1c1f ;  /* 0x001c1f1136367589 */ /* 0x000e6200000e0000 */
[----:B------:R-:W-:Y:S02]  /*ffc0*/  SEL R28, R30, R45, P0 ;  /* 0x0000002d1e1c7207 */ /* 0x000fe40000000000 */
[----:B------:R-:W-:Y:S01]  /*ffd0*/  SEL R30, R45, R30, P0 ;  /* 0x0000001e2d1e7207 */ /* 0x000fe20000000000 */
[----:B------:R4:W1:Y:S01]  /*ffe0*/  SHFL.IDX PT, R56, R56, R17, 0x1c1f ;  /* 0x001c1f1138387589 */ /* 0x00086200000e0000 */
[----:B0-----:R-:W-:Y:S01]  /*fff0*/  IMAD.WIDE R8, R174, 0x4, R6 ;  /* 0x00000004ae087825 */ /* 0x001fe200078e0206 */
[----:B------:R-:W-:Y:S01]  /*10000*/  SEL R24, R44, R47, P0 ;  /* 0x0000002f2c187207 */ /* 0x000fe20000000000 */
[----:B------:R-:W0:Y:S01]  /*10010*/  LDC.64 R6, c[0x0][0xbe0] ;  /* 0x0002f800ff067b82 */ /* 0x000e220000000a00 */
[----:B------:R-:W-:Y:S01]  /*10020*/  STSM.16.M88.4 [R63], R12 ;  /* 0x0000000c3f007844 */ /* 0x000fe20000000200 */
[----:B------:R-:W-:-:S02]  /*10030*/  SEL R26, R47, R44, P0 ;  /* 0x0000002c2f1a7207 */ /* 0x000fc40000000000 */
[----:B------:R-:W-:Y:S01]  /*10040*/  SEL R44, R46, R49, P0 ;  /* 0x000000312e2c7207 */ /* 0x000fe20000000000 */
[----:B------:R1:W-:Y:S01]  /*10050*/  STSM.16.M88.4 [R27], R36 ;  /* 0x000000241b007844 */ /* 0x0003e20000000200 */
[----:B------:R-:W-:Y:S01]  /*10060*/  SEL R46, R49, R46, P0 ;  /* 0x0000002e312e7207 */ /* 0x000fe20000000000 */
[----:B----4-:R-:W-:Y:S01]  /*10070*/  IMAD.MOV.U32 R17, RZ, RZ, RZ ;  /* 0x000000ffff117224 */ /* 0x010fe200078e00ff */
[----:B--2---:R-:W-:Y:S01]  /*10080*/  SEL R40, R48, R51, P0 ;  /* 0x0000003330287207 */ /* 0x004fe20000000000 */
[----:B------:R2:W-:Y:S01]  /*10090*/  STSM.16.M88.4 [R62], R32 ;  /* 0x000000203e007844 */ /* 0x0005e20000000200 */
[----:B------:R-:W-:Y:S02]  /*100a0*/  SEL R42, R51, R48, P0 ;  /* 0x00000030332a7207 */ /* 0x000fe40000000000 */
[----:B---3--:R-:W-:Y:S01]  /*100b0*/  SEL R25, R52, R55, P0 ;  /* 0x0000003734197207 */ /* 0x008fe20000000000 */
[----:B------:R2:W-:Y:S01]  /*100c0*/  STSM.16.M88.4 [R61], R28 ;  /* 0x0000001c3d007844 */ /* 0x0005e20000000200 */
[----:B-1----:R-:W-:-:S02]  /*100d0*/  SEL R45, R54, R57, P0 ;  /* 0x00000039362d7207 */ /* 0x002fc40000000000 */
[----:B------:R-:W-:Y:S02]  /*100e0*/  SEL R47, R57, R54, P0 ;  /* 0x00000036392f7207 */ /* 0x000fe40000000000 */
[----:B------:R-:W-:Y:S02]  /*100f0*/  SEL R27, R55, R52, P0 ;  /* 0x00000034371b7207 */ /* 0x000fe40000000000 */
[----:B------:R-:W-:Y:S02]  /*10100*/  SEL R41, R56, R151, P0 ;  /* 0x0000009738297207 */ /* 0x000fe40000000000 */
[----:B------:R-:W-:Y:S01]  /*10110*/  SEL R43, R151, R56, P0 ;  /* 0x00000038972b7207 */ /* 0x000fe20000000000 */
[----:B------:R2:W-:Y:S01]  /*10120*/  STSM.16.M88.4 [R60], R24 ;  /* 0x000000183c007844 */ /* 0x0005e20000000200 */
[----:B0-----:R-:W-:Y:S01]  /*10130*/  ISETP.NE.U32.AND P0, PT, R6, RZ, PT ;  /* 0x000000ff0600720c */ /* 0x001fe20003f05070 */
[----:B------:R-:W0:Y:S02]  /*10140*/  LDC R18, c[0x0][0xa88] ;  /* 0x0002a200ff127b82 */ /* 0x000e240000000800 */
[----:B------:R2:W-:Y:S01]  /*10150*/  STSM.16.M88.4 [R59], R44 ;  /* 0x0000002c3b007844 */ /* 0x0005e20000000200 */
[----:B------:R-:W-:-:S03]  /*10160*/  ISETP.NE.AND.EX P0, PT, R7, RZ, PT, P0 ;  /* 0x000000ff0700720c */ /* 0x000fc60003f05300 */
[----:B------:R2:W-:Y:S02]  /*10170*/  STSM.16.M88.4 [R58], R40 ;  /* 0x000000283a007844 */ /* 0x0005e40000000200 */
[----:B------:R-:W-:Y:S08]  /*10180*/  BAR.SYNC.DEFER_BLOCKING 0x1, 0x100 ;  /* 0x0044000000007b1d */ /* 0x000ff00000010000 */
[----:B------:R-:W1:Y:S01]  /*10190*/  @P0 LDC.64 R6, c[0x0][0xbe0] ;  /* 0x0002f800ff060b82 */ /* 0x000e620000000a00 */
[----:B------:R2:W5:Y:S01]  /*101a0*/  @P3 LDG.E R17, desc[UR46][R8.64] ;  /* 0x0000002e08113981 */ /* 0x000562000c1e1900 */
[----:B------:R-:W-:-:S04]  /*101b0*/  IMAD R11, R22, 0x40, R19 ;  /* 0x00000040160b7824 */ /* 0x000fc800078e0213 */
[----:B------:R-:W-:-:S04]  /*101c0*/  IMAD.WIDE R4, R11, 0x2, R4 ;  /* 0x000000020b047825 */ /* 0x000fc800078e0204 */
[----:B-1----:R-:W-:-:S05]  /*101d0*/  @P0 IMAD.WIDE R6, R174, 0x4, R6 ;  /* 0x00000004ae060825 */ /* 0x002fca00078e0206 */
[----:B0-----:R2:W5:Y:S01]  /*101e0*/  @P0 LDG.E R18, desc[UR46][R6.64] ;  /* 0x0000002e06120981 */ /* 0x001562000c1e1900 */
[----:B------:R-:W-:Y:S05]  /*101f0*/  @P0 BRA `(.L_x_1168) ;  /* 0x0000000000100947 */ /* 0x000fea0003800000 */
[----:B------:R-:W-:Y:S05]  /*10200*/  @!P3 BRA `(.L_x_1168) ;  /* 0x00000000000cb947 */ /* 0x000fea0003800000 */
[----:B--2---:R-:W2:Y:S04]  /*10210*/  LDG.E R7, desc[UR46][R8.64] ;  /* 0x0000002e08077981 */ /* 0x004ea8000c1e1900 */
[----:B-----5:R-:W2:Y:S02]  /*10220*/  LDG.E R18, desc[UR46][R8.64+0x4] ;  /* 0x0000042e08127981 */ /* 0x020ea4000c1e1900 */
[----:B--2---:R-:W-:-:S07]  /*10230*/  IMAD.IADD R18, R18, 0x1, -R7 ;  /* 0x0000000112127824 */ /* 0x004fce00078e0a07 */
.L_x_1168:
[----:B------:R-:W-:Y:S01]  /*10240*/  SHF.R.S32.HI R23, RZ, 0x1f, R173 ;  /* 0x0000001fff177819 */ /* 0x000fe200000114ad */
[----:B------:R-:W-:Y:S01]  /*10250*/  ULDC.64 UR4, c[0x0][0xb70] ;  /* 0x0002dc0000047ab9 */ /* 0x000fe20000000a00 */
[--C-:B-----5:R-:W-:Y:S01]  /*10260*/  SHF.R.S32.HI R21, RZ, 0x1f, R17.reuse ;  /* 0x0000001fff157819 */ /* 0x120fe20000011411 */
[----:B------:R-:W-:Y:S01]  /*10270*/  IMAD.MOV.U32 R20, RZ, RZ, R17 ;  /* 0x000000ffff147224 */ /* 0x000fe200078e0011 */
[----:B------:R-:W-:Y:S01]  /*10280*/  IADD3 R13, P2, R4, 0x2000, RZ ;  /* 0x00002000040d7810 */ /* 0x000fe20007f5e0ff */
[----:B--2---:R-:W-:Y:S01]  /*10290*/  IMAD R6, R23, UR4, RZ ;  /* 0x0000000417067c24 */ /* 0x004fe2000f8e02ff */
[----:B------:R-:W-:Y:S01]  /*102a0*/  SHF.R.S32.HI R48, RZ, 0x1f, R174 ;  /* 0x0000001fff307819 */ /* 0x000fe200000114ae */
[----:B------:R-:W-:Y:S01]  /*102b0*/  IMAD R15, R175, 0x80, R178 ;  /* 0x00000080af0f7824 */ /* 0x000fe200078e02b2 */
[----:B------:R-:W-:Y:S01]  /*102c0*/  LOP3.LUT R12, R13, 0x380, RZ, 0xc0, !PT ;  /* 0x000003800d0c7812 */ /* 0x000fe200078ec0ff */
[C---:B------:R-:W-:Y:S01]  /*102d0*/  IMAD R9, R173.reuse, UR5, R6 ;  /* 0x00000005ad097c24 */ /* 0x040fe2000f8e0206 */
[----:B------:R-:W-:Y:S01]  /*102e0*/  SEL R48, R48, RZ, !P3 ;  /* 0x000000ff30307207 */ /* 0x000fe20005800000 */
[----:B------:R-:W-:Y:S01]  /*102f0*/  IMAD.WIDE.U32 R6, R173, UR4, R20 ;  /* 0x00000004ad067c25 */ /* 0x000fe2000f8e0014 */
[----:B------:R-:W-:Y:S01]  /*10300*/  SEL R49, R174, RZ, !P3 ;  /* 0x000000ffae317207 */ /* 0x000fe20005800000 */
[----:B------:R-:W-:Y:S01]  /*10310*/  ULDC.64 UR4, c[0x0][0xb78] ;  /* 0x0002de0000047ab9 */ /* 0x000fe20000000a00 */
[----:B------:R-:W-:Y:S01]  /*10320*/  SHF.R.U64 R12, R12, 0x3, RZ ;  /* 0x000000030c0c7819 */ /* 0x000fe200000012ff */
[----:B------:R-:W-:Y:S01]  /*10330*/  IMAD.IADD R7, R7, 0x1, R9 ;  /* 0x0000000107077824 */ /* 0x000fe200078e0209 */
[----:B------:R-:W-:Y:S01]  /*10340*/  IADD3 R11, P6, R4, 0x3000, RZ ;  /* 0x00003000040b7810 */ /* 0x000fe20007fde0ff */
[----:B------:R-:W-:Y:S01]  /*10350*/  IMAD R9, R48, UR4, RZ ;  /* 0x0000000430097c24 */ /* 0x000fe2000f8e02ff */
[----:B------:R-:W-:Y:S01]  /*10360*/  LOP3.LUT R12, R12, R13, RZ, 0x3c, !PT ;  /* 0x0000000d0c0c7212 */ /* 0x000fe200078e3cff */
[----:B------:R-:W-:Y:S01]  /*10370*/  IMAD.WIDE.U32 R6, R49, UR4, R6 ;  /* 0x0000000431067c25 */ /* 0x000fe2000f8e0006 */
[----:B------:R-:W-:-:S02]  /*10380*/  IADD3 R29, P1, R4, 0x1000, RZ ;  /* 0x00001000041d7810 */ /* 0x000fc40007f3e0ff */
[----:B------:R-:W-:Y:S01]  /*10390*/  LOP3.LUT R8, R11, 0x380, RZ, 0xc0, !PT ;  /* 0x000003800b087812 */ /* 0x000fe200078ec0ff */
[----:B------:R-:W-:Y:S01]  /*103a0*/  IMAD R13, R49, UR5, R9 ;  /* 0x00000005310d7c24 */ /* 0x000fe2000f8e0209 */
[----:B------:R-:W-:Y:S01]  /*103b0*/  SHF.R.S32.HI R9, RZ, 0x1f, R15 ;  /* 0x0000001fff097819 */ /* 0x000fe2000001140f */
[----:B------:R-:W-:Y:S01]  /*103c0*/  ULDC.64 UR4, c[0x0][0xb40] ;  /* 0x0002d00000047ab9 */ /* 0x000fe20000000a00 */
[----:B------:R-:W-:Y:S02]  /*103d0*/  IADD3 R10, P0, R15, R6, RZ ;  /* 0x000000060f0a7210 */ /* 0x000fe40007f1e0ff */
[----:B------:R-:W-:Y:S02]  /*103e0*/  LOP3.LUT R28, R29, 0x380, RZ, 0xc0, !PT ;  /* 0x000003801d1c7812 */ /* 0x000fe400078ec0ff */
[----:B------:R-:W-:Y:S01]  /*103f0*/  IADD3.X R9, R9, R7, R13, P0, !PT ;  /* 0x0000000709097210 */ /* 0x000fe200007fe40d */
[----:B------:R-:W-:Y:S01]  /*10400*/  VIADD R7, R15, 0x8 ;  /* 0x000000080f077836 */ /* 0x000fe20000000000 */
[----:B------:R-:W-:Y:S01]  /*10410*/  LEA R46, P0, R10, UR4, 0x2 ;  /* 0x000000040a2e7c11 */ /* 0x000fe2000f8010ff */
[----:B------:R-:W-:Y:S01]  /*10420*/  IMAD.X R13, RZ, RZ, R5, P2 ;  /* 0x000000ffff0d7224 */ /* 0x000fe200010e0605 */
[----:B------:R-:W-:-:S02]  /*10430*/  SHF.R.U64 R8, R8, 0x3, RZ ;  /* 0x0000000308087819 */ /* 0x000fc400000012ff */
[----:B------:R-:W-:Y:S02]  /*10440*/  SHF.R.U64 R28, R28, 0x3, RZ ;  /* 0x000000031c1c7819 */ /* 0x000fe400000012ff */
[----:B------:R-:W-:Y:S01]  /*10450*/  LEA.HI.X R47, R10, UR5, R9, 0x2, P0 ;  /* 0x000000050a2f7c11 */ /* 0x000fe200080f1409 */
[----:B------:R-:W-:Y:S01]  /*10460*/  ULDC.64 UR4, c[0x0][0xaa0] ;  /* 0x0002a80000047ab9 */ /* 0x000fe20000000a00 */
[----:B------:R-:W-:Y:S02]  /*10470*/  IADD3 R41, P5, R4, 0x4000, RZ ;  /* 0x0000400004297810 */ /* 0x000fe40007fbe0ff */
[----:B------:R-:W-:Y:S02]  /*10480*/  LOP3.LUT R6, R8, R11, RZ, 0x3c, !PT ;  /* 0x0000000b08067212 */ /* 0x000fe400078e3cff */
[C---:B------:R-:W-:Y:S02]  /*10490*/  IADD3 R33, P4, R4.reuse, 0x5000, RZ ;  /* 0x0000500004217810 */ /* 0x040fe40007f9e0ff */
[----:B------:R-:W-:-:S02]  /*104a0*/  IADD3 R25, P3, R4, 0x6000, RZ ;  /* 0x0000600004197810 */ /* 0x000fc40007f7e0ff */
[----:B------:R-:W-:Y:S02]  /*104b0*/  LOP3.LUT P0, RZ, R177, 0x3, RZ, 0xc0, !PT ;  /* 0x00000003b1ff7812 */ /* 0x000fe4000780c0ff */
[C---:B------:R-:W-:Y:S02]  /*104c0*/  LOP3.LUT R37, R4.reuse, 0x380, RZ, 0xc0, !PT ;  /* 0x0000038004257812 */ /* 0x040fe400078ec0ff */
[----:B------:R-:W-:Y:S02]  /*104d0*/  IADD3 R11, P2, R4, 0x7000, RZ ;  /* 0x00007000040b7810 */ /* 0x000fe40007f5e0ff */
[----:B------:R-:W-:Y:S01]  /*104e0*/  LOP3.LUT R28, R28, R29, RZ, 0x3c, !PT ;  /* 0x0000001d1c1c7212 */ /* 0x000fe200078e3cff */
[--C-:B------:R-:W-:Y:S01]  /*104f0*/  IMAD.X R29, RZ, RZ, R5.reuse, P1 ;  /* 0x000000ffff1d7224 */ /* 0x100fe200008e0605 */
[----:B------:R-:W-:Y:S01]  /*10500*/  LOP3.LUT R40, R41, 0x380, RZ, 0xc0, !PT ;  /* 0x0000038029287812 */ /* 0x000fe200078ec0ff */
[----:B------:R-:W-:Y:S01]  /*10510*/  IMAD.X R9, RZ, RZ, R5, P2 ;  /* 0x000000ffff097224 */ /* 0x000fe200010e0605 */
[----:B------:R-:W-:-:S02]  /*10520*/  LOP3.LUT R32, R33, 0x380, RZ, 0xc0, !PT ;  /* 0x0000038021207812 */ /* 0x000fc400078ec0ff */
[----:B------:R-:W-:Y:S02]  /*10530*/  LOP3.LUT R24, R25, 0x380, RZ, 0xc0, !PT ;  /* 0x0000038019187812 */ /* 0x000fe400078ec0ff */
[-C--:B------:R-:W-:Y:S02]  /*10540*/  ISETP.GE.OR P1, PT, R15, R18.reuse, P0 ;  /* 0x000000120f00720c */ /* 0x080fe40000726670 */
[----:B------:R-:W-:Y:S02]  /*10550*/  SHF.R.U64 R37, R37, 0x3, RZ ;  /* 0x0000000325257819 */ /* 0x000fe400000012ff */
[----:B------:R-:W-:Y:S01]  /*10560*/  ISETP.GE.OR P0, PT, R7, R18, P0 ;  /* 0x000000120700720c */ /* 0x000fe20000706670 */
[----:B------:R-:W-:Y:S01]  /*10570*/  IMAD.X R7, RZ, RZ, R5, P6 ;  /* 0x000000ffff077224 */ /* 0x000fe200030e0605 */
[----:B------:R-:W-:Y:S02]  /*10580*/  LOP3.LUT R8, R11, 0x380, RZ, 0xc0, !PT ;  /* 0x000003800b087812 */ /* 0x000fe400078ec0ff */
[----:B------:R-:W-:-:S02]  /*10590*/  SHF.R.U64 R40, R40, 0x3, RZ ;  /* 0x0000000328287819 */ /* 0x000fc400000012ff */
[----:B------:R-:W-:Y:S02]  /*105a0*/  SHF.R.U64 R32, R32, 0x3, RZ ;  /* 0x0000000320207819 */ /* 0x000fe400000012ff */
[----:B------:R-:W-:Y:S01]  /*105b0*/  SHF.R.U64 R24, R24, 0x3, RZ ;  /* 0x0000000318187819 */ /* 0x000fe200000012ff */
[----:B------:R-:W-:Y:S01]  /*105c0*/  @!P1 STG.E desc[UR46][R46.64], R2 ;  /* 0x000000022e009986 */ /* 0x000fe2000c10192e */
[----:B------:R-:W-:Y:S01]  /*105d0*/  LOP3.LUT R36, R37, R4, RZ, 0x3c, !PT ;  /* 0x0000000425247212 */ /* 0x000fe200078e3cff */
[--C-:B------:R-:W-:Y:S01]  /*105e0*/  IMAD.MOV.U32 R37, RZ, RZ, R5.reuse ;  /* 0x000000ffff257224 */ /* 0x100fe200078e0005 */
[----:B------:R-:W-:Y:S01]  /*105f0*/  SHF.R.U64 R4, R8, 0x3, RZ ;  /* 0x0000000308047819 */ /* 0x000fe200000012ff */
[----:B------:R0:W-:Y:S01]  /*10600*/  @!P0 STG.E desc[UR46][R46.64+0x20], R0 ;  /* 0x000020002e008986 */ /* 0x0001e2000c10192e */
[----:B------:R-:W-:Y:S01]  /*10610*/  LOP3.LUT R40, R40, R41, RZ, 0x3c, !PT ;  /* 0x0000002928287212 */ /* 0x000fe200078e3cff */
[--C-:B------:R-:W-:Y:S01]  /*10620*/  IMAD.X R41, RZ, RZ, R5.reuse, P5 ;  /* 0x000000ffff297224 */ /* 0x100fe200028e0605 */
[----:B------:R-:W-:Y:S01]  /*10630*/  LOP3.LUT R32, R32, R33, RZ, 0x3c, !PT ;  /* 0x0000002120207212 */ /* 0x000fe200078e3cff */
[--C-:B------:R-:W-:Y:S01]  /*10640*/  IMAD.X R33, RZ, RZ, R5.reuse, P4 ;  /* 0x000000ffff217224 */ /* 0x100fe200020e0605 */
[----:B------:R-:W-:Y:S01]  /*10650*/  LOP3.LUT R24, R24, R25, RZ, 0x3c, !PT ;  /* 0x0000001918187212 */ /* 0x000fe200078e3cff */
[----:B------:R-:W-:Y:S01]  /*10660*/  IMAD.X R25, RZ, RZ, R5, P3 ;  /* 0x000000ffff197224 */ /* 0x000fe200018e0605 */
[----:B------:R-:W-:Y:S01]  /*10670*/  LOP3.LUT R8, R4, R11, RZ, 0x3c, !PT ;  /* 0x0000000b04087212 */ /* 0x000fe200078e3cff */
[----:B------:R-:W5:Y:S01]  /*10680*/  LD.E.128 R36, desc[UR46][R36.64] ;  /* 0x0000002e24247980 */ /* 0x000f62000c101d00 */
[----:B------:R-:W-:-:S03]  /*10690*/  SHF.R.S32.HI R45, RZ, 0x1f, R19 ;  /* 0x0000001fff2d7819 */ /* 0x000fc60000011413 */
[----:B------:R-:W5:Y:S01]  /*106a0*/  LD.E.128 R28, desc[UR46][R28.64] ;  /* 0x0000002e1c1c7980 */ /* 0x000f62000c101d00 */
[----:B------:R-:W-:-:S03]  /*106b0*/  IMAD.MOV.U32 R44, RZ, RZ, R19 ;  /* 0x000000ffff2c7224 */ /* 0x000fc600078e0013 */
[----:B------:R-:W5:Y:S04]  /*106c0*/  LD.E.128 R12, desc[UR46][R12.64] ;  /* 0x0000002e0c0c7980 */ /* 0x000f68000c101d00 */
[----:B------:R-:W5:Y:S04]  /*106d0*/  LD.E.128 R4, desc[UR46][R6.64] ;  /* 0x0000002e06047980 */ /* 0x000f68000c101d00 */
[----:B------:R-:W5:Y:S04]  /*106e0*/  LD.E.128 R40, desc[UR46][R40.64] ;  /* 0x0000002e28287980 */ /* 0x000f68000c101d00 */
[----:B------:R-:W5:Y:S04]  /*106f0*/  LD.E.128 R32, desc[UR46][R32.64] ;  /* 0x0000002e20207980 */ /* 0x000f68000c101d00 */
[----:B------:R-:W5:Y:S04]  /*10700*/  LD.E.128 R24, desc[UR46][R24.64] ;  /* 0x0000002e18187980 */ /* 0x000f68000c101d00 */
[----:B------:R-:W5:Y:S01]  /*10710*/  LD.E.128 R8, desc[UR46][R8.64] ;  /* 0x0000002e08087980 */ /* 0x000f62000c101d00 */
[----:B0-----:R-:W-:Y:S01]  /*10720*/  IMAD R0, R21, UR4, RZ ;  /* 0x0000000415007c24 */ /* 0x001fe2000f8e02ff */
[----:B------:R-:W-:Y:S01]  /*10730*/  BSSY B1, `(.L_x_1169) ;  /* 0x0000032000017945 */ /* 0x000fe20003800000 */
[C---:B------:R-:W-:Y:S01]  /*10740*/  IMAD.WIDE.U32 R20, R17.reuse, UR4, R44 ;  /* 0x0000000411147c25 */ /* 0x040fe2000f8e002c */
[----:B------:R-:W-:Y:S01]  /*10750*/  @!PT LDS RZ, [RZ] ;  /* 0x00000000fffff984 */ /* 0x000fe20000000800 */
[----:B------:R-:W-:Y:S01]  /*10760*/  @!PT LDS RZ, [RZ] ;  /* 0x00000000fffff984 */ /* 0x000fe20000000800 */
[----:B------:R-:W-:Y:S01]  /*10770*/  @!PT LDS RZ, [RZ] ;  /* 0x00000000fffff984 */ /* 0x000fe20000000800 */
[----:B------:R-:W-:Y:S01]  /*10780*/  @!PT LDS RZ, [RZ] ;  /* 0x00000000fffff984 */ /* 0x000fe20000000800 */
[----:B------:R0:W-:Y:S06]  /*10790*/  MEMBAR.ALL.CTA ;  /* 0x0000000000007992 */ /* 0x0001ec0000008000 */
[----:B0-----:R-:W0:Y:S01]  /*107a0*/  FENCE.VIEW.ASYNC.S ;  /* 0x00000000000073c6 */ /* 0x001e220000000000 */
[----:B------:R-:W-:Y:S01]  /*107b0*/  IMAD R17, R17, UR5, R0 ;  /* 0x0000000511117c24 */ /* 0x000fe2000f8e0200 */
[----:B------:R-:W-:Y:S01]  /*107c0*/  ULDC.64 UR4, c[0x0][0xae0] ;  /* 0x0002b80000047ab9 */ /* 0x000fe20000000a00 */
[----:B------:R-:W-:-:S02]  /*107d0*/  IMAD R45, R175, -0x80, R18 ;  /* 0xffffff80af2d7824 */ /* 0x000fc400078e0212 */
[----:B------:R-:W-:Y:S02]  /*107e0*/  IMAD.IADD R21, R21, 0x1, R17 ;  /* 0x0000000115157824 */ /* 0x000fe400078e0211 */
[----:B------:R-:W-:Y:S01]  /*107f0*/  IMAD R44, R23, UR4, RZ ;  /* 0x00000004172c7c24 */ /* 0x000fe2000f8e02ff */
[CC--:B------:R-:W-:Y:S01]  /*10800*/  ISETP.GE.AND P2, PT, R22.reuse, R45.reuse, PT ;  /* 0x0000002d1600720c */ /* 0x0c0fe20003f46270 */
[----:B------:R-:W-:Y:S02]  /*10810*/  VIADD R0, R22, 0x20 ;  /* 0x0000002016007836 */ /* 0x000fe40000000000 */
[C---:B------:R-:W-:Y:S02]  /*10820*/  IMAD R23, R173.reuse, UR5, R44 ;  /* 0x00000005ad177c24 */ /* 0x040fe4000f8e022c */
[----:B------:R-:W-:Y:S01]  /*10830*/  IMAD.WIDE.U32 R20, R173, UR4, R20 ;  /* 0x00000004ad147c25 */ /* 0x000fe2000f8e0014 */
[----:B------:R-:W-:Y:S01]  /*10840*/  ULDC.64 UR4, c[0x0][0xae8] ;  /* 0x0002ba0000047ab9 */ /* 0x000fe20000000a00 */
[----:B------:R-:W-:-:S02]  /*10850*/  ISETP.GE.AND P4, PT, R0, R45, PT ;  /* 0x0000002d0000720c */ /* 0x000fc40003f86270 */
[----:B------:R-:W-:Y:S02]  /*10860*/  VIADD R3, R3, 0x22820 ;  /* 0x0002282003037836 */ /* 0x000fe40000000000 */
[C---:B------:R-:W-:Y:S02]  /*10870*/  VIADD R2, R22.reuse, 0x40 ;  /* 0x0000004016027836 */ /* 0x040fe40000000000 */
[----:B------:R-:W-:Y:S01]  /*10880*/  VIADD R17, R22, 0x60 ;  /* 0x0000006016117836 */ /* 0x000fe20000000000 */
[----:B------:R-:W-:Y:S01]  /*10890*/  PRMT R3, RZ, 0x654, R3 ;  /* 0x00000654ff037816 */ /* 0x000fe20000000003 */
[----:B------:R-:W-:Y:S01]  /*108a0*/  IMAD.IADD R21, R21, 0x1, R23 ;  /* 0x0000000115157824 */ /* 0x000fe200078e0217 */
[-C--:B------:R-:W-:Y:S01]  /*108b0*/  ISETP.GE.AND P0, PT, R2, R45.reuse, PT ;  /* 0x0000002d0200720c */ /* 0x080fe20003f06270 */
[----:B------:R-:W-:Y:S01]  /*108c0*/  IMAD R0, R48, UR4, RZ ;  /* 0x0000000430007c24 */ /* 0x000fe2000f8e02ff */
[----:B------:R-:W-:Y:S01]  /*108d0*/  ISETP.GE.AND P1, PT, R17, R45, PT ;  /* 0x0000002d1100720c */ /* 0x000fe20003f26270 */
[C---:B------:R-:W-:Y:S01]  /*108e0*/  IMAD.WIDE.U32 R44, R49.reuse, UR4, R20 ;  /* 0x00000004312c7c25 */ /* 0x040fe2000f8e0014 */
[----:B------:R-:W-:Y:S01]  /*108f0*/  SHF.R.S32.HI R23, RZ, 0x1f, R22 ;  /* 0x0000001fff177819 */ /* 0x000fe20000011416 */
[----:B0-----:R0:W-:Y:S02]  /*10900*/  SYNCS.ARRIVE.TRANS64.RED.A1T0 RZ, [R3+URZ], RZ ;  /* 0x000000ff03ff79a7 */ /* 0x0011e4000810043f */
[----:B------:R-:W-:-:S02]  /*10910*/  IMAD R17, R49, UR5, R0 ;  /* 0x0000000531117c24 */ /* 0x000fc4000f8e0200 */
[----:B------:R-:W-:-:S04]  /*10920*/  IMAD.WIDE R20, R175, 0x80, R22 ;  /* 0x00000080af147825 */ /* 0x000fc800078e0216 */
[----:B------:R-:W-:Y:S01]  /*10930*/  IMAD.IADD R49, R45, 0x1, R17 ;  /* 0x000000012d317824 */ /* 0x000fe200078e0211 */
[----:B0-----:R-:W-:Y:S06]  /*10940*/  @P2 BRA `(.L_x_1170) ;  /* 0x0000000000402947 */ /* 0x001fec0003800000 */
[----:B------:R-:W-:Y:S01]  /*10950*/  ULDC.64 UR4, c[0x0][0xad8] ;  /* 0x0002b60000047ab9 */ /* 0x000fe20000000a00 */
[----:B------:R-:W-:Y:S01]  /*10960*/  IMAD.MOV.U32 R2, RZ, RZ, R44 ;  /* 0x000000ffff027224 */ /* 0x000fe200078e002c */
[----:B------:R-:W-:Y:S01]  /*10970*/  ULDC.64 UR6, c[0x0][0xa80] ;  /* 0x0002a00000067ab9 */ /* 0x000fe20000000a00 */
[----:B------:R-:W-:Y:S02]  /*10980*/  IMAD.MOV.U32 R3, RZ, RZ, R49 ;  /* 0x000000ffff037224 */ /* 0x000fe400078e0031 */
[----:B------:R-:W-:Y:S02]  /*10990*/  IMAD R17, R21, UR4, RZ ;  /* 0x0000000415117c24 */ /* 0x000fe4000f8e02ff */
[----:B------:R-:W-:Y:S02]  /*109a0*/  VIADD R0, R19, 0x40 ;  /* 0x0000004013007836 */ /* 0x000fe40000000000 */
        /* <DEDUP_REMOVED lines=8> */
[----:B-----5:R0:W-:Y:S04]  /*10a30*/  @!P2 STG.E.128 desc[UR46][R46.64], R36 ;  /* 0x000000242e00a986 */ /* 0x0201e8000c101d2e */
[----:B------:R0:W-:Y:S02]  /*10a40*/  @!P3 STG.E.128 desc[UR46][R46.64+0x80], R40 ;  /* 0x000080282e00b986 */ /* 0x0001e4000c101d2e */
.L_x_1170:
[----:B------:R-:W-:Y:S05]  /*10a50*/  BSYNC B1 ;  /* 0x0000000000017941 */ /* 0x000fea0003800000 */
.L_x_1169:
[----:B------:R-:W-:Y:S04]  /*10a60*/  BSSY B1, `(.L_x_1171) ;  /* 0x0000014000017945 */ /* 0x000fe80003800000 */
[----:B------:R-:W-:Y:S05]  /*10a70*/  @P4 BRA `(.L_x_1172) ;  /* 0x0000000000484947 */ /* 0x000fea0003800000 */
[----:B------:R-:W-:Y:S01]  /*10a80*/  IADD3 R17, P2, R20, 0x20, RZ ;  /* 0x0000002014117810 */ /* 0x000fe20007f5e0ff */
[----:B------:R-:W-:Y:S01]  /*10a90*/  ULDC.64 UR4, c[0x0][0xad8] ;  /* 0x0002b60000047ab9 */ /* 0x000fe20000000a00 */
[----:B------:R-:W-:Y:S01]  /*10aa0*/  IMAD.MOV.U32 R2, RZ, RZ, R44 ;  /* 0x000000ffff027224 */ /* 0x000fe200078e002c */
[----:B------:R-:W-:Y:S01]  /*10ab0*/  ULDC.64 UR6, c[0x0][0xa80] ;  /* 0x0002a00000067ab9 */ /* 0x000fe20000000a00 */
[----:B------:R-:W-:Y:S02]  /*10ac0*/  IMAD.MOV.U32 R3, RZ, RZ, R49 ;  /* 0x000000ffff037224 */ /* 0x000fe400078e0031 */
[----:B------:R-:W-:Y:S02]  /*10ad0*/  IMAD.X R0, RZ, RZ, R21, P2 ;  /* 0x000000ffff007224 */ /* 0x000fe400010e0615 */
[----:B------:R-:W-:Y:S02]  /*10ae0*/  VIADD R18, R19, 0x40 ;  /* 0x0000004013127836 */ /* 0x000fe40000000000 */
[----:B------:R-:W-:-:S02]  /*10af0*/  IMAD R0, R0, UR4, RZ ;  /* 0x0000000400007c24 */ /* 0x000fc4000f8e02ff */
[----:B------:R-:W-:Y:S01]  /*10b00*/  IMAD.WIDE.U32 R2, R17, UR4, R2 ;  /* 0x0000000411027c25 */ /* 0x000fe2000f8e0002 */
[----:B------:R-:W-:Y:S02]  /*10b10*/  ULDC UR4, c[0x0][0xa8c] ;  /* 0x0002a30000047ab9 */ /* 0x000fe40000000800 */
[----:B------:R-:W-:Y:S01]  /*10b20*/  ISETP.GE.AND P3, PT, R19, UR4, PT ;  /* 0x0000000413007c0c */ /* 0x000fe2000bf66270 */
[----:B------:R-:W-:Y:S01]  /*10b30*/  IMAD R17, R17, UR5, R0 ;  /* 0x0000000511117c24 */ /* 0x000fe2000f8e0200 */
[----:B------:R-:W-:Y:S02]  /*10b40*/  ISETP.GE.AND P4, PT, R18, UR4, PT ;  /* 0x0000000412007c0c */ /* 0x000fe4000bf86270 */
[----:B0----5:R-:W-:Y:S01]  /*10b50*/  LEA R36, P2, R2, UR6, 0x1 ;  /* 0x0000000602247c11 */ /* 0x021fe2000f8408ff */
[----:B------:R-:W-:-:S05]  /*10b60*/  IMAD.IADD R3, R3, 0x1, R17 ;  /* 0x0000000103037824 */ /* 0x000fca00078e0211 */
[----:B------:R-:W-:-:S05]  /*10b70*/  LEA.HI.X R37, R2, UR7, R3, 0x1, P2 ;  /* 0x0000000702257c11 */ /* 0x000fca00090f0c03 */
[----:B------:R1:W-:Y:S04]  /*10b80*/  @!P3 STG.E.128 desc[UR46][R36.64], R28 ;  /* 0x0000001c2400b986 */ /* 0x0003e8000c101d2e */
[----:B------:R1:W-:Y:S02]  /*10b90*/  @!P4 STG.E.128 desc[UR46][R36.64+0x80], R32 ;  /* 0x000080202400c986 */ /* 0x0003e4000c101d2e */
.L_x_1172:
[----:B------:R-:W-:Y:S05]  /*10ba0*/  BSYNC B1 ;  /* 0x0000000000017941 */ /* 0x000fea0003800000 */
.L_x_1171:
        /* <DEDUP_REMOVED lines=15> */
[----:B-1---5:R-:W-:Y:S01]  /*10ca0*/  LEA R28, P0, R2, UR6, 0x1 ;  /* 0x00000006021c7c11 */ /* 0x022fe2000f8008ff */
[----:B------:R-:W-:-:S05]  /*10cb0*/  IMAD.IADD R3, R3, 0x1, R17 ;  /* 0x0000000103037824 */ /* 0x000fca00078e0211 */
[----:B------:R-:W-:-:S05]  /*10cc0*/  LEA.HI.X R29, R2, UR7, R3, 0x1, P0 ;  /* 0x00000007021d7c11 */ /* 0x000fca00080f0c03 */
[----:B------:R2:W-:Y:S04]  /*10cd0*/  @!P2 STG.E.128 desc[UR46][R28.64], R12 ;  /* 0x0000000c1c00a986 */ /* 0x0005e8000c101d2e */
[----:B------:R2:W-:Y:S02]  /*10ce0*/  @!P3 STG.E.128 desc[UR46][R28.64+0x80], R24 ;  /* 0x000080181c00b986 */ /* 0x0005e4000c101d2e */
.L_x_1174:
[----:B------:R-:W-:Y:S05]  /*10cf0*/  BSYNC B1 ;  /* 0x0000000000017941 */ /* 0x000fea0003800000 */
.L_x_1173:
[----:B------:R-:W-:Y:S05]  /*10d00*/  @P1 BRA `(.L_x_1175) ;  /* 0x0000000800cc1947 */ /* 0x000fea0003800000 */
[----:B--2--5:R-:W-:Y:S01]  /*10d10*/  IADD3 R13, P0, R20, 0x60, RZ ;  /* 0x00000060140d7810 */ /* 0x024fe20007f1e0ff */
[----:B------:R-:W-:Y:S01]  /*10d20*/  ULDC.64 UR6, c[0x0][0xad8] ;  /* 0x0002b60000067ab9 */ /* 0x000fe20000000a00 */
[----:B------:R-:W-:Y:S01]  /*10d30*/  IMAD.MOV.U32 R2, RZ, RZ, R44 ;  /* 0x000000ffff027224 */ /* 0x000fe200078e002c */
        /* <DEDUP_REMOVED lines=17> */
.L_x_1167:
[----:B------:R-:W2:Y:S01]  /*10e50*/  LDC.64 R4, c[0x0][0xbd8] ;  /* 0x0002f600ff047b82 */ /* 0x000ea20000000a00 */
[----:B------:R-:W-:-:S07]  /*10e60*/  IMAD.MOV.U32 R7, RZ, RZ, RZ ;  /* 0x000000ffff077224 */ /* 0x000fce00078e00ff */
[----:B0-----:R-:W0:Y:S01]  /*10e70*/  LDC.64 R2, c[0x0][0xbd8] ;  /* 0x0002f600ff027b82 */ /* 0x001e220000000a00 */
[----:B--2---:R-:W-:-:S04]  /*10e80*/  ISETP.NE.U32.AND P0, PT, R4, RZ, PT ;  /* 0x000000ff0400720c */ /* 0x004fc80003f05070 */
[----:B------:R-:W-:-:S03]  /*10e90*/  ISETP.NE.AND.EX P0, PT, R5, RZ, PT, P0 ;  /* 0x000000ff0500720c */ /* 0x000fc60003f05300 */
[----:B------:R-:W2:Y:S01]  /*10ea0*/  LDC.64 R4, c[0x0][0xbe0] ;  /* 0x0002f800ff047b82 */ /* 0x000ea20000000a00 */
[----:B0-----:R-:W-:-:S07]  /*10eb0*/  IMAD.WIDE R2, R174, 0x4, R2 ;  /* 0x00000004ae027825 */ /* 0x001fce00078e0202 */
[----:B------:R-:W0:Y:S02]  /*10ec0*/  LDC R0, c[0x0][0xa88] ;  /* 0x0002a200ff007b82 */ /* 0x000e240000000800 */
[----:B------:R3:W5:Y:S01]  /*10ed0*/  @P0 LDG.E R7, desc[UR46][R2.64] ;  /* 0x0000002e02070981 */ /* 0x000762000c1e1900 */
[----:B--2---:R-:W-:-:S04]  /*10ee0*/  ISETP.NE.U32.AND P1, PT, R4, RZ, PT ;  /* 0x000000ff0400720c */ /* 0x004fc80003f25070 */
[----:B------:R-:W-:-:S13]  /*10ef0*/  ISETP.NE.AND.EX P1, PT, R5, RZ, PT, P1 ;  /* 0x000000ff0500720c */ /* 0x000fda0003f25310 */
[----:B------:R-:W2:Y:S02]  /*10f00*/  @P1 LDC.64 R4, c[0x0][0xbe0] ;  /* 0x0002f800ff041b82 */ /* 0x000ea40000000a00 */
[----:B--2---:R-:W-:-:S05]  /*10f10*/  @P1 IMAD.WIDE R4, R174, 0x4, R4 ;  /* 0x00000004ae041825 */ /* 0x004fca00078e0204 */
[----:B0-----:R3:W5:Y:S01]  /*10f20*/  @P1 LDG.E R0, desc[UR46][R4.64] ;  /* 0x0000002e04001981 */ /* 0x001762000c1e1900 */
[----:B------:R-:W-:Y:S01]  /*10f30*/  ISETP.GT.AND P2, PT, R181, 0x7f, PT ;  /* 0x0000007fb500780c */ /* 0x000fe20003f44270 */
[----:B------:R-:W-:-:S12]  /*10f40*/  @P1 BRA `(.L_x_1176) ;  /* 0x0000000000101947 */ /* 0x000fd80003800000 */
[----:B------:R-:W-:Y:S05]  /*10f50*/  @!P0 BRA `(.L_x_1176) ;  /* 0x00000000000c8947 */ /* 0x000fea0003800000 */
[----:B---3--:R-:W2:Y:S04]  /*10f60*/  LDG.E R5, desc[UR46][R2.64] ;  /* 0x0000002e02057981 */ /* 0x008ea8000c1e1900 */
[----:B-----5:R-:W2:Y:S02]  /*10f70*/  LDG.E R0, desc[UR46][R2.64+0x4] ;  /* 0x0000042e02007981 */ /* 0x020ea4000c1e1900 */
[----:B--2---:R-:W-:-:S07]  /*10f80*/  IMAD.IADD R0, R0, 0x1, -R5 ;  /* 0x0000000100007824 */ /* 0x004fce00078e0a05 */
.L_x_1176:
[----:B---3--:R-:W-:Y:S01]  /*10f90*/  SHF.R.S32.HI R2, RZ, 0x1f, R174 ;  /* 0x0000001fff027819 */ /* 0x008fe200000114ae */
[----:B------:R-:W-:Y:S01]  /*10fa0*/  BSSY B1, `(.L_x_1177) ;  /* 0x000001d000017945 */ /* 0x000fe20003800000 */
[----:B------:R-:W-:Y:S02]  /*10fb0*/  SHF.R.S32.HI R8, RZ, 0x1f, R173 ;  /* 0x0000001fff087819 */ /* 0x000fe400000114ad */
[----:B------:R-:W-:Y:S02]  /*10fc0*/  SHF.R.S32.HI R10, RZ, 0x1f, R19 ;  /* 0x0000001fff0a7819 */ /* 0x000fe40000011413 */
[----:B------:R-:W-:Y:S02]  /*10fd0*/  SEL R11, R174, RZ, !P0 ;  /* 0x000000ffae0b7207 */ /* 0x000fe40004000000 */
[----:B------:R-:W-:Y:S02]  /*10fe0*/  SEL R9, R2, RZ, !P0 ;  /* 0x000000ff02097207 */ /* 0x000fe40004000000 */
[----:B-----5:R-:W-:Y:S01]  /*10ff0*/  SHF.R.S32.HI R6, RZ, 0x1f, R7 ;  /* 0x0000001fff067819 */ /* 0x020fe20000011407 */
[----:B------:R-:W-:Y:S06]  /*11000*/  @P2 BRA `(.L_x_1178) ;  /* 0x0000000000582947 */ /* 0x000fec0003800000 */
[----:B------:R-:W0:Y:S02]  /*11010*/  S2R R3, SR_TID.X ;  /* 0x0000000000037919 */ /* 0x000e240000002100 */
[----:B0-----:R-:W-:-:S04]  /*11020*/  IMAD R2, R175, 0x80, R3 ;  /* 0x00000080af027824 */ /* 0x001fc800078e0203 */
[----:B------:R-:W-:-:S05]  /*11030*/  VIADD R3, R2, 0xffffff80 ;  /* 0xffffff8002037836 */ /* 0x000fca0000000000 */
[----:B------:R-:W-:-:S13]  /*11040*/  ISETP.GE.AND P0, PT, R3, R0, PT ;  /* 0x000000000300720c */ /* 0x000fda0003f06270 */
[----:B------:R-:W-:Y:S05]  /*11050*/  @P0 BRA `(.L_x_1178) ;  /* 0x0000000000440947 */ /* 0x000fea0003800000 */
[C---:B------:R-:W-:Y:S01]  /*11060*/  IADD3 R2, P0, R3.reuse, R7, RZ ;  /* 0x0000000703027210 */ /* 0x040fe20007f1e0ff */
[----:B------:R-:W-:Y:S02]  /*11070*/  ULDC.64 UR4, c[0x0][0xb70] ;  /* 0x0002dc0000047ab9 */ /* 0x000fe40000000a00 */
[----:B------:R-:W-:Y:S01]  /*11080*/  IMAD R4, R8, UR4, RZ ;  /* 0x0000000408047c24 */ /* 0x000fe2000f8e02ff */
[----:B------:R-:W-:-:S03]  /*11090*/  LEA.HI.X.SX32 R3, R3, R6, 0x1, P0 ;  /* 0x0000000603037211 */ /* 0x000fc600000f0eff */
[C---:B------:R-:W-:Y:S02]  /*110a0*/  IMAD R5, R173.reuse, UR5, R4 ;  /* 0x00000005ad057c24 */ /* 0x040fe4000f8e0204 */
[----:B------:R-:W-:Y:S01]  /*110b0*/  IMAD.WIDE.U32 R2, R173, UR4, R2 ;  /* 0x00000004ad027c25 */ /* 0x000fe2000f8e0002 */
[----:B------:R-:W-:-:S03]  /*110c0*/  ULDC.64 UR4, c[0x0][0xb78] ;  /* 0x0002de0000047ab9 */ /* 0x000fc60000000a00 */
[----:B------:R-:W-:Y:S02]  /*110d0*/  IMAD R4, R9, UR4, RZ ;  /* 0x0000000409047c24 */ /* 0x000fe4000f8e02ff */
[----:B------:R-:W-:Y:S02]  /*110e0*/  IMAD.IADD R3, R3, 0x1, R5 ;  /* 0x0000000103037824 */ /* 0x000fe400078e0205 */
        /* <DEDUP_REMOVED lines=8> */
.L_x_1178:
[----:B------:R-:W-:Y:S05]  /*11170*/  BSYNC B1 ;  /* 0x0000000000017941 */ /* 0x000fea0003800000 */
.L_x_1177:
[----:B------:R-:W-:Y:S01]  /*11180*/  ULDC.64 UR4, c[0x0][0xaa0] ;  /* 0x0002a80000047ab9 */ /* 0x000fe20000000a00 */
[----:B------:R-:W-:Y:S01]  /*11190*/  IMAD.MOV.U32 R2, RZ, RZ, R19 ;  /* 0x000000ffff027224 */ /* 0x000fe200078e0013 */
[----:B------:R-:W-:Y:S01]  /*111a0*/  BSSY B1, `(.L_x_1179) ;  /* 0x000002c000017945 */ /* 0x000fe20003800000 */
[----:B0-----:R-:W-:Y:S02]  /*111b0*/  IMAD.MOV.U32 R3, RZ, RZ, R10 ;  /* 0x000000ffff037224 */ /* 0x001fe400078e000a */
[----:B------:R-:W-:Y:S02]  /*111c0*/  IMAD R4, R6, UR4, RZ ;  /* 0x0000000406047c24 */ /* 0x000fe4000f8e02ff */
[----:B------:R-:W-:-:S04]  /*111d0*/  IMAD.WIDE.U32 R2, R7, UR4, R2 ;  /* 0x0000000407027c25 */ /* 0x000fc8000f8e0002 */
[----:B------:R-:W-:Y:S01]  /*111e0*/  IMAD R7, R7, UR5, R4 ;  /* 0x0000000507077c24 */ /* 0x000fe2000f8e0204 */
[----:B------:R-:W-:Y:S01]  /*111f0*/  ULDC.64 UR4, c[0x0][0xae0] ;  /* 0x0002b80000047ab9 */ /* 0x000fe20000000a00 */
[----:B------:R-:W-:Y:S02]  /*11200*/  VIADD R6, R22, 0x20 ;  /* 0x0000002016067836 */ /* 0x000fe40000000000 */
[----:B------:R-:W-:Y:S02]  /*11210*/  IMAD.IADD R3, R3, 0x1, R7 ;  /* 0x0000000103037824 */ /* 0x000fe400078e0207 */
[----:B------:R-:W-:Y:S02]  /*11220*/  IMAD R7, R175, -0x80, R0 ;  /* 0xffffff80af077824 */ /* 0x000fe400078e0200 */
[----:B------:R-:W-:Y:S02]  /*11230*/  IMAD R4, R8, UR4, RZ ;  /* 0x0000000408047c24 */ /* 0x000fe4000f8e02ff */
[C---:B------:R-:W-:Y:S01]  /*11240*/  VIADD R0, R22.reuse, 0x40 ;  /* 0x0000004016007836 */ /* 0x040fe20000000000 */
[-C--:B------:R-:W-:Y:S01]  /*11250*/  ISETP.GE.AND P2, PT, R22, R7.reuse, PT ;  /* 0x000000071600720c */ /* 0x080fe20003f46270 */
[C---:B------:R-:W-:Y:S01]  /*11260*/  IMAD R5, R173.reuse, UR5, R4 ;  /* 0x00000005ad057c24 */ /* 0x040fe2000f8e0204 */
[-C--:B------:R-:W-:Y:S01]  /*11270*/  ISETP.GE.AND P3, PT, R6, R7.reuse, PT ;  /* 0x000000070600720c */ /* 0x080fe20003f66270 */
[----:B------:R-:W-:Y:S01]  /*11280*/  IMAD.WIDE.U32 R2, R173, UR4, R2 ;  /* 0x00000004ad027c25 */ /* 0x000fe2000f8e0002 */
[----:B------:R-:W-:Y:S01]  /*11290*/  ULDC.64 UR4, c[0x0][0xae8] ;  /* 0x0002ba0000047ab9 */ /* 0x000fe20000000a00 */
[----:B------:R-:W-:-:S02]  /*112a0*/  ISETP.GE.AND P1, PT, R0, R7, PT ;  /* 0x000000070000720c */ /* 0x000fc40003f26270 */
[----:B------:R-:W-:Y:S02]  /*112b0*/  VIADD R4, R22, 0x60 ;  /* 0x0000006016047836 */ /* 0x000fe40000000000 */
[----:B------:R-:W-:Y:S02]  /*112c0*/  IMAD.IADD R3, R3, 0x1, R5 ;  /* 0x0000000103037824 */ /* 0x000fe400078e0205 */
[----:B------:R-:W-:Y:S01]  /*112d0*/  IMAD R0, R9, UR4, RZ ;  /* 0x0000000409007c24 */ /* 0x000fe2000f8e02ff */
[----:B------:R-:W-:Y:S01]  /*112e0*/  ISETP.GE.AND P0, PT, R4, R7, PT ;  /* 0x000000070400720c */ /* 0x000fe20003f06270 */
[----:B------:R-:W-:Y:S01]  /*112f0*/  IMAD.WIDE.U32 R4, R11, UR4, R2 ;  /* 0x000000040b047c25 */ /* 0x000fe2000f8e0002 */
[----:B------:R-:W-:-:S03]  /*11300*/  SHF.R.S32.HI R7, RZ, 0x1f, R22 ;  /* 0x0000001fff077819 */ /* 0x000fc60000011416 */
[----:B------:R-:W-:Y:S02]  /*11310*/  IMAD R9, R11, UR5, R0 ;  /* 0x000000050b097c24 */ /* 0x000fe4000f8e0200 */
[----:B------:R-:W-:Y:S02]  /*11320*/  IMAD.MOV.U32 R6, RZ, RZ, R22 ;  /* 0x000000ffff067224 */ /* 0x000fe400078e0016 */
[----:B------:R-:W-:Y:S02]  /*11330*/  IMAD.IADD R11, R5, 0x1, R9 ;  /* 0x00000001050b7824 */ /* 0x000fe400078e0209 */
[----:B------:R-:W-:Y:S01]  /*11340*/  IMAD.WIDE R6, R175, 0x80, R6 ;  /* 0x00000080af067825 */ /* 0x000fe200078e0206 */
[----:B------:R-:W-:Y:S06]  /*11350*/  @P2 BRA `(.L_x_1180) ;  /* 0x0000000000402947 */ /* 0x000fec0003800000 */
        /* <DEDUP_REMOVED lines=16> */
.L_x_1180:
[----:B------:R-:W-:Y:S05]  /*11460*/  BSYNC B1 ;  /* 0x0000000000017941 */ /* 0x000fea0003800000 */
.L_x_1179:
[----:B------:R-:W-:Y:S04]  /*11470*/  BSSY B1, `(.L_x_1181) ;  /* 0x0000014000017945 */ /* 0x000fe80003800000 */
[----:B------:R-:W-:Y:S05]  /*11480*/  @P3 BRA `(.L_x_1182) ;  /* 0x0000000000483947 */ /* 0x000fea0003800000 */
[----:B0-----:R-:W-:Y:S01]  /*11490*/  IADD3 R9, P2, R6, 0x20, RZ ;  /* 0x0000002006097810 */ /* 0x001fe20007f5e0ff */
        /* <DEDUP_REMOVED lines=17> */
.L_x_1182:
[----:B------:R-:W-:Y:S05]  /*115b0*/  BSYNC B1 ;  /* 0x0000000000017941 */ /* 0x000fea0003800000 */
.L_x_1181:
[----:B------:R-:W-:Y:S04]  /*115c0*/  BSSY B1, `(.L_x_1183) ;  /* 0x0000014000017945 */ /* 0x000fe80003800000 */
[----:B------:R-:W-:Y:S05]  /*115d0*/  @P1 BRA `(.L_x_1184) ;  /* 0x0000000000481947 */ /* 0x000fea0003800000 */
[----:B0-2---:R-:W-:Y:S01]  /*115e0*/  IADD3 R9, P1, R6, 0x40, RZ ;  /* 0x0000004006097810 */ /* 0x005fe20007f3e0ff */
        /* <DEDUP_REMOVED lines=17> */
.L_x_1184:
[----:B------:R-:W-:Y:S05]  /*11700*/  BSYNC B1 ;  /* 0x0000000000017941 */ /* 0x000fea0003800000 */
.L_x_1183:
        /* <DEDUP_REMOVED lines=19> */
.L_x_1175:
[----:B------:R-:W-:Y:S05]  /*11840*/  BSYNC B0 ;  /* 0x0000000000007941 */ /* 0x000fea0003800000 */
.L_x_1166:
[----:B------:R-:W-:Y:S02]  /*11850*/  ULDC UR4, c[0x0][0xc14] ;  /* 0x0003050000047ab9 */ /* 0x000fe40000000800 */
[----:B-1----:R-:W-:-:S13]  /*11860*/  ISETP.GE.AND P0, PT, R171, UR4, PT ;  /* 0x00000004ab007c0c */ /* 0x002fda000bf06270 */
[----:B------:R-:W-:Y:S05]  /*11870*/  @!P0 BRA `(.L_x_1185) ;  /* 0xfffffef4003c8947 */ /* 0x000fea000383ffff */
[----:B------:R-:W-:Y:S05]  /*11880*/  EXIT ;  /* 0x000000000000794d */ /* 0x000fea0003800000 */
.L_x_1080:
[----:B------:R-:W-:-:S08]  /*11890*/  NOP ;  /* 0x0000000000007918 */ /* 0x000fd00000000000 */
[----:B------:R-:W0:-:S00]  /*118a0*/  USETMAXREG.DEALLOC.CTAPOOL 0x18 ;  /* 0x00000018000079c8 */ /* 0x000e0000080e0500 */
[----:B0-----:R-:W2:Y:S01]  /*118b0*/  LDL.LU R2, [R1+0x38] ;  /* 0x0000380001027983 */ /* 0x001ea20000300800 */
[----:B------:R-:W-:Y:S01]  /*118c0*/  LOP3.LUT R0, R0, 0x3, RZ, 0xc0, !PT ;  /* 0x0000000300007812 */ /* 0x000fe200078ec0ff */
[----:B------:R-:W-:-:S05]  /*118d0*/  IMAD.MOV.U32 R6, RZ, RZ, RZ ;  /* 0x000000ffff067224 */ /* 0x000fca00078e00ff */
[----:B------:R-:W0:Y:S02]  /*118e0*/  SHFL.IDX PT, R0, R0, RZ, 0x1f ;  /* 0x00001fff00007589 */ /* 0x000e2400000e0000 */
[----:B0-----:R-:W-:Y:S02]  /*118f0*/  ISETP.NE.AND P0, PT, R0, RZ, PT ;  /* 0x000000ff0000720c */ /* 0x001fe40003f05270 */
        /* <DEDUP_REMOVED lines=15> */
.L_x_1186:
[----:B------:R-:W1:Y:S01]  /*119f0*/  S2R R0, SR_TID.X ;  /* 0x0000000000007919 */ /* 0x000e620000002100 */
[----:B------:R-:W-:Y:S01]  /*11a00*/  ULDC UR4, c[0x0][0xc14] ;  /* 0x0003050000047ab9 */ /* 0x000fe20000000800 */
[----:B-1----:R-:W-:-:S04]  /*11a10*/  LOP3.LUT R5, R0, 0x1f, RZ, 0xc0, !PT ;  /* 0x0000001f00057812 */ /* 0x002fc800078ec0ff */
[----:B------:R-:W-:-:S04]  /*11a20*/  ISETP.NE.AND P0, PT, R5, 0x1f, PT ;  /* 0x0000001f0500780c */ /* 0x000fc80003f05270 */
[----:B------:R-:W-:-:S13]  /*11a30*/  ISETP.GE.OR P1, PT, R5, UR4, !P0 ;  /* 0x0000000405007c0c */ /* 0x000fda000c726670 */
[----:B0-----:R-:W0:Y:S02]  /*11a40*/  @!P1 LDC.64 R2, c[0x0][0xc58] ;  /* 0x00031600ff029b82 */ /* 0x001e240000000a00 */
        /* <DEDUP_REMOVED lines=18> */
[----:B------:R-:W1:Y:S02]  /*11b70*/  SHFL.UP PT, R2, R3, 0x8, RZ ;  /* 0x0500000003027989 */ /* 0x000e6400000e00ff */
[----:B-1----:R-:W-:-:S05]  /*11b80*/  SEL R2, R2, RZ, P4 ;  /* 0x000000ff02027207 */ /* 0x002fca0002000000 */
[----:B------:R-:W-:-:S05]  /*11b90*/  IMAD.IADD R2, R3, 0x1, R2 ;  /* 0x0000000103027824 */ /* 0x000fca00078e0202 */
[----:B------:R-:W1:Y:S02]  /*11ba0*/  SHFL.UP PT, R4, R2, 0x10, RZ ;  /* 0x0600000002047989 */ /* 0x000e6400000e00ff */
[----:B-1----:R-:W-:-:S05]  /*11bb0*/  SEL R7, R4, RZ, P5 ;  /* 0x000000ff04077207 */ /* 0x002fca0002800000 */
[----:B------:R-:W-:Y:S02]  /*11bc0*/  IMAD.IADD R10, R2, 0x1, R7 ;  /* 0x00000001020a7824 */ /* 0x000fe400078e0207 */
[----:B------:R-:W1:Y:S03]  /*11bd0*/  LDC R7, c[0x0][0xc10] ;  /* 0x00030400ff077b82 */ /* 0x000e660000000800 */
        /* <DEDUP_REMOVED lines=10> */
.L_x_1192:
        /* <DEDUP_REMOVED lines=14> */
.L_x_1191:
[----:B------:R-:W-:Y:S05]  /*11d60*/  BSYNC B0 ;  /* 0x0000000000007941 */ /* 0x000fea0003800000 */
.L_x_1190:
        /* <DEDUP_REMOVED lines=22> */
.L_x_1188:
[----:B------:R-:W-:Y:S01]  /*11ed0*/  IMAD.IADD R11, R9, 0x1, -R8 ;  /* 0x00000001090b7824 */ /* 0x000fe200078e0a08 */
[----:B------:R-:W-:-:S03]  /*11ee0*/  ULDC.64 UR4, c[0x0][0xc68] ;  /* 0x00031a0000047ab9 */ /* 0x000fc60000000a00 */
[----:B------:R-:W-:-:S05]  /*11ef0*/  IMAD R3, R10, R7, R11 ;  /* 0x000000070a037224 */ /* 0x000fca00078e020b */
[----:B------:R-:W-:-:S13]  /*11f00*/  ISETP.GT.AND P0, PT, R3, R0, PT ;  /* 0x000000000300720c */ /* 0x000fda0003f04270 */
[----:B------:R-:W-:Y:S02]  /*11f10*/  VOTEU.ANY UR7, UPT, !P0 ;  /* 0x0000000000077886 */ /* 0x000fe400040e0100 */
[----:B------:R-:W-:-:S04]  /*11f20*/  UPOPC UR6, UR7 ;  /* 0x00000007000672bf */ /* 0x000fc80008000000 */
[----:B------:R-:W-:-:S04]  /*11f30*/  UIADD3 UR45, UR6, UR45, URZ ;  /* 0x0000002d062d7290 */ /* 0x000fc8000fffe03f */
[----:B------:R-:W-:-:S06]  /*11f40*/  UIMAD.WIDE UR4, UR45, 0x4, UR4 ;  /* 0x000000042d0478a5 */ /* 0x000fcc000f8e0204 */
[----:B------:R-:W-:Y:S02]  /*11f50*/  IMAD.U32 R2, RZ, RZ, UR4 ;  /* 0x00000004ff027e24 */ /* 0x000fe4000f8e00ff */
[----:B------:R-:W-:-:S05]  /*11f60*/  IMAD.U32 R3, RZ, RZ, UR5 ;  /* 0x00000005ff037e24 */ /* 0x000fca000f8e00ff */
[----:B------:R-:W2:Y:S01]  /*11f70*/  LDG.E R9, desc[UR46][R2.64] ;  /* 0x0000002e02097981 */ /* 0x000ea2000c1e1900 */
[----:B------:R-:W-:Y:S01]  /*11f80*/  IMAD.U32 R15, RZ, RZ, UR6 ;  /* 0x00000006ff0f7e24 */ /* 0x000fe2000f8e00ff */
[----:B------:R-:W-:-:S04]  /*11f90*/  ISETP.NE.AND P0, PT, RZ, UR7, PT ;  /* 0x00000007ff007c0c */ /* 0x000fc8000bf05270 */
[----:B------:R-:W2:Y:S02]  /*11fa0*/  SHFL.IDX PT, R6, R6, R15, 0x1f ;  /* 0x00001f0f06067589 */ /* 0x000ea400000e0000 */
[----:B--2---:R-:W-:-:S05]  /*11fb0*/  IMAD R8, R6, R9, RZ ;  /* 0x0000000906087224 */ /* 0x004fca00078e02ff */
[----:B------:R-:W-:-:S04]  /*11fc0*/  IABS R12, R8 ;  /* 0x00000008000c7213 */ /* 0x000fc80000000000 */
[----:B------:R-:W0:Y:S08]  /*11fd0*/  I2F.RP R13, R12 ;  /* 0x0000000c000d7306 */ /* 0x000e300000209400 */
[----:B0-----:R-:W0:Y:S02]  /*11fe0*/  MUFU.RCP R13, R13 ;  /* 0x0000000d000d7308 */ /* 0x001e240000001000 */
[----:B0-----:R-:W-:-:S06]  /*11ff0*/  VIADD R14, R13, 0xffffffe ;  /* 0x0ffffffe0d0e7836 */ /* 0x001fcc0000000000 */
[----:B------:R-:W0:Y:S02]  /*12000*/  F2I.FTZ.U32.TRUNC.NTZ R3, R14 ;  /* 0x0000000e00037305 */ /* 0x000e24000021f000 */
[----:B0-----:R-:W-:Y:S01]  /*12010*/  IMAD.MOV R17, RZ, RZ, -R3 ;  /* 0x000000ffff117224 */ /* 0x001fe200078e0a03 */
[----:B------:R-:W-:Y:S06]  /*12020*/  @!P0 BRA `(.L_x_1193) ;  /* 0x00000000000c8947 */ /* 0x000fec0003800000 */
[----:B------:R-:W-:-:S06]  /*12030*/  UIADD3 UR4, UR6, -0x1, URZ ;  /* 0xffffffff06047890 */ /* 0x000fcc000fffe03f */
[----:B------:R-:W-:-:S05]  /*12040*/  IMAD.U32 R13, RZ, RZ, UR4 ;  /* 0x00000004ff0d7e24 */ /* 0x000fca000f8e00ff */
[----:B------:R0:W1:Y:S02]  /*12050*/  SHFL.IDX PT, R4, R10, R13, 0x1f ;  /* 0x00001f0d0a047589 */ /* 0x00006400000e0000 */
.L_x_1193:
[----:B-1----:R-:W-:Y:S02]  /*12060*/  IMAD R4, R4, R7, R11 ;  /* 0x0000000704047224 */ /* 0x002fe400078e020b */
        /* <DEDUP_REMOVED lines=19> */
[----:B------:R-:W-:-:S05]  /*121a0*/  @!P1 LOP3.LUT R2, RZ, R8, RZ, 0x33, !PT ;  /* 0x00000008ff029212 */ /* 0x000fca00078e33ff */
[----:B------:R-:W-:Y:S02]  /*121b0*/  IMAD R0, R9, R2, RZ ;  /* 0x0000000209007224 */ /* 0x000fe400078e02ff */
[----:B------:R-:W-:Y:S02]  /*121c0*/  IMAD.MOV R2, RZ, RZ, -R2 ;  /* 0x000000ffff027224 */ /* 0x000fe400078e0a02 */
[----:B-1----:R-:W-:Y:S02]  /*121d0*/  IMAD.MOV R4, RZ, RZ, -R0 ;  /* 0x000000ffff047224 */ /* 0x002fe400078e0a00 */
[----:B------:R-:W-:Y:S02]  /*121e0*/  IMAD R8, R8, R2, R11 ;  /* 0x0000000208087224 */ /* 0x000fe400078e020b */
[----:B------:R-:W-:Y:S01]  /*121f0*/  IMAD.MOV.U32 R2, RZ, RZ, RZ ;  /* 0x000000ffff027224 */ /* 0x000fe200078e00ff */
[----:B------:R-:W-:-:S04]  /*12200*/  VIADDMNMX R7, R4, R7, R9, PT ;  /* 0x0000000704077246 */ /* 0x000fc80003800109 */
[-C--:B------:R-:W-:Y:S02]  /*12210*/  IABS R4, R7.reuse ;  /* 0x0000000700047213 */ /* 0x080fe40000000000 */
[----:B0-----:R-:W-:Y:S02]  /*12220*/  IABS R10, R7 ;  /* 0x00000007000a7213 */ /* 0x001fe40000000000 */
[----:B------:R-:W0:Y:S08]  /*12230*/  I2F.RP R9, R4 ;  /* 0x0000000400097306 */ /* 0x000e300000209400 */
[----:B0-----:R-:W0:Y:S02]  /*12240*/  MUFU.RCP R9, R9 ;  /* 0x0000000900097308 */ /* 0x001e240000001000 */
[----:B0-----:R-:W-:Y:S01]  /*12250*/  VIADD R3, R9, 0xffffffe ;  /* 0x0ffffffe09037836 */ /* 0x001fe20000000000 */
[----:B------:R-:W-:-:S05]  /*12260*/  IABS R9, R8 ;  /* 0x0000000800097213 */ /* 0x000fca0000000000 */
[----:B------:R-:W0:Y:S02]  /*12270*/  F2I.FTZ.U32.TRUNC.NTZ R3, R3 ;  /* 0x0000000300037305 */ /* 0x000e24000021f000 */
[----:B0-----:R-:W-:-:S04]  /*12280*/  IMAD.MOV R11, RZ, RZ, -R3 ;  /* 0x000000ffff0b7224 */ /* 0x001fc800078e0a03 */
[----:B------:R-:W-:-:S04]  /*12290*/  IMAD R11, R11, R4, RZ ;  /* 0x000000040b0b7224 */ /* 0x000fc800078e02ff */
[----:B------:R-:W-:-:S04]  /*122a0*/  IMAD.HI.U32 R2, R3, R11, R2 ;  /* 0x0000000b03027227 */ /* 0x000fc800078e0002 */
[----:B------:R-:W-:Y:S02]  /*122b0*/  IMAD.MOV R3, RZ, RZ, -R10 ;  /* 0x000000ffff037224 */ /* 0x000fe400078e0a0a */
        /* <DEDUP_REMOVED lines=8> */
[----:B------:R-:W-:Y:S01]  /*12340*/  ISETP.GE.AND P2, PT, R3, RZ, PT ;  /* 0x000000ff0300720c */ /* 0x000fe20003f46270 */
[----:B------:R-:W-:-:S06]  /*12350*/  IMAD.IADD R3, R8, 0x1, R0 ;  /* 0x0000000108037824 */ /* 0x000fcc00078e0200 */
[----:B------:R-:W-:-:S06]  /*12360*/  @P0 VIADD R2, R2, 0x1 ;  /* 0x0000000102020836 */ /* 0x000fcc0000000000 */
[----:B------:R-:W-:Y:S01]  /*12370*/  @!P2 IMAD.MOV R2, RZ, RZ, -R2 ;  /* 0x000000ffff02a224 */ /* 0x000fe200078e0a02 */
[----:B------:R-:W-:Y:S01]  /*12380*/  @!P1 LOP3.LUT R2, RZ, R7, RZ, 0x33, !PT ;  /* 0x00000007ff029212 */ /* 0x000fe200078e33ff */
[----:B------:R-:W-:-:S04]  /*12390*/  IMAD.MOV R7, RZ, RZ, -R7 ;  /* 0x000000ffff077224 */ /* 0x000fc800078e0a07 */
[----:B------:R-:W-:-:S05]  /*123a0*/  IMAD R3, R2, R7, R3 ;  /* 0x0000000702037224 */ /* 0x000fca00078e0203 */
[----:B------:R-:W-:Y:S02]  /*123b0*/  R2UR UR38, R3 ;  /* 0x00000000032672ca */ /* 0x000fe400000e0000 */
[----:B------:R-:W-:-:S05]  /*123c0*/  LOP3.LUT R3, RZ, R2, RZ, 0x33, !PT ;  /* 0x00000002ff037212 */ /* 0x000fca00078e33ff */
[----:B------:R-:W-:-:S05]  /*123d0*/  IMAD.IADD R0, R6, 0x1, R3 ;  /* 0x0000000106007824 */ /* 0x000fca00078e0203 */
[----:B------:R1:W-:Y:S01]  /*123e0*/  STL [R1+0x24], R0 ;  /* 0x0000240001007387 */ /* 0x0003e20000100800 */
[----:B------:R-:W-:Y:S05]  /*123f0*/  BRA `(.L_x_1194) ;  /* 0x00000000000c7947 */ /* 0x000fea0003800000 */
.L_x_1189:
[----:B------:R0:W-:Y:S01]  /*12400*/  STL [R1+0x20], R0 ;  /* 0x0000200001007387 */ /* 0x0001e20000100800 */
[----:B------:R-:W-:-:S03]  /*12410*/  UMOV UR38, URZ ;  /* 0x0000003f00267c82 */ /* 0x000fc60008000000 */
[----:B------:R0:W-:Y:S02]  /*12420*/  STL [R1+0x24], RZ ;  /* 0x000024ff01007387 */ /* 0x0001e40000100800 */
.L_x_1194:
[----:B------:R-:W2:Y:S04]  /*12430*/  LDL R2, [R1+0x24] ;  /* 0x0000240001027983 */ /* 0x000ea80000100800 */
[----:B------:R-:W3:Y:S01]  /*12440*/  LDL R4, [R1+0x20] ;  /* 0x0000200001047983 */ /* 0x000ee20000100800 */
[----:B------:R-:W-:-:S13]  /*12450*/  ISETP.NE.AND P0, PT, R5, RZ, PT ;  /* 0x000000ff0500720c */ /* 0x000fda0003f05270 */
[----:B------:R-:W4:Y:S01]  /*12460*/  @!P0 S2R R3, SR_CgaCtaId ;  /* 0x0000000000038919 */ /* 0x000f220000008800 */
[----:B01----:R-:W-:Y:S01]  /*12470*/  @!P0 MOV R0, 0x400 ;  /* 0x0000040000008802 */ /* 0x003fe20000000f00 */
[----:B------:R-:W-:Y:S02]  /*12480*/  IMAD.U32 R6, RZ, RZ, UR38 ;  /* 0x00000026ff067e24 */ /* 0x000fe4000f8e00ff */
[----:B------:R-:W-:Y:S01]  /*12490*/  IMAD.U32 R7, RZ, RZ, UR45 ;  /* 0x0000002dff077e24 */ /* 0x000fe2000f8e00ff */
[----:B----4-:R-:W-:Y:S01]  /*124a0*/  @!P0 LEA R0, R3, R0, 0x18 ;  /* 0x0000000003008211 */ /* 0x010fe200078ec0ff */
[----:B--2---:R-:W-:-:S05]  /*124b0*/  IMAD.MOV.U32 R5, RZ, RZ, R2 ;  /* 0x000000ffff057224 */ /* 0x004fca00078e0002 */
[----:B---3--:R0:W-:Y:S01]  /*124c0*/  @!P0 STS.128 [R0+0x228d0], R4 ;  /* 0x0228d00400008388 */ /* 0x0081e20000000c00 */
[----:B------:R-:W-:Y:S06]  /*124d0*/  BAR.ARV 0x5, 0x180 ;  /* 0x0146000000007b1d */ /* 0x000fec0000002000 */
.L_x_1187:
[----:B0-----:R-:W-:Y:S01]  /*124e0*/  IMAD.MOV.U32 R0, RZ, RZ, 0x1 ;  /* 0x00000001ff007424 */ /* 0x001fe200078e00ff */
[----:B------:R-:W-:Y:S01]  /*124f0*/  ULDC UR4, c[0x0][0xc14] ;  /* 0x0003050000047ab9 */ /* 0x000fe20000000800 */
[----:B------:R0:W-:Y:S01]  /*12500*/  STL [R1], RZ ;  /* 0x000000ff01007387 */ /* 0x0001e20000100800 */
[----:B------:R-:W-:-:S03]  /*12510*/  UISETP.GE.AND UP0, UPT, UR45, UR4, UPT ;  /* 0x000000042d00728c */ /* 0x000fc6000bf06270 */
[----:B------:R0:W-:Y:S03]  /*12520*/  STL [R1+0xc], R0 ;  /* 0x00000c0001007387 */ /* 0x0001e60000100800 */
[----:B------:R-:W-:Y:S01]  /*12530*/  PLOP3.LUT P0, PT, PT, PT, UP0, 0x80, 0x0 ;  /* 0x000000000000781c */ /* 0x000fe20003f0f008 */
[----:B------:R0:W-:-:S12]  /*12540*/  STL [R1+0x3c], RZ ;  /* 0x00003cff01007387 */ /* 0x0001d80000100800 */
[----:B0-----:R-:W-:Y:S05]  /*12550*/  @P0 BRA `(.L_x_1195) ;  /* 0x0000004000540947 */ /* 0x001fea0003800000 */
        /* <DEDUP_REMOVED lines=25> */
[----:B0-----:R-:W-:-:S05]  /*126f0*/  IMAD.MOV.U32 R0, RZ, RZ, 0x40 ;  /* 0x00000040ff007424 */ /* 0x001fca00078e00ff */
[----:B------:R-:W-:Y:S01]  /*12700*/  SEL R3, R0, 0xffffffc0, !P2 ;  /* 0xffffffc000037807 */ /* 0x000fe20005000000 */
[----:B------:R-:W-:-:S04]  /*12710*/  IMAD.MOV.U32 R0, RZ, RZ, 0x1 ;  /* 0x00000001ff007424 */ /* 0x000fc800078e00ff */
[----:B------:R0:W-:Y:S04]  /*12720*/  STL [R1+0x18], R3 ;  /* 0x0000180301007387 */ /* 0x0001e80000100800 */
[----:B------:R0:W-:Y:S04]  /*12730*/  STL [R1+0x14], R2 ;  /* 0x0000140201007387 */ /* 0x0001e80000100800 */
[----:B------:R0:W-:Y:S04]  /*12740*/  STL [R1+0x3c], RZ ;  /* 0x00003cff01007387 */ /* 0x0001e80000100800 */
[----:B------:R0:W-:Y:S04]  /*12750*/  STL [R1+0xc], R0 ;  /* 0x00000c0001007387 */ /* 0x0001e80000100800 */
[----:B------:R0:W-:Y:S02]  /*12760*/  STL [R1], RZ ;  /* 0x000000ff01007387 */ /* 0x0001e40000100800 */
.L_x_1263:
[----:B------:R-:W-:Y:S01]  /*12770*/  ULDC.64 UR4, c[0x0][0xa00] ;  /* 0x0002800000047ab9 */ /* 0x000fe20000000a00 */
[----:B------:R-:W-:Y:S01]  /*12780*/  ULDC.64 UR10, c[0x0][0xa08] ;  /* 0x00028200000a7ab9 */ /* 0x000fe20000000a00 */
[----:B------:R-:W-:Y:S01]  /*12790*/  ISETP.NE.U32.AND P0, PT, RZ, UR4, PT ;  /* 0x00000004ff007c0c */ /* 0x000fe2000bf05070 */
[----:B------:R-:W-:Y:S01]  /*127a0*/  ULDC.64 UR6, c[0x0][0xa00] ;  /* 0x0002800000067ab9 */ /* 0x000fe20000000a00 */
[----:B------:R-:W-:Y:S01]  /*127b0*/  ISETP.NE.U32.AND P1, PT, RZ, UR10, PT ;  /* 0x0000000aff007c0c */ /* 0x000fe2000bf25070 */
[----:B------:R-:W-:Y:S01]  /*127c0*/  UIMAD.WIDE UR6, UR45, 0x4, UR6 ;  /* 0x000000042d0678a5 */ /* 0x000fe2000f8e0206 */
[----:B------:R-:W-:Y:S01]  /*127d0*/  ISETP.NE.AND.EX P0, PT, RZ, UR5, PT, P0 ;  /* 0x00000005ff007c0c */ /* 0x000fe2000bf05300 */
[----:B------:R-:W-:Y:S01]  /*127e0*/  ULDC.64 UR4, c[0x0][0xa28] ;  /* 0x00028a0000047ab9 */ /* 0x000fe20000000a00 */
[----:B------:R-:W-:Y:S01]  /*127f0*/  ULDC.64 UR8, c[0x0][0xa08] ;  /* 0x0002820000087ab9 */ /* 0x000fe20000000a00 */
[----:B------:R-:W-:Y:S01]  /*12800*/  UISETP.NE.U32.AND UP0, UPT, UR4, URZ, UPT ;  /* 0x0000003f0400728c */ /* 0x000fe2000bf05070 */
[----:B------:R-:W-:Y:S01]  /*12810*/  ISETP.NE.AND.EX P1, PT, RZ, UR11, PT, P1 ;  /* 0x0000000bff007c0c */ /* 0x000fe2000bf25310 */
[----:B------:R-:W-:Y:S01]  /*12820*/  ULDC.64 UR10, c[0x0][0xa18] ;  /* 0x00028600000a7ab9 */ /* 0x000fe20000000a00 */
[----:B------:R-:W-:Y:S01]  /*12830*/  IMAD.MOV.U32 R18, RZ, RZ, RZ ;  /* 0x000000ffff127224 */ /* 0x000fe200078e00ff */
[----:B------:R-:W-:Y:S01]  /*12840*/  UISETP.NE.AND.EX UP0, UPT, UR5, URZ, UPT, UP0 ;  /* 0x0000003f0500728c */ /* 0x000fe2000bf05300 */
[----:B0-----:R-:W-:Y:S01]  /*12850*/  IMAD.U32 R2, RZ, RZ, UR6 ;  /* 0x00000006ff027e24 */ /* 0x001fe2000f8e00ff */
[----:B------:R-:W-:Y:S01]  /*12860*/  UISETP.NE.U32.AND UP1, UPT, UR10, URZ, UPT ;  /* 0x0000003f0a00728c */ /* 0x000fe2000bf25070 */
[----:B------:R-:W-:Y:S01]  /*12870*/  IMAD.U32 R3, RZ, RZ, UR7 ;  /* 0x00000007ff037e24 */ /* 0x000fe2000f8e00ff */
[----:B------:R-:W-:Y:S01]  /*12880*/  UIMAD.WIDE UR8, UR45, 0x4, UR8 ;  /* 0x000000042d0878a5 */ /* 0x000fe2000f8e0208 */
[----:B--2---:R-:W0:Y:S01]  /*12890*/  LDC R0, c[0x0][0x288] ;  /* 0x0000a200ff007b82 */ /* 0x004e220000000800 */
[----:B------:R-:W-:Y:S01]  /*128a0*/  UISETP.NE.AND.EX UP1, UPT, UR11, URZ, UPT, UP1 ;  /* 0x0000003f0b00728c */ /* 0x000fe2000bf25310 */
[----:B------:R-:W-:Y:S01]  /*128b0*/  CS2R R4, SRZ ;  /* 0x0000000000047805 */ /* 0x000fe2000001ff00 */
[----:B-1----:R1:W5:Y:S03]  /*128c0*/  @P0 LDG.E R18, desc[UR46][R2.64] ;  /* 0x0000002e02120981 */ /* 0x002366000c1e1900 */
[----:B------:R-:W-:Y:S01]  /*128d0*/  @UP0 ULDC.64 UR4, c[0x0][0xa28] ;  /* 0x00028a0000040ab9 */ /* 0x000fe20000000a00 */
[----:B------:R-:W-:Y:S01]  /*128e0*/  PLOP3.LUT P2, PT, PT, PT, UP0, 0x80, 0x0 ;  /* 0x000000000000781c */ /* 0x000fe20003f4f008 */
[----:B------:R-:W-:Y:S01]  /*128f0*/  @UP0 UIMAD.WIDE UR4, UR45, 0x4, UR4 ;  /* 0x000000042d0408a5 */ /* 0x000fe2000f8e0204 */
[----:B------:R-:W2:Y:S01]  /*12900*/  LDC R6, c[0x0][0x404] ;  /* 0x00010100ff067b82 */ /* 0x000ea20000000800 */
[----:B-1----:R-:W-:-:S02]  /*12910*/  IMAD.U32 R2, RZ, RZ, UR8 ;  /* 0x00000008ff027e24 */ /* 0x002fc4000f8e00ff */
[----:B------:R-:W-:Y:S01]  /*12920*/  IMAD.U32 R3, RZ, RZ, UR9 ;  /* 0x00000009ff037e24 */ /* 0x000fe2000f8e00ff */
[----:B------:R-:W-:-:S04]  /*12930*/  PLOP3.LUT P4, PT, PT, PT, UP1, 0x80, 0x0 ;  /* 0x000000000000781c */ /* 0x000fc80003f8f018 */
[----:B------:R-:W1:Y:S01]  /*12940*/  LDC R7, c[0x0][0x2e0] ;  /* 0x0000b800ff077b82 */ /* 0x000e620000000800 */
[----:B------:R3:W5:Y:S02]  /*12950*/  @P1 LDG.E R5, desc[UR46][R2.64] ;  /* 0x0000002e02051981 */ /* 0x000764000c1e1900 */
[----:B---3--:R-:W-:Y:S02]  /*12960*/  IMAD.U32 R2, RZ, RZ, UR4 ;  /* 0x00000004ff027e24 */ /* 0x008fe4000f8e00ff */
[----:B------:R-:W-:Y:S01]  /*12970*/  IMAD.U32 R3, RZ, RZ, UR5 ;  /* 0x00000005ff037e24 */ /* 0x000fe2000f8e00ff */
[----:B------:R-:W-:Y:S02]  /*12980*/  @UP1 ULDC.64 UR4, c[0x0][0xa18] ;  /* 0x0002860000041ab9 */ /* 0x000fe40000000a00 */
[----:B------:R-:W-:Y:S02]  /*12990*/  @UP1 UIMAD.WIDE UR4, UR45, 0x4, UR4 ;  /* 0x000000042d0418a5 */ /* 0x000fe4000f8e0204 */
[----:B------:R3:W5:Y:S04]  /*129a0*/  @P2 LDG.E R4, desc[UR46][R2.64] ;  /* 0x0000002e02042981 */ /* 0x000768000c1e1900 */
[----:B---3--:R-:W-:-:S02]  /*129b0*/  IMAD.U32 R2, RZ, RZ, UR4 ;  /* 0x00000004ff027e24 */ /* 0x008fc4000f8e00ff */
[----:B------:R-:W-:Y:S01]  /*129c0*/  IMAD.U32 R3, RZ, RZ, UR5 ;  /* 0x00000005ff037e24 */ /* 0x000fe2000f8e00ff */
[----:B------:R-:W-:-:S04]  /*129d0*/  ULDC.64 UR4, c[0x0][0xa20] ;  /* 0x0002880000047ab9 */ /* 0x000fc80000000a00 */
[----:B0-----:R0:W5:Y:S01]  /*129e0*/  @P4 LDG.E R0, desc[UR46][R2.64] ;  /* 0x0000002e02004981 */ /* 0x001162000c1e1900 */
[----:B------:R-:W-:-:S04]  /*129f0*/  ISETP.NE.U32.AND P3, PT, RZ, UR4, PT ;  /* 0x00000004ff007c0c */ /* 0x000fc8000bf65070 */
[----:B------:R-:W-:Y:S01]  /*12a00*/  ISETP.NE.AND.EX P3, PT, RZ, UR5, PT, P3 ;  /* 0x00000005ff007c0c */ /* 0x000fe2000bf65330 */
[----:B0-----:R-:W0:Y:S02]  /*12a10*/  LDC.64 R2, c[0x0][0x3f8] ;  /* 0x0000fe00ff027b82 */ /* 0x001e240000000a00 */
[----:B0-----:R-:W-:-:S04]  /*12a20*/  ISETP.NE.U32.AND P2, PT, R2, RZ, PT ;  /* 0x000000ff0200720c */ /* 0x001fc80003f45070 */
[----:B------:R-:W-:-:S04]  /*12a30*/  ISETP.NE.AND.EX P2, PT, R3, RZ, PT, P2 ;  /* 0x000000ff0300720c */ /* 0x000fc80003f45320 */
[----:B--2---:R-:W-:-:S05]  /*12a40*/  SEL R6, R6, 0x1, P2 ;  /* 0x0000000106067807 */ /* 0x004fca0001000000 */
[----:B-1----:R-:W-:Y:S01]  /*12a50*/  IMAD R6, R6, R7, RZ ;  /* 0x0000000706067224 */ /* 0x002fe200078e02ff */
[----:B------:R-:W-:Y:S06]  /*12a60*/  @P4 BRA `(.L_x_1196) ;  /* 0x0000000000184947 */ /* 0x000fec0003800000 */
[----:B------:R-:W-:Y:S05]  /*12a70*/  @!P0 BRA `(.L_x_1196) ;  /* 0x0000000000148947 */ /* 0x000fea0003800000 */
[----:B------:R-:W-:Y:S02]  /*12a80*/  IMAD.U32 R2, RZ, RZ, UR6 ;  /* 0x00000006ff027e24 */ /* 0x000fe4000f8e00ff */
[----:B------:R-:W-:-:S05]  /*12a90*/  IMAD.U32 R3, RZ, RZ, UR7 ;  /* 0x00000007ff037e24 */ /* 0x000fca000f8e00ff */
[----:B------:R-:W2:Y:S04]  /*12aa0*/  LDG.E R7, desc[UR46][R2.64] ;  /* 0x0000002e02077981 */ /* 0x000ea8000c1e1900 */
[----:B-----5:R-:W2:Y:S02]  /*12ab0*/  LDG.E R0, desc[UR46][R2.64+0x4] ;  /* 0x0000042e02007981 */ /* 0x020ea4000c1e1900 */
[----:B--2---:R-:W-:-:S07]  /*12ac0*/  IMAD.IADD R0, R0, 0x1, -R7 ;  /* 0x0000000100007824 */ /* 0x004fce00078e0a07 */
.L_x_1196:
[----:B-----5:R-:W-:-:S05]  /*12ad0*/  IMAD.IADD R2, R5, 0x1, R4 ;  /* 0x0000000105027824 */ /* 0x020fca00078e0204 */
[----:B------:R0:W-:Y:S01]  /*12ae0*/  STL [R1+0x2c], R2 ;  /* 0x00002c0201007387 */ /* 0x0001e20000100800 */
[----:B------:R-:W-:Y:S05]  /*12af0*/  @!P3 BRA `(.L_x_1197) ;  /* 0x000000000018b947 */ /* 0x000fea0003800000 */
[----:B------:R-:W-:Y:S02]  /*12b00*/  ULDC.64 UR4, c[0x0][0xa20] ;  /* 0x0002880000047ab9 */ /* 0x000fe40000000a00 */
[----:B------:R-:W-:-:S06]  /*12b10*/  UIMAD.WIDE UR4, UR45, 0x4, UR4 ;  /* 0x000000042d0478a5 */ /* 0x000fcc000f8e0204 */
[----:B0-----:R-:W-:Y:S02]  /*12b20*/  IMAD.U32 R2, RZ, RZ, UR4 ;  /* 0x00000004ff027e24 */ /* 0x001fe4000f8e00ff */
[----:B------:R-:W-:-:S05]  /*12b30*/  IMAD.U32 R3, RZ, RZ, UR5 ;  /* 0x00000005ff037e24 */ /* 0x000fca000f8e00ff */
[----:B------:R0:W5:Y:S01]  /*12b40*/  LDG.E R6, desc[UR46][R2.64] ;  /* 0x0000002e02067981 */ /* 0x000162000c1e1900 */
[----:B------:R-:W-:Y:S05]  /*12b50*/  BRA `(.L_x_1198) ;  /* 0x0000000000187947 */ /* 0x000fea0003800000 */
.L_x_1197:
[----:B------:R-:W-:Y:S05]  /*12b60*/  @!P1 BRA `(.L_x_1198) ;  /* 0x0000000000149947 */ /* 0x000fea0003800000 */
[----:B0-----:R-:W-:Y:S02]  /*12b70*/  IMAD.U32 R2, RZ, RZ, UR8 ;  /* 0x00000008ff027e24 */ /* 0x001fe4000f8e00ff */
[----:B------:R-:W-:-:S05]  /*12b80*/  IMAD.U32 R3, RZ, RZ, UR9 ;  /* 0x00000009ff037e24 */ /* 0x000fca000f8e00ff */
[----:B------:R-:W2:Y:S04]  /*12b90*/  LDG.E R5, desc[UR46][R2.64] ;  /* 0x0000002e02057981 */ /* 0x000ea8000c1e1900 */
[----:B------:R-:W2:Y:S02]  /*12ba0*/  LDG.E R6, desc[UR46][R2.64+0x4] ;  /* 0x0000042e02067981 */ /* 0x000ea4000c1e1900 */
[----:B--2---:R-:W-:-:S07]  /*12bb0*/  IMAD.IADD R6, R6, 0x1, -R5 ;  /* 0x0000000106067824 */ /* 0x004fce00078e0a05 */
.L_x_1198:
[----:B------:R-:W2:Y:S01]  /*12bc0*/  LDL R19, [R1+0x24] ;  /* 0x0000240001137983 */ /* 0x000ea20000100800 */
[----:B0-----:R-:W0:Y:S01]  /*12bd0*/  LDC.64 R2, c[0x0][0x9e0] ;  /* 0x00027800ff027b82 */ /* 0x001e220000000a00 */
[----:B-----5:R-:W-:Y:S01]  /*12be0*/  IMAD.IADD R6, R6, 0x1, -R4 ;  /* 0x0000000106067824 */ /* 0x020fe200078e0a04 */
[----:B0-----:R-:W-:Y:S02]  /*12bf0*/  ISETP.GE.AND P1, PT, R3, 0x1, PT ;  /* 0x000000010300780c */ /* 0x001fe40003f26270 */
[----:B--2---:R-:W-:-:S04]  /*12c00*/  LEA R7, R19, 0x80, 0x7 ;  /* 0x0000008013077811 */ /* 0x004fc800078e38ff */
[----:B------:R-:W-:-:S05]  /*12c10*/  IADD3 R7, R6, R7, -R0 ;  /* 0x0000000706077210 */ /* 0x000fca0007ffe800 */
[----:B------:R-:W-:Y:S02]  /*12c20*/  IMAD.IADD R2, R7, 0x1, R2 ;  /* 0x0000000107027824 */ /* 0x000fe400078e0202 */
[----:B------:R-:W-:Y:S05]  /*12c30*/  @!P1 BRA `(.L_x_1199) ;  /* 0x0000000000409947 */ /* 0x000fea0003800000 */
        /* <DEDUP_REMOVED lines=10> */
.L_x_1200:
[----:B------:R-:W-:-:S13]  /*12ce0*/  ISETP.NE.AND P0, PT, R3, 0x1, PT ;  /* 0x000000010300780c */ /* 0x000fda0003f05270 */
[----:B------:R-:W0:Y:S02]  /*12cf0*/  @P0 LDC.64 R4, c[0x0][0x9e8] ;  /* 0x00027a00ff040b82 */ /* 0x000e240000000a00 */
[----:B0-----:R-:W-:-:S05]  /*12d00*/  @P0 IMAD.HI.U32 R4, R8, R4, RZ ;  /* 0x0000000408040227 */ /* 0x001fca00078e00ff */
[----:B------:R-:W-:-:S07]  /*12d10*/  @P0 SHF.R.U32.HI R8, RZ, R5, R4 ;  /* 0x00000005ff080219 */ /* 0x000fce0000011604 */
.L_x_1201:
[----:B------:R-:W-:-:S05]  /*12d20*/  IMAD R5, R8, R3, R3 ;  /* 0x0000000308057224 */ /* 0x000fca00078e0203 */
[----:B------:R-:W-:-:S07]  /*12d30*/  VIMNMX R2, R2, R5, PT ;  /* 0x0000000502027248 */ /* 0x000fce0003fe0100 */
.L_x_1199:
[----:B------:R-:W-:Y:S01]  /*12d40*/  IMAD R5, R19, 0x80, -R0 ;  /* 0x0000008013057824 */ /* 0x000fe200078e0a00 */
[----:B------:R-:W-:Y:S01]  /*12d50*/  ULDC UR4, c[0x0][0x9dc] ;  /* 0x0002770000047ab9 */ /* 0x000fe20000000800 */
[----:B------:R-:W-:Y:S02]  /*12d60*/  VIADD R0, R2, 0x7f ;  /* 0x0000007f02007836 */ /* 0x000fe40000000000 */
[C---:B------:R-:W-:Y:S02]  /*12d70*/  IMAD.IADD R2, R6.reuse, 0x1, R5 ;  /* 0x0000000106027824 */ /* 0x040fe400078e0205 */
[----:B------:R-:W-:Y:S01]  /*12d80*/  VIADD R6, R6, 0x7f ;  /* 0x0000007f06067836 */ /* 0x000fe20000000000 */
[----:B------:R-:W-:-:S04]  /*12d90*/  SHF.R.S32.HI R5, RZ, 0x1f, R0 ;  /* 0x0000001fff057819 */ /* 0x000fc80000011400 */
[----:B------:R-:W-:Y:S02]  /*12da0*/  LEA.HI R0, R5, R0, RZ, 0x7 ;  /* 0x0000000005007211 */ /* 0x000fe400078f38ff */
[----:B------:R-:W-:Y:S02]  /*12db0*/  SHF.R.S32.HI R5, RZ, 0x1f, R6 ;  /* 0x0000001fff057819 */ /* 0x000fe40000011406 */
[----:B------:R-:W-:Y:S02]  /*12dc0*/  SHF.R.S32.HI R0, RZ, 0x7, R0 ;  /* 0x00000007ff007819 */ /* 0x000fe40000011400 */
[----:B------:R-:W-:-:S04]  /*12dd0*/  LEA.HI R5, R5, R6, RZ, 0x7 ;  /* 0x0000000605057211 */ /* 0x000fc800078f38ff */
[----:B------:R-:W-:-:S04]  /*12de0*/  SHF.R.S32.HI R5, RZ, 0x7, R5 ;  /* 0x00000007ff057819 */ /* 0x000fc80000011405 */
[----:B------:R-:W-:Y:S01]  /*12df0*/  VIMNMX R16, R5, R0, PT ;  /* 0x0000000005107248 */ /* 0x000fe20003fe0100 */
[----:B------:R-:W-:Y:S01]  /*12e00*/  VIADD R0, R2, -UR4 ;  /* 0x8000000402007c36 */ /* 0x000fe20008000000 */
        /* <DEDUP_REMOVED lines=10> */
.L_x_1203:
[----:B------:R-:W-:-:S13]  /*12eb0*/  ISETP.NE.AND P0, PT, R3, 0x1, PT ;  /* 0x000000010300780c */ /* 0x000fda0003f05270 */
[----:B------:R-:W0:Y:S02]  /*12ec0*/  @P0 LDC.64 R4, c[0x0][0x9e8] ;  /* 0x00027a00ff040b82 */ /* 0x000e240000000a00 */
[----:B0-----:R-:W-:-:S05]  /*12ed0*/  @P0 IMAD.HI.U32 R4, R2, R4, RZ ;  /* 0x0000000402040227 */ /* 0x001fca00078e00ff */
[----:B------:R-:W-:-:S07]  /*12ee0*/  @P0 SHF.R.U32.HI R2, RZ, R5, R4 ;  /* 0x00000005ff020219 */ /* 0x000fce0000011604 */
.L_x_1204:
[----:B------:R-:W-:-:S05]  /*12ef0*/  IMAD R3, R2, R3, RZ ;  /* 0x0000000302037224 */ /* 0x000fca00078e02ff */
[----:B------:R-:W-:-:S07]  /*12f00*/  VIMNMX R0, R0, R3, !PT ;  /* 0x0000000300007248 */ /* 0x000fce0007fe0100 */
.L_x_1202:
[----:B------:R-:W-:Y:S01]  /*12f10*/  SHF.R.S32.HI R3, RZ, 0x1f, R0 ;  /* 0x0000001fff037819 */ /* 0x000fe20000011400 */
[----:B------:R-:W-:Y:S03]  /*12f20*/  BSSY B6, `(.L_x_1205) ;  /* 0x00002b1000067945 */ /* 0x000fe60003800000 */
[----:B------:R-:W-:-:S04]  /*12f30*/  LEA.HI R3, R3, R0, RZ, 0x7 ;  /* 0x0000000003037211 */ /* 0x000fc800078f38ff */
[----:B------:R-:W-:-:S04]  /*12f40*/  SHF.R.S32.HI R3, RZ, 0x7, R3 ;  /* 0x00000007ff037819 */ /* 0x000fc80000011403 */
[----:B------:R-:W-:-:S04]  /*12f50*/  VIMNMX R2, RZ, R3, !PT ;  /* 0x00000003ff027248 */ /* 0x000fc80007fe0100 */
[----:B------:R-:W-:Y:S01]  /*12f60*/  ISETP.GT.AND P0, PT, R16, R2, PT ;  /* 0x000000021000720c */ /* 0x000fe20003f04270 */
[----:B------:R0:W-:-:S12]  /*12f70*/  STL [R1+0x28], R2 ;  /* 0x0000280201007387 */ /* 0x0001d80000100800 */
[----:B0-----:R-:W-:Y:S05]  /*12f80*/  @P0 BRA `(.L_x_1206) ;  /* 0x0000000000480947 */ /* 0x001fea0003800000 */
        /* <DEDUP_REMOVED lines=18> */
.L_x_1206:
        /* <DEDUP_REMOVED lines=23> */
.L_x_1208:
        /* <DEDUP_REMOVED lines=8> */
[----:B0-----:R-:W-:Y:S01]  /*132a0*/  MOV R2, 0x0 ;  /* 0x0000000000027802 */ /* 0x001fe20000000f00 */
        /* <DEDUP_REMOVED lines=15> */
.L_x_1209:
[----:B------:R-:W-:-:S04]  /*133a0*/  UIADD3 UR4, UR40, 0x400, URZ ;  /* 0x0000040028047890 */ /* 0x000fc8000fffe03f */
[----:B------:R-:W-:-:S06]  /*133b0*/  ULOP3.LUT UP0, URZ, UR4, 0x3ff, URZ, 0xc0, !UPT ;  /* 0x000003ff043f7892 */ /* 0x000fcc000f80c03f */
[----:B------:R-:W-:-:S13]  /*133c0*/  PLOP3.LUT P0, PT, PT, PT, UP0, 0x80, 0x0 ;  /* 0x000000000000781c */ /* 0x000fda0003f0f008 */
        /* <DEDUP_REMOVED lines=17> */
.L_x_1210:
[----:B------:R-:W-:-:S13]  /*134e0*/  LOP3.LUT P6, RZ, R17, 0x3ff, RZ, 0xc0, !PT ;  /* 0x000003ff11ff7812 */ /* 0x000fda00078cc0ff */
        /* <DEDUP_REMOVED lines=17> */
.L_x_1211:
[----:B------:R-:W1:Y:S01]  /*13600*/  LDC R0, c[0x0][0x428] ;  /* 0x00010a00ff007b82 */ /* 0x000e620000000800 */
[----:B------:R-:W-:Y:S01]  /*13610*/  ULDC.64 UR4, c[0x0][0x9f8] ;  /* 0x00027e0000047ab9 */ /* 0x000fe20000000a00 */
[----:B0-----:R-:W-:Y:S01]  /*13620*/  IMAD.U32 R2, RZ, RZ, UR38 ;  /* 0x00000026ff027e24 */ /* 0x001fe2000f8e00ff */
[----:B------:R-:W-:Y:S01]  /*13630*/  UISETP.NE.U32.AND UP0, UPT, UR4, URZ, UPT ;  /* 0x0000003f0400728c */ /* 0x000fe2000bf05070 */
[----:B------:R-:W-:Y:S01]  /*13640*/  IMAD.U32 R10, RZ, RZ, UR45 ;  /* 0x0000002dff0a7e24 */ /* 0x000fe2000f8e00ff */
[----:B------:R-:W0:Y:S01]  /*13650*/  S2R R4, SR_TID.X ;  /* 0x0000000000047919 */ /* 0x000e220000002100 */
[----:B------:R-:W-:Y:S01]  /*13660*/  IMAD R6, R19, 0x80, R18 ;  /* 0x0000008013067824 */ /* 0x000fe200078e0212 */
[----:B------:R-:W-:Y:S01]  /*13670*/  UISETP.NE.AND.EX UP0, UPT, UR5, URZ, UPT, UP0 ;  /* 0x0000003f0500728c */ /* 0x000fe2000bf05300 */
[----:B------:R-:W-:-:S10]  /*13680*/  ULDC.64 UR6, c[0x0][0xa08] ;  /* 0x0002820000067ab9 */ /* 0x000fd40000000a00 */
[----:B------:R-:W-:Y:S02]  /*13690*/  @UP0 ULDC.64 UR4, c[0x0][0x9f8] ;  /* 0x00027e0000040ab9 */ /* 0x000fe40000000a00 */
[----:B------:R-:W-:Y:S01]  /*136a0*/  @UP0 UIMAD.WIDE UR4, UR45, 0x4, UR4 ;  /* 0x000000042d0408a5 */ /* 0x000fe2000f8e0204 */
[----:B-1----:R-:W-:-:S13]  /*136b0*/  ISETP.NE.AND P0, PT, R0, 0x1, PT ;  /* 0x000000010000780c */ /* 0x002fda0003f05270 */
[----:B------:R-:W1:Y:S01]  /*136c0*/  @P0 LDC R0, c[0x0][0x42c] ;  /* 0x00010b00ff000b82 */ /* 0x000e620000000800 */
[----:B0-----:R-:W-:-:S07]  /*136d0*/  LOP3.LUT R17, R4, 0x7f, RZ, 0xc0, !PT ;  /* 0x0000007f04117812 */ /* 0x001fce00078ec0ff */
[----:B------:R-:W0:Y:S01]  /*136e0*/  @P0 LDC R3, c[0x0][0x430] ;  /* 0x00010c00ff030b82 */ /* 0x000e220000000800 */
[----:B-1----:R-:W-:-:S05]  /*136f0*/  @P0 IMAD.HI.U32 R0, R0, UR38, RZ ;  /* 0x0000002600000c27 */ /* 0x002fca000f8e00ff */
[----:B0-----:R-:W-:Y:S01]  /*13700*/  @P0 SHF.R.U32.HI R2, RZ, R3, R0 ;  /* 0x00000003ff020219 */ /* 0x001fe20000011600 */
[----:B------:R-:W-:Y:S01]  /*13710*/  IMAD.U32 R3, RZ, RZ, UR5 ;  /* 0x00000005ff037e24 */ /* 0x000fe2000f8e00ff */
[----:B------:R-:W-:-:S03]  /*13720*/  PLOP3.LUT P0, PT, PT, PT, UP0, 0x80, 0x0 ;  /* 0x000000000000781c */ /* 0x000fc60003f0f008 */
[----:B------:R0:W-:Y:S02]  /*13730*/  STL [R1+0x8], R2 ;  /* 0x0000080201007387 */ /* 0x0001e40000100800 */
[----:B0-----:R-:W-:Y:S01]  /*13740*/  IMAD.U32 R2, RZ, RZ, UR4 ;  /* 0x00000004ff027e24 */ /* 0x001fe2000f8e00ff */
[----:B------:R-:W-:Y:S01]  /*13750*/  ISETP.NE.AND P1, PT, R17, RZ, PT ;  /* 0x000000ff1100720c */ /* 0x000fe20003f25270 */
[----:B------:R-:W-:-:S06]  /*13760*/  ULDC.64 UR4, c[0x0][0xa00] ;  /* 0x0002800000047ab9 */ /* 0x000fcc0000000a00 */
[----:B------:R0:W2:Y:S01]  /*13770*/  @P0 LDG.E R10, desc[UR46][R2.64] ;  /* 0x0000002e020a0981 */ /* 0x0000a2000c1e1900 */
[----:B------:R-:W-:Y:S01]  /*13780*/  ISETP.NE.U32.AND P0, PT, RZ, UR4, PT ;  /* 0x00000004ff007c0c */ /* 0x000fe2000bf05070 */
[----:B------:R-:W-:Y:S01]  /*13790*/  UMOV UR36, URZ ;  /* 0x0000003f00247c82 */ /* 0x000fe20008000000 */
[----:B------:R-:W-:Y:S01]  /*137a0*/  R2UR UR37, R6 ;  /* 0x00000000062572ca */ /* 0x000fe200000e0000 */
[----:B------:R-:W-:Y:S01]  /*137b0*/  UMOV UR8, 0x40 ;  /* 0x0000004000087882 */ /* 0x000fe20000000000 */
[----:B------:R-:W-:Y:S01]  /*137c0*/  ISETP.NE.AND.EX P0, PT, RZ, UR5, PT, P0 ;  /* 0x00000005ff007c0c */ /* 0x000fe2000bf05300 */
[----:B------:R-:W-:Y:S01]  /*137d0*/  UMOV UR10, UR38 ;  /* 0x00000026000a7c82 */ /* 0x000fe20008000000 */
[----:B------:R-:W-:Y:S01]  /*137e0*/  UMOV UR12, 0x80 ;  /* 0x00000080000c7882 */ /* 0x000fe20000000000 */
[----:B------:R-:W-:Y:S01]  /*137f0*/  UMOV UR14, UR38 ;  /* 0x00000026000e7c82 */ /* 0x000fe20008000000 */
[----:B------:R-:W-:Y:S01]  /*13800*/  VOTEU.ALL UP1, P1 ;  /* 0x00000000003f7886 */ /* 0x000fe20000820000 */
[----:B0-----:R-:W0:Y:S01]  /*13810*/  LDC.64 R2, c[0x0][0x3f8] ;  /* 0x0000fe00ff027b82 */ /* 0x001e220000000a00 */
[----:B------:R-:W-:-:S02]  /*13820*/  SEL R8, RZ, UR45, P0 ;  /* 0x0000002dff087c07 */ /* 0x000fc40008000000 */
[----:B------:R-:W-:Y:S01]  /*13830*/  SHF.R.U32.HI R4, RZ, 0x5, R4 ;  /* 0x00000005ff047819 */ /* 0x000fe20000011604 */
[----:B------:R-:W-:Y:S01]  /*13840*/  @!UP1 UIADD3 UR4, UP0, UR48, 0x270, URZ ;  /* 0x0000027030049890 */ /* 0x000fe2000ff1e03f */
[----:B------:R-:W-:Y:S01]  /*13850*/  R2UR UR39, R8 ;  /* 0x00000000082772ca */ /* 0x000fe200000e0000 */
[----:B------:R-:W-:Y:S01]  /*13860*/  UMOV UR9, UR37 ;  /* 0x0000002500097c82 */ /* 0x000fe20008000000 */
[----:B------:R-:W-:Y:S01]  /*13870*/  UMOV UR13, UR37 ;  /* 0x00000025000d7c82 */ /* 0x000fe20008000000 */
[----:B------:R-:W-:Y:S01]  /*13880*/  @!UP1 UIADD3.X UR5, URZ, UR49, URZ, UP0, !UPT ;  /* 0x000000313f059290 */ /* 0x000fe200087fe43f */
[----:B------:R-:W-:-:S09]  /*13890*/  LOP3.LUT R4, R4, 0x3, RZ, 0xc0, !PT ;  /* 0x0000000304047812 */ /* 0x000fd200078ec0ff */
[----:B------:R-:W-:Y:S01]  /*138a0*/  UMOV UR11, UR39 ;  /* 0x00000027000b7c82 */ /* 0x000fe20008000000 */
[----:B------:R-:W-:Y:S01]  /*138b0*/  UMOV UR15, UR39 ;  /* 0x00000027000f7c82 */ /* 0x000fe20008000000 */
[----:B------:R1:W-:Y:S01]  /*138c0*/  @!UP1 UTMAPF.L2.4D [UR36], [UR4] ;  /* 0x00000024040095b8 */ /* 0x0003e20008018000 */
[----:B0-----:R-:W-:Y:S01]  /*138d0*/  LOP3.LUT P0, RZ, R2, UR6, RZ, 0xfc, !PT ;  /* 0x0000000602ff7c12 */ /* 0x001fe2000f80fcff */
[----:B------:R-:W-:Y:S01]  /*138e0*/  UMOV UR6, 0xffffffff ;  /* 0xffffffff00067882 */ /* 0x000fe20000000000 */
[----:B------:R1:W-:Y:S02]  /*138f0*/  @!UP1 UTMAPF.L2.4D [UR8], [UR4] ;  /* 0x00000008040095b8 */ /* 0x0003e40008018000 */
[----:B------:R-:W-:Y:S01]  /*13900*/  LOP3.LUT P0, RZ, R3, UR7, RZ, 0xfc, P0 ;  /* 0x0000000703ff7c12 */ /* 0x000fe2000800fcff */
[----:B------:R1:W-:Y:S01]  /*13910*/  @!UP1 UTMAPF.L2.4D [UR12], [UR4] ;  /* 0x0000000c040095b8 */ /* 0x0003e20008018000 */
[----:B--2---:R-:W-:Y:S01]  /*13920*/  SHF.R.S32.HI R19, RZ, 0x1f, R10 ;  /* 0x0000001fff137819 */ /* 0x004fe2000001140a */
[----:B------:R1:W-:Y:S01]  /*13930*/  STL [R1+0x10], R10 ;  /* 0x0000100a01007387 */ /* 0x0003e20000100800 */
[----:B------:R-:W-:-:S03]  /*13940*/  SEL R0, R10, RZ, !P0 ;  /* 0x000000ff0a007207 */ /* 0x000fc60004000000 */
[----:B------:R1:W-:Y:S01]  /*13950*/  STL [R1+0x1c], R19 ;  /* 0x00001c1301007387 */ /* 0x0003e20000100800 */
[----:B------:R-:W-:Y:S05]  /*13960*/  BRA.DIV UR6, `(.L_x_1212) ;  /* 0x0000003606347947 */ /* 0x000fea000b800000 */
[----:B------:R0:W2:Y:S02]  /*13970*/  SHFL.IDX PT, R14, R4, RZ, 0x1f ;  /* 0x00001fff040e7589 */ /* 0x0000a400000e0000 */
.L_x_1282:
[----:B--2---:R-:W-:Y:S02]  /*13980*/  ISETP.NE.AND P0, PT, R14, RZ, PT ;  /* 0x000000ff0e00720c */ /* 0x004fe40003f05270 */
[----:B------:R-:W-:-:S11]  /*13990*/  PLOP3.LUT P6, PT, PT, PT, PT, 0x8, 0x0 ;  /* 0x000000000000781c */ /* 0x000fd60003fce170 */
[----:B------:R-:W-:Y:S05]  /*139a0*/  @P0 BRA `(.L_x_1213) ;  /* 0x0000000800000947 */ /* 0x000fea0003800000 */
[----:B-1----:R-:W-:Y:S01]  /*139b0*/  UMOV UR4, 0xffffffff ;  /* 0xffffffff00047882 */ /* 0x002fe20000000000 */
[----:B------:R-:W-:Y:S02]  /*139c0*/  VIADD R7, R16, 0xffffffff ;  /* 0xffffffff10077836 */ /* 0x000fe40000000000 */
[----:B------:R-:W-:Y:S05]  /*139d0*/  BRA.DIV UR4, `(.L_x_1214) ;  /* 0x0000003604387947 */ /* 0x000fea000b800000 */
[----:B------:R-:W-:-:S13]  /*139e0*/  ELECT P6, URZ, PT ;  /* 0x00000000003f782f */ /* 0x000fda00038c0000 */
.L_x_1285:
[----:B------:R-:W-:Y:S05]  /*139f0*/  @!P6 BRA `(.L_x_1215) ;  /* 0x000000040070e947 */ /* 0x000fea0003800000 */
[----:B------:R-:W-:-:S04]  /*13a00*/  ISETP.NE.U32.AND P0, PT, R2, RZ, PT ;  /* 0x000000ff0200720c */ /* 0x000fc80003f05070 */
[----:B------:R-:W-:-:S13]  /*13a10*/  ISETP.NE.AND.EX P0, PT, R3, RZ, PT, P0 ;  /* 0x000000ff0300720c */ /* 0x000fda0003f05300 */
[----:B------:R-:W-:Y:S05]  /*13a20*/  @!P0 BRA `(.L_x_1216) ;  /* 0x0000000000488947 */ /* 0x000fea0003800000 */
[----:B------:R-:W1:Y:S01]  /*13a30*/  LDC R9, c[0x0][0x41c] ;  /* 0x00010700ff097b82 */ /* 0x000e620000000800 */
[----:B------:R-:W-:Y:S01]  /*13a40*/  IMAD.MOV.U32 R0, RZ, RZ, R7 ;  /* 0x000000ffff007224 */ /* 0x000fe200078e0007 */
[----:B------:R-:W-:Y:S01]  /*13a50*/  ULDC.64 UR4, c[0x0][0x408] ;  /* 0x0001020000047ab9 */ /* 0x000fe20000000a00 */
[----:B-1----:R-:W-:-:S13]  /*13a60*/  ISETP.NE.AND P0, PT, R9, 0x1, PT ;  /* 0x000000010900780c */ /* 0x002fda0003f05270 */
[----:B0-----:R-:W0:Y:S02]  /*13a70*/  @P0 LDC.64 R4, c[0x0][0x420] ;  /* 0x00010800ff040b82 */ /* 0x001e240000000a00 */
[----:B0-----:R-:W-:-:S05]  /*13a80*/  @P0 IMAD.HI.U32 R4, R7, R4, RZ ;  /* 0x0000000407040227 */ /* 0x001fca00078e00ff */
[----:B------:R-:W-:-:S04]  /*13a90*/  @P0 SHF.R.U32.HI R0, RZ, R5, R4 ;  /* 0x00000005ff000219 */ /* 0x000fc80000011604 */
[--C-:B------:R-:W-:Y:S01]  /*13aa0*/  SHF.R.S32.HI R5, RZ, 0x1f, R0.reuse ;  /* 0x0000001fff057819 */ /* 0x100fe20000011400 */
[----:B------:R-:W-:-:S04]  /*13ab0*/  IMAD.MOV R4, RZ, RZ, -R0 ;  /* 0x000000ffff047224 */ /* 0x000fc800078e0a00 */
[----:B------:R-:W-:Y:S02]  /*13ac0*/  IMAD R7, R9, R4, R7 ;  /* 0x0000000409077224 */ /* 0x000fe400078e0207 */
[----:B------:R-:W-:Y:S02]  /*13ad0*/  IMAD R9, R19, UR4, RZ ;  /* 0x0000000413097c24 */ /* 0x000fe4000f8e02ff */
[----:B------:R-:W-:Y:S02]  /*13ae0*/  IMAD.MOV.U32 R4, RZ, RZ, R0 ;  /* 0x000000ffff047224 */ /* 0x000fe400078e0000 */
[C---:B------:R-:W-:Y:S02]  /*13af0*/  IMAD R0, R10.reuse, UR5, R9 ;  /* 0x000000050a007c24 */ /* 0x040fe4000f8e0209 */
[----:B------:R-:W-:-:S04]  /*13b00*/  IMAD.WIDE.U32 R4, R10, UR4, R4 ;  /* 0x000000040a047c25 */ /* 0x000fc8000f8e0004 */
[----:B------:R-:W-:Y:S01]  /*13b10*/  IMAD.IADD R0, R5, 0x1, R0 ;  /* 0x0000000105007824 */ /* 0x000fe200078e0200 */
[----:B------:R-:W-:-:S04]  /*13b20*/  LEA R2, P0, R4, R2, 0x2 ;  /* 0x0000000204027211 */ /* 0x000fc800078010ff */
[----:B------:R-:W-:-:S05]  /*13b30*/  LEA.HI.X R3, R4, R3, R0, 0x2, P0 ;  /* 0x0000000304037211 */ /* 0x000fca00000f1400 */
[----:B------:R1:W5:Y:S04]  /*13b40*/  LDG.E R0, desc[UR46][R2.64] ;  /* 0x0000002e02007981 */ /* 0x000368000c1e1900 */
.L_x_1216:
[----:B-1----:R-:W2:Y:S04]  /*13b50*/  LDL R3, [R1] ;  /* 0x0000000001037983 */ /* 0x002ea80000100800 */
[----:B------:R-:W3:Y:S01]  /*13b60*/  LDL R2, [R1+0xc] ;  /* 0x00000c0001027983 */ /* 0x000ee20000100800 */
[----:B------:R-:W-:Y:S02]  /*13b70*/  ISETP.NE.AND P0, PT, R17, RZ, PT ;  /* 0x000000ff1100720c */ /* 0x000fe40003f05270 */
[----:B--2---:R-:W-:Y:S02]  /*13b80*/  LEA R3, R3, UR40, 0x3 ;  /* 0x0000002803037c11 */ /* 0x004fe4000f8e18ff */
[----:B---3--:R-:W-:-:S04]  /*13b90*/  SHF.L.U32 R2, R2, 0x1f, RZ ;  /* 0x0000001f02027819 */ /* 0x008fc800000006ff */
[----:B------:R-:W1:Y:S02]  /*13ba0*/  SYNCS.PHASECHK.TRANS64.TRYWAIT P2, [R3+URZ+0x22880], R2 ;  /* 0x02288002030075a7 */ /* 0x000e64000804017f */
[----:B-1----:R-:W-:Y:S05]  /*13bb0*/  @!P2 BRA `(.L_x_1217) ;  /* 0x0000003000e0a947 */ /* 0x002fea0003800000 */
.L_x_1286:
        /* <DEDUP_REMOVED lines=8> */
.L_x_1218:
[----:B------:R-:W2:Y:S04]  /*13c40*/  LDL R9, [R1] ;  /* 0x0000000001097983 */ /* 0x000ea80000100800 */
[----:B------:R-:W3:Y:S04]  /*13c50*/  LDL R5, [R1+0x2c] ;  /* 0x00002c0001057983 */ /* 0x000ee80000100800 */
[----:B0-----:R-:W4:Y:S01]  /*13c60*/  LDL R4, [R1+0x8] ;  /* 0x0000080001047983 */ /* 0x001f220000100800 */
        /* <DEDUP_REMOVED lines=12> */
[----:B------:R-:W-:-:S04]  /*13d30*/  ULEA UR8, UR8, UR40, 0xe ;  /* 0x0000002808087291 */ /* 0x000fc8000f8e703f */
[----:B------:R-:W-:-:S09]  /*13d40*/  UIADD3 UR8, UR8, 0x8400, URZ ;  /* 0x0000840008087890 */ /* 0x000fd2000fffe03f */
[----:B------:R0:W-:Y:S01]  /*13d50*/  UTMALDG.4D [UR8], [UR4], desc[UR6] ;  /* 0x00000608040075b4 */ /* 0x0001e20008019000 */
[----:B------:R-:W2:Y:S02]  /*13d60*/  SYNCS.PHASECHK.TRANS64.TRYWAIT P2, [R3+URZ+0x22840], R2 ;  /* 0x02284002030075a7 */ /* 0x000ea4000804017f */
[----:B0-2---:R-:W-:Y:S05]  /*13d70*/  @!P2 BRA `(.L_x_1219) ;  /* 0x000000300084a947 */ /* 0x005fea0003800000 */
.L_x_1287:
        /* <DEDUP_REMOVED lines=8> */
.L_x_1220:
        /* <DEDUP_REMOVED lines=27> */
[----:B-1----:R-:W-:Y:S01]  /*13fb0*/  NOP ;  /* 0x0000000000007918 */ /* 0x002fe20000000000 */
.L_x_1215:
        /* <DEDUP_REMOVED lines=9> */
[----:B------:R-:W-:Y:S01]  /*14050*/  @P0 R2UR UR11, R6 ;  /* 0x00000000060b02ca */ /* 0x000fe200000e0000 */
[----:B------:R-:W-:Y:S01]  /*14060*/  @P0 IMAD.MOV.U32 R2, RZ, RZ, 0x6000 ;  /* 0x00006000ff020424 */ /* 0x000fe200078e00ff */
[----:B------:R-:W-:Y:S01]  /*14070*/  @P0 R2UR UR13, R8 ;  /* 0x00000000080d02ca */ /* 0x000fe200000e0000 */
[----:B------:R-:W-:Y:S01]  /*14080*/  UMOV UR6, 0x0 ;  /* 0x0000000000067882 */ /* 0x000fe20000000000 */
[----:B------:R-:W-:Y:S01]  /*14090*/  @P0 R2UR UR27, R6 ;  /* 0x00000000061b02ca */ /* 0x000fe200000e0000 */
[----:B------:R-:W-:Y:S01]  /*140a0*/  UMOV UR7, 0x12f00000 ;  /* 0x12f0000000077882 */ /* 0x000fe20000000000 */
[----:B------:R-:W-:Y:S01]  /*140b0*/  @P0 R2UR UR29, R8 ;  /* 0x00000000081d02ca */ /* 0x000fe200000e0000 */
        /* <DEDUP_REMOVED lines=15> */
.L_x_1213:
        /* <DEDUP_REMOVED lines=10> */
.L_x_1288:
[----:B-1----:R-:W-:Y:S05]  /*14250*/  BSYNC B0 ;  /* 0x0000000000007941 */ /* 0x002fea0003800000 */
.L_x_1221:
[----:B--2---:R-:W2:Y:S01]  /*14260*/  LDL R3, [R1+0x28] ;  /* 0x0000280001037983 */ /* 0x004ea20000100800 */
[----:B------:R-:W-:-:S05]  /*14270*/  VIADD R2, R16, 0xfffffffe ;  /* 0xfffffffe10027836 */ /* 0x000fca0000000000 */
[----:B--2---:R-:W-:-:S13]  /*14280*/  ISETP.GE.AND P0, PT, R2, R3, PT ;  /* 0x000000030200720c */ /* 0x004fda0003f06270 */
[----:B------:R-:W-:Y:S05]  /*14290*/  @!P0 BRA `(.L_x_1223) ;  /* 0x0000000c00f48947 */ /* 0x000fea0003800000 */
[----:B------:R1:W5:Y:S04]  /*142a0*/  LDL.LU R3, [R1] ;  /* 0x0000000001037983 */ /* 0x0003680000300800 */
[----:B------:R1:W5:Y:S02]  /*142b0*/  LDL.LU R8, [R1+0xc] ;  /* 0x00000c0001087983 */ /* 0x0003640000300800 */
.L_x_1245:
[----:B0----5:R-:W-:Y:S01]  /*142c0*/  VIADD R4, R3, 0x1 ;  /* 0x0000000103047836 */ /* 0x021fe20000000000 */
        /* <DEDUP_REMOVED lines=23> */
[--C-:B------:R-:W-:Y:S01]  /*14440*/  SHF.R.S32.HI R5, RZ, 0x1f, R4.reuse ;  /* 0x0000001fff057819 */ /* 0x100fe20000011404 */
[----:B------:R-:W-:-:S04]  /*14450*/  IMAD.MOV R0, RZ, RZ, -R4 ;  /* 0x000000ffff007224 */ /* 0x000fc800078e0a04 */
        /* <DEDUP_REMOVED lines=8> */
.L_x_1226:
[----:B------:R-:W2:Y:S01]  /*144e0*/  S2R R4, SR_TID.X ;  /* 0x0000000000047919 */ /* 0x000ea20000002100 */
[----:B------:R-:W-:Y:S01]  /*144f0*/  LEA R5, R11, UR40, 0x3 ;  /* 0x000000280b057c11 */ /* 0x000fe2000f8e18ff */
[----:B------:R-:W-:Y:S01]  /*14500*/  BSSY B1, `(.L_x_1227) ;  /* 0x0000006000017945 */ /* 0x000fe20003800000 */
[----:B--2---:R-:W-:Y:S02]  /*14510*/  LOP3.LUT R6, R4, 0x7f, RZ, 0xc0, !PT ;  /* 0x0000007f04067812 */ /* 0x004fe400078ec0ff */
[----:B------:R-:W-:Y:S02]  /*14520*/  SHF.L.U32 R4, R10, 0x1f, RZ ;  /* 0x0000001f0a047819 */ /* 0x000fe400000006ff */
[----:B------:R-:W-:Y:S02]  /*14530*/  ISETP.NE.AND P2, PT, R6, RZ, PT ;  /* 0x000000ff0600720c */ /* 0x000fe40003f45270 */
[----:B------:R-:W2:Y:S02]  /*14540*/  SYNCS.PHASECHK.TRANS64.TRYWAIT P0, [R5+URZ+0x22880], R4 ;  /* 0x02288004050075a7 */ /* 0x000ea4000800017f */
[----:B--2---:R-:W-:Y:S09]  /*14550*/  @!P0 BRA `(.L_x_1228) ;  /* 0x0000002800b88947 */ /* 0x004ff20003800000 */
.L_x_1289:
[----:B------:R-:W-:Y:S05]  /*14560*/  BSYNC B1 ;  /* 0x0000000000017941 */ /* 0x000fea0003800000 */
.L_x_1227:
        /* <DEDUP_REMOVED lines=9> */
.L_x_1230:
[----:B------:R-:W-:Y:S05]  /*14600*/  BSYNC B1 ;  /* 0x0000000000017941 */ /* 0x000fea0003800000 */
.L_x_1229:
[----:B0-----:R-:W3:Y:S04]  /*14610*/  LDL R10, [R1+0x8] ;  /* 0x00000800010a7983 */ /* 0x001ee80000100800 */
[----:B------:R-:W4:Y:S04]  /*14620*/  LDL R7, [R1] ;  /* 0x0000000001077983 */ /* 0x000f280000100800 */
        /* <DEDUP_REMOVED lines=8> */
[----:B---3--:R-:W-:-:S02]  /*146b0*/  R2UR UR12, R10 ;  /* 0x000000000a0c72ca */ /* 0x008fc400000e0000 */
[----:B----4-:R-:W-:Y:S01]  /*146c0*/  LEA R7, R7, UR40, 0xe ;  /* 0x0000002807077c11 */ /* 0x010fe2000f8e70ff */
[----:B--2---:R-:W-:-:S04]  /*146d0*/  IMAD R6, R9, 0x80, R6 ;  /* 0x0000008009067824 */ /* 0x004fc800078e0206 */
[----:B------:R-:W-:Y:S02]  /*146e0*/  VIADD R7, R7, 0x8400 ;  /* 0x0000840007077836 */ /* 0x000fe40000000000 */
[----:B------:R-:W-:-:S07]  /*146f0*/  VIADD R9, R5, 0x22870 ;  /* 0x0002287005097836 */ /* 0x000fce0000000000 */
.L_x_1231:
        /* <DEDUP_REMOVED lines=8> */
[----:B0-----:R-:W-:Y:S05]  /*14780*/  @P0 BRA.U.ANY `(.L_x_1231) ;  /* 0xfffffffd00dc0947 */ /* 0x001fea000393ffff */
[----:B------:R-:W0:Y:S01]  /*14790*/  SYNCS.PHASECHK.TRANS64.TRYWAIT P0, [R5+URZ+0x22840], R4 ;  /* 0x02284004050075a7 */ /* 0x000e22000800017f */
[----:B------:R-:W-:Y:S04]  /*147a0*/  BSSY B1, `(.L_x_1232) ;  /* 0x0000002000017945 */ /* 0x000fe80003800000 */
[----:B0-----:R-:W-:Y:S05]  /*147b0*/  @!P0 BRA `(.L_x_1233) ;  /* 0x0000002800348947 */ /* 0x001fea0003800000 */
.L_x_1290:
[----:B------:R-:W-:Y:S05]  /*147c0*/  BSYNC B1 ;  /* 0x0000000000017941 */ /* 0x000fea0003800000 */
.L_x_1232:
[----:B------:R-:W-:Y:S01]  /*147d0*/  BSSY B1, `(.L_x_1234) ;  /* 0x000000b000017945 */ /* 0x000fe20003800000 */
[----:B------:R-:W-:Y:S02]  /*147e0*/  IMAD.MOV.U32 R10, RZ, RZ, 0x0 ;  /* 0x00000000ff0a7424 */ /* 0x000fe400078e00ff */
[----:B------:R-:W-:Y:S01]  /*147f0*/  IMAD.MOV.U32 R11, RZ, RZ, 0x14f00000 ;  /* 0x14f00000ff0b7424 */ /* 0x000fe200078e00ff */
[----:B------:R-:W-:Y:S06]  /*14800*/  @P2 BRA `(.L_x_1235) ;  /* 0x00000000001c2947 */ /* 0x000fec0003800000 */
[----:B------:R-:W2:Y:S01]  /*14810*/  S2R R7, SR_TID.X ;  /* 0x0000000000077919 */ /* 0x000ea20000002100 */
[----:B0-----:R-:W-:-:S04]  /*14820*/  IMAD.MOV.U32 R4, RZ, RZ, 0x6000 ;  /* 0x00006000ff047424 */ /* 0x001fc800078e00ff */
[----:B------:R3:W-:Y:S01]  /*14830*/  SYNCS.ARRIVE.TRANS64 RZ, [R5+URZ+0x22830], R4 ;  /* 0x0228300405ff79a7 */ /* 0x0007e2000800003f */
[----:B--2---:R-:W-:-:S04]  /*14840*/  LOP3.LUT R7, R7, 0x1f, RZ, 0xc0, !PT ;  /* 0x0000001f07077812 */ /* 0x004fc800078ec0ff */
[----:B------:R-:W-:-:S13]  /*14850*/  ISETP.NE.AND P0, PT, R7, RZ, PT ;  /* 0x000000ff0700720c */ /* 0x000fda0003f05270 */
[----:B---3--:R-:W-:Y:S05]  /*14860*/  @!P0 BRA `(.L_x_1235) ;  /* 0x0000000000048947 */ /* 0x008fea0003800000 */
[----:B------:R-:W-:Y:S01]  /*14870*/  BPT.TRAP 0x1 ;  /* 0x000000040000795c */ /* 0x000fe20000300000 */
.L_x_1235:
[----:B------:R-:W-:Y:S05]  /*14880*/  BSYNC B1 ;  /* 0x0000000000017941 */ /* 0x000fea0003800000 */
.L_x_1234:
[----:B------:R-:W2:Y:S04]  /*14890*/  LDL R9, [R1+0x8] ;  /* 0x0000080001097983 */ /* 0x000ea80000100800 */
[----:B------:R-:W3:Y:S01]  /*148a0*/  LDL R7, [R1] ;  /* 0x0000000001077983 */ /* 0x000ee20000100800 */
[----:B------:R-:W-:Y:S01]  /*148b0*/  R2UR UR10, R12 ;  /* 0x000000000c0a72ca */ /* 0x000fe200000e0000 */
[----:B0-----:R-:W-:Y:S01]  /*148c0*/  IMAD.U32 R4, RZ, RZ, UR40 ;  /* 0x00000028ff047e24 */ /* 0x001fe2000f8e00ff */
[----:B------:R-:W-:Y:S01]  /*148d0*/  R2UR UR6, R10 ;  /* 0x000000000a0672ca */ /* 0x000fe200000e0000 */
[----:B------:R-:W-:Y:S01]  /*148e0*/  UIADD3 UR4, UP0, UR48, 0x370, URZ ;  /* 0x0000037030047890 */ /* 0x000fe2000ff1e03f */
[----:B------:R-:W-:Y:S01]  /*148f0*/  R2UR UR7, R11 ;  /* 0x000000000b0772ca */ /* 0x000fe200000e0000 */
[----:B------:R-:W-:Y:S01]  /*14900*/  VIADD R5, R5, 0x22830 ;  /* 0x0002283005057836 */ /* 0x000fe20000000000 */
[----:B------:R-:W-:Y:S01]  /*14910*/  PLOP3.LUT P0, PT, PT, PT, PT, 0x80, 0x0 ;  /* 0x000000000000781c */ /* 0x000fe20003f0f070 */
[----:B------:R-:W-:Y:S01]  /*14920*/  UIADD3.X UR5, URZ, UR49, URZ, UP0, !UPT ;  /* 0x000000313f057290 */ /* 0x000fe200087fe43f */
[----:B--2---:R-:W-:Y:S01]  /*14930*/  R2UR UR12, R9 ;  /* 0x00000000090c72ca */ /* 0x004fe200000e0000 */
[----:B---3--:R-:W-:-:S04]  /*14940*/  IMAD R4, R7, 0x6000, R4 ;  /* 0x0000600007047824 */ /* 0x008fc800078e0204 */
[----:B------:R-:W-:-:S10]  /*14950*/  VIADD R7, R4, 0x16400 ;  /* 0x0001640004077836 */ /* 0x000fd40000000000 */
.L_x_1236:
        /* <DEDUP_REMOVED lines=8> */
[----:B0-----:R-:W-:Y:S05]  /*149e0*/  @P0 BRA.U.ANY `(.L_x_1236) ;  /* 0xfffffffd00dc0947 */ /* 0x001fea000393ffff */
[----:B------:R-:W2:Y:S01]  /*149f0*/  LDL R9, [R1+0x8] ;  /* 0x0000080001097983 */ /* 0x000ea20000100800 */
[----:B------:R-:W-:Y:S01]  /*14a00*/  R2UR UR6, R10 ;  /* 0x000000000a0672ca */ /* 0x000fe200000e0000 */
[----:B------:R-:W-:Y:S01]  /*14a10*/  VIADD R7, R4, 0x18400 ;  /* 0x0001840004077836 */ /* 0x000fe20000000000 */
[----:B------:R-:W-:Y:S01]  /*14a20*/  R2UR UR7, R11 ;  /* 0x000000000b0772ca */ /* 0x000fe200000e0000 */
[----:B------:R-:W-:Y:S01]  /*14a30*/  UMOV UR10, 0x40 ;  /* 0x00000040000a7882 */ /* 0x000fe20000000000 */
[----:B------:R-:W-:Y:S02]  /*14a40*/  PLOP3.LUT P0, PT, PT, PT, PT, 0x80, 0x0 ;  /* 0x000000000000781c */ /* 0x000fe40003f0f070 */
[----:B--2---:R-:W-:-:S15]  /*14a50*/  R2UR UR12, R9 ;  /* 0x00000000090c72ca */ /* 0x004fde00000e0000 */
.L_x_1237:
        /* <DEDUP_REMOVED lines=16> */
.L_x_1238:
        /* <DEDUP_REMOVED lines=9> */
.L_x_1225:
[----:B------:R-:W-:Y:S05]  /*14bf0*/  BSYNC B0 ;  /* 0x0000000000007941 */ /* 0x000fea0003800000 */
.L_x_1224:
[----:B------:R-:W-:-:S06]  /*14c00*/  UISETP.NE.AND UP0, UPT, UR41, 0x3, UPT ;  /* 0x000000032900788c */ /* 0x000fcc000bf05270 */
[----:B------:R-:W-:-:S13]  /*14c10*/  PLOP3.LUT P0, PT, PT, PT, UP0, 0x80, 0x0 ;  /* 0x000000000000781c */ /* 0x000fda0003f0f008 */
[----:B------:R-:W-:Y:S05]  /*14c20*/  @!P0 BRA `(.L_x_1239) ;  /* 0x0000000000048947 */ /* 0x000fea0003800000 */
[----:B------:R-:W-:Y:S01]  /*14c30*/  BPT.TRAP 0x1 ;  /* 0x000000040000795c */ /* 0x000fe20000300000 */
.L_x_1239:
[----:B------:R-:W-:Y:S01]  /*14c40*/  IMAD.U32 R4, RZ, RZ, UR44 ;  /* 0x0000002cff047e24 */ /* 0x000fe2000f8e00ff */
[----:B------:R-:W-:Y:S01]  /*14c50*/  LEA R5, R3, UR40, 0x3 ;  /* 0x0000002803057c11 */ /* 0x000fe2000f8e18ff */
[----:B------:R-:W-:Y:S03]  /*14c60*/  BSSY B0, `(.L_x_1240) ;  /* 0x0000007000007945 */ /* 0x000fe60003800000 */
[----:B------:R-:W-:Y:S01]  /*14c70*/  ISETP.NE.AND P0, PT, R4, 0x3, PT ;  /* 0x000000030400780c */ /* 0x000fe20003f05270 */
[----:B------:R2:W-:Y:S01]  /*14c80*/  STL [R1+0x4], R5 ;  /* 0x0000040501007387 */ /* 0x0005e20000100800 */
[----:B------:R-:W-:-:S04]  /*14c90*/  LOP3.LUT R4, R8, 0x1, RZ, 0x3c, !PT ;  /* 0x0000000108047812 */ /* 0x000fc800078e3cff */
[----:B------:R-:W-:-:S04]  /*14ca0*/  SHF.L.U32 R4, R4, 0x1f, RZ ;  /* 0x0000001f04047819 */ /* 0x000fc800000006ff */
[----:B------:R-:W3:Y:S02]  /*14cb0*/  SYNCS.PHASECHK.TRANS64.TRYWAIT P2, [R5+URZ+0x22870], R4 ;  /* 0x02287004050075a7 */ /* 0x000ee4000804017f */
[----:B--23--:R-:W-:Y:S05]  /*14cc0*/  @!P2 BRA `(.L_x_1241) ;  /* 0x000000240004a947 */ /* 0x00cfea0003800000 */
.L_x_1291:
[----:B------:R-:W-:Y:S05]  /*14cd0*/  BSYNC B0 ;  /* 0x0000000000007941 */ /* 0x000fea0003800000 */
.L_x_1240:
[----:B------:R-:W-:Y:S05]  /*14ce0*/  @!P0 BRA `(.L_x_1242) ;  /* 0x0000000000048947 */ /* 0x000fea0003800000 */
[----:B------:R-:W-:Y:S01]  /*14cf0*/  BPT.TRAP 0x1 ;  /* 0x000000040000795c */ /* 0x000fe20000300000 */
.L_x_1242:
[----:B--2---:R-:W2:Y:S01]  /*14d00*/  LDL R5, [R1+0x4] ;  /* 0x0000040001057983 */ /* 0x004ea20000100800 */
[----:B------:R-:W-:Y:S01]  /*14d10*/  SHF.L.U32 R4, R8, 0x1f, RZ ;  /* 0x0000001f08047819 */ /* 0x000fe200000006ff */
[----:B------:R-:W-:-:S03]  /*14d20*/  IMAD.SHL.U32 R12, R3, 0x4000, RZ ;  /* 0x00004000030c7824 */ /* 0x000fc600078e00ff */
[----:B--2---:R-:W2:Y:S02]  /*14d30*/  SYNCS.PHASECHK.TRANS64.TRYWAIT P2, [R5+URZ+0x22860], R4 ;  /* 0x02286004050075a7 */ /* 0x004ea4000804017f */
[----:B--2---:R-:W-:Y:S05]  /*14d40*/  @!P2 BRA `(.L_x_1243) ;  /* 0x0000002000fca947 */ /* 0x004fea0003800000 */
.L_x_1292:
[----:B--2---:R-:W2:Y:S04]  /*14d50*/  LDL R3, [R1+0x34] ;  /* 0x0000340001037983 */ /* 0x004ea80000100800 */
[----:B------:R-:W3:Y:S04]  /*14d60*/  LDL R16, [R1+0x18] ;  /* 0x0000180001107983 */ /* 0x000ee80000100800 */
[----:B------:R-:W4:Y:S01]  /*14d70*/  LDL R13, [R1+0x30] ;  /* 0x00003000010d7983 */ /* 0x000f220000100800 */
[----:B------:R-:W-:Y:S05]  /*14d80*/  WARPSYNC.ALL ;  /* 0x0000000000007948 */ /* 0x000fea0003800000 */
[----:B--2---:R-:W-:-:S05]  /*14d90*/  LOP3.LUT R3, R12, R3, RZ, 0xfc, !PT ;  /* 0x000000030c037212 */ /* 0x004fca00078efcff */
[----:B0-----:R-:W0:Y:S01]  /*14da0*/  LDSM.16.MT88.4 R8, [R3+UR40+0x8400] ;  /* 0x008400280308783b */ /* 0x001e220008004200 */
[----:B------:R-:W-:-:S04]  /*14db0*/  VIADD R21, R3, UR40 ;  /* 0x0000002803157c36 */ /* 0x000fc80008000000 */
[----:B---3--:R-:W-:Y:S01]  /*14dc0*/  IMAD.IADD R21, R16, 0x1, R21 ;  /* 0x0000000110157824 */ /* 0x008fe200078e0215 */
[C-C-:B0-----:R-:W-:Y:S02]  /*14dd0*/  PRMT R4, R8.reuse, 0x6420, R9.reuse ;  /* 0x0000642008047816 */ /* 0x141fe40000000009 */
[----:B------:R-:W-:Y:S02]  /*14de0*/  PRMT R5, R8, 0x7531, R9 ;  /* 0x0000753108057816 */ /* 0x000fe40000000009 */
[C-C-:B------:R-:W-:Y:S02]  /*14df0*/  PRMT R6, R10.reuse, 0x6420, R11.reuse ;  /* 0x000064200a067816 */ /* 0x140fe4000000000b */
[----:B------:R-:W-:Y:S02]  /*14e00*/  PRMT R7, R10, 0x7531, R11 ;  /* 0x000075310a077816 */ /* 0x000fe4000000000b */
[----:B------:R-:W0:Y:S01]  /*14e10*/  LDSM.16.MT88.4 R8, [R21+0x8400] ;  /* 0x008400001508783b */ /* 0x000e220000004200 */
[----:B----4-:R-:W-:-:S05]  /*14e20*/  IADD3 R20, R12, UR40, R13 ;  /* 0x000000280c147c10 */ /* 0x010fca000fffe00d */
[----:B------:R-:W-:Y:S01]  /*14e30*/  STSM.16.M88.4 [R20+0x400], R4 ;  /* 0x0004000414007844 */ /* 0x000fe20000000200 */
[C-C-:B0-----:R-:W-:Y:S02]  /*14e40*/  PRMT R12, R8.reuse, 0x6420, R9.reuse ;  /* 0x00006420080c7816 */ /* 0x141fe40000000009 */
[----:B------:R-:W-:Y:S02]  /*14e50*/  PRMT R13, R8, 0x7531, R9 ;  /* 0x00007531080d7816 */ /* 0x000fe40000000009 */
[C-C-:B------:R-:W-:Y:S02]  /*14e60*/  PRMT R14, R10.reuse, 0x6420, R11.reuse ;  /* 0x000064200a0e7816 */ /* 0x140fe4000000000b */
[----:B------:R-:W-:-:S05]  /*14e70*/  PRMT R15, R10, 0x7531, R11 ;  /* 0x000075310a0f7816 */ /* 0x000fca000000000b */
[----:B------:R0:W-:Y:S04]  /*14e80*/  STSM.16.M88.4 [R20+0x2400], R12 ;  /* 0x0024000c14007844 */ /* 0x0001e80000000200 */
[----:B------:R-:W2:Y:S04]  /*14e90*/  LDSM.16.MT88.4 R8, [R3+UR40+0x9400] ;  /* 0x009400280308783b */ /* 0x000ea80008004200 */
[----:B0-----:R-:W3:Y:S01]  /*14ea0*/  LDL R14, [R1+0x14] ;  /* 0x00001400010e7983 */ /* 0x001ee20000100800 */
[C-C-:B--2---:R-:W-:Y:S02]  /*14eb0*/  PRMT R4, R8.reuse, 0x6420, R9.reuse ;  /* 0x0000642008047816 */ /* 0x144fe40000000009 */
[----:B------:R-:W-:-:S02]  /*14ec0*/  PRMT R5, R8, 0x7531, R9 ;  /* 0x0000753108057816 */ /* 0x000fc40000000009 */
[C-C-:B------:R-:W-:Y:S02]  /*14ed0*/  PRMT R6, R10.reuse, 0x6420, R11.reuse ;  /* 0x000064200a067816 */ /* 0x140fe4000000000b */
[----:B------:R-:W-:Y:S02]  /*14ee0*/  PRMT R7, R10, 0x7531, R11 ;  /* 0x000075310a077816 */ /* 0x000fe4000000000b */
[----:B------:R-:W0:Y:S01]  /*14ef0*/  LDSM.16.MT88.4 R8, [R21+0x9400] ;  /* 0x009400001508783b */ /* 0x000e220000004200 */
[----:B------:R-:W-:Y:S01]  /*14f00*/  IMAD.MOV.U32 R15, RZ, RZ, R16 ;  /* 0x000000ffff0f7224 */ /* 0x000fe200078e0010 */
[C-C-:B0-----:R-:W-:Y:S02]  /*14f10*/  PRMT R16, R8.reuse, 0x6420, R9.reuse ;  /* 0x0000642008107816 */ /* 0x141fe40000000009 */
[----:B------:R-:W-:Y:S02]  /*14f20*/  PRMT R17, R8, 0x7531, R9 ;  /* 0x0000753108117816 */ /* 0x000fe40000000009 */
[----:B------:R-:W-:-:S02]  /*14f30*/  PRMT R18, R10, 0x6420, R11 ;  /* 0x000064200a127816 */ /* 0x000fc4000000000b */
[----:B------:R-:W-:Y:S02]  /*14f40*/  PRMT R19, R10, 0x7531, R11 ;  /* 0x000075310a137816 */ /* 0x000fe4000000000b */
[----:B---3--:R-:W-:-:S05]  /*14f50*/  IADD3 R12, R14, 0x400, R20 ;  /* 0x000004000e0c7810 */ /* 0x008fca0007ffe014 */
[----:B------:R-:W-:Y:S04]  /*14f60*/  STSM.16.M88.4 [R12], R4 ;  /* 0x000000040c007844 */ /* 0x000fe80000000200 */
[----:B------:R-:W-:Y:S04]  /*14f70*/  STSM.16.M88.4 [R12+0x2000], R16 ;  /* 0x002000100c007844 */ /* 0x000fe80000000200 */
[----:B------:R-:W0:Y:S02]  /*14f80*/  LDSM.16.MT88.4 R8, [R3+UR40+0xa400] ;  /* 0x00a400280308783b */ /* 0x000e240008004200 */
[----:B0-----:R-:W-:-:S02]  /*14f90*/  PRMT R4, R8, 0x6420, R9 ;  /* 0x0000642008047816 */ /* 0x001fc40000000009 */
[----:B------:R-:W-:Y:S02]  /*14fa0*/  PRMT R5, R8, 0x7531, R9 ;  /* 0x0000753108057816 */ /* 0x000fe40000000009 */
[C-C-:B------:R-:W-:Y:S02]  /*14fb0*/  PRMT R6, R10.reuse, 0x6420, R11.reuse ;  /* 0x000064200a067816 */ /* 0x140fe4000000000b */
[----:B------:R-:W-:Y:S02]  /*14fc0*/  PRMT R7, R10, 0x7531, R11 ;  /* 0x000075310a077816 */ /* 0x000fe4000000000b */
[----:B------:R-:W0:Y:S01]  /*14fd0*/  LDSM.16.MT88.4 R8, [R21+0xa400] ;  /* 0x00a400001508783b */ /* 0x000e220000004200 */
[----:B------:R-:W-:Y:S01]  /*14fe0*/  IMAD.MOV.U32 R19, RZ, RZ, R14 ;  /* 0x000000ffff137224 */ /* 0x000fe200078e000e */
[----:B------:R-:W-:-:S05]  /*14ff0*/  IADD3 R16, R15, 0x400, R20 ;  /* 0x000004000f107810 */ /* 0x000fca0007ffe014 */
[----:B------:R-:W-:Y:S01]  /*15000*/  STSM.16.M88.4 [R16], R4 ;  /* 0x0000000410007844 */ /* 0x000fe20000000200 */
[C-C-:B0-----:R-:W-:Y:S02]  /*15010*/  PRMT R12, R8.reuse, 0x6420, R9.reuse ;  /* 0x00006420080c7816 */ /* 0x141fe40000000009 */
        /* <DEDUP_REMOVED lines=9> */
[----:B------:R-:W0:Y:S01]  /*150b0*/  LDSM.16.MT88.4 R8, [R21+0xb400] ;  /* 0x00b400001508783b */ /* 0x000e220000004200 */
[----:B------:R-:W-:-:S05]  /*150c0*/  IMAD.IADD R3, R19, 0x1, R16 ;  /* 0x0000000113037824 */ /* 0x000fca00078e0210 */
[----:B------:R0:W-:Y:S02]  /*150d0*/  STSM.16.M88.4 [R3], R4 ;  /* 0x0000000403007844 */ /* 0x0001e40000000200 */
[C-C-:B0-----:R-:W-:Y:S02]  /*150e0*/  PRMT R4, R8.reuse, 0x6420, R9.reuse ;  /* 0x0000642008047816 */ /* 0x141fe40000000009 */
        /* <DEDUP_REMOVED lines=12> */
.L_x_1244:
[----:B0-----:R-:W2:Y:S04]  /*151b0*/  LDL.LU R3, [R1+0x4] ;  /* 0x0000040001037983 */ /* 0x001ea80000300800 */
[----:B------:R-:W3:Y:S04]  /*151c0*/  LDL R4, [R1+0x28] ;  /* 0x0000280001047983 */ /* 0x000ee80000100800 */
[----:B------:R4:W5:Y:S01]  /*151d0*/  LDL R8, [R1+0xc] ;  /* 0x00000c0001087983 */ /* 0x0009620000100800 */
[----:B--2---:R0:W-:Y:S01]  /*151e0*/  SYNCS.ARRIVE.TRANS64.A1T0 RZ, [R3+URZ+0x22850], RZ ;  /* 0x022850ff03ff79a7 */ /* 0x0041e2000810003f */
[----:B------:R-:W-:Y:S01]  /*151f0*/  BAR.SYNC.DEFER_BLOCKING 0x2, 0x80 ;  /* 0x0082000000007b1d */ /* 0x000fe20000010000 */
[C---:B---3--:R-:W-:Y:S01]  /*15200*/  ISETP.GT.AND P0, PT, R2.reuse, R4, PT ;  /* 0x000000040200720c */ /* 0x048fe20003f04270 */
[----:B------:R-:W-:-:S02]  /*15210*/  VIADD R2, R2, 0xffffffff ;  /* 0xffffffff02027836 */ /* 0x000fc40000000000 */
[----:B0-----:R-:W-:-:S05]  /*15220*/  @!P1 VIADD R3, R3, 0x22880 ;  /* 0x0002288003039836 */ /* 0x001fca0000000000 */
[----:B------:R-:W-:-:S04]  /*15230*/  @!P1 PRMT R3, RZ, 0x654, R3 ;  /* 0x00000654ff039816 */ /* 0x000fc80000000003 */
[----:B------:R0:W-:Y:S02]  /*15240*/  @!P1 SYNCS.ARRIVE.TRANS64.RED.A1T0 RZ, [R3+URZ], RZ ;  /* 0x000000ff03ff99a7 */ /* 0x0001e4000810043f */
[----:B0-----:R4:W5:Y:S01]  /*15250*/  LDL R3, [R1] ;  /* 0x0000000001037983 */ /* 0x0019620000100800 */
[----:B------:R-:W-:Y:S05]  /*15260*/  @P0 BRA `(.L_x_1245) ;  /* 0xfffffff000140947 */ /* 0x000fea000383ffff */
.L_x_1223:
[----:B------:R-:W-:Y:S04]  /*15270*/  BSSY B0, `(.L_x_1246) ;  /* 0x000000f000007945 */ /* 0x000fe80003800000 */
[----:B------:R-:W-:Y:S05]  /*15280*/  @P1 BRA `(.L_x_1247) ;  /* 0x0000000000341947 */ /* 0x000fea0003800000 */
[----:B------:R-:W2:Y:S01]  /*15290*/  S2R R5, SR_LANEID ;  /* 0x0000000000057919 */ /* 0x000ea20000000000 */
[----:B------:R-:W-:Y:S01]  /*152a0*/  VOTEU.ANY UR4, UPT, PT ;  /* 0x0000000000047886 */ /* 0x000fe200038e0100 */
[----:B-----5:R-:W3:Y:S01]  /*152b0*/  LDC.64 R2, c[0x0][0xc38] ;  /* 0x00030e00ff027b82 */ /* 0x020ee20000000a00 */
[----:B------:R-:W2:Y:S02]  /*152c0*/  FLO.U32 R0, UR4 ;  /* 0x0000000400007d00 */ /* 0x000ea400080e0000 */
[----:B--2---:R-:W-:-:S06]  /*152d0*/  ISETP.EQ.U32.AND P0, PT, R0, R5, PT ;  /* 0x000000050000720c */ /* 0x004fcc0003f02070 */
[----:B------:R-:W3:Y:S07]  /*152e0*/  POPC R5, UR4 ;  /* 0x0000000400057d09 */ /* 0x000eee0008000000 */
[----:B---3--:R-:W2:Y:S01]  /*152f0*/  @P0 ATOMG.E.ADD.STRONG.GPU PT, R3, desc[UR46][R2.64], R5 ;  /* 0x00000005020309a8 */ /* 0x008ea200081ee1ee */
[----:B0-----:R-:W0:Y:S02]  /*15300*/  S2R R4, SR_LTMASK ;  /* 0x0000000000047919 */ /* 0x001e240000003900 */
[----:B0-----:R-:W-:-:S04]  /*15310*/  LOP3.LUT R4, R4, UR4, RZ, 0xc0, !PT ;  /* 0x0000000404047c12 */ /* 0x001fc8000f8ec0ff */
[----:B------:R-:W0:Y:S01]  /*15320*/  POPC R7, R4 ;  /* 0x0000000400077309 */ /* 0x000e220000000000 */
[----:B--2---:R-:W0:Y:S02]  /*15330*/  SHFL.IDX PT, R0, R3, R0, 0x1f ;  /* 0x00001f0003007589 */ /* 0x004e2400000e0000 */
[----:B0-----:R-:W-:-:S05]  /*15340*/  IADD3 R0, R0, UR43, R7 ;  /* 0x0000002b00007c10 */ /* 0x001fca000fffe007 */
[----:B------:R2:W-:Y:S02]  /*15350*/  STL [R1+0x20], R0 ;  /* 0x0000200001007387 */ /* 0x0005e40000100800 */
.L_x_1247:
[----:B------:R-:W-:Y:S05]  /*15360*/  BSYNC B0 ;  /* 0x0000000000007941 */ /* 0x000fea0003800000 */
.L_x_1246:
[----:B------:R-:W-:-:S06]  /*15370*/  UISETP.NE.AND UP0, UPT, UR41, 0x3, UPT ;  /* 0x000000032900788c */ /* 0x000fcc000bf05270 */
[----:B------:R-:W-:-:S13]  /*15380*/  PLOP3.LUT P0, PT, PT, PT, UP0, 0x80, 0x0 ;  /* 0x000000000000781c */ /* 0x000fda0003f0f008 */
[----:B------:R-:W-:Y:S05]  /*15390*/  @!P0 BRA `(.L_x_1248) ;  /* 0x0000000000048947 */ /* 0x000fea0003800000 */
[----:B------:R-:W-:Y:S01]  /*153a0*/  BPT.TRAP 0x1 ;  /* 0x000000040000795c */ /* 0x000fe20000300000 */
.L_x_1248:
[----:B------:R-:W3:Y:S04]  /*153b0*/  LDL R2, [R1+0xc] ;  /* 0x00000c0001027983 */ /* 0x000ee80000100800 */
[----:B--2---:R-:W2:Y:S01]  /*153c0*/  LDL R0, [R1] ;  /* 0x0000000001007983 */ /* 0x004ea20000100800 */
[----:B------:R-:W-:Y:S01]  /*153d0*/  BSSY B0, `(.L_x_1249) ;  /* 0x0000008000007945 */ /* 0x000fe20003800000 */
[----:B---3-5:R-:W-:-:S04]  /*153e0*/  LOP3.LUT R3, R2, 0x1, RZ, 0x3c, !PT ;  /* 0x0000000102037812 */ /* 0x028fc800078e3cff */
[----:B------:R-:W-:Y:S02]  /*153f0*/  SHF.L.U32 R3, R3, 0x1f, RZ ;  /* 0x0000001f03037819 */ /* 0x000fe400000006ff */
[----:B--2---:R-:W-:-:S04]  /*15400*/  LEA R20, R0, UR40, 0x3 ;  /* 0x0000002800147c11 */ /* 0x004fc8000f8e18ff */
[----:B------:R-:W2:Y:S01]  /*15410*/  SYNCS.PHASECHK.TRANS64.TRYWAIT P0, [R20+URZ+0x22870], R3 ;  /* 0x02287003140075a7 */ /* 0x000ea2000800017f */
[----:B------:R-:W-:-:S05]  /*15420*/  IMAD.U32 R0, RZ, RZ, UR44 ;  /* 0x0000002cff007e24 */ /* 0x000fca000f8e00ff */
[----:B------:R-:W-:Y:S01]  /*15430*/  ISETP.NE.AND P2, PT, R0, 0x3, PT ;  /* 0x000000030000780c */ /* 0x000fe20003f45270 */
[----:B--2---:R-:W-:-:S12]  /*15440*/  @!P0 BRA `(.L_x_1250) ;  /* 0x0000001c00548947 */ /* 0x004fd80003800000 */
.L_x_1293:
[----:B------:R-:W-:Y:S05]  /*15450*/  BSYNC B0 ;  /* 0x0000000000007941 */ /* 0x000fea0003800000 */
.L_x_1249:
[----:B------:R-:W-:Y:S05]  /*15460*/  @!P2 BRA `(.L_x_1251) ;  /* 0x000000000004a947 */ /* 0x000fea0003800000 */
[----:B------:R-:W-:Y:S01]  /*15470*/  BPT.TRAP 0x1 ;  /* 0x000000040000795c */ /* 0x000fe20000300000 */
.L_x_1251:
[----:B------:R-:W2:Y:S02]  /*15480*/  LDL R0, [R1+0xc] ;  /* 0x00000c0001007983 */ /* 0x000ea40000100800 */
[----:B--2---:R-:W-:-:S04]  /*15490*/  SHF.L.U32 R3, R0, 0x1f, RZ ;  /* 0x0000001f00037819 */ /* 0x004fc800000006ff */
[----:B------:R-:W2:Y:S02]  /*154a0*/  SYNCS.PHASECHK.TRANS64.TRYWAIT P0, [R20+URZ+0x22860], R3 ;  /* 0x02286003140075a7 */ /* 0x000ea4000800017f */
[----:B--2---:R-:W-:Y:S05]  /*154b0*/  @!P0 BRA `(.L_x_1252) ;  /* 0x0000001c004c8947 */ /* 0x004fea0003800000 */
.L_x_1294:
        /* <DEDUP_REMOVED lines=8> */
[----:B0-----:R-:W0:Y:S01]  /*15540*/  LDSM.16.MT88.4 R4, [R0+UR40+0x8400] ;  /* 0x008400280004783b */ /* 0x001e220008004200 */
[----:B--2---:R-:W-:-:S04]  /*15550*/  VIADD R3, R0, UR40 ;  /* 0x0000002800037c36 */ /* 0x004fc80008000000 */
[----:B----4-:R-:W-:Y:S01]  /*15560*/  IMAD.IADD R3, R18, 0x1, R3 ;  /* 0x0000000112037824 */ /* 0x010fe200078e0203 */
[C-C-:B0-----:R-:W-:Y:S02]  /*15570*/  PRMT R8, R4.reuse, 0x6420, R5.reuse ;  /* 0x0000642004087816 */ /* 0x141fe40000000005 */
[----:B------:R-:W-:Y:S02]  /*15580*/  PRMT R9, R4, 0x7531, R5 ;  /* 0x0000753104097816 */ /* 0x000fe40000000005 */
[C-C-:B------:R-:W-:Y:S02]  /*15590*/  PRMT R10, R6.reuse, 0x6420, R7.reuse ;  /* 0x00006420060a7816 */ /* 0x140fe40000000007 */
[----:B------:R-:W-:Y:S02]  /*155a0*/  PRMT R11, R6, 0x7531, R7 ;  /* 0x00007531060b7816 */ /* 0x000fe40000000007 */
[----:B------:R-:W0:Y:S01]  /*155b0*/  LDSM.16.MT88.4 R4, [R3+0x8400] ;  /* 0x008400000304783b */ /* 0x000e220000004200 */
[----:B------:R-:W-:-:S05]  /*155c0*/  IADD3 R2, R2, UR40, R12 ;  /* 0x0000002802027c10 */ /* 0x000fca000fffe00c */
[----:B------:R0:W-:Y:S02]  /*155d0*/  STSM.16.M88.4 [R2+0x400], R8 ;  /* 0x0004000802007844 */ /* 0x0001e40000000200 */
        /* <DEDUP_REMOVED lines=11> */
[----:B------:R-:W-:-:S05]  /*15690*/  IADD3 R16, R17, 0x400, R2 ;  /* 0x0000040011107810 */ /* 0x000fca0007ffe002 */
[----:B------:R2:W-:Y:S01]  /*156a0*/  STSM.16.M88.4 [R16], R12 ;  /* 0x0000000c10007844 */ /* 0x0005e20000000200 */
[C-C-:B0-----:R-:W-:Y:S02]  /*156b0*/  PRMT R8, R4.reuse, 0x6420, R5.reuse ;  /* 0x0000642004087816 */ /* 0x141fe40000000005 */
[----:B------:R-:W-:Y:S02]  /*156c0*/  PRMT R9, R4, 0x7531, R5 ;  /* 0x0000753104097816 */ /* 0x000fe40000000005 */
[C-C-:B------:R-:W-:Y:S02]  /*156d0*/  PRMT R10, R6.reuse, 0x6420, R7.reuse ;  /* 0x00006420060a7816 */ /* 0x140fe40000000007 */
[----:B------:R-:W-:-:S05]  /*156e0*/  PRMT R11, R6, 0x7531, R7 ;  /* 0x00007531060b7816 */ /* 0x000fca0000000007 */
[----:B------:R-:W-:Y:S04]  /*156f0*/  STSM.16.M88.4 [R16+0x2000], R8 ;  /* 0x0020000810007844 */ /* 0x000fe80000000200 */
[----:B------:R-:W0:Y:S01]  /*15700*/  LDSM.16.MT88.4 R4, [R0+UR40+0xa400] ;  /* 0x00a400280004783b */ /* 0x000e220008004200 */
[----:B--2---:R-:W-:Y:S02]  /*15710*/  IMAD.MOV.U32 R14, RZ, RZ, R18 ;  /* 0x000000ffff0e7224 */ /* 0x004fe400078e0012 */
[----:B------:R-:W-:Y:S01]  /*15720*/  IMAD.MOV.U32 R15, RZ, RZ, R17 ;  /* 0x000000ffff0f7224 */ /* 0x000fe200078e0011 */
[C-C-:B0-----:R-:W-:Y:S02]  /*15730*/  PRMT R16, R4.reuse, 0x6420, R5.reuse ;  /* 0x0000642004107816 */ /* 0x141fe40000000005 */
[----:B------:R-:W-:-:S02]  /*15740*/  PRMT R17, R4, 0x7531, R5 ;  /* 0x0000753104117816 */ /* 0x000fc40000000005 */
[C-C-:B------:R-:W-:Y:S02]  /*15750*/  PRMT R18, R6.reuse, 0x6420, R7.reuse ;  /* 0x0000642006127816 */ /* 0x140fe40000000007 */
        /* <DEDUP_REMOVED lines=10> */
[----:B--2---:R-:W-:Y:S01]  /*15800*/  IMAD.MOV.U32 R19, RZ, RZ, R15 ;  /* 0x000000ffff137224 */ /* 0x004fe200078e000f */
[C-C-:B0-----:R-:W-:Y:S02]  /*15810*/  PRMT R12, R4.reuse, 0x6420, R5.reuse ;  /* 0x00006420040c7816 */ /* 0x141fe40000000005 */
[----:B------:R-:W-:Y:S02]  /*15820*/  PRMT R13, R4, 0x7531, R5 ;  /* 0x00007531040d7816 */ /* 0x000fe40000000005 */
[----:B------:R-:W-:-:S02]  /*15830*/  PRMT R14, R6, 0x6420, R7 ;  /* 0x00006420060e7816 */ /* 0x000fc40000000007 */
[----:B------:R-:W-:Y:S02]  /*15840*/  PRMT R15, R6, 0x7531, R7 ;  /* 0x00007531060f7816 */ /* 0x000fe40000000007 */
[----:B------:R-:W0:Y:S01]  /*15850*/  LDSM.16.MT88.4 R4, [R3+0xb400] ;  /* 0x00b400000304783b */ /* 0x000e220000004200 */
[----:B------:R-:W-:-:S05]  /*15860*/  IMAD.IADD R2, R19, 0x1, R2 ;  /* 0x0000000113027824 */ /* 0x000fca00078e0202 */
[----:B------:R2:W-:Y:S01]  /*15870*/  STSM.16.M88.4 [R2], R12 ;  /* 0x0000000c02007844 */ /* 0x0005e20000000200 */
        /* <DEDUP_REMOVED lines=13> */
.L_x_1253:
[----:B--2---:R-:W2:Y:S01]  /*15950*/  LDL.LU R2, [R1] ;  /* 0x0000000001027983 */ /* 0x004ea20000300800 */
[----:B0-----:R-:W-:Y:S03]  /*15960*/  SYNCS.ARRIVE.TRANS64.A1T0 RZ, [R20+URZ+0x22850], RZ ;  /* 0x022850ff14ff79a7 */ /* 0x001fe6000810003f */
        /* <DEDUP_REMOVED lines=12> */
.L_x_1207:
[----:B------:R-:W-:Y:S05]  /*15a30*/  BSYNC B6 ;  /* 0x0000000000067941 */ /* 0x000fea0003800000 */
.L_x_1205:
[----:B0-2---:R-:W2:Y:S02]  /*15a40*/  LDL R0, [R1+0x38] ;  /* 0x0000380001007983 */ /* 0x005ea40000100800 */
[----:B--2---:R-:W-:-:S13]  /*15a50*/  LOP3.LUT P0, RZ, R0, 0x2, RZ, 0xc0, !PT ;  /* 0x0000000200ff7812 */ /* 0x004fda000780c0ff */
        /* <DEDUP_REMOVED lines=13> */
.L_x_1254:
[----:B------:R-:W0:Y:S01]  /*15b30*/  S2R R2, SR_TID.X ;  /* 0x0000000000027919 */ /* 0x000e220000002100 */
[----:B------:R-:W-:Y:S01]  /*15b40*/  ULDC UR4, c[0x0][0xc14] ;  /* 0x0003050000047ab9 */ /* 0x000fe20000000800 */
[----:B------:R-:W2:Y:S01]  /*15b50*/  LDL.LU R0, [R1+0x20] ;  /* 0x0000200001007983 */ /* 0x000ea20000300800 */
[----:B0-----:R-:W-:-:S04]  /*15b60*/  LOP3.LUT R8, R2, 0x1f, RZ, 0xc0, !PT ;  /* 0x0000001f02087812 */ /* 0x001fc800078ec0ff */
[C---:B------:R-:W-:Y:S01]  /*15b70*/  ISETP.NE.AND P0, PT, R8.reuse, 0x1f, PT ;  /* 0x0000001f0800780c */ /* 0x040fe20003f05270 */
[----:B------:R-:W-:-:S05]  /*15b80*/  VIADD R5, R8, UR45 ;  /* 0x0000002d08057c36 */ /* 0x000fca0008000000 */
[----:B------:R-:W-:Y:S01]  /*15b90*/  ISETP.GE.OR P1, PT, R5, UR4, !P0 ;  /* 0x0000000405007c0c */ /* 0x000fe2000c726670 */
[----:B------:R-:W-:-:S12]  /*15ba0*/  ULDC UR4, c[0x0][0xc14] ;  /* 0x0003050000047ab9 */ /* 0x000fd80000000800 */
[----:B------:R-:W0:Y:S02]  /*15bb0*/  @!P1 LDC.64 R2, c[0x0][0xc58] ;  /* 0x00031600ff029b82 */ /* 0x000e240000000a00 */
[----:B0-----:R-:W-:-:S04]  /*15bc0*/  @!P1 IMAD.WIDE R2, R5, 0x4, R2 ;  /* 0x0000000405029825 */ /* 0x001fc800078e0202 */
[----:B------:R-:W-:-:S06]  /*15bd0*/  IMAD.MOV.U32 R5, RZ, RZ, RZ ;  /* 0x000000ffff057224 */ /* 0x000fcc00078e00ff */
        /* <DEDUP_REMOVED lines=17> */
[----:B------:R-:W2:Y:S02]  /*15cf0*/  SHFL.UP PT, R3, R2, 0x8, RZ ;  /* 0x0500000002037989 */ /* 0x000ea400000e00ff */
[----:B--2---:R-:W-:-:S05]  /*15d00*/  SEL R3, R3, RZ, P4 ;  /* 0x000000ff03037207 */ /* 0x004fca0002000000 */
[----:B------:R-:W-:-:S05]  /*15d10*/  IMAD.IADD R3, R2, 0x1, R3 ;  /* 0x0000000102037824 */ /* 0x000fca00078e0203 */
[----:B------:R-:W2:Y:S04]  /*15d20*/  SHFL.UP PT, R0, R3, 0x10, RZ ;  /* 0x0600000003007989 */ /* 0x000ea800000e00ff */
[----:B------:R-:W-:Y:S01]  /*15d30*/  SHFL.IDX PT, R9, R6, 0x1, 0x1f ;  /* 0x00201f0006097f89 */ /* 0x000fe200000e0000 */
[----:B--2---:R-:W-:-:S05]  /*15d40*/  SEL R0, R0, RZ, P5 ;  /* 0x000000ff00007207 */ /* 0x004fca0002800000 */
[----:B------:R-:W-:-:S05]  /*15d50*/  IMAD.IADD R8, R3, 0x1, R0 ;  /* 0x0000000103087824 */ /* 0x000fca00078e0200 */
[----:B------:R-:W0:Y:S04]  /*15d60*/  SHFL.IDX PT, R7, R8, 0x1f, 0x1f ;  /* 0x03e01f0008077f89 */ /* 0x000e2800000e0000 */
[----:B------:R-:W2:Y:S01]  /*15d70*/  SHFL.IDX PT, R0, R6, RZ, 0x1f ;  /* 0x00001fff06007589 */ /* 0x000ea200000e0000 */
[----:B0-----:R-:W-:-:S04]  /*15d80*/  IMAD R2, R7, R4, RZ ;  /* 0x0000000407027224 */ /* 0x001fc800078e02ff */
[----:B------:R-:W-:-:S05]  /*15d90*/  IMAD.IADD R7, R9, 0x1, R2 ;  /* 0x0000000109077824 */ /* 0x000fca00078e0202 */
[----:B--2---:R-:W-:-:S13]  /*15da0*/  ISETP.GT.AND P6, PT, R7, R0, PT ;  /* 0x000000000700720c */ /* 0x004fda0003fc4270 */
[----:B------:R-:W-:Y:S05]  /*15db0*/  @P6 BRA `(.L_x_1256) ;  /* 0x0000000000906947 */ /* 0x000fea0003800000 */
.L_x_1260:
        /* <DEDUP_REMOVED lines=14> */
.L_x_1259:
[----:B------:R-:W-:Y:S05]  /*15ea0*/  BSYNC B0 ;  /* 0x0000000000007941 */ /* 0x000fea0003800000 */
.L_x_1258:
        /* <DEDUP_REMOVED lines=21> */
.L_x_1256:
        /* <DEDUP_REMOVED lines=10> */
[----:B------:R0:W2:Y:S01]  /*160a0*/  LDG.E R9, desc[UR46][R2.64] ;  /* 0x0000002e02097981 */ /* 0x0000a2000c1e1900 */
[----:B------:R-:W-:Y:S01]  /*160b0*/  IMAD.U32 R12, RZ, RZ, UR6 ;  /* 0x00000006ff0c7e24 */ /* 0x000fe2000f8e00ff */
[----:B------:R-:W-:-:S04]  /*160c0*/  ISETP.NE.AND P0, PT, RZ, UR7, PT ;  /* 0x00000007ff007c0c */ /* 0x000fc8000bf05270 */
[----:B------:R-:W2:Y:S01]  /*160d0*/  SHFL.IDX PT, R5, R5, R12, 0x1f ;  /* 0x00001f0c05057589 */ /* 0x000ea200000e0000 */
[----:B0-----:R-:W-:Y:S02]  /*160e0*/  IMAD.MOV.U32 R2, RZ, RZ, RZ ;  /* 0x000000ffff027224 */ /* 0x001fe400078e00ff */
[----:B--2---:R-:W-:-:S05]  /*160f0*/  IMAD R6, R5, R9, RZ ;  /* 0x0000000905067224 */ /* 0x004fca00078e02ff */
[----:B------:R-:W-:Y:S01]  /*16100*/  IABS R10, R6 ;  /* 0x00000006000a7213 */ /* 0x000fe20000000000 */
[----:B------:R-:W-:Y:S06]  /*16110*/  @!P0 BRA `(.L_x_1261) ;  /* 0x00000000000c8947 */ /* 0x000fec0003800000 */
[----:B------:R-:W-:-:S06]  /*16120*/  UIADD3 UR4, UR6, -0x1, URZ ;  /* 0xffffffff06047890 */ /* 0x000fcc000fffe03f */
[----:B------:R-:W-:-:S05]  /*16130*/  IMAD.U32 R3, RZ, RZ, UR4 ;  /* 0x00000004ff037e24 */ /* 0x000fca000f8e00ff */
[----:B------:R0:W2:Y:S02]  /*16140*/  SHFL.IDX PT, R2, R8, R3, 0x1f ;  /* 0x00001f0308027589 */ /* 0x0000a400000e0000 */
.L_x_1261:
[----:B0-----:R-:W0:Y:S01]  /*16150*/  I2F.RP R8, R10 ;  /* 0x0000000a00087306 */ /* 0x001e220000209400 */
[----:B--2---:R-:W-:Y:S02]  /*16160*/  IMAD R12, R2, R4, R7 ;  /* 0x00000004020c7224 */ /* 0x004fe400078e0207 */
[----:B------:R-:W-:-:S03]  /*16170*/  IMAD.MOV.U32 R2, RZ, RZ, RZ ;  /* 0x000000ffff027224 */ /* 0x000fc600078e00ff */
[----:B------:R2:W-:Y:S02]  /*16180*/  STL [R1+0x20], R12 ;  /* 0x0000200c01007387 */ /* 0x0005e40000100800 */
[----:B0-----:R-:W0:Y:S02]  /*16190*/  MUFU.RCP R8, R8 ;  /* 0x0000000800087308 */ /* 0x001e240000001000 */
[----:B0-----:R-:W-:-:S06]  /*161a0*/  VIADD R11, R8, 0xffffffe ;  /* 0x0ffffffe080b7836 */ /* 0x001fcc0000000000 */
[----:B------:R-:W0:Y:S02]  /*161b0*/  F2I.FTZ.U32.TRUNC.NTZ R3, R11 ;  /* 0x0000000b00037305 */ /* 0x000e24000021f000 */
[----:B0-----:R-:W-:-:S04]  /*161c0*/  IMAD.MOV R7, RZ, RZ, -R3 ;  /* 0x000000ffff077224 */ /* 0x001fc800078e0a03 */
[----:B------:R-:W-:-:S04]  /*161d0*/  IMAD R7, R7, R10, RZ ;  /* 0x0000000a07077224 */ /* 0x000fc800078e02ff */
        /* <DEDUP_REMOVED lines=19> */
[----:B------:R-:W-:Y:S02]  /*16310*/  IMAD.MOV R3, RZ, RZ, -R0 ;  /* 0x000000ffff037224 */ /* 0x000fe400078e0a00 */
[----:B------:R-:W-:Y:S02]  /*16320*/  IMAD R7, R6, R2, R7 ;  /* 0x0000000206077224 */ /* 0x000fe400078e0207 */
[----:B------:R-:W-:Y:S01]  /*16330*/  IMAD.MOV.U32 R2, RZ, RZ, RZ ;  /* 0x000000ffff027224 */ /* 0x000fe200078e00ff */
[----:B------:R-:W-:-:S04]  /*16340*/  VIADDMNMX R4, R3, R4, R9, PT ;  /* 0x0000000403047246 */ /* 0x000fc80003800109 */
[-C--:B------:R-:W-:Y:S02]  /*16350*/  IABS R8, R4.reuse ;  /* 0x0000000400087213 */ /* 0x080fe40000000000 */
[----:B------:R-:W-:Y:S02]  /*16360*/  IABS R6, R4 ;  /* 0x0000000400067213 */ /* 0x000fe40000000000 */
[----:B------:R-:W0:Y:S03]  /*16370*/  I2F.RP R9, R8 ;  /* 0x0000000800097306 */ /* 0x000e260000209400 */
[----:B------:R-:W-:-:S05]  /*16380*/  IMAD.MOV R6, RZ, RZ, -R6 ;  /* 0x000000ffff067224 */ /* 0x000fca00078e0a06 */
[----:B0-----:R-:W0:Y:S02]  /*16390*/  MUFU.RCP R9, R9 ;  /* 0x0000000900097308 */ /* 0x001e240000001000 */
[----:B0-----:R-:W-:-:S06]  /*163a0*/  VIADD R10, R9, 0xffffffe ;  /* 0x0ffffffe090a7836 */ /* 0x001fcc0000000000 */
[----:B------:R-:W0:Y:S02]  /*163b0*/  F2I.FTZ.U32.TRUNC.NTZ R3, R10 ;  /* 0x0000000a00037305 */ /* 0x000e24000021f000 */
[----:B0-----:R-:W-:-:S04]  /*163c0*/  IMAD.MOV R11, RZ, RZ, -R3 ;  /* 0x000000ffff0b7224 */ /* 0x001fc800078e0a03 */
        /* <DEDUP_REMOVED lines=10> */
[C---:B------:R-:W-:Y:S01]  /*16470*/  LOP3.LUT R3, R7.reuse, R4, RZ, 0x3c, !PT ;  /* 0x0000000407037212 */ /* 0x040fe200078e3cff */
[----:B------:R-:W-:-:S03]  /*16480*/  IMAD.IADD R7, R7, 0x1, R0 ;  /* 0x0000000107077824 */ /* 0x000fc600078e0200 */
[----:B------:R-:W-:-:S07]  /*16490*/  ISETP.GE.AND P2, PT, R3, RZ, PT ;  /* 0x000000ff0300720c */ /* 0x000fce0003f46270 */
[----:B------:R-:W-:-:S06]  /*164a0*/  @P0 VIADD R2, R2, 0x1 ;  /* 0x0000000102020836 */ /* 0x000fcc0000000000 */
[----:B------:R-:W-:Y:S01]  /*164b0*/  @!P2 IMAD.MOV R2, RZ, RZ, -R2 ;  /* 0x000000ffff02a224 */ /* 0x000fe200078e0a02 */
[----:B------:R-:W-:Y:S01]  /*164c0*/  @!P1 LOP3.LUT R2, RZ, R4, RZ, 0x33, !PT ;  /* 0x00000004ff029212 */ /* 0x000fe200078e33ff */
[----:B------:R-:W-:-:S04]  /*164d0*/  IMAD.MOV R4, RZ, RZ, -R4 ;  /* 0x000000ffff047224 */ /* 0x000fc800078e0a04 */
[----:B------:R-:W-:Y:S01]  /*164e0*/  IMAD R4, R2, R4, R7 ;  /* 0x0000000402047224 */ /* 0x000fe200078e0207 */
[----:B------:R-:W-:-:S04]  /*164f0*/  LOP3.LUT R2, RZ, R2, RZ, 0x33, !PT ;  /* 0x00000002ff027212 */ /* 0x000fc800078e33ff */
[----:B------:R-:W-:Y:S01]  /*16500*/  R2UR UR38, R4 ;  /* 0x00000000042672ca */ /* 0x000fe200000e0000 */
[----:B------:R-:W-:-:S05]  /*16510*/  IMAD.IADD R0, R5, 0x1, R2 ;  /* 0x0000000105007824 */ /* 0x000fca00078e0202 */
[----:B------:R2:W-:Y:S01]  /*16520*/  STL [R1+0x24], R0 ;  /* 0x0000240001007387 */ /* 0x0005e20000100800 */
[----:B------:R-:W-:Y:S08]  /*16530*/  BRA `(.L_x_1262) ;  /* 0x0000000000107947 */ /* 0x000ff00003800000 */
.L_x_1257:
[----:B------:R0:W-:Y:S01]  /*16540*/  STL [R1+0x20], R0 ;  /* 0x0000200001007387 */ /* 0x0001e20000100800 */
[----:B------:R-:W-:Y:S01]  /*16550*/  ULDC UR45, c[0x0][0xc14] ;  /* 0x00030500002d7ab9 */ /* 0x000fe20000000800 */
[----:B------:R-:W-:Y:S02]  /*16560*/  UMOV UR38, URZ ;  /* 0x0000003f00267c82 */ /* 0x000fe40008000000 */
[----:B------:R0:W-:Y:S03]  /*16570*/  STL [R1+0x24], RZ ;  /* 0x000024ff01007387 */ /* 0x0001e60000100800 */
.L_x_1262:
[----:B------:R-:W3:Y:S04]  /*16580*/  LDL R3, [R1+0x20] ;  /* 0x0000200001037983 */ /* 0x000ee80000100800 */
[----:B------:R-:W4:Y:S01]  /*16590*/  LDL R2, [R1+0x24] ;  /* 0x0000240001027983 */ /* 0x000f220000100800 */
[----:B------:R-:W-:Y:S02]  /*165a0*/  IMAD.U32 R6, RZ, RZ, UR38 ;  /* 0x00000026ff067e24 */ /* 0x000fe4000f8e00ff */
[----:B------:R-:W-:Y:S01]  /*165b0*/  IMAD.U32 R7, RZ, RZ, UR45 ;  /* 0x0000002dff077e24 */ /* 0x000fe2000f8e00ff */
[----:B0-2---:R-:W0:Y:S02]  /*165c0*/  S2R R0, SR_TID.X ;  /* 0x0000000000007919 */ /* 0x005e240000002100 */
        /* <DEDUP_REMOVED lines=10> */
.L_x_1255:
[----:B------:R-:W-:Y:S02]  /*16670*/  ULDC UR4, c[0x0][0xc14] ;  /* 0x0003050000047ab9 */ /* 0x000fe40000000800 */
[----:B------:R-:W-:-:S06]  /*16680*/  UISETP.GE.AND UP0, UPT, UR45, UR4, UPT ;  /* 0x000000042d00728c */ /* 0x000fcc000bf06270 */
[----:B------:R-:W-:-:S13]  /*16690*/  PLOP3.LUT P0, PT, PT, PT, UP0, 0x80, 0x0 ;  /* 0x000000000000781c */ /* 0x000fda0003f0f008 */
[----:B------:R-:W-:Y:S05]  /*166a0*/  @!P0 BRA `(.L_x_1263) ;  /* 0xffffffc000308947 */ /* 0x000fea000383ffff */
.L_x_1195:
[----:B--2---:R-:W2:Y:S01]  /*166b0*/  LDL.LU R0, [R1+0x3c] ;  /* 0x00003c0001007983 */ /* 0x004ea20000300800 */
[----:B------:R-:W-:Y:S01]  /*166c0*/  BSSY B0, `(.L_x_1264) ;  /* 0x000000b000007945 */ /* 0x000fe20003800000 */
[----:B01----:R-:W0:Y:S01]  /*166d0*/  S2R R5, SR_CgaCtaId ;  /* 0x0000000000057919 */ /* 0x003e220000008800 */
        /* <DEDUP_REMOVED lines=9> */
.L_x_1295:
[----:B------:R-:W-:Y:S05]  /*16770*/  BSYNC B0 ;  /* 0x0000000000007941 */ /* 0x000fea0003800000 */
.L_x_1264:
[----:B------:R-:W-:-:S03]  /*16780*/  UMOV UR4, 0xffffffff ;  /* 0xffffffff00047882 */ /* 0x000fc60000000000 */
[----:B------:R-:W-:Y:S05]  /*16790*/  BRA.DIV UR4, `(.L_x_1266) ;  /* 0x0000000a04bc7947 */ /* 0x000fea000b800000 */
[----:B------:R-:W1:Y:S02]  /*167a0*/  S2R R2, SR_TID.X ;  /* 0x0000000000027919 */ /* 0x000e640000002100 */
[----:B-1----:R-:W-:-:S04]  /*167b0*/  SHF.R.U32.HI R2, RZ, 0x5, R2 ;  /* 0x00000005ff027819 */ /* 0x002fc80000011602 */
[----:B------:R-:W-:-:S05]  /*167c0*/  LOP3.LUT R2, R2, 0x3, RZ, 0xc0, !PT ;  /* 0x0000000302027812 */ /* 0x000fca00078ec0ff */
[----:B------:R1:W2:Y:S02]  /*167d0*/  SHFL.IDX PT, R14, R2, RZ, 0x1f ;  /* 0x00001fff020e7589 */ /* 0x0002a400000e0000 */
.L_x_1298:
[----:B--2---:R-:W-:Y:S01]  /*167e0*/  ISETP.NE.AND P0, PT, R14, RZ, PT ;  /* 0x000000ff0e00720c */ /* 0x004fe20003f05270 */
[----:B------:R-:W-:-:S12]  /*167f0*/  BSSY B0, `(.L_x_1267) ;  /* 0x000002e000007945 */ /* 0x000fd80003800000 */
[----:B------:R-:W-:Y:S05]  /*16800*/  @P0 BRA `(.L_x_1268) ;  /* 0x0000000000b00947 */ /* 0x000fea0003800000 */
[----:B------:R-:W-:-:S03]  /*16810*/  UMOV UR4, 0xffffffff ;  /* 0xffffffff00047882 */ /* 0x000fc60000000000 */
[----:B------:R-:W-:Y:S05]  /*16820*/  BRA.DIV UR4, `(.L_x_1269) ;  /* 0x0000000a04cc7947 */ /* 0x000fea000b800000 */
[----:B------:R-:W-:-:S13]  /*16830*/  ELECT P6, URZ, PT ;  /* 0x00000000003f782f */ /* 0x000fda00038c0000 */
.L_x_1301:
[----:B------:R-:W-:Y:S05]  /*16840*/  @!P6 BRA `(.L_x_1268) ;  /* 0x0000000000a0e947 */ /* 0x000fea0003800000 */
[----:B------:R-:W-:-:S06]  /*16850*/  ULOP3.LUT UR4, UR42, 0x2, URZ, 0xfc, !UPT ;  /* 0x000000022a047892 */ /* 0x000fcc000f8efc3f */
[----:B-1----:R-:W-:-:S05]  /*16860*/  IMAD.U32 R2, RZ, RZ, UR4 ;  /* 0x00000004ff027e24 */ /* 0x002fca000f8e00ff */
[----:B------:R-:W-:-:S13]  /*16870*/  ISETP.NE.AND P0, PT, R2, 0x3, PT ;  /* 0x000000030200780c */ /* 0x000fda0003f05270 */
[----:B------:R-:W-:Y:S05]  /*16880*/  @!P0 BRA `(.L_x_1270) ;  /* 0x0000000000048947 */ /* 0x000fea0003800000 */
[----:B------:R-:W-:Y:S01]  /*16890*/  BPT.TRAP 0x1 ;  /* 0x000000040000795c */ /* 0x000fe20000300000 */
.L_x_1270:
        /* <DEDUP_REMOVED lines=14> */
.L_x_1302:
[----:B------:R-:W1:Y:S02]  /*16980*/  SYNCS.PHASECHK.TRANS64.TRYWAIT P1, [R7+URZ], R2 ;  /* 0x00000002070075a7 */ /* 0x000e64000802017f */
[----:B-1----:R-:W-:Y:S05]  /*16990*/  @!P1 BRA `(.L_x_1272) ;  /* 0x0000000800a49947 */ /* 0x002fea0003800000 */
.L_x_1303:
[----:B------:R-:W-:Y:S05]  /*169a0*/  @!P0 BRA `(.L_x_1273) ;  /* 0x0000000000048947 */ /* 0x000fea0003800000 */
[----:B------:R-:W-:Y:S01]  /*169b0*/  BPT.TRAP 0x1 ;  /* 0x000000040000795c */ /* 0x000fe20000300000 */
.L_x_1273:
[----:B------:R-:W2:Y:S02]  /*169c0*/  LDL.LU R4, [R1] ;  /* 0x0000000001047983 */ /* 0x000ea40000300800 */
[----:B--2---:R-:W-:-:S04]  /*169d0*/  IMAD R4, R4, 0x8, R0 ;  /* 0x0000000804047824 */ /* 0x004fc800078e0200 */
[----:B------:R-:W2:Y:S02]  /*169e0*/  SYNCS.PHASECHK.TRANS64.TRYWAIT P1, [R4+URZ+0x22860], R5 ;  /* 0x02286005040075a7 */ /* 0x000ea4000802017f */
[----:B--2---:R-:W-:Y:S05]  /*169f0*/  @!P1 BRA `(.L_x_1274) ;  /* 0x0000000800a09947 */ /* 0x004fea0003800000 */
.L_x_1304:
[----:B------:R-:W-:Y:S05]  /*16a00*/  @!P0 BRA `(.L_x_1275) ;  /* 0x0000000000048947 */ /* 0x000fea0003800000 */
[----:B------:R-:W-:Y:S01]  /*16a10*/  BPT.TRAP 0x1 ;  /* 0x000000040000795c */ /* 0x000fe20000300000 */
.L_x_1275:
[----:B------:R-:W-:-:S04]  /*16a20*/  IMAD R3, R3, 0x8, R0 ;  /* 0x0000000803037824 */ /* 0x000fc800078e0200 */
[----:B------:R-:W3:Y:S02]  /*16a30*/  SYNCS.PHASECHK.TRANS64.TRYWAIT P1, [R3+URZ+0x22860], R2 ;  /* 0x02286002030075a7 */ /* 0x000ee4000802017f */
[----:B---3--:R-:W-:Y:S05]  /*16a40*/  @!P1 BRA `(.L_x_1276) ;  /* 0x0000000800a09947 */ /* 0x008fea0003800000 */
.L_x_1305:
[----:B------:R-:W-:Y:S05]  /*16a50*/  @!P0 BRA `(.L_x_1277) ;  /* 0x0000000000048947 */ /* 0x000fea0003800000 */
[----:B------:R-:W-:Y:S01]  /*16a60*/  BPT.TRAP 0x1 ;  /* 0x000000040000795c */ /* 0x000fe20000300000 */
.L_x_1277:
[----:B------:R-:W4:Y:S02]  /*16a70*/  SYNCS.PHASECHK.TRANS64.TRYWAIT P0, [R4+URZ+0x22880], R5 ;  /* 0x02288005040075a7 */ /* 0x000f24000800017f */
[----:B----4-:R-:W-:Y:S05]  /*16a80*/  @!P0 BRA `(.L_x_1278) ;  /* 0x0000000800a48947 */ /* 0x010fea0003800000 */
.L_x_1279:
[----:B------:R0:W0:Y:S02]  /*16a90*/  SYNCS.PHASECHK.TRANS64.TRYWAIT P0, [R3+URZ+0x22880], R2 ;  /* 0x02288002030075a7 */ /* 0x000024000800017f */
[----:B0-----:R-:W-:Y:S05]  /*16aa0*/  @!P0 NANOSLEEP.SYNCS 0x989680 ;  /* 0x009896800000895d */ /* 0x001fea0003900000 */
[----:B------:R-:W0:Y:S02]  /*16ab0*/  @!P0 SYNCS.PHASECHK.TRANS64 P0, [R3+URZ+0x22880], R2 ;  /* 0x02288002030085a7 */ /* 0x000e24000800007f */
[----:B0-----:R-:W-:Y:S05]  /*16ac0*/  @!P0 BRA `(.L_x_1279) ;  /* 0xfffffffc00f08947 */ /* 0x001fea000383ffff */
.L_x_1268:
[----:B------:R-:W-:Y:S05]  /*16ad0*/  BSYNC B0 ;  /* 0x0000000000007941 */ /* 0x000fea0003800000 */
.L_x_1267:
[----:B------:R-:W-:Y:S05]  /*16ae0*/  EXIT ;  /* 0x000000000000794d */ /* 0x000fea0003800000 */
.L_x_1093:
[----:B0-----:R-:W-:-:S04]  /*16af0*/  IMAD.U32 R3, RZ, RZ, UR40 ;  /* 0x00000028ff037e24 */ /* 0x001fc8000f8e00ff */
[----:B------:R0:W1:Y:S03]  /*16b00*/  SYNCS.PHASECHK.TRANS64.TRYWAIT P1, [R3+URZ+0x22800], R2 ;  /* 0x02280002030075a7 */ /* 0x000066000802017f */
[----:B-1----:R-:W-:Y:S05]  /*16b10*/  @!P1 NANOSLEEP.SYNCS 0x989680 ;  /* 0x009896800000995d */ /* 0x002fea0003900000 */
[----:B------:R-:W1:Y:S02]  /*16b20*/  @!P1 SYNCS.PHASECHK.TRANS64 P1, [R3+URZ+0x22800], R2 ;  /* 0x02280002030095a7 */ /* 0x000e64000802007f */
[----:B-1----:R-:W-:Y:S05]  /*16b30*/  @!P1 BRA `(.L_x_1093) ;  /* 0xfffffffc00ec9947 */ /* 0x002fea000383ffff */
[----:B------:R-:W-:Y:S05]  /*16b40*/  BRA `(.L_x_1280) ;  /* 0xfffffeb000247947 */ /* 0x000fea000383ffff */
.L_x_1097:
[----:B-1----:R1:W2:Y:S02]  /*16b50*/  SYNCS.PHASECHK.TRANS64.TRYWAIT P2, [R15+URZ+0x22830], R2 ;  /* 0x022830020f0075a7 */ /* 0x0022a4000804017f */
[----:B--2---:R-:W-:Y:S05]  /*16b60*/  @!P2 NANOSLEEP.SYNCS 0x989680 ;  /* 0x009896800000a95d */ /* 0x004fea0003900000 */
[----:B------:R-:W2:Y:S02]  /*16b70*/  @!P2 SYNCS.PHASECHK.TRANS64 P2, [R15+URZ+0x22830], R2 ;  /* 0x022830020f00a5a7 */ /* 0x000ea4000804007f */
[----:B--2---:R-:W-:Y:S05]  /*16b80*/  @!P2 BRA `(.L_x_1097) ;  /* 0xfffffffc00f0a947 */ /* 0x004fea000383ffff */
[----:B------:R-:W-:Y:S05]  /*16b90*/  BRA `(.L_x_1096) ;  /* 0xfffffeb000487947 */ /* 0x000fea000383ffff */
.L_x_1113:
[----:B-1----:R-:W-:-:S04]  /*16ba0*/  IMAD.U32 R21, RZ, RZ, UR10 ;  /* 0x0000000aff157e24 */ /* 0x002fc8000f8e00ff */
[----:B------:R1:W2:Y:S03]  /*16bb0*/  SYNCS.PHASECHK.TRANS64.TRYWAIT P3, [R21+URZ+0x22830], R8 ;  /* 0x02283008150075a7 */ /* 0x0002a6000806017f */
[----:B--2---:R-:W-:Y:S05]  /*16bc0*/  @!P3 NANOSLEEP.SYNCS 0x989680 ;  /* 0x009896800000b95d */ /* 0x004fea0003900000 */
[----:B------:R-:W2:Y:S02]  /*16bd0*/  @!P3 SYNCS.PHASECHK.TRANS64 P3, [R21+URZ+0x22830], R8 ;  /* 0x022830081500b5a7 */ /* 0x000ea4000806007f */
[----:B--2---:R-:W-:Y:S05]  /*16be0*/  @!P3 BRA `(.L_x_1113) ;  /* 0xfffffffc00ecb947 */ /* 0x004fea000383ffff */
[----:B------:R-:W-:Y:S05]  /*16bf0*/  BRA `(.L_x_1110) ;  /* 0xfffffee800507947 */ /* 0x000fea000383ffff */
.L_x_1117:
[----:B-1----:R-:W-:-:S04]  /*16c00*/  IMAD.U32 R21, RZ, RZ, UR10 ;  /* 0x0000000aff157e24 */ /* 0x002fc8000f8e00ff */
[----:B------:R1:W2:Y:S03]  /*16c10*/  SYNCS.PHASECHK.TRANS64.TRYWAIT P3, [R21+URZ+0x22850], R8 ;  /* 0x02285008150075a7 */ /* 0x0002a6000806017f */
[----:B--2---:R-:W-:Y:S05]  /*16c20*/  @!P3 NANOSLEEP.SYNCS 0x989680 ;  /* 0x009896800000b95d */ /* 0x004fea0003900000 */
[----:B------:R-:W2:Y:S02]  /*16c30*/  @!P3 SYNCS.PHASECHK.TRANS64 P3, [R21+URZ+0x22850], R8 ;  /* 0x022850081500b5a7 */ /* 0x000ea4000806007f */
[----:B--2---:R-:W-:Y:S05]  /*16c40*/  @!P3 BRA `(.L_x_1117) ;  /* 0xfffffffc00ecb947 */ /* 0x004fea000383ffff */
[----:B------:R-:W-:Y:S05]  /*16c50*/  BRA `(.L_x_1114) ;  /* 0xfffffee800f07947 */ /* 0x000fea000383ffff */
.L_x_1135:
[----:B-1----:R-:W-:-:S04]  /*16c60*/  IMAD.U32 R7, RZ, RZ, UR7 ;  /* 0x00000007ff077e24 */ /* 0x002fc8000f8e00ff */
[----:B------:R1:W2:Y:S03]  /*16c70*/  SYNCS.PHASECHK.TRANS64.TRYWAIT P2, [R7+URZ+0x22830], R6 ;  /* 0x02283006070075a7 */ /* 0x0002a6000804017f */
[----:B--2---:R-:W-:Y:S05]  /*16c80*/  @!P2 NANOSLEEP.SYNCS 0x989680 ;  /* 0x009896800000a95d */ /* 0x004fea0003900000 */
[----:B------:R-:W2:Y:S02]  /*16c90*/  @!P2 SYNCS.PHASECHK.TRANS64 P2, [R7+URZ+0x22830], R6 ;  /* 0x022830060700a5a7 */ /* 0x000ea4000804007f */
[----:B--2---:R-:W-:Y:S05]  /*16ca0*/  @!P2 BRA `(.L_x_1135) ;  /* 0xfffffffc00eca947 */ /* 0x004fea000383ffff */
[----:B------:R-:W-:Y:S05]  /*16cb0*/  BRA `(.L_x_1132) ;  /* 0xffffff2000307947 */ /* 0x000fea000383ffff */
.L_x_1139:
[----:B-1----:R-:W-:-:S04]  /*16cc0*/  IMAD.U32 R7, RZ, RZ, UR10 ;  /* 0x0000000aff077e24 */ /* 0x002fc8000f8e00ff */
[----:B------:R1:W2:Y:S03]  /*16cd0*/  SYNCS.PHASECHK.TRANS64.TRYWAIT P2, [R7+URZ+0x22850], R6 ;  /* 0x02285006070075a7 */ /* 0x0002a6000804017f */
[----:B--2---:R-:W-:Y:S05]  /*16ce0*/  @!P2 NANOSLEEP.SYNCS 0x989680 ;  /* 0x009896800000a95d */ /* 0x004fea0003900000 */
[----:B------:R-:W2:Y:S02]  /*16cf0*/  @!P2 SYNCS.PHASECHK.TRANS64 P2, [R7+URZ+0x22850], R6 ;  /* 0x022850060700a5a7 */ /* 0x000ea4000804007f */
[----:B--2---:R-:W-:Y:S05]  /*16d00*/  @!P2 BRA `(.L_x_1139) ;  /* 0xfffffffc00eca947 */ /* 0x004fea000383ffff */
[----:B------:R-:W-:Y:S05]  /*16d10*/  BRA `(.L_x_1136) ;  /* 0xffffff2000dc7947 */ /* 0x000fea000383ffff */
.L_x_1146:
[----:B-1----:R-:W-:-:S04]  /*16d20*/  IMAD.U32 R7, RZ, RZ, UR7 ;  /* 0x00000007ff077e24 */ /* 0x002fc8000f8e00ff */
[----:B------:R1:W2:Y:S03]  /*16d30*/  SYNCS.PHASECHK.TRANS64.TRYWAIT P2, [R7+URZ+0x22830], R6 ;  /* 0x02283006070075a7 */ /* 0x0002a6000804017f */
[----:B--2---:R-:W-:Y:S05]  /*16d40*/  @!P2 NANOSLEEP.SYNCS 0x989680 ;  /* 0x009896800000a95d */ /* 0x004fea0003900000 */
[----:B------:R-:W2:Y:S02]  /*16d50*/  @!P2 SYNCS.PHASECHK.TRANS64 P2, [R7+URZ+0x22830], R6 ;  /* 0x022830060700a5a7 */ /* 0x000ea4000804007f */
[----:B--2---:R-:W-:Y:S05]  /*16d60*/  @!P2 BRA `(.L_x_1146) ;  /* 0xfffffffc00eca947 */ /* 0x004fea000383ffff */
[----:B------:R-:W-:Y:S05]  /*16d70*/  BRA `(.L_x_1143) ;  /* 0xffffff4400cc7947 */ /* 0x000fea000383ffff */
.L_x_1150:
[----:B-1----:R-:W-:-:S04]  /*16d80*/  IMAD.U32 R7, RZ, RZ, UR10 ;  /* 0x0000000aff077e24 */ /* 0x002fc8000f8e00ff */
[----:B------:R1:W2:Y:S03]  /*16d90*/  SYNCS.PHASECHK.TRANS64.TRYWAIT P2, [R7+URZ+0x22850], R6 ;  /* 0x02285006070075a7 */ /* 0x0002a6000804017f */
[----:B--2---:R-:W-:Y:S05]  /*16da0*/  @!P2 NANOSLEEP.SYNCS 0x989680 ;  /* 0x009896800000a95d */ /* 0x004fea0003900000 */
[----:B------:R-:W2:Y:S02]  /*16db0*/  @!P2 SYNCS.PHASECHK.TRANS64 P2, [R7+URZ+0x22850], R6 ;  /* 0x022850060700a5a7 */ /* 0x000ea4000804007f */
[----:B--2---:R-:W-:Y:S05]  /*16dc0*/  @!P2 BRA `(.L_x_1150) ;  /* 0xfffffffc00eca947 */ /* 0x004fea000383ffff */
[----:B------:R-:W-:Y:S05]  /*16dd0*/  BRA `(.L_x_1147) ;  /* 0xffffff4800787947 */ /* 0x000fea000383ffff */
.L_x_1164:
[----:B-1----:R-:W-:-:S04]  /*16de0*/  IMAD.U32 R5, RZ, RZ, UR5 ;  /* 0x00000005ff057e24 */ /* 0x002fc8000f8e00ff */
[----:B------:R1:W2:Y:S03]  /*16df0*/  SYNCS.PHASECHK.TRANS64.TRYWAIT P1, [R5+URZ+0x22850], R0 ;  /* 0x02285000050075a7 */ /* 0x0002a6000802017f */
[----:B--2---:R-:W-:Y:S05]  /*16e00*/  @!P1 NANOSLEEP.SYNCS 0x989680 ;  /* 0x009896800000995d */ /* 0x004fea0003900000 */
[----:B------:R-:W2:Y:S02]  /*16e10*/  @!P1 SYNCS.PHASECHK.TRANS64 P1, [R5+URZ+0x22850], R0 ;  /* 0x02285000050095a7 */ /* 0x000ea4000802007f */
[----:B--2---:R-:W-:Y:S05]  /*16e20*/  @!P1 BRA `(.L_x_1164) ;  /* 0xfffffffc00ec9947 */ /* 0x004fea000383ffff */
[----:B------:R-:W-:Y:S05]  /*16e30*/  BRA `(.L_x_1163) ;  /* 0xffffff7c00187947 */ /* 0x000fea000383ffff */
.L_x_1212:
[----:B------:R-:W-:Y:S02]  /*16e40*/  IMAD.MOV.U32 R13, RZ, RZ, R4 ;  /* 0x000000ffff0d7224 */ /* 0x000fe400078e0004 */
[----:B------:R-:W-:Y:S02]  /*16e50*/  IMAD.MOV.U32 R12, RZ, RZ, RZ ;  /* 0x000000ffff0c7224 */ /* 0x000fe400078e00ff */
[----:B------:R-:W-:Y:S02]  /*16e60*/  IMAD.MOV.U32 R11, RZ, RZ, 0x1f ;  /* 0x0000001fff0b7424 */ /* 0x000fe400078e00ff */
[----:B------:R-:W-:-:S07]  /*16e70*/  IMAD.MOV.U32 R15, RZ, RZ, -0x1 ;  /* 0xffffffffff0f7424 */ /* 0x000fce00078e00ff */
[----:B-1----:R-:W-:Y:S05]  /*16e80*/  WARPSYNC.COLLECTIVE R15, `(.L_x_1281) ;  /* 0x000000000f087348 */ /* 0x002fea0003c00000 */
[----:B------:R0:W2:Y:S02]  /*16e90*/  SHFL.IDX P6, R14, R13, R12, R11 ;  /* 0x0000000c0d0e7389 */ /* 0x0000a400000c000b */
[----:B012---:R-:W-:Y:S01]  /*16ea0*/  ENDCOLLECTIVE ;  /* 0x000000000000791b */ /* 0x007fe20003800000 */
.L_x_1281:
[----:B------:R-:W-:Y:S05]  /*16eb0*/  BRA `(.L_x_1282) ;  /* 0xffffffc800b07947 */ /* 0x000fea000383ffff */
.L_x_1214:
[----:B------:R-:W-:Y:S01]  /*16ec0*/  BSSY B0, `(.L_x_1283) ;  /* 0x0000006000007945 */ /* 0x000fe20003800000 */
[----:B------:R-:W-:-:S07]  /*16ed0*/  IMAD.MOV.U32 R15, RZ, RZ, -0x1 ;  /* 0xffffffffff0f7424 */ /* 0x000fce00078e00ff */
[----:B0-----:R-:W-:Y:S05]  /*16ee0*/  WARPSYNC.COLLECTIVE R15, `(.L_x_1284) ;  /* 0x000000000f0c7348 */ /* 0x001fea0003c00000 */
[----:B------:R-:W-:Y:S02]  /*16ef0*/  ELECT P6, UR62, PT ;  /* 0x00000000003e782f */ /* 0x000fe400038c0000 */
[----:B------:R-:W-:Y:S01]  /*16f00*/  MOV R14, UR62 ;  /* 0x0000003e000e7c02 */ /* 0x000fe20008000f00 */
[----:B0-----:R-:W-:Y:S10]  /*16f10*/  ENDCOLLECTIVE ;  /* 0x000000000000791b */ /* 0x001ff40003800000 */
.L_x_1284:
[----:B------:R-:W-:Y:S05]  /*16f20*/  BSYNC B0 ;  /* 0x0000000000007941 */ /* 0x000fea0003800000 */
.L_x_1283:
[----:B------:R-:W-:Y:S05]  /*16f30*/  BRA `(.L_x_1285) ;  /* 0xffffffc800ac7947 */ /* 0x000fea000383ffff */
.L_x_1217:
[----:B-1----:R1:W2:Y:S02]  /*16f40*/  SYNCS.PHASECHK.TRANS64.TRYWAIT P2, [R3+URZ+0x22880], R2 ;  /* 0x02288002030075a7 */ /* 0x0022a4000804017f */
[----:B--2---:R-:W-:Y:S05]  /*16f50*/  @!P2 NANOSLEEP.SYNCS 0x989680 ;  /* 0x009896800000a95d */ /* 0x004fea0003900000 */
[----:B------:R-:W2:Y:S02]  /*16f60*/  @!P2 SYNCS.PHASECHK.TRANS64 P2, [R3+URZ+0x22880], R2 ;  /* 0x022880020300a5a7 */ /* 0x000ea4000804007f */
[----:B--2---:R-:W-:Y:S05]  /*16f70*/  @!P2 BRA `(.L_x_1217) ;  /* 0xfffffffc00f0a947 */ /* 0x004fea000383ffff */
[----:B------:R-:W-:Y:S05]  /*16f80*/  BRA `(.L_x_1286) ;  /* 0xffffffcc000c7947 */ /* 0x000fea000383ffff */
.L_x_1219:
[----:B0-----:R0:W2:Y:S02]  /*16f90*/  SYNCS.PHASECHK.TRANS64.TRYWAIT P2, [R3+URZ+0x22840], R2 ;  /* 0x02284002030075a7 */ /* 0x0010a4000804017f */
[----:B--2---:R-:W-:Y:S05]  /*16fa0*/  @!P2 NANOSLEEP.SYNCS 0x989680 ;  /* 0x009896800000a95d */ /* 0x004fea0003900000 */
[----:B------:R-:W2:Y:S02]  /*16fb0*/  @!P2 SYNCS.PHASECHK.TRANS64 P2, [R3+URZ+0x22840], R2 ;  /* 0x022840020300a5a7 */ /* 0x000ea4000804007f */
[----:B--2---:R-:W-:Y:S05]  /*16fc0*/  @!P2 BRA `(.L_x_1219) ;  /* 0xfffffffc00f0a947 */ /* 0x004fea000383ffff */
[----:B------:R-:W-:Y:S05]  /*16fd0*/  BRA `(.L_x_1287) ;  /* 0xffffffcc00687947 */ /* 0x000fea000383ffff */
.L_x_1222:
[----:B--2---:R-:W-:-:S04]  /*16fe0*/  IMAD.U32 R3, RZ, RZ, UR40 ;  /* 0x00000028ff037e24 */ /* 0x004fc8000f8e00ff */
[----:B------:R2:W3:Y:S03]  /*16ff0*/  SYNCS.PHASECHK.TRANS64.TRYWAIT P0, [R3+URZ+0x22820], R2 ;  /* 0x02282002030075a7 */ /* 0x0004e6000800017f */
[----:B---3--:R-:W-:Y:S05]  /*17000*/  @!P0 NANOSLEEP.SYNCS 0x989680 ;  /* 0x009896800000895d */ /* 0x008fea0003900000 */
[----:B------:R-:W3:Y:S02]  /*17010*/  @!P0 SYNCS.PHASECHK.TRANS64 P0, [R3+URZ+0x22820], R2 ;  /* 0x02282002030085a7 */ /* 0x000ee4000800007f */
[----:B---3--:R-:W-:Y:S05]  /*17020*/  @!P0 BRA `(.L_x_1222) ;  /* 0xfffffffc00ec8947 */ /* 0x008fea000383ffff */
[----:B------:R-:W-:Y:S05]  /*17030*/  BRA `(.L_x_1288) ;  /* 0xffffffd000847947 */ /* 0x000fea000383ffff */
.L_x_1228:
[----:B--2---:R2:W3:Y:S02]  /*17040*/  SYNCS.PHASECHK.TRANS64.TRYWAIT P0, [R5+URZ+0x22880], R4 ;  /* 0x02288004050075a7 */ /* 0x0044e4000800017f */
[----:B---3--:R-:W-:Y:S05]  /*17050*/  @!P0 NANOSLEEP.SYNCS 0x989680 ;  /* 0x009896800000895d */ /* 0x008fea0003900000 */
[----:B------:R-:W3:Y:S02]  /*17060*/  @!P0 SYNCS.PHASECHK.TRANS64 P0, [R5+URZ+0x22880], R4 ;  /* 0x02288004050085a7 */ /* 0x000ee4000800007f */
[----:B---3--:R-:W-:Y:S05]  /*17070*/  @!P0 BRA `(.L_x_1228) ;  /* 0xfffffffc00f08947 */ /* 0x008fea000383ffff */
[----:B------:R-:W-:Y:S05]  /*17080*/  BRA `(.L_x_1289) ;  /* 0xffffffd400347947 */ /* 0x000fea000383ffff */
.L_x_1233:
[----:B0-----:R0:W2:Y:S02]  /*17090*/  SYNCS.PHASECHK.TRANS64.TRYWAIT P0, [R5+URZ+0x22840], R4 ;  /* 0x02284004050075a7 */ /* 0x0010a4000800017f */
[----:B--2---:R-:W-:Y:S05]  /*170a0*/  @!P0 NANOSLEEP.SYNCS 0x989680 ;  /* 0x009896800000895d */ /* 0x004fea0003900000 */
[----:B------:R-:W2:Y:S02]  /*170b0*/  @!P0 SYNCS.PHASECHK.TRANS64 P0, [R5+URZ+0x22840], R4 ;  /* 0x02284004050085a7 */ /* 0x000ea4000800007f */
[----:B--2---:R-:W-:Y:S05]  /*170c0*/  @!P0 BRA `(.L_x_1233) ;  /* 0xfffffffc00f08947 */ /* 0x004fea000383ffff */
[----:B------:R-:W-:Y:S05]  /*170d0*/  BRA `(.L_x_1290) ;  /* 0xffffffd400b87947 */ /* 0x000fea000383ffff */
.L_x_1241:
[----:B--2---:R-:W2:Y:S02]  /*170e0*/  LDL R5, [R1+0x4] ;  /* 0x0000040001057983 */ /* 0x004ea40000100800 */
[----:B--2---:R2:W3:Y:S02]  /*170f0*/  SYNCS.PHASECHK.TRANS64.TRYWAIT P2, [R5+URZ+0x22870], R4 ;  /* 0x02287004050075a7 */ /* 0x0044e4000804017f */
[----:B---3--:R-:W-:Y:S05]  /*17100*/  @!P2 NANOSLEEP.SYNCS 0x989680 ;  /* 0x009896800000a95d */ /* 0x008fea0003900000 */
[----:B------:R-:W3:Y:S02]  /*17110*/  @!P2 SYNCS.PHASECHK.TRANS64 P2, [R5+URZ+0x22870], R4 ;  /* 0x022870040500a5a7 */ /* 0x000ee4000804007f */
[----:B---3--:R-:W-:Y:S05]  /*17120*/  @!P2 BRA `(.L_x_1241) ;  /* 0xfffffffc00eca947 */ /* 0x008fea000383ffff */
[----:B------:R-:W-:Y:S05]  /*17130*/  BRA `(.L_x_1291) ;  /* 0xffffffd800e47947 */ /* 0x000fea000383ffff */
.L_x_1243:
[----:B--2---:R-:W2:Y:S02]  /*17140*/  LDL R3, [R1+0x4] ;  /* 0x0000040001037983 */ /* 0x004ea40000100800 */
[----:B--2---:R2:W3:Y:S02]  /*17150*/  SYNCS.PHASECHK.TRANS64.TRYWAIT P2, [R3+URZ+0x22860], R4 ;  /* 0x02286004030075a7 */ /* 0x0044e4000804017f */
[----:B---3--:R-:W-:Y:S05]  /*17160*/  @!P2 NANOSLEEP.SYNCS 0x989680 ;  /* 0x009896800000a95d */ /* 0x008fea0003900000 */
[----:B------:R-:W3:Y:S02]  /*17170*/  @!P2 SYNCS.PHASECHK.TRANS64 P2, [R3+URZ+0x22860], R4 ;  /* 0x022860040300a5a7 */ /* 0x000ee4000804007f */
[----:B---3--:R-:W-:Y:S05]  /*17180*/  @!P2 BRA `(.L_x_1243) ;  /* 0xfffffffc00eca947 */ /* 0x008fea000383ffff */
[----:B------:R-:W-:Y:S05]  /*17190*/  BRA `(.L_x_1292) ;  /* 0xffffffd800ec7947 */ /* 0x000fea000383ffff */
.L_x_1250:
[----:B--2---:R2:W3:Y:S02]  /*171a0*/  SYNCS.PHASECHK.TRANS64.TRYWAIT P0, [R20+URZ+0x22870], R3 ;  /* 0x02287003140075a7 */ /* 0x0044e4000800017f */
[----:B---3--:R-:W-:Y:S05]  /*171b0*/  @!P0 NANOSLEEP.SYNCS 0x989680 ;  /* 0x009896800000895d */ /* 0x008fea0003900000 */
[----:B------:R-:W3:Y:S02]  /*171c0*/  @!P0 SYNCS.PHASECHK.TRANS64 P0, [R20+URZ+0x22870], R3 ;  /* 0x02287003140085a7 */ /* 0x000ee4000800007f */
[----:B---3--:R-:W-:Y:S05]  /*171d0*/  @!P0 BRA `(.L_x_1250) ;  /* 0xfffffffc00f08947 */ /* 0x008fea000383ffff */
[----:B------:R-:W-:Y:S05]  /*171e0*/  BRA `(.L_x_1293) ;  /* 0xffffffe000987947 */ /* 0x000fea000383ffff */
.L_x_1252:
[----:B--2---:R2:W3:Y:S02]  /*171f0*/  SYNCS.PHASECHK.TRANS64.TRYWAIT P0, [R20+URZ+0x22860], R3 ;  /* 0x02286003140075a7 */ /* 0x0044e4000800017f */
[----:B---3--:R-:W-:Y:S05]  /*17200*/  @!P0 NANOSLEEP.SYNCS 0x989680 ;  /* 0x009896800000895d */ /* 0x008fea0003900000 */
[----:B------:R-:W3:Y:S02]  /*17210*/  @!P0 SYNCS.PHASECHK.TRANS64 P0, [R20+URZ+0x22860], R3 ;  /* 0x02286003140085a7 */ /* 0x000ee4000800007f */
[----:B---3--:R-:W-:Y:S05]  /*17220*/  @!P0 BRA `(.L_x_1252) ;  /* 0xfffffffc00f08947 */ /* 0x008fea000383ffff */
[----:B------:R-:W-:Y:S05]  /*17230*/  BRA `(.L_x_1294) ;  /* 0xffffffe000a07947 */ /* 0x000fea000383ffff */
.L_x_1265:
[----:B0-----:R0:W1:Y:S02]  /*17240*/  SYNCS.PHASECHK.TRANS64.TRYWAIT P0, [R0+URZ+0x22820], R3 ;  /* 0x02282003000075a7 */ /* 0x001064000800017f */
[----:B-1----:R-:W-:Y:S05]  /*17250*/  @!P0 NANOSLEEP.SYNCS 0x989680 ;  /* 0x009896800000895d */ /* 0x002fea0003900000 */
[----:B------:R-:W1:Y:S02]  /*17260*/  @!P0 SYNCS.PHASECHK.TRANS64 P0, [R0+URZ+0x22820], R3 ;  /* 0x02282003000085a7 */ /* 0x000e64000800007f */
[----:B-1----:R-:W-:Y:S05]  /*17270*/  @!P0 BRA `(.L_x_1265) ;  /* 0xfffffffc00f08947 */ /* 0x002fea000383ffff */
[----:B------:R-:W-:Y:S05]  /*17280*/  BRA `(.L_x_1295) ;  /* 0xfffffff400387947 */ /* 0x000fea000383ffff */
.L_x_1266:
        /* <DEDUP_REMOVED lines=11> */
.L_x_1297:
[----:B------:R-:W-:Y:S05]  /*17340*/  BSYNC B0 ;  /* 0x0000000000007941 */ /* 0x000fea0003800000 */
.L_x_1296:
[----:B------:R-:W-:Y:S05]  /*17350*/  BRA `(.L_x_1298) ;  /* 0xfffffff400207947 */ /* 0x000fea000383ffff */
.L_x_1269:
[----:B------:R-:W-:Y:S01]  /*17360*/  BSSY B1, `(.L_x_1299) ;  /* 0x0000006000017945 */ /* 0x000fe20003800000 */
[----:B------:R-:W-:-:S07]  /*17370*/  IMAD.MOV.U32 R15, RZ, RZ, -0x1 ;  /* 0xffffffffff0f7424 */ /* 0x000fce00078e00ff */
[----:B01----:R-:W-:Y:S05]  /*17380*/  WARPSYNC.COLLECTIVE R15, `(.L_x_1300) ;  /* 0x000000000f0c7348 */ /* 0x003fea0003c00000 */
[----:B------:R-:W-:Y:S02]  /*17390*/  ELECT P6, UR62, PT ;  /* 0x00000000003e782f */ /* 0x000fe400038c0000 */
[----:B------:R-:W-:Y:S01]  /*173a0*/  MOV R14, UR62 ;  /* 0x0000003e000e7c02 */ /* 0x000fe20008000f00 */
[----:B01----:R-:W-:Y:S10]  /*173b0*/  ENDCOLLECTIVE ;  /* 0x000000000000791b */ /* 0x003ff40003800000 */
.L_x_1300:
[----:B------:R-:W-:Y:S05]  /*173c0*/  BSYNC B1 ;  /* 0x0000000000017941 */ /* 0x000fea0003800000 */
.L_x_1299:
[----:B------:R-:W-:Y:S05]  /*173d0*/  BRA `(.L_x_1301) ;  /* 0xfffffff400187947 */ /* 0x000fea000383ffff */
.L_x_1271:
[----:B0-----:R0:W1:Y:S02]  /*173e0*/  SYNCS.PHASECHK.TRANS64.TRYWAIT P1, [R6+URZ], R5 ;  /* 0x00000005060075a7 */ /* 0x001064000802017f */
[----:B-1----:R-:W-:Y:S05]  /*173f0*/  @!P1 NANOSLEEP.SYNCS 0x989680 ;  /* 0x009896800000995d */ /* 0x002fea0003900000 */
[----:B------:R-:W1:Y:S02]  /*17400*/  @!P1 SYNCS.PHASECHK.TRANS64 P1, [R6+URZ], R5 ;  /* 0x00000005060095a7 */ /* 0x000e64000802007f */
[----:B-1----:R-:W-:Y:S05]  /*17410*/  @!P1 BRA `(.L_x_1271) ;  /* 0xfffffffc00f09947 */ /* 0x002fea000383ffff */
[----:B------:R-:W-:Y:S05]  /*17420*/  BRA `(.L_x_1302) ;  /* 0xfffffff400547947 */ /* 0x000fea000383ffff */
.L_x_1272:
[----:B-1----:R1:W2:Y:S02]  /*17430*/  SYNCS.PHASECHK.TRANS64.TRYWAIT P1, [R7+URZ], R2 ;  /* 0x00000002070075a7 */ /* 0x0022a4000802017f */
[----:B--2---:R-:W-:Y:S05]  /*17440*/  @!P1 NANOSLEEP.SYNCS 0x989680 ;  /* 0x009896800000995d */ /* 0x004fea0003900000 */
[----:B------:R-:W2:Y:S02]  /*17450*/  @!P1 SYNCS.PHASECHK.TRANS64 P1, [R7+URZ], R2 ;  /* 0x00000002070095a7 */ /* 0x000ea4000802007f */
[----:B--2---:R-:W-:Y:S05]  /*17460*/  @!P1 BRA `(.L_x_1272) ;  /* 0xfffffffc00f09947 */ /* 0x004fea000383ffff */
[----:B------:R-:W-:Y:S05]  /*17470*/  BRA `(.L_x_1303) ;  /* 0xfffffff400487947 */ /* 0x000fea000383ffff */
.L_x_1274:
[----:B--2---:R2:W3:Y:S02]  /*17480*/  SYNCS.PHASECHK.TRANS64.TRYWAIT P1, [R4+URZ+0x22860], R5 ;  /* 0x02286005040075a7 */ /* 0x0044e4000802017f */
[----:B---3--:R-:W-:Y:S05]  /*17490*/  @!P1 NANOSLEEP.SYNCS 0x989680 ;  /* 0x009896800000995d */ /* 0x008fea0003900000 */
[----:B------:R-:W3:Y:S02]  /*174a0*/  @!P1 SYNCS.PHASECHK.TRANS64 P1, [R4+URZ+0x22860], R5 ;  /* 0x02286005040095a7 */ /* 0x000ee4000802007f */
[----:B---3--:R-:W-:Y:S05]  /*174b0*/  @!P1 BRA `(.L_x_1274) ;  /* 0xfffffffc00f09947 */ /* 0x008fea000383ffff */
[----:B------:R-:W-:Y:S05]  /*174c0*/  BRA `(.L_x_1304) ;  /* 0xfffffff4004c7947 */ /* 0x000fea000383ffff */
.L_x_1276:
[----:B---3--:R3:W4:Y:S02]  /*174d0*/  SYNCS.PHASECHK.TRANS64.TRYWAIT P1, [R3+URZ+0x22860], R2 ;  /* 0x02286002030075a7 */ /* 0x008724000802017f */
[----:B----4-:R-:W-:Y:S05]  /*174e0*/  @!P1 NANOSLEEP.SYNCS 0x989680 ;  /* 0x009896800000995d */ /* 0x010fea0003900000 */
[----:B------:R-:W4:Y:S02]  /*174f0*/  @!P1 SYNCS.PHASECHK.TRANS64 P1, [R3+URZ+0x22860], R2 ;  /* 0x02286002030095a7 */ /* 0x000f24000802007f */
[----:B----4-:R-:W-:Y:S05]  /*17500*/  @!P1 BRA `(.L_x_1276) ;  /* 0xfffffffc00f09947 */ /* 0x010fea000383ffff */
[----:B------:R-:W-:Y:S05]  /*17510*/  BRA `(.L_x_1305) ;  /* 0xfffffff4004c7947 */ /* 0x000fea000383ffff */
.L_x_1278:
[----:B----4-:R4:W0:Y:S02]  /*17520*/  SYNCS.PHASECHK.TRANS64.TRYWAIT P0, [R4+URZ+0x22880], R5 ;  /* 0x02288005040075a7 */ /* 0x010824000800017f */
[----:B0-----:R-:W-:Y:S05]  /*17530*/  @!P0 NANOSLEEP.SYNCS 0x989680 ;  /* 0x009896800000895d */ /* 0x001fea0003900000 */
[----:B------:R-:W0:Y:S02]  /*17540*/  @!P0 SYNCS.PHASECHK.TRANS64 P0, [R4+URZ+0x22880], R5 ;  /* 0x02288005040085a7 */ /* 0x000e24000800007f */
[----:B0-----:R-:W-:Y:S05]  /*17550*/  @!P0 BRA `(.L_x_1278) ;  /* 0xfffffffc00f08947 */ /* 0x001fea000383ffff */
[----:B------:R-:W-:Y:S05]  /*17560*/  BRA `(.L_x_1279) ;  /* 0xfffffff400487947 */ /* 0x000fea000383ffff */
.L_x_1306:
        /* <DEDUP_REMOVED lines=9> */
.L_x_2627:


//--------------------- .text._ZN7cutlass13device_kernelIN5flash11enable_sm90INS1_16FlashAttnFwdSm90INS1_25CollectiveMainloopFwdSm90ILi2EN4cute5tupleIJNS5_1CILi1EEES8_S8_EEENS6_IJNS7_ILi128EEESA_NS7_ILi192EEEEEELi128ENS_12float_e4m3_tEfNS_4arch4Sm90ELb0ELb1ELb1ELb1ELb0ELb1ELb0ELb1ELb1ELb0ELb0ELb0EEENS1_21CollectiveEpilogueFwdINS6_IJSA_SA_SA_EEES9_NS_10bfloat16_tESF_Li256ELb1ELb0ELb0ELb1EEENS1_36VarlenDynamicPersistentTileSchedulerILi128ELi128ELi256ELi128ELb0ELb0ELb1ELb1ELb0ELb1EEEEEEEEEvNT_6ParamsE --------------------------
	.section	.text._ZN7cutlass13device_kernelIN5flash11enable_sm90INS1_16FlashAttnFwdSm90INS1_25CollectiveMainloopFwdSm90ILi2EN4cute5tupleIJNS5_1CILi1EEES8_S8_EEENS6_IJNS7_ILi128EEESA_NS7_ILi192EEEEEELi128ENS_12float_e4m3_tEfNS_4arch4Sm90ELb0ELb1ELb1ELb1ELb0ELb1ELb0ELb1ELb1ELb0ELb0ELb0EEENS1_21CollectiveEpilogueFwdINS6_IJSA_SA_SA_EEES9_NS_10bfloat16_tESF_Li256ELb1ELb0ELb0ELb1EEENS1_36VarlenDynamicPersistentTileSchedulerILi128ELi128ELi256ELi128ELb0ELb0ELb1ELb1ELb0ELb1EEEEEEEEEvNT_6ParamsE,"ax",@progbits
	.align	128
.text._ZN7cutlass13device_kernelIN5flash11enable_sm90INS1_16FlashAttnFwdSm90INS1_25CollectiveMainloopFwdSm90ILi2EN4cute5tupleIJNS5_1CILi1EEES8_S8_EEENS6_IJNS7_ILi128EEESA_NS7_ILi192EEEEEELi128ENS_12float_e4m3_tEfNS_4arch4Sm90ELb0ELb1ELb1ELb1ELb0ELb1ELb0ELb1ELb1ELb0ELb0ELb0EEENS1_21CollectiveEpilogueFwdINS6_IJSA_SA_SA_EEES9_NS_10bfloat16_tESF_Li256ELb1ELb0ELb0ELb1EEENS1_36VarlenDynamicPersistentTileSchedulerILi128ELi128ELi256ELi128ELb0ELb0ELb1ELb1ELb0ELb1EEEEEEEEEvNT_6ParamsE:
        .type           _ZN7cutlass13device_kernelIN5flash11enable_sm90INS1_16FlashAttnFwdSm90INS1_25CollectiveMainloopFwdSm90ILi2EN4cute5tupleIJNS5_1CILi1EEES8_S8_EEENS6_IJNS7_ILi128EEESA_NS7_ILi192EEEEEELi128ENS_12float_e4m3_tEfNS_4arch4Sm90ELb0ELb1ELb1ELb1ELb0ELb1ELb0ELb1ELb1ELb0ELb0ELb0EEENS1_21CollectiveEpilogueFwdINS6_IJSA_SA_SA_EEES9_NS_10bfloat16_tESF_Li256ELb1ELb0ELb0ELb1EEENS1_36VarlenDynamicPersistentTileSchedulerILi128ELi128ELi256ELi128ELb0ELb0ELb1ELb1ELb0ELb1EEEEEEEEEvNT_6ParamsE,@function
        .size           _ZN7cutlass13device_kernelIN5flash11enable_sm90INS1_16FlashAttnFwdSm90INS1_25CollectiveMainloopFwdSm90ILi2EN4cute5tupleIJNS5_1CILi1EEES8_S8_EEENS6_IJNS7_ILi128EEESA_NS7_ILi192EEEEEELi128ENS_12float_e4m3_tEfNS_4arch4Sm90ELb0ELb1ELb1ELb1ELb0ELb1ELb0ELb1ELb1ELb0ELb0ELb0EEENS1_21CollectiveEpilogueFwdINS6_IJSA_SA_SA_EEES9_NS_10bfloat16_tESF_Li256ELb1ELb0ELb0ELb1EEENS1_36VarlenDynamicPersistentTileSchedulerILi128ELi128ELi256ELi128ELb0ELb0ELb1ELb1ELb0ELb1EEEEEEEEEvNT_6ParamsE,(.L_x_2628 - _ZN7cutlass13device_kernelIN5flash11enable_sm90INS1_16FlashAttnFwdSm90INS1_25CollectiveMainloopFwdSm90ILi2EN4cute5tupleIJNS5_1CILi1EEES8_S8_EEENS6_IJNS7_ILi128EEESA_NS7_ILi192EEEEEELi128ENS_12float_e4m3_tEfNS_4arch4Sm90ELb0ELb1ELb1ELb1ELb0ELb1ELb0ELb1ELb1ELb0ELb0ELb0EEENS1_21CollectiveEpilogueFwdINS6_IJSA_SA_SA_EEES9_NS_10bfloat16_tESF_Li256ELb1ELb0ELb0ELb1EEENS1_36VarlenDynamicPersistentTileSchedulerILi128ELi128ELi256ELi128ELb0ELb0ELb1ELb1ELb0ELb1EEEEEEEEEvNT_6ParamsE)
        .other          _ZN7cutlass13device_kernelIN5flash11enable_sm90INS1_16FlashAttnFwdSm90INS1_25CollectiveMainloopFwdSm90ILi2EN4cute5tupleIJNS5_1CILi1EEES8_S8_EEENS6_IJNS7_ILi128EEESA_NS7_ILi192EEEEEELi128ENS_12float_e4m3_tEfNS_4arch4Sm90ELb0ELb1ELb1ELb1ELb0ELb1ELb0ELb1ELb1ELb0ELb0ELb0EEENS1_21CollectiveEpilogueFwdINS6_IJSA_SA_SA_EEES9_NS_10bfloat16_tESF_Li256ELb1ELb0ELb0ELb1EEENS1_36VarlenDynamicPersistentTileSchedulerILi128ELi128ELi256ELi128ELb0ELb0ELb1ELb1ELb0ELb1EEEEEEEEEvNT_6ParamsE,@"STO_CUDA_ENTRY STV_DEFAULT"
_ZN7cutlass13device_kernelIN5flash11enable_sm90INS1_16FlashAttnFwdSm90INS1_25CollectiveMainloopFwdSm90ILi2EN4cute5tupleIJNS5_1CILi1EEES8_S8_EEENS6_IJNS7_ILi128EEESA_NS7_ILi192EEEEEELi128ENS_12float_e4m3_tEfNS_4arch4Sm90ELb0ELb1ELb1ELb1ELb0ELb1ELb0ELb1ELb1ELb0ELb0ELb0EEENS1_21CollectiveEpilogueFwdINS6_IJSA_SA_SA_EEES9_NS_10bfloat16_tESF_Li256ELb1ELb0ELb0ELb1EEENS1_36VarlenDynamicPersistentTileSchedulerILi128ELi128ELi256ELi128ELb0ELb0ELb1ELb1ELb0ELb1EEEEEEEEEvNT_6ParamsE:
        /* <DEDUP_REMOVED lines=27> */
.L_x_1308:
[----:B------:R-:W-:Y:S05]  /*01b0*/  BSYNC B0 ;  /* 0x0000000000007941 */ /* 0x000fea0003800000 */
.L_x_1307:
        /* <DEDUP_REMOVED lines=41> */
.L_x_1309:
        /* <DEDUP_REMOVED lines=22> */
.L_x_1310:
        /* <DEDUP_REMOVED lines=18> */
.L_x_1311:
        /* <DEDUP_REMOVED lines=22> */
.L_x_1312:
        /* <DEDUP_REMOVED lines=22> */
.L_x_1313:
        /* <DEDUP_REMOVED lines=8> */
.L_x_1316:
        /* <DEDUP_REMOVED lines=8> */
[----:B-1----:R-:W-:-:S06]  /*0a90*/  ULEA UR4, UR38, UR4, 0x18 ;  /* 0x0000000426047291 */ /* 0x002fcc000f8ec03f */
[----:B------:R-:W-:Y:S01]  /*0aa0*/  IMAD.U32 R16, RZ, RZ, UR4 ;  /* 0x00000004ff107e24 */ /* 0x000fe2000f8e00ff */
[----:B0-----:R-:W-:Y:S01]  /*0ab0*/  SHF.R.U32.HI R0, RZ, 0x7, R0 ;  /* 0x00000007ff007819 */ /* 0x001fe20000011600 */
[----:B------:R-:W-:-:S03]  /*0ac0*/  ULDC UR4, c[0x0][0xc14] ;  /* 0x0003050000047ab9 */ /* 0x000fc60000000800 */
[----:B------:R-:W-:-:S13]  /*0ad0*/  ISETP.NE.AND P0, PT, R0, 0x1, PT ;  /* 0x000000010000780c */ /* 0x000fda0003f05270 */
[----:B------:R-:W-:Y:S08]  /*0ae0*/  @!P0 BAR.ARV 0x9, 0x100 ;  /* 0x0244000000008b1d */ /* 0x000ff00000002000 */
[----:B------:R-:W-:Y:S06]  /*0af0*/  BAR.SYNC.DEFER_BLOCKING 0x5, 0x180 ;  /* 0x0146000000007b1d */ /* 0x000fec0000010000 */
[----:B------:R-:W0:Y:S02]  /*0b00*/  LDS.128 R176, [R16+0x228d0] ;  /* 0x0228d00010b07984 */ /* 0x000e240000000c00 */
[----:B------:R-:W-:Y:S06]  /*0b10*/  BAR.ARV 0x4, 0x180 ;  /* 0x0106000000007b1d */ /* 0x000fec0000002000 */
[----:B0-----:R-:W-:-:S13]  /*0b20*/  ISETP.GE.AND P0, PT, R179, UR4, PT ;  /* 0x00000004b3007c0c */ /* 0x001fda000bf06270 */
[----:B------:R-:W-:Y:S05]  /*0b30*/  @P0 BRA `(.L_x_1317) ;  /* 0x0000027400c00947 */ /* 0x000fea0003800000 */
[----:B------:R-:W0:Y:S01]  /*0b40*/  S2R R0, SR_TID.X ;  /* 0x0000000000007919 */ /* 0x000e220000002100 */
[----:B------:R-:W-:Y:S01]  /*0b50*/  R2UR UR42, R16 ;  /* 0x00000000102a72ca */ /* 0x000fe200000e0000 */
[----:B------:R-:W-:Y:S01]  /*0b60*/  IMAD.MOV.U32 R17, RZ, RZ, RZ ;  /* 0x000000ffff117224 */ /* 0x000fe200078e00ff */
[----:B------:R-:W-:Y:S01]  /*0b70*/  MOV R195, 0x20 ;  /* 0x0000002000c37802 */ /* 0x000fe20000000f00 */
        /* <DEDUP_REMOVED lines=10> */
[-C--:B------:R-:W-:Y:S02]  /*0c20*/  LEA.HI R0, R3, R206.reuse, RZ, 0x4 ;  /* 0x000000ce03007211 */ /* 0x080fe400078f20ff */
[--C-:B------:R-:W-:Y:S01]  /*0c30*/  SHF.R.S32.HI R6, RZ, 0x2, R4.reuse ;  /* 0x00000002ff067819 */ /* 0x100fe20000011404 */
[----:B------:R-:W-:Y:S01]  /*0c40*/  IMAD.SHL.U32 R2, R2, 0x20, RZ ;  /* 0x0000002002027824 */ /* 0x000fe200078e00ff */
[----:B------:R-:W-:Y:S02]  /*0c50*/  SHF.R.S32.HI R7, RZ, 0x1f, R4 ;  /* 0x0000001fff077819 */ /* 0x000fe40000011404 */
[----:B------:R-:W-:-:S02]  /*0c60*/  LEA.HI R4, R206, R206, RZ, 0x1 ;  /* 0x000000cece047211 */ /* 0x000fc400078f08ff */
[----:B------:R-:W-:Y:S02]  /*0c70*/  LOP3.LUT R5, R0, 0x3fffff0, RZ, 0xc0, !PT ;  /* 0x03fffff000057812 */ /* 0x000fe400078ec0ff */
[--C-:B------:R-:W-:Y:S02]  /*0c80*/  SHF.R.S32.HI R19, RZ, 0x1, R4.reuse ;  /* 0x00000001ff137819 */ /* 0x100fe40000011404 */
[----:B------:R-:W-:Y:S01]  /*0c90*/  SHF.R.S32.HI R8, RZ, 0x1f, R4 ;  /* 0x0000001fff087819 */ /* 0x000fe20000011404 */
[----:B------:R-:W-:Y:S01]  /*0ca0*/  IMAD.IADD R5, R206, 0x1, -R5 ;  /* 0x00000001ce057824 */ /* 0x000fe200078e0a05 */
[----:B------:R-:W-:Y:S02]  /*0cb0*/  LOP3.LUT R2, R2, 0xfffffc00, RZ, 0xc0, !PT ;  /* 0xfffffc0002027812 */ /* 0x000fe400078ec0ff */
[----:B------:R-:W-:Y:S02]  /*0cc0*/  LEA.HI R8, R8, R19, RZ, 0x3 ;  /* 0x0000001308087211 */ /* 0x000fe400078f18ff */
[----:B------:R-:W-:Y:S01]  /*0cd0*/  LEA.HI R7, R7, R6, RZ, 0x2 ;  /* 0x0000000607077211 */ /* 0x000fe200078f10ff */
[----:B------:R-:W-:Y:S01]  /*0ce0*/  IMAD R205, R5, 0x40, R2 ;  /* 0x0000004005cd7824 */ /* 0x000fe200078e0202 */
[----:B------:R-:W-:-:S02]  /*0cf0*/  LOP3.LUT R8, R8, 0xfffffff8, RZ, 0xc0, !PT ;  /* 0xfffffff808087812 */ /* 0x000fc400078ec0ff */
[----:B------:R-:W-:Y:S02]  /*0d00*/  LOP3.LUT R7, R7, 0xfffffffc, RZ, 0xc0, !PT ;  /* 0xfffffffc07077812 */ /* 0x000fe400078ec0ff */
[----:B------:R-:W-:Y:S01]  /*0d10*/  LEA.HI R5, R3, R206, RZ, 0x7 ;  /* 0x000000ce03057211 */ /* 0x000fe200078f38ff */
[----:B------:R-:W-:Y:S01]  /*0d20*/  IMAD.IADD R183, R19, 0x1, -R8 ;  /* 0x0000000113b77824 */ /* 0x000fe200078e0a08 */
[----:B------:R-:W-:Y:S01]  /*0d30*/  LOP3.LUT R169, R4, 0xfffffffe, RZ, 0xc0, !PT ;  /* 0xfffffffe04a97812 */ /* 0x000fe200078ec0ff */
[----:B------:R-:W-:Y:S01]  /*0d40*/  IMAD.IADD R6, R6, 0x1, -R7 ;  /* 0x0000000106067824 */ /* 0x000fe200078e0a07 */
[----:B------:R-:W-:Y:S01]  /*0d50*/  LOP3.LUT R197, R5, 0xffffff80, RZ, 0xc0, !PT ;  /* 0xffffff8005c57812 */ /* 0x000fe200078ec0ff */
[----:B------:R-:W-:Y:S01]  /*0d60*/  IMAD.SHL.U32 R2, R183, 0x80, RZ ;  /* 0x00000080b7027824 */ /* 0x000fe200078e00ff */
[----:B------:R-:W-:Y:S01]  /*0d70*/  SHF.R.S32.HI R7, RZ, 0x4, R0 ;  /* 0x00000004ff077819 */ /* 0x000fe20000011400 */
[----:B------:R-:W-:Y:S01]  /*0d80*/  IMAD.IADD R169, R206, 0x1, -R169 ;  /* 0x00000001cea97824 */ /* 0x000fe200078e0aa9 */
[----:B------:R-:W-:Y:S01]  /*0d90*/  LEA.HI R4, R4, R19, RZ, 0x1 ;  /* 0x0000001304047211 */ /* 0x000fe200078f08ff */
[----:B------:R-:W-:Y:S01]  /*0da0*/  IMAD.IADD R197, R206, 0x1, -R197 ;  /* 0x00000001cec57824 */ /* 0x000fe200078e0ac5 */
[----:B------:R-:W-:Y:S01]  /*0db0*/  LEA.HI R0, R0, R7, RZ, 0x1 ;  /* 0x0000000700007211 */ /* 0x000fe200078f08ff */
[C---:B------:R-:W-:Y:S01]  /*0dc0*/  IMAD.SHL.U32 R22, R169.reuse, 0x10, RZ ;  /* 0x00000010a9167824 */ /* 0x040fe200078e00ff */
[----:B------:R-:W-:Y:S01]  /*0dd0*/  LOP3.LUT R9, R2, 0x380, RZ, 0xc0, !PT ;  /* 0x0000038002097812 */ /* 0x000fe200078ec0ff */
[----:B------:R-:W-:Y:S01]  /*0de0*/  IMAD.SHL.U32 R180, R6, 0x80, RZ ;  /* 0x0000008006b47824 */ /* 0x000fe200078e00ff */
[----:B------:R-:W-:Y:S01]  /*0df0*/  SHF.R.S32.HI R8, RZ, 0x1f, R197 ;  /* 0x0000001fff087819 */ /* 0x000fe200000114c5 */
[----:B------:R-:W-:Y:S01]  /*0e00*/  VIADD R175, R22, 0x20 ;  /* 0x0000002016af7836 */ /* 0x000fe20000000000 */
[----:B------:R-:W-:Y:S01]  /*0e10*/  LOP3.LUT R0, R0, 0x1ffffffe, RZ, 0xc0, !PT ;  /* 0x1ffffffe00007812 */ /* 0x000fe200078ec0ff */
[----:B------:R-:W-:Y:S01]  /*0e20*/  VIADD R174, R22, 0x40 ;  /* 0x0000004016ae7836 */ /* 0x000fe20000000000 */
[----:B------:R-:W-:Y:S01]  /*0e30*/  SHF.R.U32.HI R2, RZ, 0x3, R9 ;  /* 0x00000003ff027819 */ /* 0x000fe20000011609 */
[----:B------:R-:W-:Y:S01]  /*0e40*/  IMAD.SHL.U32 R172, R169, 0x8, RZ ;  /* 0x00000008a9ac7824 */ /* 0x000fe200078e00ff */
[----:B------:R-:W-:Y:S01]  /*0e50*/  LOP3.LUT R4, R4, 0x3fffffe, RZ, 0xc0, !PT ;  /* 0x03fffffe04047812 */ /* 0x000fe200078ec0ff */
[----:B------:R-:W-:Y:S01]  /*0e60*/  IMAD.IADD R0, R7, 0x1, -R0 ;  /* 0x0000000107007824 */ /* 0x000fe200078e0a00 */
[----:B------:R-:W-:-:S02]  /*0e70*/  LEA.HI R10, R8, R197, RZ, 0x2 ;  /* 0x000000c5080a7211 */ /* 0x000fc400078f10ff */
[----:B------:R-:W-:Y:S01]  /*0e80*/  LOP3.LUT R9, R9, 0x10, R22, 0xf8, !PT ;  /* 0x0000001009097812 */ /* 0x000fe200078ef816 */
[----:B------:R-:W-:Y:S01]  /*0e90*/  IMAD R205, R0, 0x8, R205 ;  /* 0x0000000800cd7824 */ /* 0x000fe200078e02cd */
[----:B------:R-:W-:Y:S01]  /*0ea0*/  SHF.R.S32.HI R11, RZ, 0x2, R10 ;  /* 0x00000002ff0b7819 */ /* 0x000fe2000001140a */
[----:B------:R-:W-:Y:S01]  /*0eb0*/  IMAD.IADD R4, R19, 0x1, -R4 ;  /* 0x0000000113047824 */ /* 0x000fe200078e0a04 */
[----:B------:R-:W-:Y:S02]  /*0ec0*/  SHF.R.S32.HI R12, RZ, 0x1f, R10 ;  /* 0x0000001fff0c7819 */ /* 0x000fe4000001140a */
[----:B------:R-:W-:Y:S01]  /*0ed0*/  LOP3.LUT R2, R9, R2, RZ, 0x3c, !PT ;  /* 0x0000000209027212 */ /* 0x000fe200078e3cff */
[C---:B------:R-:W-:Y:S01]  /*0ee0*/  IMAD R4, R7.reuse, 0x8, R4 ;  /* 0x0000000807047824 */ /* 0x040fe200078e0204 */
[----:B------:R-:W-:Y:S02]  /*0ef0*/  SHF.R.S32.HI R0, RZ, 0x1f, R175 ;  /* 0x0000001fff007819 */ /* 0x000fe400000114af */
[----:B------:R-:W-:Y:S01]  /*0f00*/  LEA.HI R12, R12, R11, RZ, 0x3 ;  /* 0x0000000b0c0c7211 */ /* 0x000fe200078f18ff */
[----:B------:R-:W-:Y:S01]  /*0f10*/  IMAD R190, R7, 0x400, R2 ;  /* 0x0000040007be7824 */ /* 0x000fe200078e0202 */
[----:B------:R-:W-:Y:S01]  /*0f20*/  SHF.R.S32.HI R202, RZ, 0x7, R5 ;  /* 0x00000007ffca7819 */ /* 0x000fe20000011405 */
[----:B------:R-:W-:Y:S01]  /*0f30*/  IMAD.SHL.U32 R182, R4, 0x40, RZ ;  /* 0x0000004004b67824 */ /* 0x000fe200078e00ff */
[----:B------:R-:W-:-:S02]  /*0f40*/  LEA.HI R7, R0, R175, RZ, 0x4 ;  /* 0x000000af00077211 */ /* 0x000fc400078f20ff */
[----:B------:R-:W-:Y:S02]  /*0f50*/  LEA.HI R0, R0, R175, RZ, 0x6 ;  /* 0x000000af00007211 */ /* 0x000fe400078f30ff */
[----:B------:R-:W-:Y:S02]  /*0f60*/  LOP3.LUT R12, R12, 0xfffffff8, RZ, 0xc0, !PT ;  /* 0xfffffff80c0c7812 */ /* 0x000fe400078ec0ff */
[----:B------:R-:W-:Y:S01]  /*0f70*/  LEA.HI R5, R5, R202, RZ, 0x1 ;  /* 0x000000ca05057211 */ /* 0x000fe200078f08ff */
[----:B------:R-:W-:Y:S01]  /*0f80*/  IMAD.SHL.U32 R2, R0, 0x80, RZ ;  /* 0x0000008000027824 */ /* 0x000fe200078e00ff */
[----:B------:R-:W-:Y:S01]  /*0f90*/  LEA.HI R8, R8, R197, RZ, 0x5 ;  /* 0x000000c508087211 */ /* 0x000fe200078f28ff */
[----:B------:R-:W-:Y:S01]  /*0fa0*/  IMAD.IADD R11, R11, 0x1, -R12 ;  /* 0x000000010b0b7824 */ /* 0x000fe200078e0a0c */
[----:B------:R-:W-:Y:S02]  /*0fb0*/  LOP3.LUT R180, R180, 0x180, RZ, 0xc0, !PT ;  /* 0x00000180b4b47812 */ /* 0x000fe400078ec0ff */
[----:B------:R-:W-:-:S02]  /*0fc0*/  LOP3.LUT R5, R5, 0x3fffffe, RZ, 0xc0, !PT ;  /* 0x03fffffe05057812 */ /* 0x000fc400078ec0ff */
[----:B------:R-:W-:Y:S02]  /*0fd0*/  SHF.R.S32.HI R9, RZ, 0x1f, R174 ;  /* 0x0000001fff097819 */ /* 0x000fe400000114ae */
[----:B------:R-:W-:Y:S01]  /*0fe0*/  SHF.R.S32.HI R8, RZ, 0x5, R8 ;  /* 0x00000005ff087819 */ /* 0x000fe20000011408 */
[----:B------:R-:W-:Y:S01]  /*0ff0*/  IMAD.IADD R5, R202, 0x1, -R5 ;  /* 0x00000001ca057824 */ /* 0x000fe200078e0a05 */
[----:B------:R-:W-:Y:S02]  /*1000*/  LOP3.LUT R0, R180, 0x30, R7, 0xf8, !PT ;  /* 0x00000030b4007812 */ /* 0x000fe400078ef807 */
[----:B------:R-:W-:Y:S01]  /*1010*/  SHF.R.U32.HI R181, RZ, 0x3, R180 ;  /* 0x00000003ffb57819 */ /* 0x000fe200000116b4 */
[----:B------:R-:W-:Y:S01]  /*1020*/  IMAD R8, R8, 0x10, R11 ;  /* 0x0000001008087824 */ /* 0x000fe200078e020b */
[CC--:B------:R-:W-:Y:S02]  /*1030*/  LEA.HI R4, R9.reuse, R174.reuse, RZ, 0x6 ;  /* 0x000000ae09047211 */ /* 0x0c0fe400078f30ff */
[----:B------:R-:W-:Y:S01]  /*1040*/  LEA.HI R203, R9, R174, RZ, 0x4 ;  /* 0x000000ae09cb7211 */ /* 0x000fe200078f20ff */
[----:B------:R-:W-:Y:S01]  /*1050*/  IMAD R201, R5, 0x40, R8 ;  /* 0x0000004005c97824 */ /* 0x000fe200078e0208 */
[----:B------:R-:W-:-:S02]  /*1060*/  LOP3.LUT R9, R2, 0xffffe000, RZ, 0xc0, !PT ;  /* 0xffffe00002097812 */ /* 0x000fc400078ec0ff */
[----:B------:R-:W-:Y:S02]  /*1070*/  LOP3.LUT R0, R0, R181, RZ, 0x3c, !PT ;  /* 0x000000b500007212 */ /* 0x000fe400078e3cff */
[----:B------:R-:W-:Y:S02]  /*1080*/  LEA.HI R3, R3, R206, RZ, 0x3 ;  /* 0x000000ce03037211 */ /* 0x000fe400078f18ff */
[----:B------:R-:W-:Y:S01]  /*1090*/  LOP3.LUT P0, RZ, R6, 0x2, RZ, 0xc0, !PT ;  /* 0x0000000206ff7812 */ /* 0x000fe2000780c0ff */
[----:B------:R-:W-:Y:S01]  /*10a0*/  IMAD.SHL.U32 R6, R4, 0x80, RZ ;  /* 0x0000008004067824 */ /* 0x000fe200078e00ff */
[----:B------:R-:W-:Y:S02]  /*10b0*/  IADD3 R9, R0, R182, R9 ;  /* 0x000000b600097210 */ /* 0x000fe40007ffe009 */
[----:B------:R-:W-:Y:S02]  /*10c0*/  LOP3.LUT R5, R3, 0x1ffffff8, RZ, 0xc0, !PT ;  /* 0x1ffffff803057812 */ /* 0x000fe400078ec0ff */
[----:B------:R-:W-:Y:S01]  /*10d0*/  LOP3.LUT R0, R180, 0x10, R22, 0xf8, !PT ;  /* 0x00000010b4007812 */ /* 0x000fe200078ef816 */
[----:B------:R-:W-:Y:S01]  /*10e0*/  IMAD.IADD R199, R16, 0x1, R9 ;  /* 0x0000000110c77824 */ /* 0x000fe200078e0209 */
[----:B------:R-:W-:Y:S01]  /*10f0*/  LOP3.LUT R4, R180, 0x30, R203, 0xf8, !PT ;  /* 0x00000030b4047812 */ /* 0x000fe200078ef8cb */
[----:B------:R-:W-:Y:S01]  /*1100*/  IMAD.IADD R5, R206, 0x1, -R5 ;  /* 0x00000001ce057824 */ /* 0x000fe200078e0a05 */
[----:B------:R-:W-:-:S02]  /*1110*/  SHF.R.S32.HI R186, RZ, 0x3, R3 ;  /* 0x00000003ffba7819 */ /* 0x000fc40000011403 */
[-C--:B------:R-:W-:Y:S01]  /*1120*/  LOP3.LUT R3, R0, R181.reuse, RZ, 0x3c, !PT ;  /* 0x000000b500037212 */ /* 0x080fe200078e3cff */
[----:B------:R-:W-:Y:S01]  /*1130*/  IMAD.SHL.U32 R184, R5, 0x8, RZ ;  /* 0x0000000805b87824 */ /* 0x000fe200078e00ff */
[----:B------:R-:W-:Y:S02]  /*1140*/  LOP3.LUT R13, R6, 0xffffe000, RZ, 0xc0, !PT ;  /* 0xffffe000060d7812 */ /* 0x000fe400078ec0ff */
[----:B------:R-:W-:Y:S01]  /*1150*/  LOP3.LUT R4, R4, R181, RZ, 0x3c, !PT ;  /* 0x000000b504047212 */ /* 0x000fe200078e3cff */
[----:B------:R-:W-:Y:S01]  /*1160*/  IMAD.IADD R188, R182, 0x1, R3 ;  /* 0x00000001b6bc7824 */ /* 0x000fe200078e0203 */
[----:B------:R-:W-:Y:S02]  /*1170*/  LOP3.LUT R2, R180, 0x30, R22, 0xf8, !PT ;  /* 0x00000030b4027812 */ /* 0x000fe400078ef816 */
[----:B------:R-:W-:Y:S02]  /*1180*/  SEL R195, R195, 0xffffffe0, !P0 ;  /* 0xffffffe0c3c37807 */ /* 0x000fe40004000000 */
[----:B------:R-:W-:-:S02]  /*1190*/  IADD3 R13, R4, R182, R13 ;  /* 0x000000b6040d7210 */ /* 0x000fc40007ffe00d */
[----:B------:R-:W-:Y:S01]  /*11a0*/  LOP3.LUT R10, R10, 0x7ffffffc, RZ, 0xc0, !PT ;  /* 0x7ffffffc0a0a7812 */ /* 0x000fe200078ec0ff */
[----:B------:R-:W-:Y:S01]  /*11b0*/  IMAD.IADD R189, R195, 0x1, R188 ;  /* 0x00000001c3bd7824 */ /* 0x000fe200078e02bc */
[----:B------:R-:W-:Y:S01]  /*11c0*/  LOP3.LUT R5, R2, R181, RZ, 0x3c, !PT ;  /* 0x000000b502057212 */ /* 0x000fe200078e3cff */
[C---:B------:R-:W-:Y:S01]  /*11d0*/  IMAD.IADD R198, R16.reuse, 0x1, R13 ;  /* 0x0000000110c67824 */ /* 0x040fe200078e020d */
[----:B------:R-:W-:Y:S01]  /*11e0*/  SHF.R.S32.HI R196, RZ, 0x1f, R19 ;  /* 0x0000001fffc47819 */ /* 0x000fe20000011413 */
[----:B------:R-:W-:Y:S01]  /*11f0*/  IMAD.IADD R23, R197, 0x1, -R10 ;  /* 0x00000001c5177824 */ /* 0x000fe200078e0a0a */
[----:B------:R-:W-:Y:S02]  /*1200*/  SHF.R.S32.HI R204, RZ, 0x4, R7 ;  /* 0x00000004ffcc7819 */ /* 0x000fe40000011407 */
[----:B------:R-:W-:Y:S02]  /*1210*/  SHF.R.S32.HI R203, RZ, 0x4, R203 ;  /* 0x00000004ffcb7819 */ /* 0x000fe400000114cb */
[----:B------:R-:W-:-:S02]  /*1220*/  IADD3 R200, R16, R182, R5 ;  /* 0x000000b610c87210 */ /* 0x000fc40007ffe005 */
[----:B------:R-:W-:-:S07]  /*1230*/  IADD3 R195, R195, UR42, R188 ;  /* 0x0000002ac3c37c10 */ /* 0x000fce000fffe0bc */
.L_x_1538:
[----:B------:R-:W-:Y:S05]  /*1240*/  YIELD ;  /* 0x0000000000007946 */ /* 0x000fea0003800000 */
[----:B------:R-:W-:Y:S01]  /*1250*/  ULDC.64 UR4, c[0x0][0xa28] ;  /* 0x00028a0000047ab9 */ /* 0x000fe20000000a00 */
[----:B0-2345:R-:W0:Y:S01]  /*1260*/  LDC.64 R4, c[0x0][0xa08] ;  /* 0x00028200ff047b82 */ /* 0x03de220000000a00 */
[----:B------:R-:W-:Y:S01]  /*1270*/  ISETP.NE.U32.AND P1, PT, RZ, UR4, PT ;  /* 0x00000004ff007c0c */ /* 0x000fe2000bf25070 */
[----:B------:R-:W-:Y:S02]  /*1280*/  IMAD.MOV.U32 R11, RZ, RZ, RZ ;  /* 0x000000ffff0b7224 */ /* 0x000fe400078e00ff */
[----:B------:R-:W-:Y:S01]  /*1290*/  IMAD.MOV.U32 R25, RZ, RZ, RZ ;  /* 0x000000ffff197224 */ /* 0x000fe200078e00ff */
[----:B------:R-:W-:Y:S01]  /*12a0*/  ISETP.NE.AND.EX P1, PT, RZ, UR5, PT, P1 ;  /* 0x00000005ff007c0c */ /* 0x000fe2000bf25310 */
[----:B------:R-:W-:-:S02]  /*12b0*/  ULDC.64 UR4, c[0x0][0xa18] ;  /* 0x0002860000047ab9 */ /* 0x000fc40000000a00 */
[----:B------:R-:W-:-:S04]  /*12c0*/  ISETP.NE.U32.AND P2, PT, RZ, UR4, PT ;  /* 0x00000004ff007c0c */ /* 0x000fc8000bf45070 */
[----:B------:R-:W-:Y:S01]  /*12d0*/  ISETP.NE.AND.EX P2, PT, RZ, UR5, PT, P2 ;  /* 0x00000005ff007c0c */ /* 0x000fe2000bf45320 */
[----:B------:R-:W-:Y:S02]  /*12e0*/  ULDC.64 UR4, c[0x0][0xa08] ;  /* 0x0002820000047ab9 */ /* 0x000fe40000000a00 */
[----:B------:R-:W-:-:S03]  /*12f0*/  ISETP.NE.U32.AND P0, PT, RZ, UR4, PT ;  /* 0x00000004ff007c0c */ /* 0x000fc6000bf05070 */
[----:B------:R-:W1:Y:S01]  /*1300*/  @P1 LDC.64 R2, c[0x0][0xa28] ;  /* 0x00028a00ff021b82 */ /* 0x000e620000000a00 */
[----:B------:R-:W-:Y:S01]  /*1310*/  ISETP.NE.AND.EX P0, PT, RZ, UR5, PT, P0 ;  /* 0x00000005ff007c0c */ /* 0x000fe2000bf05300 */
[----:B0-----:R-:W-:-:S06]  /*1320*/  IMAD.WIDE R8, R179, 0x4, R4 ;  /* 0x00000004b3087825 */ /* 0x001fcc00078e0204 */
[----:B------:R-:W0:Y:S01]  /*1330*/  @P2 LDC.64 R6, c[0x0][0xa18] ;  /* 0x00028600ff062b82 */ /* 0x000e220000000a00 */
[----:B------:R-:W-:Y:S02]  /*1340*/  ULDC UR4, c[0x0][0x288] ;  /* 0x0000a20000047ab9 */ /* 0x000fe40000000800 */
[----:B------:R-:W-:Y:S01]  /*1350*/  IMAD.U32 R171, RZ, RZ, UR4 ;  /* 0x00000004ffab7e24 */ /* 0x000fe2000f8e00ff */
[----:B------:R-:W-:Y:S02]  /*1360*/  ULDC.64 UR4, c[0x0][0x3f8] ;  /* 0x0000fe0000047ab9 */ /* 0x000fe40000000a00 */
[----:B------:R2:W5:Y:S01]  /*1370*/  @P0 LDG.E R25, desc[UR40][R8.64] ;  /* 0x0000002808190981 */ /* 0x000562000c1e1900 */
[----:B-1----:R-:W-:-:S05]  /*1380*/  @P1 IMAD.WIDE R2, R179, 0x4, R2 ;  /* 0x00000004b3021825 */ /* 0x002fca00078e0202 */
[----:B------:R2:W5:Y:S01]  /*1390*/  @P1 LDG.E R11, desc[UR40][R2.64] ;  /* 0x00000028020b1981 */ /* 0x000562000c1e1900 */
[----:B0-----:R-:W-:-:S05]  /*13a0*/  @P2 IMAD.WIDE R4, R179, 0x4, R6 ;  /* 0x00000004b3042825 */ /* 0x001fca00078e0206 */
        /* <DEDUP_REMOVED lines=8> */
[----:B------:R-:W-:Y:S02]  /*1430*/  IMAD.U32 R58, RZ, RZ, UR5 ;  /* 0x00000005ff3a7e24 */ /* 0x000fe4000f8e00ff */
[----:B------:R-:W-:Y:S01]  /*1440*/  IMAD.U32 R24, RZ, RZ, UR4 ;  /* 0x00000004ff187e24 */ /* 0x000fe2000f8e00ff */
[----:B--2---:R-:W-:Y:S06]  /*1450*/  @P2 BRA `(.L_x_1318) ;  /* 0x0000000000242947 */ /* 0x004fec0003800000 */
        /* <DEDUP_REMOVED lines=9> */
.L_x_1318:
[----:B------:R-:W-:Y:S01]  /*14f0*/  ULDC.64 UR4, c[0x0][0xa20] ;  /* 0x0002880000047ab9 */ /* 0x000fe20000000a00 */
[----:B------:R-:W-:Y:S01]  /*1500*/  IMAD.MOV.U32 R194, RZ, RZ, R177 ;  /* 0x000000ffffc27224 */ /* 0x000fe200078e00b1 */
[----:B------:R-:W-:Y:S01]  /*1510*/  ISETP.NE.U32.AND P1, PT, RZ, UR4, PT ;  /* 0x00000004ff007c0c */ /* 0x000fe2000bf25070 */
[----:B------:R-:W-:Y:S02]  /*1520*/  IMAD.MOV.U32 R192, RZ, RZ, R178 ;  /* 0x000000ffffc07224 */ /* 0x000fe400078e00b2 */
[----:B------:R-:W-:Y:S01]  /*1530*/  IMAD.MOV.U32 R193, RZ, RZ, R179 ;  /* 0x000000ffffc17224 */ /* 0x000fe200078e00b3 */
[----:B------:R-:W-:-:S13]  /*1540*/  ISETP.NE.AND.EX P1, PT, RZ, UR5, PT, P1 ;  /* 0x00000005ff007c0c */ /* 0x000fda000bf25310 */
[----:B------:R-:W-:Y:S05]  /*1550*/  @!P1 BRA `(.L_x_1319) ;  /* 0x0000000000109947 */ /* 0x000fea0003800000 */
[----:B------:R-:W0:Y:S02]  /*1560*/  LDC.64 R2, c[0x0][0xa20] ;  /* 0x00028800ff027b82 */ /* 0x000e240000000a00 */
[----:B0-----:R-:W-:-:S05]  /*1570*/  IMAD.WIDE R2, R179, 0x4, R2 ;  /* 0x00000004b3027825 */ /* 0x001fca00078e0202 */
[----:B------:R0:W5:Y:S01]  /*1580*/  LDG.E R24, desc[UR40][R2.64] ;  /* 0x0000002802187981 */ /* 0x000162000c1e1900 */
[----:B------:R-:W-:Y:S05]  /*1590*/  BRA `(.L_x_1320) ;  /* 0x0000000000107947 */ /* 0x000fea0003800000 */
.L_x_1319:
[----:B------:R-:W-:Y:S05]  /*15a0*/  @!P0 BRA `(.L_x_1320) ;  /* 0x00000000000c8947 */ /* 0x000fea0003800000 */
[----:B------:R-:W2:Y:S04]  /*15b0*/  LDG.E R3, desc[UR40][R8.64] ;  /* 0x0000002808037981 */ /* 0x000ea8000c1e1900 */
[----:B------:R-:W2:Y:S02]  /*15c0*/  LDG.E R24, desc[UR40][R8.64+0x4] ;  /* 0x0000042808187981 */ /* 0x000ea4000c1e1900 */
[----:B--2---:R-:W-:-:S07]  /*15d0*/  IMAD.IADD R24, R24, 0x1, -R3 ;  /* 0x0000000118187824 */ /* 0x004fce00078e0a03 */
.L_x_1320:
[----:B------:R-:W-:Y:S01]  /*15e0*/  ULDC.64 UR4, c[0x0][0xa10] ;  /* 0x0002840000047ab9 */ /* 0x000fe20000000a00 */
[----:B------:R-:W1:Y:S01]  /*15f0*/  LDC.64 R8, c[0x0][0x9e0] ;  /* 0x00027800ff087b82 */ /* 0x000e620000000a00 */
[----:B------:R-:W-:-:S04]  /*1600*/  ISETP.NE.U32.AND P0, PT, RZ, UR4, PT ;  /* 0x00000004ff007c0c */ /* 0x000fc8000bf05070 */
[----:B------:R-:W-:Y:S01]  /*1610*/  ISETP.NE.AND.EX P0, PT, RZ, UR5, PT, P0 ;  /* 0x00000005ff007c0c */ /* 0x000fe2000bf05300 */
[----:B------:R-:W-:Y:S02]  /*1620*/  ULDC.64 UR4, c[0x0][0xa30] ;  /* 0x00028c0000047ab9 */ /* 0x000fe40000000a00 */
[----:B------:R-:W-:-:S04]  /*1630*/  ISETP.NE.U32.AND P1, PT, RZ, UR4, PT ;  /* 0x00000004ff007c0c */ /* 0x000fc8000bf25070 */
[----:B------:R-:W-:-:S06]  /*1640*/  ISETP.NE.AND.EX P1, PT, RZ, UR5, PT, P1 ;  /* 0x00000005ff007c0c */ /* 0x000fcc000bf25310 */
[----:B0-----:R-:W0:Y:S08]  /*1650*/  @P0 LDC.64 R2, c[0x0][0xa10] ;  /* 0x00028400ff020b82 */ /* 0x001e300000000a00 */
[----:B------:R-:W2:Y:S01]  /*1660*/  @P1 LDC.64 R4, c[0x0][0xa30] ;  /* 0x00028c00ff041b82 */ /* 0x000ea20000000a00 */
[----:B0-----:R-:W-:-:S05]  /*1670*/  @P0 IMAD.WIDE R2, R179, 0x4, R2 ;  /* 0x00000004b3020825 */ /* 0x001fca00078e0202 */
[----:B------:R-:W3:Y:S04]  /*1680*/  @P0 LDG.E R0, desc[UR40][R2.64] ;  /* 0x0000002802000981 */ /* 0x000ee8000c1e1900 */
[----:B------:R-:W3:Y:S01]  /*1690*/  @P0 LDG.E R7, desc[UR40][R2.64+0x4] ;  /* 0x0000042802070981 */ /* 0x000ee2000c1e1900 */
[----:B-----5:R-:W-:Y:S02]  /*16a0*/  IMAD.MOV.U32 R55, RZ, RZ, R24 ;  /* 0x000000ffff377224 */ /* 0x020fe400078e0018 */
[----:B--2---:R-:W-:-:S04]  /*16b0*/  @P1 IMAD.WIDE R4, R179, 0x4, R4 ;  /* 0x00000004b3041825 */ /* 0x004fc800078e0204 */
[----:B------:R-:W-:Y:S01]  /*16c0*/  IMAD.IADD R10, R24, 0x1, -R11 ;  /* 0x00000001180a7824 */ /* 0x000fe200078e0a0b */
[----:B------:R0:W5:Y:S01]  /*16d0*/  @P1 LDG.E R55, desc[UR40][R4.64] ;  /* 0x0000002804371981 */ /* 0x000162000c1e1900 */
[----:B-1----:R-:W-:Y:S02]  /*16e0*/  ISETP.GE.AND P1, PT, R9, 0x1, PT ;  /* 0x000000010900780c */ /* 0x002fe40003f26270 */
[----:B------:R-:W-:Y:S01]  /*16f0*/  LEA R6, R177, 0x80, 0x7 ;  /* 0x00000080b1067811 */ /* 0x000fe200078e38ff */
[----:B---3--:R-:W-:-:S04]  /*1700*/  @P0 IMAD.IADD R58, R7, 0x1, -R0 ;  /* 0x00000001073a0824 */ /* 0x008fc800078e0a00 */
[----:B------:R-:W-:-:S04]  /*1710*/  IMAD.IADD R170, R10, 0x1, R58 ;  /* 0x000000010aaa7824 */ /* 0x000fc800078e023a */
[C---:B------:R-:W-:Y:S01]  /*1720*/  VIADD R0, R170.reuse, 0x7f ;  /* 0x0000007faa007836 */ /* 0x040fe20000000000 */
[----:B------:R-:W-:-:S04]  /*1730*/  IADD3 R3, R170, R6, -R171 ;  /* 0x00000006aa037210 */ /* 0x000fc80007ffe8ab */
[----:B------:R-:W-:-:S04]  /*1740*/  SHF.R.S32.HI R7, RZ, 0x1f, R0 ;  /* 0x0000001fff077819 */ /* 0x000fc80000011400 */
[----:B------:R-:W-:Y:S02]  /*1750*/  LEA.HI R7, R7, R0, RZ, 0x7 ;  /* 0x0000000007077211 */ /* 0x000fe400078f38ff */
[----:B------:R-:W-:Y:S02]  /*1760*/  IADD3 R0, R3, R8, RZ ;  /* 0x0000000803007210 */ /* 0x000fe40007ffe0ff */
[----:B------:R-:W-:Y:S01]  /*1770*/  SHF.R.S32.HI R54, RZ, 0x7, R7 ;  /* 0x00000007ff367819 */ /* 0x000fe20000011407 */
[----:B0-----:R-:W-:Y:S06]  /*1780*/  @!P1 BRA `(.L_x_1321) ;  /* 0x0000000000489947 */ /* 0x001fec0003800000 */
[C---:B------:R-:W-:Y:S01]  /*1790*/  ISETP.GT.AND P0, PT, R3.reuse, RZ, PT ;  /* 0x000000ff0300720c */ /* 0x040fe20003f04270 */
[----:B------:R-:W-:Y:S01]  /*17a0*/  BSSY B0, `(.L_x_1322) ;  /* 0x000000e000007945 */ /* 0x000fe20003800000 */
[----:B------:R-:W-:-:S11]  /*17b0*/  VIADD R2, R3, 0xffffffff ;  /* 0xffffffff03027836 */ /* 0x000fd60000000000 */
        /* <DEDUP_REMOVED lines=8> */
.L_x_1323:
[----:B------:R-:W-:-:S13]  /*1840*/  ISETP.NE.AND P0, PT, R9, 0x1, PT ;  /* 0x000000010900780c */ /* 0x000fda0003f05270 */
[----:B------:R-:W0:Y:S02]  /*1850*/  @P0 LDC.64 R4, c[0x0][0x9e8] ;  /* 0x00027a00ff040b82 */ /* 0x000e240000000a00 */
[----:B0-----:R-:W-:-:S05]  /*1860*/  @P0 IMAD.HI.U32 R4, R2, R4, RZ ;  /* 0x0000000402040227 */ /* 0x001fca00078e00ff */
[----:B------:R-:W-:-:S07]  /*1870*/  @P0 SHF.R.U32.HI R2, RZ, R5, R4 ;  /* 0x00000005ff020219 */ /* 0x000fce0000011604 */
.L_x_1324:
[----:B------:R-:W-:Y:S05]  /*1880*/  BSYNC B0 ;  /* 0x0000000000007941 */ /* 0x000fea0003800000 */
.L_x_1322:
[----:B------:R-:W-:-:S05]  /*1890*/  IMAD R3, R2, R9, R9 ;  /* 0x0000000902037224 */ /* 0x000fca00078e0209 */
[----:B------:R-:W-:-:S07]  /*18a0*/  VIMNMX R0, R0, R3, PT ;  /* 0x0000000300007248 */ /* 0x000fce0003fe0100 */
.L_x_1321:
[----:B------:R-:W-:Y:S01]  /*18b0*/  IMAD R3, R177, 0x80, -R171 ;  /* 0x00000080b1037824 */ /* 0x000fe200078e0aab */
[----:B------:R-:W-:-:S03]  /*18c0*/  ULDC UR4, c[0x0][0x9dc] ;  /* 0x0002770000047ab9 */ /* 0x000fc60000000800 */
[----:B------:R-:W-:-:S04]  /*18d0*/  IMAD.IADD R3, R170, 0x1, R3 ;  /* 0x00000001aa037824 */ /* 0x000fc800078e0203 */
[----:B------:R-:W-:Y:S01]  /*18e0*/  VIADD R2, R3, -UR4 ;  /* 0x8000000403027c36 */ /* 0x000fe20008000000 */
[----:B------:R-:W-:Y:S06]  /*18f0*/  @!P1 BRA `(.L_x_1325) ;  /* 0x0000000000449947 */ /* 0x000fec0003800000 */
[----:B------:R-:W-:Y:S01]  /*1900*/  ISETP.GT.AND P0, PT, R3, -0x1, PT ;  /* 0xffffffff0300780c */ /* 0x000fe20003f04270 */
[----:B------:R-:W-:-:S12]  /*1910*/  BSSY B0, `(.L_x_1326) ;  /* 0x000000d000007945 */ /* 0x000fd80003800000 */
        /* <DEDUP_REMOVED lines=8> */
.L_x_1327:
[----:B------:R-:W-:-:S13]  /*19a0*/  ISETP.NE.AND P0, PT, R9, 0x1, PT ;  /* 0x000000010900780c */ /* 0x000fda0003f05270 */
[----:B------:R-:W0:Y:S02]  /*19b0*/  @P0 LDC.64 R4, c[0x0][0x9e8] ;  /* 0x00027a00ff040b82 */ /* 0x000e240000000a00 */
[----:B0-----:R-:W-:-:S05]  /*19c0*/  @P0 IMAD.HI.U32 R4, R3, R4, RZ ;  /* 0x0000000403040227 */ /* 0x001fca00078e00ff */
[----:B------:R-:W-:-:S07]  /*19d0*/  @P0 SHF.R.U32.HI R3, RZ, R5, R4 ;  /* 0x00000005ff030219 */ /* 0x000fce0000011604 */
.L_x_1328:
[----:B------:R-:W-:Y:S05]  /*19e0*/  BSYNC B0 ;  /* 0x0000000000007941 */ /* 0x000fea0003800000 */
.L_x_1326:
[----:B------:R-:W-:-:S05]  /*19f0*/  IMAD R3, R3, R9, RZ ;  /* 0x0000000903037224 */ /* 0x000fca00078e02ff */
[----:B------:R-:W-:-:S07]  /*1a00*/  VIMNMX R2, R2, R3, !PT ;  /* 0x0000000302027248 */ /* 0x000fce0007fe0100 */
.L_x_1325:
[----:B------:R-:W-:Y:S01]  /*1a10*/  VIADD R0, R0, 0x7f ;  /* 0x0000007f00007836 */ /* 0x000fe20000000000 */
[----:B------:R-:W-:-:S04]  /*1a20*/  SHF.R.S32.HI R5, RZ, 0x1f, R2 ;  /* 0x0000001fff057819 */ /* 0x000fc80000011402 */
[----:B------:R-:W-:Y:S02]  /*1a30*/  SHF.R.S32.HI R3, RZ, 0x1f, R0 ;  /* 0x0000001fff037819 */ /* 0x000fe40000011400 */
[----:B------:R-:W-:Y:S02]  /*1a40*/  LEA.HI R5, R5, R2, RZ, 0x7 ;  /* 0x0000000205057211 */ /* 0x000fe400078f38ff */
[----:B------:R-:W-:Y:S02]  /*1a50*/  LEA.HI R3, R3, R0, RZ, 0x7 ;  /* 0x0000000003037211 */ /* 0x000fe400078f38ff */
[----:B------:R-:W-:Y:S02]  /*1a60*/  SHF.R.S32.HI R5, RZ, 0x7, R5 ;  /* 0x00000007ff057819 */ /* 0x000fe40000011405 */
[----:B------:R-:W-:Y:S02]  /*1a70*/  SHF.R.S32.HI R3, RZ, 0x7, R3 ;  /* 0x00000007ff037819 */ /* 0x000fe40000011403 */
[----:B------:R-:W-:-:S02]  /*1a80*/  VIMNMX R5, RZ, R5, !PT ;  /* 0x00000005ff057248 */ /* 0x000fc40007fe0100 */
[----:B------:R-:W-:-:S03]  /*1a90*/  VIMNMX R3, R54, R3, PT ;  /* 0x0000000336037248 */ /* 0x000fc60003fe0100 */
[--C-:B------:R-:W-:Y:S02]  /*1aa0*/  IMAD R5, R5, 0x80, -R10.reuse ;  /* 0x0000008005057824 */ /* 0x100fe400078e0a0a */
[----:B------:R-:W-:-:S03]  /*1ab0*/  IMAD R3, R3, 0x80, -R10 ;  /* 0x0000008003037824 */ /* 0x000fc600078e0a0a */
[----:B------:R-:W-:Y:S02]  /*1ac0*/  VIMNMX R5, RZ, R5, !PT ;  /* 0x00000005ff057248 */ /* 0x000fe40007fe0100 */
[----:B------:R-:W-:Y:S02]  /*1ad0*/  VIMNMX R0, R3, R58, PT ;  /* 0x0000003a03007248 */ /* 0x000fe40003fe0100 */
[----:B------:R-:W-:Y:S02]  /*1ae0*/  SHF.R.U32.HI R56, RZ, 0x7, R5 ;  /* 0x00000007ff387819 */ /* 0x000fe40000011605 */
[----:B------:R-:W-:-:S03]  /*1af0*/  ISETP.GT.AND P0, PT, R0, R5, PT ;  /* 0x000000050000720c */ /* 0x000fc60003f04270 */
[----:B------:R-:W-:-:S10]  /*1b00*/  IMAD.MOV.U32 R57, RZ, RZ, R56 ;  /* 0x000000ffff397224 */ /* 0x000fd400078e0038 */
[----:B------:R-:W-:-:S05]  /*1b10*/  @P0 VIADD R0, R0, 0x7f ;  /* 0x0000007f00000836 */ /* 0x000fca0000000000 */
[----:B------:R-:W-:-:S04]  /*1b20*/  @P0 SHF.R.S32.HI R3, RZ, 0x1f, R0 ;  /* 0x0000001fff030819 */ /* 0x000fc80000011400 */
[----:B------:R-:W-:-:S04]  /*1b30*/  @P0 LEA.HI R3, R3, R0, RZ, 0x7 ;  /* 0x0000000003030211 */ /* 0x000fc800078f38ff */
[----:B------:R-:W-:Y:S02]  /*1b40*/  @P0 SHF.R.S32.HI R57, RZ, 0x7, R3 ;  /* 0x00000007ff390819 */ /* 0x000fe40000011403 */
[----:B------:R-:W-:Y:S02]  /*1b50*/  PLOP3.LUT P0, PT, PT, PT, PT, 0x80, 0x0 ;  /* 0x000000000000781c */ /* 0x000fe40003f0f070 */
[----:B------:R-:W-:-:S13]  /*1b60*/  ISETP.GT.AND P1, PT, R57, R56, PT ;  /* 0x000000383900720c */ /* 0x000fda0003f24270 */
[----:B------:R-:W-:Y:S05]  /*1b70*/  @!P1 BRA `(.L_x_1329) ;  /* 0x0000007800989947 */ /* 0x000fea0003800000 */
        /* <DEDUP_REMOVED lines=19> */
[----:B-1---5:R-:W-:Y:S05]  /*1cb0*/  CALL.ABS.NOINC R2 ;  /* 0x0000000002007343 */ /* 0x022fea0003c00000 */
.L_x_1331:
[----:B------:R-:W-:Y:S05]  /*1cc0*/  BSYNC B6 ;  /* 0x0000000000067941 */ /* 0x000fea0003800000 */
.L_x_1330:
        /* <DEDUP_REMOVED lines=12> */
[----:B------:R-:W-:Y:S01]  /*1d90*/  MOV R8, 0x70 ;  /* 0x0000007000087802 */ /* 0x000fe20000000f00 */
[----:B------:R-:W-:Y:S02]  /*1da0*/  IMAD.U32 R7, RZ, RZ, UR7 ;  /* 0x00000007ff077e24 */ /* 0x000fe4000f8e00ff */
[----:B------:R-:W-:-:S02]  /*1db0*/  IMAD.U32 R10, RZ, RZ, UR4 ;  /* 0x00000004ff0a7e24 */ /* 0x000fc4000f8e00ff */
[----:B------:R-:W-:Y:S02]  /*1dc0*/  IMAD.U32 R11, RZ, RZ, UR5 ;  /* 0x00000005ff0b7e24 */ /* 0x000fe4000f8e00ff */
[----:B------:R-:W-:Y:S02]  /*1dd0*/  IMAD.MOV.U32 R12, RZ, RZ, 0x1 ;  /* 0x00000001ff0c7424 */ /* 0x000fe400078e00ff */
[----:B0-----:R-:W-:-:S07]  /*1de0*/  IMAD.MOV.U32 R13, RZ, RZ, RZ ;  /* 0x000000ffff0d7224 */ /* 0x001fce00078e00ff */
[----:B------:R-:W-:-:S07]  /*1df0*/  LEPC R20, `(.L_x_1333) ;  /* 0x000000001014794e */ /* 0x000fce0000000000 */
[----:B-1---5:R-:W-:Y:S05]  /*1e00*/  CALL.ABS.NOINC R2 ;  /* 0x0000000002007343 */ /* 0x022fea0003c00000 */
.L_x_1333:
[----:B------:R-:W-:Y:S05]  /*1e10*/  BSYNC B6 ;  /* 0x0000000000067941 */ /* 0x000fea0003800000 */
.L_x_1332:
[----:B------:R-:W-:Y:S01]  /*1e20*/  ULDC.64 UR4, c[0x0][0x9f8] ;  /* 0x00027e0000047ab9 */ /* 0x000fe20000000a00 */
[----:B------:R-:W-:Y:S01]  /*1e30*/  IMAD.MOV.U32 R6, RZ, RZ, R179 ;  /* 0x000000ffff067224 */ /* 0x000fe200078e00b3 */
[----:B------:R-:W-:Y:S01]  /*1e40*/  ISETP.NE.U32.AND P0, PT, RZ, UR4, PT ;  /* 0x00000004ff007c0c */ /* 0x000fe2000bf05070 */
[----:B------:R-:W0:Y:S08]  /*1e50*/  LDC R0, c[0x0][0x428] ;  /* 0x00010a00ff007b82 */ /* 0x000e300000000800 */
[----:B------:R-:W1:Y:S01]  /*1e60*/  LDC.64 R2, c[0x0][0x2f0] ;  /* 0x0000bc00ff027b82 */ /* 0x000e620000000a00 */
[----:B------:R-:W-:Y:S01]  /*1e70*/  ISETP.NE.AND.EX P0, PT, RZ, UR5, PT, P0 ;  /* 0x00000005ff007c0c */ /* 0x000fe2000bf05300 */
[----:B------:R-:W2:Y:S01]  /*1e80*/  S2R R21, SR_TID.X ;  /* 0x0000000000157919 */ /* 0x000ea20000002100 */
[----:B------:R-:W-:Y:S01]  /*1e90*/  IMAD.IADD R44, R25, 0x1, R24 ;  /* 0x00000001192c7824 */ /* 0x000fe200078e0218 */
[----:B------:R-:W-:Y:S01]  /*1ea0*/  ULDC.64 UR4, c[0x0][0x2f8] ;  /* 0x0000be0000047ab9 */ /* 0x000fe20000000a00 */
[----:B------:R-:W-:Y:S01]  /*1eb0*/  IMAD.MOV.U32 R11, RZ, RZ, R178 ;  /* 0x000000ffff0b7224 */ /* 0x000fe200078e00b2 */
[----:B------:R-:W-:-:S02]  /*1ec0*/  ULDC.64 UR6, c[0x0][0xa08] ;  /* 0x0002820000067ab9 */ /* 0x000fc40000000a00 */
[----:B------:R-:W3:Y:S08]  /*1ed0*/  LDC R93, c[0x0][0x3d4] ;  /* 0x0000f500ff5d7b82 */ /* 0x000ef00000000800 */
[----:B------:R-:W4:Y:S02]  /*1ee0*/  @P0 LDC.64 R4, c[0x0][0x9f8] ;  /* 0x00027e00ff040b82 */ /* 0x000f240000000a00 */
[----:B----4-:R-:W-:-:S05]  /*1ef0*/  @P0 IMAD.WIDE R4, R179, 0x4, R4 ;  /* 0x00000004b3040825 */ /* 0x010fca00078e0204 */
[----:B------:R4:W3:Y:S01]  /*1f00*/  @P0 LDG.E R6, desc[UR40][R4.64] ;  /* 0x0000002804060981 */ /* 0x0008e2000c1e1900 */
[----:B0-----:R-:W-:Y:S01]  /*1f10*/  ISETP.NE.AND P0, PT, R0, 0x1, PT ;  /* 0x000000010000780c */ /* 0x001fe20003f05270 */
[----:B------:R-:W-:Y:S01]  /*1f20*/  VIADD R100, R22, 0x60 ;  /* 0x0000006016647836 */ /* 0x000fe20000000000 */
[----:B------:R-:W-:Y:S01]  /*1f30*/  SHF.R.S32.HI R31, RZ, 0x1f, R44 ;  /* 0x0000001fff1f7819 */ /* 0x000fe2000001142c */
[--C-:B------:R-:W-:Y:S01]  /*1f40*/  IMAD.MOV.U32 R12, RZ, RZ, R172.reuse ;  /* 0x000000ffff0c7224 */ /* 0x100fe200078e00ac */
[----:B--2---:R-:W-:Y:S01]  /*1f50*/  SHF.R.U32.HI R28, RZ, 0x7, R21 ;  /* 0x00000007ff1c7819 */ /* 0x004fe20000011615 */
[----:B-1----:R-:W-:Y:S01]  /*1f60*/  IMAD.SHL.U32 R81, R2, 0x80, RZ ;  /* 0x0000008002517824 */ /* 0x002fe200078e00ff */
[----:B------:R-:W-:Y:S01]  /*1f70*/  SHF.R.S32.HI R13, RZ, 0x1f, R172 ;  /* 0x0000001fff0d7819 */ /* 0x000fe200000114ac */
[-C--:B------:R-:W-:Y:S01]  /*1f80*/  IMAD R8, R31, R2.reuse, RZ ;  /* 0x000000021f087224 */ /* 0x080fe200078e02ff */
[----:B------:R-:W-:Y:S01]  /*1f90*/  ISETP.NE.AND P6, PT, R28, 0x1, PT ;  /* 0x000000011c00780c */ /* 0x000fe20003fc5270 */
[----:B----4-:R-:W-:Y:S01]  /*1fa0*/  IMAD.WIDE.U32 R4, R44, R2, RZ ;  /* 0x000000022c047225 */ /* 0x010fe200078e00ff */
[----:B---3--:R-:W-:-:S02]  /*1fb0*/  ISETP.GE.AND P5, PT, R175, R93, PT ;  /* 0x0000005daf00720c */ /* 0x008fc40003fa6270 */
[----:B------:R-:W-:Y:S01]  /*1fc0*/  ISETP.GE.AND P4, PT, R174, R93, PT ;  /* 0x0000005dae00720c */ /* 0x000fe20003f86270 */
[----:B------:R-:W0:Y:S01]  /*1fd0*/  @P0 LDC R7, c[0x0][0x42c] ;  /* 0x00010b00ff070b82 */ /* 0x000e220000000800 */
[----:B-----5:R-:W-:Y:S01]  /*1fe0*/  SHF.R.S32.HI R29, RZ, 0x1f, R55 ;  /* 0x0000001fff1d7819 */ /* 0x020fe20000011437 */
[----:B------:R-:W-:Y:S01]  /*1ff0*/  VIADD R76, R28, 0x8 ;  /* 0x000000081c4c7836 */ /* 0x000fe20000000000 */
[----:B------:R-:W-:Y:S01]  /*2000*/  SHF.L.U64.HI R82, R2, 0x7, R3 ;  /* 0x0000000702527819 */ /* 0x000fe20000010203 */
[----:B------:R-:W-:-:S04]  /*2010*/  IMAD.SHL.U32 R75, R93, 0x2, RZ ;  /* 0x000000025d4b7824 */ /* 0x000fc800078e00ff */
[----:B------:R-:W1:Y:S01]  /*2020*/  @P0 LDC R9, c[0x0][0x430] ;  /* 0x00010c00ff090b82 */ /* 0x000e620000000800 */
[----:B0-----:R-:W-:-:S04]  /*2030*/  @P0 IMAD.HI.U32 R0, R178, R7, RZ ;  /* 0x00000007b2000227 */ /* 0x001fc800078e00ff */
[----:B------:R-:W-:Y:S02]  /*2040*/  IMAD R7, R44, R3, R8 ;  /* 0x000000032c077224 */ /* 0x000fe400078e0208 */
[----:B------:R-:W-:Y:S01]  /*2050*/  IMAD.MOV.U32 R8, RZ, RZ, R22 ;  /* 0x000000ffff087224 */ /* 0x000fe200078e0016 */
[----:B-1----:R-:W-:Y:S01]  /*2060*/  @P0 SHF.R.U32.HI R11, RZ, R9, R0 ;  /* 0x00000009ff0b0219 */ /* 0x002fe20000011600 */
[----:B------:R-:W-:Y:S01]  /*2070*/  IMAD.IADD R5, R5, 0x1, R7 ;  /* 0x0000000105057824 */ /* 0x000fe200078e0207 */
[----:B------:R-:W-:Y:S02]  /*2080*/  ISETP.NE.U32.AND P0, PT, RZ, UR6, PT ;  /* 0x00000006ff007c0c */ /* 0x000fe4000bf05070 */
[----:B------:R-:W-:Y:S01]  /*2090*/  SHF.R.S32.HI R10, RZ, 0x1f, R11 ;  /* 0x0000001fff0a7819 */ /* 0x000fe2000001140b */
[----:B------:R-:W-:Y:S01]  /*20a0*/  IMAD.WIDE.U32 R4, R11, UR4, R4 ;  /* 0x000000040b047c25 */ /* 0x000fe2000f8e0004 */
[----:B------:R-:W-:Y:S02]  /*20b0*/  ISETP.NE.AND.EX P0, PT, RZ, UR7, PT, P0 ;  /* 0x00000007ff007c0c */ /* 0x000fe4000bf05300 */
[----:B------:R-:W-:Y:S01]  /*20c0*/  SHF.R.S32.HI R9, RZ, 0x1f, R22 ;  /* 0x0000001fff097819 */ /* 0x000fe20000011416 */
[----:B------:R-:W-:-:S04]  /*20d0*/  IMAD R0, R10, UR4, RZ ;  /* 0x000000040a007c24 */ /* 0x000fc8000f8e02ff */
[----:B------:R-:W-:Y:S01]  /*20e0*/  IMAD R7, R11, UR5, R0 ;  /* 0x000000050b077c24 */ /* 0x000fe2000f8e0200 */
[----:B------:R-:W-:-:S03]  /*20f0*/  ULDC.64 UR4, c[0x0][0x300] ;  /* 0x0000c00000047ab9 */ /* 0x000fc60000000a00 */
[----:B------:R-:W-:Y:S01]  /*2100*/  IMAD.IADD R5, R5, 0x1, R7 ;  /* 0x0000000105057824 */ /* 0x000fe200078e0207 */
[----:B------:R-:W-:Y:S02]  /*2110*/  SHF.R.S32.HI R0, RZ, 0x1f, R6 ;  /* 0x0000001fff007819 */ /* 0x000fe40000011406 */
[----:B------:R-:W-:Y:S01]  /*2120*/  SEL R25, R6, RZ, !P0 ;  /* 0x000000ff06197207 */ /* 0x000fe20004000000 */
[----:B------:R-:W-:Y:S01]  /*2130*/  IMAD R6, R196, R2, RZ ;  /* 0x00000002c4067224 */ /* 0x000fe200078e02ff */
[----:B------:R-:W-:-:S03]  /*2140*/  SEL R20, R0, RZ, !P0 ;  /* 0x000000ff00147207 */ /* 0x000fc60004000000 */
[----:B------:R-:W-:Y:S02]  /*2150*/  IMAD R90, R19, R3, R6 ;  /* 0x00000003135a7224 */ /* 0x000fe400078e0206 */
[----:B------:R-:W-:Y:S02]  /*2160*/  IMAD R0, R20, UR4, RZ ;  /* 0x0000000414007c24 */ /* 0x000fe4000f8e02ff */
[C---:B------:R-:W-:Y:S02]  /*2170*/  IMAD.WIDE.U32 R52, R25.reuse, UR4, R4 ;  /* 0x0000000419347c25 */ /* 0x040fe4000f8e0004 */
[----:B------:R-:W0:Y:S02]  /*2180*/  LDC.64 R4, c[0x0][0x3e8] ;  /* 0x0000fa00ff047b82 */ /* 0x000e240000000a00 */
[----:B------:R-:W-:Y:S01]  /*2190*/  IMAD R91, R25, UR5, R0 ;  /* 0x00000005195b7c24 */ /* 0x000fe2000f8e0200 */
[----:B------:R-:W-:Y:S05]  /*21a0*/  @!P6 WARPSYNC.ALL ;  /* 0x000000000000e948 */ /* 0x000fea0003800000 */
[----:B------:R-:W-:Y:S01]  /*21b0*/  IMAD.WIDE.U32 R6, R19, R2, R8 ;  /* 0x0000000213067225 */ /* 0x000fe200078e0008 */
[----:B------:R-:W-:-:S03]  /*21c0*/  ULDC.64 UR4, c[0x0][0x320] ;  /* 0x0000c80000047ab9 */ /* 0x000fc60000000a00 */
[----:B------:R-:W-:Y:S01]  /*21d0*/  IMAD.IADD R91, R53, 0x1, R91 ;  /* 0x00000001355b7824 */ /* 0x000fe200078e025b */
[----:B------:R-:W-:Y:S01]  /*21e0*/  @!P6 BAR.SYNC.DEFER_BLOCKING 0x9, 0x100 ;  /* 0x024400000000eb1d */ /* 0x000fe20000010000 */
[----:B------:R-:W-:Y:S01]  /*21f0*/  IADD3 R89, P0, R52, R6, RZ ;  /* 0x0000000634597210 */ /* 0x000fe20007f1e0ff */
[----:B------:R-:W-:Y:S02]  /*2200*/  IMAD R0, R10, UR4, RZ ;  /* 0x000000040a007c24 */ /* 0x000fe4000f8e02ff */
[----:B------:R-:W-:Y:S01]  /*2210*/  VIADD R10, R22, 0xa0 ;  /* 0x000000a0160a7836 */ /* 0x000fe20000000000 */
[----:B------:R-:W-:Y:S01]  /*2220*/  IADD3.X R90, R91, R7, R90, P0, !PT ;  /* 0x000000075b5a7210 */ /* 0x000fe200007fe45a */
[----:B------:R-:W-:Y:S01]  /*2230*/  IMAD.WIDE.U32 R6, R11, UR4, R8 ;  /* 0x000000040b067c25 */ /* 0x000fe2000f8e0008 */
[----:B------:R-:W-:Y:S02]  /*2240*/  ULDC UR4, c[0x0][0x2e4] ;  /* 0x0000b90000047ab9 */ /* 0x000fe40000000800 */
[----:B------:R-:W-:Y:S01]  /*2250*/  ISETP.GE.AND P2, PT, R175, UR4, PT ;  /* 0x00000004af007c0c */ /* 0x000fe2000bf46270 */
[----:B------:R-:W-:Y:S01]  /*2260*/  IMAD R51, R11, UR5, R0 ;  /* 0x000000050b337c24 */ /* 0x000fe2000f8e0200 */
[----:B------:R-:W-:Y:S01]  /*2270*/  ISETP.GE.AND P0, PT, R10, UR4, PT ;  /* 0x000000040a007c0c */ /* 0x000fe2000bf06270 */
[----:B------:R-:W-:Y:S01]  /*2280*/  IMAD.MOV.U32 R50, RZ, RZ, R6 ;  /* 0x000000ffff327224 */ /* 0x000fe200078e0006 */
[----:B------:R-:W-:Y:S01]  /*2290*/  SEL R10, RZ, 0xffffffff, P2 ;  /* 0xffffffffff0a7807 */ /* 0x000fe20001000000 */
[----:B------:R-:W-:Y:S01]  /*22a0*/  IMAD.IADD R51, R7, 0x1, R51 ;  /* 0x0000000107337824 */ /* 0x000fe200078e0233 */
[C---:B------:R-:W-:Y:S01]  /*22b0*/  ISETP.GE.AND P1, PT, R22.reuse, UR4, PT ;  /* 0x0000000416007c0c */ /* 0x040fe2000bf26270 */
[----:B------:R-:W1:Y:S01]  /*22c0*/  LDC.64 R6, c[0x0][0x3d8] ;  /* 0x0000f600ff067b82 */ /* 0x000e620000000a00 */
[----:B------:R-:W-:Y:S01]  /*22d0*/  VIADD R0, R22, 0x80 ;  /* 0x0000008016007836 */ /* 0x000fe20000000000 */
[----:B------:R-:W-:Y:S01]  /*22e0*/  ISETP.GE.AND P2, PT, R100, UR4, PT ;  /* 0x0000000464007c0c */ /* 0x000fe2000bf46270 */
[----:B------:R-:W-:Y:S01]  /*22f0*/  IMAD.SHL.U32 R11, R10, 0x2, RZ ;  /* 0x000000020a0b7824 */ /* 0x000fe200078e00ff */
[----:B0-----:R-:W-:Y:S01]  /*2300*/  SHF.L.U64.HI R80, R4, 0x7, R5 ;  /* 0x0000000704507819 */ /* 0x001fe20000010205 */
[-C--:B------:R-:W-:Y:S01]  /*2310*/  IMAD R10, R196, R4.reuse, RZ ;  /* 0x00000004c40a7224 */ /* 0x080fe200078e02ff */
[----:B------:R-:W-:Y:S01]  /*2320*/  ISETP.GE.AND P3, PT, R0, UR4, PT ;  /* 0x0000000400007c0c */ /* 0x000fe2000bf66270 */
[----:B------:R-:W-:Y:S01]  /*2330*/  IMAD.WIDE.U32 R48, R19, R4, R8 ;  /* 0x0000000413307225 */ /* 0x000fe200078e0008 */
[----:B------:R-:W-:-:S02]  /*2340*/  SEL R0, RZ, 0x1, P1 ;  /* 0x00000001ff007807 */ /* 0x000fc40000800000 */
[----:B------:R-:W-:Y:S01]  /*2350*/  ISETP.GE.AND P1, PT, R174, UR4, PT ;  /* 0x00000004ae007c0c */ /* 0x000fe2000bf26270 */
[----:B------:R-:W-:Y:S01]  /*2360*/  IMAD R21, R19, R5, R10 ;  /* 0x0000000513157224 */ /* 0x000fe200078e020a */
[----:B------:R-:W-:Y:S01]  /*2370*/  LOP3.LUT R0, R11, 0x2, R0, 0xe2, !PT ;  /* 0x000000020b007812 */ /* 0x000fe200078ee200 */
[----:B------:R-:W-:Y:S01]  /*2380*/  IMAD.WIDE.U32 R10, R19, R4, R12 ;  /* 0x00000004130a7225 */ /* 0x000fe200078e000c */
[----:B------:R-:W-:Y:S01]  /*2390*/  SEL R15, RZ, 0x4, P1 ;  /* 0x00000004ff0f7807 */ /* 0x000fe20000800000 */
[----:B------:R-:W-:Y:S01]  /*23a0*/  ULDC.64 UR4, c[0x0][0x328] ;  /* 0x0000ca0000047ab9 */ /* 0x000fe20000000a00 */
[----:B------:R-:W-:Y:S01]  /*23b0*/  SEL R14, RZ, 0x8, P2 ;  /* 0x00000008ff0e7807 */ /* 0x000fe20001000000 */
[----:B------:R-:W-:Y:S01]  /*23c0*/  IMAD.IADD R49, R49, 0x1, R21 ;  /* 0x0000000131317824 */ /* 0x000fe200078e0215 */
[----:B------:R-:W-:Y:S01]  /*23d0*/  ISETP.GE.AND P1, PT, R22, R93, PT ;  /* 0x0000005d1600720c */ /* 0x000fe20003f26270 */
[----:B------:R-:W-:Y:S01]  /*23e0*/  IMAD.IADD R11, R21, 0x1, R11 ;  /* 0x00000001150b7824 */ /* 0x000fe200078e020b */
[----:B------:R-:W-:Y:S01]  /*23f0*/  LOP3.LUT R0, R14, R0, R15, 0xfe, !PT ;  /* 0x000000000e007212 */ /* 0x000fe200078efe0f */
[----:B------:R-:W-:Y:S01]  /*2400*/  IMAD R14, R20, UR4, RZ ;  /* 0x00000004140e7c24 */ /* 0x000fe2000f8e02ff */
[----:B------:R-:W-:Y:S01]  /*2410*/  SEL R15, RZ, 0x10, P3 ;  /* 0x00000010ff0f7807 */ /* 0x000fe20001800000 */
[----:B------:R-:W-:Y:S01]  /*2420*/  IMAD.WIDE.U32 R50, R25, UR4, R50 ;  /* 0x0000000419327c25 */ /* 0x000fe2000f8e0032 */
[----:B------:R-:W-:-:S02]  /*2430*/  SEL R21, R93, RZ, P1 ;  /* 0x000000ff5d157207 */ /* 0x000fc40000800000 */
[----:B------:R-:W-:Y:S01]  /*2440*/  LOP3.LUT R15, R0, R15, RZ, 0xfc, !PT ;  /* 0x0000000f000f7212 */ /* 0x000fe200078efcff */
[----:B-1----:R-:W-:Y:S01]  /*2450*/  IMAD R0, R196, R6, RZ ;  /* 0x00000006c4007224 */ /* 0x002fe200078e02ff */
[----:B------:R-:W-:Y:S01]  /*2460*/  IADD3 R44, P1, R19, R44, RZ ;  /* 0x0000002c132c7210 */ /* 0x000fe20007f3e0ff */
[----:B------:R-:W-:Y:S01]  /*2470*/  IMAD R65, R25, UR5, R14 ;  /* 0x0000000519417c24 */ /* 0x000fe2000f8e020e */
[----:B------:R-:W-:Y:S01]  /*2480*/  SEL R25, R93, RZ, P4 ;  /* 0x000000ff5d197207 */ /* 0x000fe20002000000 */
[----:B------:R-:W-:Y:S01]  /*2490*/  IMAD R27, R19, R7, R0 ;  /* 0x00000007131b7224 */ /* 0x000fe200078e0200 */
[----:B------:R-:W-:Y:S01]  /*24a0*/  SEL R0, R93, RZ, P5 ;  /* 0x000000ff5d007207 */ /* 0x000fe20002800000 */
[----:B------:R-:W-:Y:S01]  /*24b0*/  IMAD.IADD R21, R22, 0x1, R21 ;  /* 0x0000000116157824 */ /* 0x000fe200078e0215 */
[----:B------:R-:W-:Y:S01]  /*24c0*/  SHF.L.U32 R79, R4, 0x7, RZ ;  /* 0x00000007044f7819 */ /* 0x000fe200000006ff */
[----:B------:R-:W-:Y:S01]  /*24d0*/  IMAD.WIDE.U32 R8, R19, R6, R8 ;  /* 0x0000000613087225 */ /* 0x000fe200078e0008 */
[----:B------:R-:W-:-:S02]  /*24e0*/  SHF.L.U64.HI R78, R6, 0x7, R7 ;  /* 0x00000007064e7819 */ /* 0x000fc40000010207 */
[----:B------:R-:W-:Y:S01]  /*24f0*/  LOP3.LUT R59, R15, 0x1, RZ, 0xc0, !PT ;  /* 0x000000010f3b7812 */ /* 0x000fe200078ec0ff */
[----:B------:R-:W-:-:S04]  /*2500*/  IMAD.WIDE.U32 R12, R19, R6, R12 ;  /* 0x00000006130c7225 */ /* 0x000fc800078e000c */
[----:B------:R-:W-:Y:S01]  /*2510*/  IMAD.IADD R14, R175, 0x1, R0 ;  /* 0x00000001af0e7824 */ /* 0x000fe200078e0200 */
[----:B------:R-:W-:Y:S01]  /*2520*/  SHF.R.S32.HI R0, RZ, 0x1f, R21 ;  /* 0x0000001fff007819 */ /* 0x000fe20000011415 */
[----:B------:R-:W-:Y:S02]  /*2530*/  IMAD.IADD R20, R174, 0x1, R25 ;  /* 0x00000001ae147824 */ /* 0x000fe400078e0219 */
[----:B------:R-:W-:Y:S01]  /*2540*/  IMAD.IADD R9, R9, 0x1, R27 ;  /* 0x0000000109097824 */ /* 0x000fe200078e021b */
[----:B------:R-:W-:Y:S01]  /*2550*/  SHF.R.S32.HI R25, RZ, 0x1f, R14 ;  /* 0x0000001fff197819 */ /* 0x000fe2000001140e */
[----:B------:R-:W-:Y:S01]  /*2560*/  IMAD.IADD R13, R27, 0x1, R13 ;  /* 0x000000011b0d7824 */ /* 0x000fe200078e020d */
[----:B------:R-:W-:Y:S01]  /*2570*/  SHF.R.S32.HI R27, RZ, 0x1f, R20 ;  /* 0x0000001fff1b7819 */ /* 0x000fe20000011414 */
[CC--:B------:R-:W-:Y:S01]  /*2580*/  IMAD.WIDE.U32 R48, R55.reuse, R4.reuse, R48 ;  /* 0x0000000437307225 */ /* 0x0c0fe200078e0030 */
[CC--:B------:R-:W-:Y:S02]  /*2590*/  LEA.HI R87, R0.reuse, R21.reuse, RZ, 0x4 ;  /* 0x0000001500577211 */ /* 0x0c0fe400078f20ff */
[----:B------:R-:W-:Y:S01]  /*25a0*/  LEA.HI R0, R0, R21, RZ, 0x6 ;  /* 0x0000001500007211 */ /* 0x000fe200078f30ff */
[----:B------:R-:W-:Y:S01]  /*25b0*/  IMAD.WIDE.U32 R46, R55, R4, R10 ;  /* 0x00000004372e7225 */ /* 0x000fe200078e000a */
[----:B------:R-:W-:-:S02]  /*25c0*/  LEA.HI R85, R25, R14, RZ, 0x4 ;  /* 0x0000000e19557211 */ /* 0x000fc400078f20ff */
[----:B------:R-:W-:Y:S01]  /*25d0*/  LEA.HI R83, R27, R20, RZ, 0x4 ;  /* 0x000000141b537211 */ /* 0x000fe200078f20ff */
[----:B------:R-:W-:Y:S01]  /*25e0*/  IMAD.WIDE.U32 R2, R55, R6, R12 ;  /* 0x0000000637027225 */ /* 0x000fe200078e000c */
[----:B------:R-:W-:Y:S02]  /*25f0*/  LEA.HI R25, R25, R14, RZ, 0x6 ;  /* 0x0000000e19197211 */ /* 0x000fe400078f30ff */
[----:B------:R-:W-:Y:S01]  /*2600*/  LEA.HI R20, R27, R20, RZ, 0x6 ;  /* 0x000000141b147211 */ /* 0x000fe200078f30ff */
[----:B------:R-:W-:Y:S01]  /*2610*/  IMAD.SHL.U32 R14, R0, 0x80, RZ ;  /* 0x00000080000e7824 */ /* 0x000fe200078e00ff */
[C---:B------:R-:W-:Y:S01]  /*2620*/  LOP3.LUT R0, R180.reuse, 0x30, R87, 0xf8, !PT ;  /* 0x00000030b4007812 */ /* 0x040fe200078ef857 */
[----:B------:R-:W-:Y:S01]  /*2630*/  IMAD.SHL.U32 R25, R25, 0x80, RZ ;  /* 0x0000008019197824 */ /* 0x000fe200078e00ff */
[----:B------:R-:W-:Y:S01]  /*2640*/  LOP3.LUT R24, R180, 0x30, R83, 0xf8, !PT ;  /* 0x00000030b4187812 */ /* 0x000fe200078ef853 */
[----:B------:R-:W-:Y:S01]  /*2650*/  IMAD.SHL.U32 R26, R20, 0x80, RZ ;  /* 0x00000080141a7824 */ /* 0x000fe200078e00ff */
[----:B------:R-:W-:Y:S01]  /*2660*/  LOP3.LUT R20, R180, 0x30, R85, 0xf8, !PT ;  /* 0x00000030b4147812 */ /* 0x000fe200078ef855 */
[----:B------:R-:W-:Y:S01]  /*2670*/  IMAD.SHL.U32 R77, R6, 0x80, RZ ;  /* 0x00000080064d7824 */ /* 0x000fe200078e00ff */
[----:B------:R-:W-:Y:S01]  /*2680*/  LOP3.LUT R21, R14, 0xffffe000, RZ, 0xc0, !PT ;  /* 0xffffe0000e157812 */ /* 0x000fe200078ec0ff */
[----:B------:R-:W-:Y:S01]  /*2690*/  IMAD.X R45, R196, 0x1, R31, P1 ;  /* 0x00000001c42d7824 */ /* 0x000fe200008e061f */
[----:B------:R-:W-:Y:S01]  /*26a0*/  LOP3.LUT R0, R0, R181, RZ, 0x3c, !PT ;  /* 0x000000b500007212 */ /* 0x000fe200078e3cff */
[----:B------:R-:W-:Y:S01]  /*26b0*/  IMAD.IADD R65, R51, 0x1, R65 ;  /* 0x0000000133417824 */ /* 0x000fe200078e0241 */
[----:B------:R-:W-:-:S02]  /*26c0*/  LOP3.LUT R25, R25, 0xffffe000, RZ, 0xc0, !PT ;  /* 0xffffe00019197812 */ /* 0x000fc400078ec0ff */
[----:B------:R-:W-:Y:S02]  /*26d0*/  LOP3.LUT R20, R20, R181, RZ, 0x3c, !PT ;  /* 0x000000b514147212 */ /* 0x000fe400078e3cff */
[--C-:B------:R-:W-:Y:S01]  /*26e0*/  IADD3 R88, R0, R21, R182.reuse ;  /* 0x0000001500587210 */ /* 0x100fe20007ffe0b6 */
[----:B------:R-:W-:Y:S01]  /*26f0*/  IMAD R0, R29, R4, RZ ;  /* 0x000000041d007224 */ /* 0x000fe200078e02ff */
[----:B------:R-:W-:Y:S01]  /*2700*/  IADD3 R86, R20, R25, R182 ;  /* 0x0000001914567210 */ /* 0x000fe20007ffe0b6 */
[CC--:B------:R-:W-:Y:S01]  /*2710*/  IMAD.WIDE.U32 R20, R55.reuse, R6.reuse, R8 ;  /* 0x0000000637147225 */ /* 0x0c0fe200078e0008 */
[----:B------:R-:W-:Y:S02]  /*2720*/  LOP3.LUT R27, R26, 0xffffe000, RZ, 0xc0, !PT ;  /* 0xffffe0001a1b7812 */ /* 0x000fe400078ec0ff */
[----:B------:R-:W-:Y:S01]  /*2730*/  LOP3.LUT R24, R24, R181, RZ, 0x3c, !PT ;  /* 0x000000b518187212 */ /* 0x000fe200078e3cff */
[----:B------:R-:W-:Y:S01]  /*2740*/  IMAD R25, R55, R5, R0 ;  /* 0x0000000537197224 */ /* 0x000fe200078e0200 */
[----:B------:R-:W-:Y:S01]  /*2750*/  LOP3.LUT R73, R87, 0xfffffff0, RZ, 0xc0, !PT ;  /* 0xfffffff057497812 */ /* 0x000fe200078ec0ff */
[----:B------:R-:W-:Y:S01]  /*2760*/  IMAD R0, R29, R6, RZ ;  /* 0x000000061d007224 */ /* 0x000fe200078e02ff */
[----:B------:R-:W-:Y:S01]  /*2770*/  LOP3.LUT R71, R85, 0xfffffff0, RZ, 0xc0, !PT ;  /* 0xfffffff055477812 */ /* 0x000fe200078ec0ff */
[----:B------:R-:W-:Y:S01]  /*2780*/  IMAD.IADD R74, R49, 0x1, R25 ;  /* 0x00000001314a7824 */ /* 0x000fe200078e0219 */
[----:B------:R-:W-:Y:S01]  /*2790*/  LOP3.LUT R69, R83, 0xfffffff0, RZ, 0xc0, !PT ;  /* 0xfffffff053457812 */ /* 0x000fe200078ec0ff */
[----:B------:R-:W-:Y:S01]  /*27a0*/  IMAD R5, R55, R7, R0 ;  /* 0x0000000737057224 */ /* 0x000fe200078e0200 */
[----:B------:R-:W-:Y:S01]  /*27b0*/  SEL R0, RZ, 0x20, P0 ;  /* 0x00000020ff007807 */ /* 0x000fe20000000000 */
[----:B------:R-:W-:Y:S01]  /*27c0*/  IMAD.IADD R72, R25, 0x1, R47 ;  /* 0x0000000119487824 */ /* 0x000fe200078e022f */
[----:B------:R-:W-:Y:S01]  /*27d0*/  IADD3 R84, R24, R27, R182 ;  /* 0x0000001b18547210 */ /* 0x000fe20007ffe0b6 */
[----:B------:R-:W-:Y:S01]  /*27e0*/  IMAD.IADD R70, R21, 0x1, R5 ;  /* 0x0000000115467824 */ /* 0x000fe200078e0205 */
[----:B------:R-:W-:Y:S01]  /*27f0*/  LOP3.LUT R0, R15, R0, RZ, 0xfc, !PT ;  /* 0x000000000f007212 */ /* 0x000fe200078efcff */
[----:B------:R-:W-:Y:S01]  /*2800*/  IMAD.IADD R68, R5, 0x1, R3 ;  /* 0x0000000105447824 */ /* 0x000fe200078e0203 */
[----:B------:R-:W-:-:S02]  /*2810*/  SHF.R.S32.HI R67, RZ, 0x1f, R73 ;  /* 0x0000001fff437819 */ /* 0x000fc40000011449 */
[C---:B------:R-:W-:Y:S02]  /*2820*/  LOP3.LUT R99, R0.reuse, 0x2, RZ, 0xc0, !PT ;  /* 0x0000000200637812 */ /* 0x040fe400078ec0ff */
[C---:B------:R-:W-:Y:S02]  /*2830*/  LOP3.LUT R98, R0.reuse, 0x4, RZ, 0xc0, !PT ;  /* 0x0000000400627812 */ /* 0x040fe400078ec0ff */
[C---:B------:R-:W-:Y:S02]  /*2840*/  LOP3.LUT R97, R0.reuse, 0x8, RZ, 0xc0, !PT ;  /* 0x0000000800617812 */ /* 0x040fe400078ec0ff */
[----:B------:R-:W-:Y:S02]  /*2850*/  LOP3.LUT R96, R0, 0x10, RZ, 0xc0, !PT ;  /* 0x0000001000607812 */ /* 0x000fe400078ec0ff */
[----:B------:R-:W-:Y:S02]  /*2860*/  SHF.R.S32.HI R66, RZ, 0x1f, R71 ;  /* 0x0000001fff427819 */ /* 0x000fe40000011447 */
[----:B------:R-:W-:-:S02]  /*2870*/  SHF.R.S32.HI R64, RZ, 0x1f, R69 ;  /* 0x0000001fff407819 */ /* 0x000fc40000011445 */
[----:B------:R-:W-:-:S07]  /*2880*/  LOP3.LUT R0, R0, 0x20, RZ, 0xc0, !PT ;  /* 0x0000002000007812 */ /* 0x000fce00078ec0ff */
.L_x_1389:
[----:B0-----:R-:W0:Y:S01]  /*2890*/  LDC.64 R60, c[0x0][0x2d8] ;  /* 0x0000b600ff3c7b82 */ /* 0x001e220000000a00 */
[----:B------:R-:W-:Y:S01]  /*28a0*/  VIADD R57, R57, 0xffffffff ;  /* 0xffffffff39397836 */ /* 0x000fe20000000000 */
[----:B------:R-:W-:Y:S05]  /*28b0*/  YIELD ;  /* 0x0000000000007946 */ /* 0x000fea0003800000 */
[----:B------:R-:W-:Y:S01]  /*28c0*/  SHF.R.S32.HI R7, RZ, 0x1f, R57 ;  /* 0x0000001fff077819 */ /* 0x000fe20000011439 */
[----:B------:R-:W1:Y:S01]  /*28d0*/  LDC R101, c[0x0][0x3d4] ;  /* 0x0000f500ff657b82 */ /* 0x000e620000000800 */
[-C--:B------:R-:W-:Y:S01]  /*28e0*/  IMAD R4, R82, R57.reuse, RZ ;  /* 0x0000003952047224 */ /* 0x080fe200078e02ff */
[----:B------:R-:W-:Y:S01]  /*28f0*/  BSSY B0, `(.L_x_1334) ;  /* 0x0000671000007945 */ /* 0x000fe20003800000 */
[----:B------:R-:W-:Y:S01]  /*2900*/  IMAD.WIDE.U32 R40, R81, R57, RZ ;  /* 0x0000003951287225 */ /* 0x000fe200078e00ff */
[----:B------:R-:W-:-:S03]  /*2910*/  ISETP.GT.AND P0, PT, R57, R56, PT ;  /* 0x000000383900720c */ /* 0x000fc60003f04270 */
[----:B------:R-:W-:Y:S02]  /*2920*/  IMAD R5, R7, R81, R4 ;  /* 0x0000005107057224 */ /* 0x000fe400078e0204 */
[----:B------:R-:W-:Y:S02]  /*2930*/  IMAD R63, R17, 0x6000, R188 ;  /* 0x00006000113f7824 */ /* 0x000fe400078e02bc */
[----:B------:R-:W-:Y:S02]  /*2940*/  IMAD.IADD R43, R41, 0x1, R5 ;  /* 0x00000001292b7824 */ /* 0x000fe400078e0205 */
[----:B------:R-:W-:Y:S02]  /*2950*/  IMAD R5, R17, 0x6000, R189 ;  /* 0x0000600011057824 */ /* 0x000fe400078e02bd */
[----:B------:R-:W-:Y:S01]  /*2960*/  IMAD.IADD R63, R16, 0x1, R63 ;  /* 0x00000001103f7824 */ /* 0x000fe200078e023f */
[----:B0-----:R-:W-:Y:S01]  /*2970*/  IADD3 R28, P1, P2, R40, R60, R89 ;  /* 0x0000003c281c7210 */ /* 0x001fe20007a3e059 */
[----:B------:R-:W-:-:S03]  /*2980*/  IMAD.IADD R62, R16, 0x1, R5 ;  /* 0x00000001103e7824 */ /* 0x000fc600078e0205 */
[----:B------:R-:W-:Y:S02]  /*2990*/  IADD3.X R29, R43, R61, R90, P1, P2 ;  /* 0x0000003d2b1d7210 */ /* 0x000fe40000fe445a */
[----:B-1----:R-:W-:-:S13]  /*29a0*/  ISETP.GE.AND P1, PT, R101, 0x1, PT ;  /* 0x000000016500780c */ /* 0x002fda0003f26270 */
[----:B---3--:R-:W-:Y:S05]  /*29b0*/  @!P1 BRA `(.L_x_1335) ;  /* 0x0000006400109947 */ /* 0x008fea0003800000 */
[----:B------:R-:W-:Y:S01]  /*29c0*/  ULDC.U8 UR4, c[0x0][0x3f0] ;  /* 0x0000fc0000047ab9 */ /* 0x000fe20000000000 */
[-C--:B------:R-:W-:Y:S01]  /*29d0*/  IMAD R4, R78, R57.reuse, RZ ;  /* 0x000000394e047224 */ /* 0x080fe200078e02ff */
[----:B------:R-:W-:Y:S01]  /*29e0*/  ISETP.NE.AND P1, PT, RZ, UR4, PT ;  /* 0x00000004ff007c0c */ /* 0x000fe2000bf25270 */
[----:B------:R-:W-:Y:S02]  /*29f0*/  IMAD R6, R80, R57, RZ ;  /* 0x0000003950067224 */ /* 0x000fe400078e02ff */
[----:B------:R-:W-:Y:S02]  /*2a00*/  IMAD R5, R7, R77, R4 ;  /* 0x0000004d07057224 */ /* 0x000fe400078e0204 */
[----:B------:R-:W-:Y:S02]  /*2a10*/  IMAD R94, R57, -0x80, R58 ;  /* 0xffffff80395e7824 */ /* 0x000fe400078e023a */
[----:B------:R-:W-:Y:S02]  /*2a20*/  IMAD R7, R7, R79, R6 ;  /* 0x0000004f07077224 */ /* 0x000fe400078e0206 */
[----:B------:R-:W-:Y:S01]  /*2a30*/  IMAD.WIDE.U32 R38, R77, R57, RZ ;  /* 0x000000394d267225 */ /* 0x000fe200078e00ff */
[----:B------:R-:W-:-:S03]  /*2a40*/  VIMNMX R94, R94, 0x80, PT ;  /* 0x000000805e5e7848 */ /* 0x000fc60003fe0100 */
[----:B------:R-:W-:-:S04]  /*2a50*/  IMAD.WIDE.U32 R36, R79, R57, RZ ;  /* 0x000000394f247225 */ /* 0x000fc800078e00ff */
[----:B------:R-:W-:Y:S02]  /*2a60*/  IMAD.IADD R95, R39, 0x1, R5 ;  /* 0x00000001275f7824 */ /* 0x000fe400078e0205 */
        /* <DEDUP_REMOVED lines=17> */
[----:B------:R-:W-:Y:S01]  /*2b80*/  ULDC.64 UR4, c[0x0][0x3c8] ;  /* 0x0000f20000047ab9 */ /* 0x000fe20000000a00 */
[----:B------:R-:W-:Y:S02]  /*2b90*/  CS2R R60, SRZ ;  /* 0x00000000003c7805 */ /* 0x000fe4000001ff00 */
[----:B------:R-:W-:Y:S02]  /*2ba0*/  IADD3 R38, P1, P3, R2, UR4, R38 ;  /* 0x0000000402267c10 */ /* 0x000fe4000fb3e026 */
        /* <DEDUP_REMOVED lines=38> */
.L_x_1338:
[----:B------:R-:W-:Y:S05]  /*2e10*/  BSYNC B1 ;  /* 0x0000000000017941 */ /* 0x000fea0003800000 */
.L_x_1337:
[----:B------:R-:W-:Y:S01]  /*2e20*/  UISETP.NE.AND UP0, UPT, UR39, 0x3, UPT ;  /* 0x000000032700788c */ /* 0x000fe2000bf05270 */
[----:B0----5:R-:W-:Y:S01]  /*2e30*/  IMAD.MOV.U32 R36, RZ, RZ, R8 ;  /* 0x000000ffff247224 */ /* 0x021fe200078e0008 */
[----:B------:R-:W-:Y:S01]  /*2e40*/  MOV R39, R14 ;  /* 0x0000000e00277202 */ /* 0x000fe20000000f00 */
[----:B------:R-:W-:Y:S02]  /*2e50*/  IMAD.MOV.U32 R38, RZ, RZ, R12 ;  /* 0x000000ffff267224 */ /* 0x000fe400078e000c */
[----:B------:R-:W-:Y:S01]  /*2e60*/  IMAD.MOV.U32 R102, RZ, RZ, R24 ;  /* 0x000000ffff667224 */ /* 0x000fe200078e0018 */
[----:B------:R-:W-:Y:S01]  /*2e70*/  PLOP3.LUT P1, PT, PT, PT, UP0, 0x80, 0x0 ;  /* 0x000000000000781c */ /* 0x000fe20003f2f008 */
[----:B------:R-:W-:Y:S02]  /*2e80*/  IMAD.MOV.U32 R104, RZ, RZ, R32 ;  /* 0x000000ffff687224 */ /* 0x000fe400078e0020 */
[----:B------:R-:W-:Y:S02]  /*2e90*/  IMAD.MOV.U32 R106, RZ, RZ, R40 ;  /* 0x000000ffff6a7224 */ /* 0x000fe400078e0028 */
[----:B------:R-:W-:-:S02]  /*2ea0*/  IMAD.MOV.U32 R119, RZ, RZ, R60 ;  /* 0x000000ffff777224 */ /* 0x000fc400078e003c */
[----:B------:R-:W-:Y:S02]  /*2eb0*/  IMAD.MOV.U32 R37, RZ, RZ, R10 ;  /* 0x000000ffff257224 */ /* 0x000fe400078e000a */
[----:B------:R-:W-:Y:S02]  /*2ec0*/  IMAD.MOV.U32 R103, RZ, RZ, R26 ;  /* 0x000000ffff677224 */ /* 0x000fe400078e001a */
[----:B------:R-:W-:Y:S02]  /*2ed0*/  IMAD.MOV.U32 R105, RZ, RZ, R30 ;  /* 0x000000ffff697224 */ /* 0x000fe400078e001e */
[----:B------:R-:W-:Y:S02]  /*2ee0*/  IMAD.MOV.U32 R107, RZ, RZ, R34 ;  /* 0x000000ffff6b7224 */ /* 0x000fe400078e0022 */
[----:B------:R-:W-:Y:S01]  /*2ef0*/  IMAD.MOV.U32 R116, RZ, RZ, R42 ;  /* 0x000000ffff747224 */ /* 0x000fe200078e002a */
[----:B------:R-:W-:Y:S06]  /*2f00*/  @!P1 BRA `(.L_x_1339) ;  /* 0x0000000000049947 */ /* 0x000fec0003800000 */
[----:B------:R-:W-:Y:S01]  /*2f10*/  BPT.TRAP 0x1 ;  /* 0x000000040000795c */ /* 0x000fe20000300000 */
.L_x_1339:
[----:B------:R-:W-:Y:S01]  /*2f20*/  IMAD R92, R17, 0x8, R16 ;  /* 0x00000008115c7824 */ /* 0x000fe200078e0210 */
[----:B------:R-:W-:Y:S01]  /*2f30*/  SHF.L.U32 R95, R173, 0x1f, RZ ;  /* 0x0000001fad5f7819 */ /* 0x000fe200000006ff */
[----:B------:R-:W-:Y:S03]  /*2f40*/  BSSY B1, `(.L_x_1340) ;  /* 0x0000003000017945 */ /* 0x000fe60003800000 */
[----:B------:R-:W0:Y:S02]  /*2f50*/  SYNCS.PHASECHK.TRANS64.TRYWAIT P3, [R92+URZ+0x22890], R95 ;  /* 0x0228905f5c0075a7 */ /* 0x000e24000806017f */
[----:B0-----:R-:W-:Y:S05]  /*2f60*/  @!P3 BRA `(.L_x_1341) ;  /* 0x0000025000bcb947 */ /* 0x001fea0003800000 */
.L_x_1684:
[----:B------:R-:W-:Y:S05]  /*2f70*/  BSYNC B1 ;  /* 0x0000000000017941 */ /* 0x000fea0003800000 */
.L_x_1340:
[----:B------:R-:W-:Y:S05]  /*2f80*/  @P2 BRA `(.L_x_1342) ;  /* 0x00000060001c2947 */ /* 0x000fea0003800000 */
[----:B------:R-:W-:Y:S01]  /*2f90*/  ISETP.NE.AND P2, PT, R59, RZ, PT ;  /* 0x000000ff3b00720c */ /* 0x000fe20003f45270 */
[----:B------:R-:W-:-:S12]  /*2fa0*/  BSSY B1, `(.L_x_1343) ;  /* 0x0000071000017945 */ /* 0x000fd80003800000 */
[----:B------:R-:W-:Y:S05]  /*2fb0*/  @!P2 BRA `(.L_x_1344) ;  /* 0x0000000400bca947 */ /* 0x000fea0003800000 */
[----:B------:R1:W2:Y:S01]  /*2fc0*/  LDS.128 R4, [R63+0x16400] ;  /* 0x016400003f047984 */ /* 0x0002a20000000c00 */
[----:B------:R-:W-:Y:S01]  /*2fd0*/  ISETP.GE.AND P2, PT, R172, R101, PT ;  /* 0x00000065ac00720c */ /* 0x000fe20003f46270 */
[----:B------:R-:W-:-:S12]  /*2fe0*/  BSSY B2, `(.L_x_1345) ;  /* 0x000006b000027945 */ /* 0x000fd80003800000 */
[----:B-1----:R-:W-:Y:S05]  /*2ff0*/  @P2 BRA `(.L_x_1346) ;  /* 0x0000000400a42947 */ /* 0x002fea0003800000 */
[----:B------:R-:W-:Y:S01]  /*3000*/  SHF.R.U32.HI R110, RZ, 0x8, R61 ;  /* 0x00000008ff6e7819 */ /* 0x000fe2000001163d */
[----:B--2---:R-:W-:Y:S01]  /*3010*/  IMAD.MOV.U32 R60, RZ, RZ, R7 ;  /* 0x000000ffff3c7224 */ /* 0x004fe200078e0007 */
[--C-:B------:R-:W-:Y:S02]  /*3020*/  SHF.R.U32.HI R42, RZ, 0x8, R43.reuse ;  /* 0x00000008ff2a7819 */ /* 0x100fe4000001162b */
[----:B------:R-:W-:Y:S02]  /*3030*/  SHF.R.U32.HI R109, RZ, 0x10, R43 ;  /* 0x00000010ff6d7819 */ /* 0x000fe4000001162b */
[----:B------:R-:W-:Y:S01]  /*3040*/  LOP3.LUT R108, R43, 0xff0000ff, RZ, 0xc0, !PT ;  /* 0xff0000ff2b6c7812 */ /* 0x000fe200078ec0ff */
[----:B------:R-:W-:Y:S01]  /*3050*/  IMAD.MOV.U32 R43, RZ, RZ, R6 ;  /* 0x000000ffff2b7224 */ /* 0x000fe200078e0006 */
[----:B------:R-:W-:Y:S01]  /*3060*/  SHF.R.U32.HI R111, RZ, 0x10, R61 ;  /* 0x00000010ff6f7819 */ /* 0x000fe2000001163d */
[----:B------:R-:W-:Y:S01]  /*3070*/  IMAD.SHL.U32 R6, R110, 0x100, RZ ;  /* 0x000001006e067824 */ /* 0x000fe200078e00ff */
[----:B------:R-:W-:Y:S01]  /*3080*/  LOP3.LUT R61, R61, 0xff0000ff, RZ, 0xc0, !PT ;  /* 0xff0000ff3d3d7812 */ /* 0x000fe200078ec0ff */
[----:B------:R-:W-:-:S03]  /*3090*/  IMAD.SHL.U32 R7, R42, 0x100, RZ ;  /* 0x000001002a077824 */ /* 0x000fc600078e00ff */
        /* <DEDUP_REMOVED lines=11> */
[----:B------:R-:W-:Y:S01]  /*3150*/  HADD2.F32 R7, -RZ, R6.H1_H1 ;  /* 0x30000006ff077230 */ /* 0x000fe20000004100 */
[----:B------:R-:W-:Y:S01]  /*3160*/  F2FP.F16.E4M3.UNPACK_B R61, R119.H1 ;  /* 0x00000077ff3d723e */ /* 0x000fe200030006ff */
[----:B------:R-:W-:-:S02]  /*3170*/  HADD2.F32 R42, -RZ, R5.H1_H1 ;  /* 0x30000005ff2a7230 */ /* 0x000fc40000004100 */
[----:B------:R-:W-:Y:S02]  /*3180*/  HADD2.F32 R6, -RZ, R6.H0_H0 ;  /* 0x20000006ff067230 */ /* 0x000fe40000004100 */
        /* <DEDUP_REMOVED lines=14> */
[--C-:B------:R-:W-:Y:S01]  /*3270*/  HADD2.F32 R110, -RZ, R6.reuse.H1_H1 ;  /* 0x30000006ff6e7230 */ /* 0x100fe20000004100 */
[----:B------:R-:W-:Y:S01]  /*3280*/  F2FP.F16.E4M3.UNPACK_B R42, R119 ;  /* 0x00000077ff2a723e */ /* 0x000fe200020006ff */
[----:B------:R-:W-:Y:S01]  /*3290*/  HADD2.F32 R108, -RZ, R6.H0_H0 ;  /* 0x20000006ff6c7230 */ /* 0x000fe20000004100 */
[----:B------:R-:W-:Y:S01]  /*32a0*/  F2FP.SATFINITE.E4M3.F32.PACK_AB_MERGE_C R120, R118, R117, RZ ;  /* 0x000000757678723e */ /* 0x000fe200048070ff */
[----:B------:R-:W-:-:S02]  /*32b0*/  HADD2.F32 R6, -RZ, R5.H0_H0 ;  /* 0x20000005ff067230 */ /* 0x000fc40000004100 */
[----:B------:R-:W-:Y:S02]  /*32c0*/  HADD2.F32 R7, -RZ, R5.H1_H1 ;  /* 0x30000005ff077230 */ /* 0x000fe40000004100 */
[--C-:B------:R-:W-:Y:S02]  /*32d0*/  HADD2.F32 R5, -RZ, R4.reuse.H0_H0 ;  /* 0x20000004ff057230 */ /* 0x100fe40000004100 */
[-C--:B------:R-:W-:Y:S01]  /*32e0*/  FMUL.FTZ R114, R6, R110.reuse ;  /* 0x0000006e06727220 */ /* 0x080fe20000410000 */
[----:B------:R-:W-:Y:S02]  /*32f0*/  HADD2.F32 R4, -RZ, R4.H1_H1 ;  /* 0x30000004ff047230 */ /* 0x000fe40000004100 */
[----:B------:R-:W-:Y:S01]  /*3300*/  FMUL.FTZ R113, R7, R110 ;  /* 0x0000006e07717220 */ /* 0x000fe20000410000 */
[--C-:B------:R-:W-:Y:S02]  /*3310*/  HADD2.F32 R61, -RZ, R42.reuse.H1_H1 ;  /* 0x3000002aff3d7230 */ /* 0x100fe40000004100 */
[----:B------:R-:W-:Y:S01]  /*3320*/  FMUL.FTZ R111, R5, R108 ;  /* 0x0000006c056f7220 */ /* 0x000fe20000410000 */
[----:B------:R-:W-:-:S02]  /*3330*/  HADD2.F32 R42, -RZ, R42.H0_H0 ;  /* 0x2000002aff2a7230 */ /* 0x000fc40000004100 */
[----:B------:R-:W-:Y:S01]  /*3340*/  FMUL.FTZ R110, R4, R108 ;  /* 0x0000006c046e7220 */ /* 0x000fe20000410000 */
[----:B------:R-:W-:Y:S01]  /*3350*/  F2FP.F16.E4M3.UNPACK_B R108, R112.H1 ;  /* 0x00000070ff6c723e */ /* 0x000fe200030006ff */
[-C--:B------:R-:W-:Y:S01]  /*3360*/  FFMA.FTZ R6, R6, R61.reuse, -R113 ;  /* 0x0000003d06067223 */ /* 0x080fe20000010871 */
[----:B------:R-:W-:Y:S01]  /*3370*/  FFMA.FTZ R7, R7, R61, R114 ;  /* 0x0000003d07077223 */ /* 0x000fe20000010072 */
[----:B------:R-:W-:Y:S01]  /*3380*/  FFMA.FTZ R113, R5, R42, -R110 ;  /* 0x0000002a05717223 */ /* 0x000fe2000001086e */
[----:B------:R-:W-:Y:S01]  /*3390*/  F2FP.F16.E4M3.UNPACK_B R5, R60.H1 ;  /* 0x0000003cff05723e */ /* 0x000fe200030006ff */
[----:B------:R-:W-:Y:S01]  /*33a0*/  FFMA.FTZ R114, R4, R42, R111 ;  /* 0x0000002a04727223 */ /* 0x000fe2000001006f */
[----:B------:R-:W-:Y:S01]  /*33b0*/  F2FP.F16.E4M3.UNPACK_B R42, R109.H1 ;  /* 0x0000006dff2a723e */ /* 0x000fe200030006ff */
[----:B------:R-:W-:Y:S01]  /*33c0*/  HADD2.F32 R111, -RZ, R108.H1_H1 ;  /* 0x3000006cff6f7230 */ /* 0x000fe20000004100 */
[----:B------:R-:W-:Y:S01]  /*33d0*/  F2FP.SATFINITE.E4M3.F32.PACK_AB_MERGE_C R119, R7, R6, RZ ;  /* 0x000000060777723e */ /* 0x000fe200048070ff */
[--C-:B------:R-:W-:Y:S01]  /*33e0*/  HADD2.F32 R7, -RZ, R5.reuse.H1_H1 ;  /* 0x30000005ff077230 */ /* 0x100fe20000004100 */
        /* <DEDUP_REMOVED lines=42> */
.L_x_1346:
[----:B------:R-:W-:Y:S05]  /*3690*/  BSYNC B2 ;  /* 0x0000000000027941 */ /* 0x000fea0003800000 */
.L_x_1345:
[----:B--2---:R1:W-:Y:S02]  /*36a0*/  STG.E.128 desc[UR40][R28.64], R4 ;  /* 0x000000041c007986 */ /* 0x0043e4000c101d28 */
.L_x_1344:
[----:B------:R-:W-:Y:S05]  /*36b0*/  BSYNC B1 ;  /* 0x0000000000017941 */ /* 0x000fea0003800000 */
.L_x_1343:
[----:B------:R-:W-:Y:S01]  /*36c0*/  ISETP.NE.AND P2, PT, R99, RZ, PT ;  /* 0x000000ff6300720c */ /* 0x000fe20003f45270 */
[----:B------:R-:W-:-:S12]  /*36d0*/  BSSY B1, `(.L_x_1347) ;  /* 0x0000072000017945 */ /* 0x000fd80003800000 */
[----:B------:R-:W-:Y:S05]  /*36e0*/  @!P2 BRA `(.L_x_1348) ;  /* 0x0000000400c0a947 */ /* 0x000fea0003800000 */
[----:B-1----:R1:W2:Y:S01]  /*36f0*/  LDS.128 R4, [R62+0x16400] ;  /* 0x016400003e047984 */ /* 0x0022a20000000c00 */
[----:B------:R-:W-:Y:S01]  /*3700*/  VIADD R42, R172, 0x10 ;  /* 0x00000010ac2a7836 */ /* 0x000fe20000000000 */
[----:B------:R-:W-:Y:S04]  /*3710*/  BSSY B2, `(.L_x_1349) ;  /* 0x000006c000027945 */ /* 0x000fe80003800000 */
[----:B------:R-:W-:-:S13]  /*3720*/  ISETP.GE.AND P2, PT, R42, R101, PT ;  /* 0x000000652a00720c */ /* 0x000fda0003f46270 */
[----:B-1----:R-:W-:Y:S05]  /*3730*/  @P2 BRA `(.L_x_1350) ;  /* 0x0000000400a42947 */ /* 0x002fea0003800000 */
[----:B------:R-:W-:Y:S01]  /*3740*/  SHF.R.U32.HI R61, RZ, 0x8, R41 ;  /* 0x00000008ff3d7819 */ /* 0x000fe20000011629 */
[----:B--2---:R-:W-:Y:S01]  /*3750*/  IMAD.MOV.U32 R40, RZ, RZ, R7 ;  /* 0x000000ffff287224 */ /* 0x004fe200078e0007 */
[----:B------:R-:W-:Y:S02]  /*3760*/  SHF.R.U32.HI R42, RZ, 0x8, R35 ;  /* 0x00000008ff2a7819 */ /* 0x000fe40000011623 */
[----:B------:R-:W-:Y:S01]  /*3770*/  LOP3.LUT R34, R41, 0xff0000ff, RZ, 0xc0, !PT ;  /* 0xff0000ff29227812 */ /* 0x000fe200078ec0ff */
[----:B------:R-:W-:Y:S01]  /*3780*/  IMAD.SHL.U32 R7, R61, 0x100, RZ ;  /* 0x000001003d077824 */ /* 0x000fe200078e00ff */
[----:B------:R-:W-:Y:S02]  /*3790*/  SHF.R.U32.HI R43, RZ, 0x10, R41 ;  /* 0x00000010ff2b7819 */ /* 0x000fe40000011629 */
[----:B------:R-:W-:Y:S02]  /*37a0*/  LOP3.LUT R41, R35, 0xff0000ff, RZ, 0xc0, !PT ;  /* 0xff0000ff23297812 */ /* 0x000fe400078ec0ff */
[----:B------:R-:W-:Y:S01]  /*37b0*/  SHF.R.U32.HI R60, RZ, 0x10, R35 ;  /* 0x00000010ff3c7819 */ /* 0x000fe20000011623 */
[----:B------:R-:W-:Y:S01]  /*37c0*/  IMAD.MOV.U32 R35, RZ, RZ, R6 ;  /* 0x000000ffff237224 */ /* 0x000fe200078e0006 */
[----:B------:R-:W-:Y:S01]  /*37d0*/  LOP3.LUT R7, R34, 0xff00, R7, 0xf8, !PT ;  /* 0x0000ff0022077812 */ /* 0x000fe200078ef807 */
[----:B------:R-:W-:Y:S01]  /*37e0*/  IMAD.SHL.U32 R6, R42, 0x100, RZ ;  /* 0x000001002a067824 */ /* 0x000fe200078e00ff */
[-C--:B------:R-:W-:Y:S01]  /*37f0*/  F2FP.F16.E4M3.UNPACK_B R42, R107.reuse.H1 ;  /* 0x0000006bff2a723e */ /* 0x080fe200030006ff */
[----:B------:R-:W-:Y:S01]  /*3800*/  IMAD.U32 R60, R60, 0x10000, RZ ;  /* 0x000100003c3c7824 */ /* 0x000fe200078e00ff */
[----:B------:R-:W-:Y:S01]  /*3810*/  F2FP.F16.E4M3.UNPACK_B R107, R107 ;  /* 0x0000006bff6b723e */ /* 0x000fe200020006ff */
[----:B------:R-:W-:Y:S01]  /*3820*/  IMAD.U32 R34, R43, 0x10000, RZ ;  /* 0x000100002b227824 */ /* 0x000fe200078e00ff */
[----:B------:R-:W-:Y:S01]  /*3830*/  LOP3.LUT R41, R41, 0xff00, R6, 0xf8, !PT ;  /* 0x0000ff0029297812 */ /* 0x000fe200078ef806 */
[----:B------:R-:W-:Y:S01]  /*3840*/  HADD2.F32 R61, -RZ, R42.H1_H1 ;  /* 0x3000002aff3d7230 */ /* 0x000fe20000004100 */
[----:B------:R-:W-:-:S02]  /*3850*/  F2FP.F16.E4M3.UNPACK_B R6, R5 ;  /* 0x00000005ff06723e */ /* 0x000fc400020006ff */
[----:B------:R-:W-:Y:S01]  /*3860*/  LOP3.LUT R108, R41, 0xff0000, R60, 0xf8, !PT ;  /* 0x00ff0000296c7812 */ /* 0x000fe200078ef83c */
[----:B------:R-:W-:Y:S01]  /*3870*/  HADD2.F32 R60, -RZ, R42.H0_H0 ;  /* 0x2000002aff3c7230 */ /* 0x000fe20000004100 */
[----:B------:R-:W-:Y:S01]  /*3880*/  LOP3.LUT R43, R7, 0xff0000, R34, 0xf8, !PT ;  /* 0x00ff0000072b7812 */ /* 0x000fe200078ef822 */
[--C-:B------:R-:W-:Y:S01]  /*3890*/  HADD2.F32 R7, -RZ, R6.reuse.H1_H1 ;  /* 0x30000006ff077230 */ /* 0x100fe20000004100 */
[----:B------:R-:W-:Y:S01]  /*38a0*/  F2FP.F16.E4M3.UNPACK_B R41, R106.H1 ;  /* 0x0000006aff29723e */ /* 0x000fe200030006ff */
[----:B------:R-:W-:Y:S01]  /*38b0*/  HADD2.F32 R6, -RZ, R6.H0_H0 ;  /* 0x20000006ff067230 */ /* 0x000fe20000004100 */
[----:B------:R-:W-:Y:S02]  /*38c0*/  F2FP.F16.E4M3.UNPACK_B R5, R5.H1 ;  /* 0x00000005ff05723e */ /* 0x000fe400030006ff */
[-C--:B------:R-:W-:Y:S01]  /*38d0*/  FMUL.FTZ R109, R7, R60.reuse ;  /* 0x0000003c076d7220 */ /* 0x080fe20000410000 */
[----:B------:R-:W-:Y:S02]  /*38e0*/  HADD2.F32 R42, -RZ, R41.H0_H0 ;  /* 0x20000029ff2a7230 */ /* 0x000fe40000004100 */
[----:B------:R-:W-:Y:S01]  /*38f0*/  FMUL.FTZ R60, R6, R60 ;  /* 0x0000003c063c7220 */ /* 0x000fe20000410000 */
[--C-:B------:R-:W-:Y:S01]  /*3900*/  HADD2.F32 R34, -RZ, R5.reuse.H1_H1 ;  /* 0x30000005ff227230 */ /* 0x100fe20000004100 */
[----:B------:R-:W-:Y:S01]  /*3910*/  F2FP.F16.E4M3.UNPACK_B R106, R106 ;  /* 0x0000006aff6a723e */ /* 0x000fe200020006ff */
[----:B------:R-:W-:-:S02]  /*3920*/  HADD2.F32 R5, -RZ, R5.H0_H0 ;  /* 0x20000005ff057230 */ /* 0x000fc40000004100 */
[-C--:B------:R-:W-:Y:S01]  /*3930*/  FFMA.FTZ R109, R6, R42.reuse, -R109 ;  /* 0x0000002a066d7223 */ /* 0x080fe2000001086d */
[----:B------:R-:W-:Y:S02]  /*3940*/  HADD2.F32 R41, -RZ, R41.H1_H1 ;  /* 0x30000029ff297230 */ /* 0x000fe40000004100 */
[CC--:B------:R-:W-:Y:S01]  /*3950*/  FMUL.FTZ R6, R34.reuse, R61.reuse ;  /* 0x0000003d22067220 */ /* 0x0c0fe20000410000 */
[----:B------:R-:W-:Y:S01]  /*3960*/  FFMA.FTZ R110, R7, R42, R60 ;  /* 0x0000002a076e7223 */ /* 0x000fe2000001003c */
[C---:B------:R-:W-:Y:S02]  /*3970*/  FMUL.FTZ R61, R5.reuse, R61 ;  /* 0x0000003d053d7220 */ /* 0x040fe40000410000 */
        /* <DEDUP_REMOVED lines=69> */
.L_x_1350:
[----:B------:R-:W-:Y:S05]  /*3dd0*/  BSYNC B2 ;  /* 0x0000000000027941 */ /* 0x000fea0003800000 */
.L_x_1349:
[----:B--2---:R2:W-:Y:S02]  /*3de0*/  STG.E.128 desc[UR40][R28.64+0x20], R4 ;  /* 0x000020041c007986 */ /* 0x0045e4000c101d28 */
.L_x_1348:
[----:B------:R-:W-:Y:S05]  /*3df0*/  BSYNC B1 ;  /* 0x0000000000017941 */ /* 0x000fea0003800000 */
.L_x_1347:
[----:B------:R-:W-:Y:S01]  /*3e00*/  ISETP.NE.AND P2, PT, R98, RZ, PT ;  /* 0x000000ff6200720c */ /* 0x000fe20003f45270 */
[----:B------:R-:W-:-:S12]  /*3e10*/  BSSY B1, `(.L_x_1351) ;  /* 0x0000072000017945 */ /* 0x000fd80003800000 */
[----:B------:R-:W-:Y:S05]  /*3e20*/  @!P2 BRA `(.L_x_1352) ;  /* 0x0000000400c0a947 */ /* 0x000fea0003800000 */
[----:B-12---:R1:W2:Y:S01]  /*3e30*/  LDS.128 R4, [R63+0x18400] ;  /* 0x018400003f047984 */ /* 0x0062a20000000c00 */
[----:B------:R-:W-:Y:S01]  /*3e40*/  VIADD R34, R172, 0x20 ;  /* 0x00000020ac227836 */ /* 0x000fe20000000000 */
[----:B------:R-:W-:Y:S04]  /*3e50*/  BSSY B2, `(.L_x_1353) ;  /* 0x000006c000027945 */ /* 0x000fe80003800000 */
[----:B------:R-:W-:-:S13]  /*3e60*/  ISETP.GE.AND P2, PT, R34, R101, PT ;  /* 0x000000652200720c */ /* 0x000fda0003f46270 */
        /* <DEDUP_REMOVED lines=11> */
[----:B------:R-:W-:Y:S02]  /*3f20*/  LOP3.LUT R30, R33, 0xff00, R6, 0xf8, !PT ;  /* 0x0000ff00211e7812 */ /* 0x000fe400078ef806 */
[----:B------:R-:W-:Y:S01]  /*3f30*/  LOP3.LUT R40, R34, 0xff00, R7, 0xf8, !PT ;  /* 0x0000ff0022287812 */ /* 0x000fe200078ef807 */
[----:B------:R-:W-:Y:S01]  /*3f40*/  IMAD.U32 R7, R41, 0x10000, RZ ;  /* 0x0001000029077824 */ /* 0x000fe200078e00ff */
[----:B------:R-:W-:Y:S02]  /*3f50*/  SHF.L.U32 R33, R35, 0x10, RZ ;  /* 0x0000001023217819 */ /* 0x000fe400000006ff */
        /* <DEDUP_REMOVED lines=91> */
.L_x_1354:
[----:B------:R-:W-:Y:S05]  /*4510*/  BSYNC B2 ;  /* 0x0000000000027941 */ /* 0x000fea0003800000 */
.L_x_1353:
[----:B--2---:R3:W-:Y:S02]  /*4520*/  STG.E.128 desc[UR40][R28.64+0x40], R4 ;  /* 0x000040041c007986 */ /* 0x0047e4000c101d28 */
.L_x_1352:
[----:B------:R-:W-:Y:S05]  /*4530*/  BSYNC B1 ;  /* 0x0000000000017941 */ /* 0x000fea0003800000 */
.L_x_1351:
[----:B------:R-:W-:Y:S01]  /*4540*/  ISETP.NE.AND P2, PT, R97, RZ, PT ;  /* 0x000000ff6100720c */ /* 0x000fe20003f45270 */
[----:B------:R-:W-:-:S12]  /*4550*/  BSSY B1, `(.L_x_1355) ;  /* 0x0000072000017945 */ /* 0x000fd80003800000 */
[----:B------:R-:W-:Y:S05]  /*4560*/  @!P2 BRA `(.L_x_1356) ;  /* 0x0000000400c0a947 */ /* 0x000fea0003800000 */
[----:B-123--:R1:W2:Y:S01]  /*4570*/  LDS.128 R4, [R62+0x18400] ;  /* 0x018400003e047984 */ /* 0x00e2a20000000c00 */
[----:B------:R-:W-:Y:S01]  /*4580*/  VIADD R30, R172, 0x30 ;  /* 0x00000030ac1e7836 */ /* 0x000fe20000000000 */
[----:B------:R-:W-:Y:S04]  /*4590*/  BSSY B2, `(.L_x_1357) ;  /* 0x000006c000027945 */ /* 0x000fe80003800000 */
[----:B------:R-:W-:-:S13]  /*45a0*/  ISETP.GE.AND P2, PT, R30, R101, PT ;  /* 0x000000651e00720c */ /* 0x000fda0003f46270 */
[----:B-1----:R-:W-:Y:S05]  /*45b0*/  @P2 BRA `(.L_x_1358) ;  /* 0x0000000400a42947 */ /* 0x002fea0003800000 */
[----:B------:R-:W-:Y:S01]  /*45c0*/  SHF.R.U32.HI R34, RZ, 0x8, R25 ;  /* 0x00000008ff227819 */ /* 0x000fe20000011619 */
[----:B--2---:R-:W-:Y:S01]  /*45d0*/  IMAD.MOV.U32 R26, RZ, RZ, R7 ;  /* 0x000000ffff1a7224 */ /* 0x004fe200078e0007 */
[--C-:B------:R-:W-:Y:S02]  /*45e0*/  SHF.R.U32.HI R31, RZ, 0x8, R27.reuse ;  /* 0x00000008ff1f7819 */ /* 0x100fe4000001161b */
[----:B------:R-:W-:Y:S01]  /*45f0*/  LOP3.LUT R30, R27, 0xff0000ff, RZ, 0xc0, !PT ;  /* 0xff0000ff1b1e7812 */ /* 0x000fe200078ec0ff */
[----:B------:R-:W-:Y:S01]  /*4600*/  IMAD.SHL.U32 R7, R34, 0x100, RZ ;  /* 0x0000010022077824 */ /* 0x000fe200078e00ff */
[----:B------:R-:W-:Y:S01]  /*4610*/  SHF.R.U32.HI R32, RZ, 0x10, R27 ;  /* 0x00000010ff207819 */ /* 0x000fe2000001161b */
[----:B------:R-:W-:Y:S01]  /*4620*/  IMAD.SHL.U32 R27, R31, 0x100, RZ ;  /* 0x000001001f1b7824 */ /* 0x000fe200078e00ff */
[----:B------:R-:W-:Y:S02]  /*4630*/  LOP3.LUT R24, R25, 0xff0000ff, RZ, 0xc0, !PT ;  /* 0xff0000ff19187812 */ /* 0x000fe400078ec0ff */
[----:B------:R-:W-:Y:S01]  /*4640*/  SHF.R.U32.HI R33, RZ, 0x10, R25 ;  /* 0x00000010ff217819 */ /* 0x000fe20000011619 */
[----:B------:R-:W-:Y:S01]  /*4650*/  IMAD.U32 R32, R32, 0x10000, RZ ;  /* 0x0001000020207824 */ /* 0x000fe200078e00ff */
[----:B------:R-:W-:Y:S01]  /*4660*/  LOP3.LUT R7, R24, 0xff00, R7, 0xf8, !PT ;  /* 0x0000ff0018077812 */ /* 0x000fe200078ef807 */
[----:B------:R-:W-:Y:S01]  /*4670*/  IMAD.MOV.U32 R25, RZ, RZ, R6 ;  /* 0x000000ffff197224 */ /* 0x000fe200078e0006 */
[----:B------:R-:W-:Y:S01]  /*4680*/  LOP3.LUT R27, R30, 0xff00, R27, 0xf8, !PT ;  /* 0x0000ff001e1b7812 */ /* 0x000fe200078ef81b */
[----:B------:R-:W-:Y:S01]  /*4690*/  IMAD.U32 R24, R33, 0x10000, RZ ;  /* 0x0001000021187824 */ /* 0x000fe200078e00ff */
[----:B------:R-:W-:-:S02]  /*46a0*/  F2FP.F16.E4M3.UNPACK_B R30, R103.H1 ;  /* 0x00000067ff1e723e */ /* 0x000fc400030006ff */
        /* <DEDUP_REMOVED lines=8> */
[----:B------:R-:W-:Y:S02]  /*4730*/  HADD2.F32 R6, -RZ, R6.H0_H0 ;  /* 0x20000006ff067230 */ /* 0x000fe40000004100 */
[----:B------:R-:W-:Y:S01]  /*4740*/  FMUL.FTZ R35, R7, R32 ;  /* 0x0000002007237220 */ /* 0x000fe20000410000 */
[----:B------:R-:W-:Y:S01]  /*4750*/  HADD2.F32 R30, -RZ, R27.H0_H0 ;  /* 0x2000001bff1e7230 */ /* 0x000fe20000004100 */
[----:B------:R-:W-:Y:S01]  /*4760*/  F2FP.F16.E4M3.UNPACK_B R103, R103 ;  /* 0x00000067ff67723e */ /* 0x000fe200020006ff */
[----:B------:R-:W-:-:S02]  /*4770*/  HADD2.F32 R24, -RZ, R5.H1_H1 ;  /* 0x30000005ff187230 */ /* 0x000fc40000004100 */
        /* <DEDUP_REMOVED lines=77> */
.L_x_1358:
[----:B------:R-:W-:Y:S05]  /*4c50*/  BSYNC B2 ;  /* 0x0000000000027941 */ /* 0x000fea0003800000 */
.L_x_1357:
[----:B--2---:R4:W-:Y:S02]  /*4c60*/  STG.E.128 desc[UR40][R28.64+0x60], R4 ;  /* 0x000060041c007986 */ /* 0x0049e4000c101d28 */
.L_x_1356:
[----:B------:R-:W-:Y:S05]  /*4c70*/  BSYNC B1 ;  /* 0x0000000000017941 */ /* 0x000fea0003800000 */
.L_x_1355:
[----:B------:R-:W-:Y:S01]  /*4c80*/  ISETP.NE.AND P2, PT, R96, RZ, PT ;  /* 0x000000ff6000720c */ /* 0x000fe20003f45270 */
[----:B------:R-:W-:-:S12]  /*4c90*/  BSSY B1, `(.L_x_1359) ;  /* 0x0000072000017945 */ /* 0x000fd80003800000 */
[----:B------:R-:W-:Y:S05]  /*4ca0*/  @!P2 BRA `(.L_x_1360) ;  /* 0x0000000400c0a947 */ /* 0x000fea0003800000 */
[----:B-1234-:R1:W2:Y:S01]  /*4cb0*/  LDS.128 R4, [R63+0x1a400] ;  /* 0x01a400003f047984 */ /* 0x01e2a20000000c00 */
[----:B------:R-:W-:Y:S01]  /*4cc0*/  VIADD R24, R172, 0x40 ;  /* 0x00000040ac187836 */ /* 0x000fe20000000000 */
[----:B------:R-:W-:Y:S04]  /*4cd0*/  BSSY B2, `(.L_x_1361) ;  /* 0x000006c000027945 */ /* 0x000fe80003800000 */
[----:B------:R-:W-:-:S13]  /*4ce0*/  ISETP.GE.AND P2, PT, R24, R101, PT ;  /* 0x000000651800720c */ /* 0x000fda0003f46270 */
[----:B-1----:R-:W-:Y:S05]  /*4cf0*/  @P2 BRA `(.L_x_1362) ;  /* 0x0000000400a42947 */ /* 0x002fea0003800000 */
[----:B------:R-:W-:Y:S01]  /*4d00*/  SHF.R.U32.HI R12, RZ, 0x8, R15 ;  /* 0x00000008ff0c7819 */ /* 0x000fe2000001160f */
[----:B--2---:R-:W-:Y:S01]  /*4d10*/  IMAD.MOV.U32 R14, RZ, RZ, R7 ;  /* 0x000000ffff0e7224 */ /* 0x004fe200078e0007 */
[--C-:B------:R-:W-:Y:S02]  /*4d20*/  SHF.R.U32.HI R26, RZ, 0x8, R13.reuse ;  /* 0x00000008ff1a7819 */ /* 0x100fe4000001160d */
[----:B------:R-:W-:Y:S01]  /*4d30*/  SHF.R.U32.HI R30, RZ, 0x10, R13 ;  /* 0x00000010ff1e7819 */ /* 0x000fe2000001160d */
[----:B------:R-:W-:Y:S01]  /*4d40*/  IMAD.SHL.U32 R7, R12, 0x100, RZ ;  /* 0x000001000c077824 */ /* 0x000fe200078e00ff */
[----:B------:R-:W-:Y:S01]  /*4d50*/  LOP3.LUT R25, R13, 0xff0000ff, RZ, 0xc0, !PT ;  /* 0xff0000ff0d197812 */ /* 0x000fe200078ec0ff */
[----:B------:R-:W-:Y:S01]  /*4d60*/  IMAD.MOV.U32 R13, RZ, RZ, R6 ;  /* 0x000000ffff0d7224 */ /* 0x000fe200078e0006 */
[----:B------:R-:W-:Y:S01]  /*4d70*/  SHF.R.U32.HI R27, RZ, 0x10, R15 ;  /* 0x00000010ff1b7819 */ /* 0x000fe2000001160f */
[----:B------:R-:W-:Y:S01]  /*4d80*/  IMAD.SHL.U32 R6, R26, 0x100, RZ ;  /* 0x000001001a067824 */ /* 0x000fe200078e00ff */
[----:B------:R-:W-:-:S03]  /*4d90*/  LOP3.LUT R24, R15, 0xff0000ff, RZ, 0xc0, !PT ;  /* 0xff0000ff0f187812 */ /* 0x000fc600078ec0ff */
[----:B------:R-:W-:Y:S01]  /*4da0*/  IMAD.U32 R15, R27, 0x10000, RZ ;  /* 0x000100001b0f7824 */ /* 0x000fe200078e00ff */
[----:B------:R-:W-:Y:S01]  /*4db0*/  LOP3.LUT R26, R24, 0xff00, R7, 0xf8, !PT ;  /* 0x0000ff00181a7812 */ /* 0x000fe200078ef807 */
[----:B------:R-:W-:Y:S01]  /*4dc0*/  IMAD.U32 R7, R30, 0x10000, RZ ;  /* 0x000100001e077824 */ /* 0x000fe200078e00ff */
[----:B------:R-:W-:Y:S02]  /*4dd0*/  LOP3.LUT R12, R25, 0xff00, R6, 0xf8, !PT ;  /* 0x0000ff00190c7812 */ /* 0x000fe400078ef806 */
        /* <DEDUP_REMOVED lines=91> */
.L_x_1362:
[----:B------:R-:W-:Y:S05]  /*5390*/  BSYNC B2 ;  /* 0x0000000000027941 */ /* 0x000fea0003800000 */
.L_x_1361:
[----:B--2---:R1:W-:Y:S02]  /*53a0*/  STG.E.128 desc[UR40][R28.64+0x80], R4 ;  /* 0x000080041c007986 */ /* 0x0043e4000c101d28 */
.L_x_1360:
[----:B------:R-:W-:Y:S05]  /*53b0*/  BSYNC B1 ;  /* 0x0000000000017941 */ /* 0x000fea0003800000 */
.L_x_1359:
[----:B------:R-:W-:-:S13]  /*53c0*/  ISETP.NE.AND P2, PT, R0, RZ, PT ;  /* 0x000000ff0000720c */ /* 0x000fda0003f45270 */
        /* <DEDUP_REMOVED lines=111> */
.L_x_1364:
[----:B------:R-:W-:Y:S05]  /*5ac0*/  BSYNC B1 ;  /* 0x0000000000017941 */ /* 0x000fea0003800000 */
.L_x_1363:
[----:B--2---:R1:W-:Y:S01]  /*5ad0*/  STG.E.128 desc[UR40][R28.64+0xa0], R4 ;  /* 0x0000a0041c007986 */ /* 0x0043e2000c101d28 */
[----:B------:R-:W-:Y:S05]  /*5ae0*/  BRA `(.L_x_1342) ;  /* 0x0000003400447947 */ /* 0x000fea0003800000 */
.L_x_1336:
        /* <DEDUP_REMOVED lines=42> */
.L_x_1366:
[----:B------:R-:W-:Y:S05]  /*5d90*/  BSYNC B1 ;  /* 0x0000000000017941 */ /* 0x000fea0003800000 */
.L_x_1365:
[----:B------:R-:W-:Y:S01]  /*5da0*/  UISETP.NE.AND UP0, UPT, UR39, 0x3, UPT ;  /* 0x000000032700788c */ /* 0x000fe2000bf05270 */
[----:B-----5:R-:W-:Y:S01]  /*5db0*/  IMAD.MOV.U32 R106, RZ, RZ, R6 ;  /* 0x000000ffff6a7224 */ /* 0x020fe200078e0006 */
        /* <DEDUP_REMOVED lines=14> */
.L_x_1367:
[----:B------:R-:W-:Y:S01]  /*5ea0*/  IMAD R92, R17, 0x8, R16 ;  /* 0x00000008115c7824 */ /* 0x000fe200078e0210 */
[----:B------:R-:W-:Y:S01]  /*5eb0*/  SHF.L.U32 R95, R173, 0x1f, RZ ;  /* 0x0000001fad5f7819 */ /* 0x000fe200000006ff */
[----:B------:R-:W-:Y:S03]  /*5ec0*/  BSSY B1, `(.L_x_1368) ;  /* 0x0000003000017945 */ /* 0x000fe60003800000 */
[----:B------:R-:W1:Y:S02]  /*5ed0*/  SYNCS.PHASECHK.TRANS64.TRYWAIT P3, [R92+URZ+0x22890], R95 ;  /* 0x0228905f5c0075a7 */ /* 0x000e64000806017f */
[----:B-1----:R-:W-:Y:S05]  /*5ee0*/  @!P3 BRA `(.L_x_1369) ;  /* 0x0000022000f0b947 */ /* 0x002fea0003800000 */
.L_x_1685:
[----:B------:R-:W-:Y:S05]  /*5ef0*/  BSYNC B1 ;  /* 0x0000000000017941 */ /* 0x000fea0003800000 */
.L_x_1368:
[----:B------:R-:W-:Y:S05]  /*5f00*/  @P2 BRA `(.L_x_1342) ;  /* 0x00000030003c2947 */ /* 0x000fea0003800000 */
[----:B------:R-:W2:Y:S01]  /*5f10*/  LDC R110, c[0x0][0x2e4] ;  /* 0x0000b900ff6e7b82 */ /* 0x000ea20000000800 */
[----:B------:R-:W-:Y:S01]  /*5f20*/  ISETP.NE.AND P2, PT, R59, RZ, PT ;  /* 0x000000ff3b00720c */ /* 0x000fe20003f45270 */
[----:B------:R-:W-:Y:S01]  /*5f30*/  ULDC.64 UR4, c[0x0][0x2f0] ;  /* 0x0000bc0000047ab9 */ /* 0x000fe20000000a00 */
[----:B------:R-:W-:Y:S01]  /*5f40*/  IMAD.MOV.U32 R62, RZ, RZ, R40 ;  /* 0x000000ffff3e7224 */ /* 0x000fe200078e0028 */
[----:B------:R-:W-:Y:S01]  /*5f50*/  BSSY B1, `(.L_x_1370) ;  /* 0x00000f8000017945 */ /* 0x000fe20003800000 */
[----:B0-----:R-:W-:Y:S02]  /*5f60*/  IMAD R36, R196, UR4, RZ ;  /* 0x00000004c4247c24 */ /* 0x001fe4000f8e02ff */
[----:B------:R-:W-:Y:S02]  /*5f70*/  IMAD.MOV.U32 R63, RZ, RZ, R43 ;  /* 0x000000ffff3f7224 */ /* 0x000fe400078e002b */
[C---:B------:R-:W-:Y:S02]  /*5f80*/  IMAD R37, R19.reuse, UR5, R36 ;  /* 0x0000000513257c24 */ /* 0x040fe4000f8e0224 */
[----:B------:R-:W-:-:S04]  /*5f90*/  IMAD.WIDE.U32 R62, R19, UR4, R62 ;  /* 0x00000004133e7c25 */ /* 0x000fc8000f8e003e */
[----:B------:R-:W-:Y:S02]  /*5fa0*/  IMAD.IADD R112, R37, 0x1, R63 ;  /* 0x0000000125707824 */ /* 0x000fe400078e023f */
[----:B--2---:R-:W-:Y:S01]  /*5fb0*/  IMAD.IADD R116, R110, 0x1, -R75 ;  /* 0x000000016e747824 */ /* 0x004fe200078e0a4b */
[----:B------:R-:W-:Y:S06]  /*5fc0*/  @!P2 BRA `(.L_x_1371) ;  /* 0x0000000c00c0a947 */ /* 0x000fec0003800000 */
[----:B------:R-:W-:Y:S01]  /*5fd0*/  ISETP.GE.AND P4, PT, R22, R93, PT ;  /* 0x0000005d1600720c */ /* 0x000fe20003f86270 */
[----:B------:R-:W-:Y:S01]  /*5fe0*/  BSSY B2, `(.L_x_1372) ;  /* 0x00000ec000027945 */ /* 0x000fe20003800000 */
[----:B------:R-:W-:Y:S02]  /*5ff0*/  IADD3 R103, P2, P3, R52, R62, R73 ;  /* 0x0000003e34677210 */ /* 0x000fe40007b5e049 */
[----:B------:R-:W-:Y:S02]  /*6000*/  SEL R36, R75, R116, !P4 ;  /* 0x000000744b247207 */ /* 0x000fe40006000000 */
[----:B------:R-:W-:Y:S02]  /*6010*/  IADD3.X R40, R91, R112, R67, P2, P3 ;  /* 0x000000705b287210 */ /* 0x000fe400017e6443 */
[----:B------:R-:W-:-:S04]  /*6020*/  SHF.R.S32.HI R37, RZ, 0x1f, R36 ;  /* 0x0000001fff257819 */ /* 0x000fc80000011424 */
[----:B------:R-:W-:-:S04]  /*6030*/  LEA.HI R37, R37, R36, RZ, 0x5 ;  /* 0x0000002425257211 */ /* 0x000fc800078f28ff */
[----:B------:R-:W-:-:S04]  /*6040*/  SHF.R.S32.HI R36, RZ, 0x5, R37 ;  /* 0x00000005ff247819 */ /* 0x000fc80000011425 */
[----:B------:R-:W-:-:S04]  /*6050*/  LEA.HI.SX32 R36, R87, R36, 0x1c ;  /* 0x0000002457247211 */ /* 0x000fc800078fe2ff */
[----:B------:R-:W-:Y:S01]  /*6060*/  SHF.R.S32.HI R39, RZ, 0x1f, R36 ;  /* 0x0000001fff277819 */ /* 0x000fe20000011424 */
[----:B------:R-:W-:-:S03]  /*6070*/  IMAD.SHL.U32 R37, R36, 0x10, RZ ;  /* 0x0000001024257824 */ /* 0x000fc600078e00ff */
[----:B------:R-:W-:Y:S02]  /*6080*/  LEA.HI R39, R39, R36, RZ, 0x2 ;  /* 0x0000002427277211 */ /* 0x000fe400078f10ff */
[----:B------:R-:W-:Y:S02]  /*6090*/  ISETP.GE.AND P2, PT, R37, R110, PT ;  /* 0x0000006e2500720c */ /* 0x000fe40003f46270 */
[----:B------:R-:W-:Y:S01]  /*60a0*/  LOP3.LUT R36, R180, 0x30, R37, 0xf8, !PT ;  /* 0x00000030b4247812 */ /* 0x000fe200078ef825 */
[----:B------:R-:W-:-:S03]  /*60b0*/  IMAD.SHL.U32 R39, R39, 0x800, RZ ;  /* 0x0000080027277824 */ /* 0x000fc600078e00ff */
[----:B------:R-:W-:Y:S02]  /*60c0*/  LOP3.LUT R36, R36, R181, RZ, 0x3c, !PT ;  /* 0x000000b524247212 */ /* 0x000fe400078e3cff */
[----:B------:R-:W-:-:S04]  /*60d0*/  LOP3.LUT R39, R39, 0xffffe000, RZ, 0xc0, !PT ;  /* 0xffffe00027277812 */ /* 0x000fc800078ec0ff */
[----:B------:R-:W-:Y:S02]  /*60e0*/  IADD3 R36, R36, R39, R182 ;  /* 0x0000002724247210 */ /* 0x000fe40007ffe0b6 */
[--C-:B------:R-:W-:Y:S02]  /*60f0*/  @!P2 SHF.R.S32.HI R38, RZ, 0x1f, R37.reuse ;  /* 0x0000001fff26a819 */ /* 0x100fe40000011425 */
[----:B------:R-:W-:Y:S01]  /*6100*/  @!P2 IADD3 R105, P3, P4, R52, R62, R37 ;  /* 0x0000003e3469a210 */ /* 0x000fe20007c7e025 */
[C---:B------:R-:W-:Y:S02]  /*6110*/  IMAD R37, R17.reuse, 0x6000, R88 ;  /* 0x0000600011257824 */ /* 0x040fe400078e0258 */
[----:B------:R-:W-:Y:S01]  /*6120*/  IMAD R39, R17, 0x6000, R36 ;  /* 0x0000600011277824 */ /* 0x000fe200078e0224 */
[----:B------:R-:W-:Y:S01]  /*6130*/  @!P2 IADD3.X R38, R91, R112, R38, P3, P4 ;  /* 0x000000705b26a210 */ /* 0x000fe20001fe8426 */
[----:B------:R-:W-:Y:S01]  /*6140*/  IMAD.IADD R37, R16, 0x1, R37 ;  /* 0x0000000110257824 */ /* 0x000fe200078e0225 */
[----:B------:R-:W-:-:S05]  /*6150*/  IADD3 R102, P3, R103, R60, RZ ;  /* 0x0000003c67667210 */ /* 0x000fca0007f7e0ff */
[----:B------:R-:W-:Y:S01]  /*6160*/  IMAD.X R103, R40, 0x1, R61, P3 ;  /* 0x0000000128677824 */ /* 0x000fe200018e063d */
[----:B------:R-:W-:Y:S01]  /*6170*/  @!P2 IADD3 R104, P3, R105, R60, RZ ;  /* 0x0000003c6968a210 */ /* 0x000fe20007f7e0ff */
[----:B------:R-:W-:-:S04]  /*6180*/  IMAD.IADD R40, R16, 0x1, R39 ;  /* 0x0000000110287824 */ /* 0x000fc800078e0227 */
[----:B------:R-:W-:Y:S01]  /*6190*/  @!P2 IMAD.X R105, R38, 0x1, R61, P3 ;  /* 0x000000012669a824 */ /* 0x000fe200018e063d */
[----:B------:R-:W-:Y:S01]  /*61a0*/  ISETP.GE.AND P3, PT, R22, R101, PT ;  /* 0x000000651600720c */ /* 0x000fe20003f66270 */
[----:B------:R-:W0:Y:S04]  /*61b0*/  LDS.128 R36, [R37+0x16400] ;  /* 0x0164000025247984 */ /* 0x000e280000000c00 */
[----:B------:R-:W2:Y:S08]  /*61c0*/  LDS.128 R40, [R40+0x16400] ;  /* 0x0164000028287984 */ /* 0x000eb00000000c00 */
[----:B------:R-:W-:Y:S05]  /*61d0*/  @P3 BRA `(.L_x_1373) ;  /* 0x0000000c00303947 */ /* 0x000fea0003800000 */
[----:B------:R-:W-:Y:S02]  /*61e0*/  SHF.R.U32.HI R28, RZ, 0x8, R29 ;  /* 0x00000008ff1c7819 */ /* 0x000fe4000001161d */
[----:B------:R-:W-:Y:S02]  /*61f0*/  SHF.R.U32.HI R34, RZ, 0x8, R35 ;  /* 0x00000008ff227819 */ /* 0x000fe40000011623 */
[----:B------:R-:W-:Y:S01]  /*6200*/  SHF.R.U32.HI R32, RZ, 0x8, R33 ;  /* 0x00000008ff207819 */ /* 0x000fe20000011621 */
[----:B------:R-:W-:Y:S01]  /*6210*/  IMAD.SHL.U32 R28, R28, 0x100, RZ ;  /* 0x000001001c1c7824 */ /* 0x000fe200078e00ff */
[----:B------:R-:W-:Y:S01]  /*6220*/  SHF.R.U32.HI R123, RZ, 0x10, R29 ;  /* 0x00000010ff7b7819 */ /* 0x000fe2000001161d */
[----:B------:R-:W-:Y:S01]  /*6230*/  IMAD.SHL.U32 R34, R34, 0x100, RZ ;  /* 0x0000010022227824 */ /* 0x000fe200078e00ff */
[----:B------:R-:W-:Y:S01]  /*6240*/  LOP3.LUT R29, R29, 0xff0000ff, RZ, 0xc0, !PT ;  /* 0xff0000ff1d1d7812 */ /* 0x000fe200078ec0ff */
[----:B------:R-:W-:Y:S01]  /*6250*/  IMAD.SHL.U32 R32, R32, 0x100, RZ ;  /* 0x0000010020207824 */ /* 0x000fe200078e00ff */
[----:B------:R-:W-:-:S02]  /*6260*/  SHF.R.U32.HI R30, RZ, 0x8, R31 ;  /* 0x00000008ff1e7819 */ /* 0x000fc4000001161f */
[----:B------:R-:W-:Y:S02]  /*6270*/  SHF.R.U32.HI R122, RZ, 0x10, R35 ;  /* 0x00000010ff7a7819 */ /* 0x000fe40000011623 */
[----:B------:R-:W-:Y:S02]  /*6280*/  SHF.R.U32.HI R125, RZ, 0x10, R33 ;  /* 0x00000010ff7d7819 */ /* 0x000fe40000011621 */
[----:B------:R-:W-:Y:S02]  /*6290*/  LOP3.LUT R35, R35, 0xff0000ff, RZ, 0xc0, !PT ;  /* 0xff0000ff23237812 */ /* 0x000fe400078ec0ff */
[----:B------:R-:W-:Y:S02]  /*62a0*/  LOP3.LUT R33, R33, 0xff0000ff, RZ, 0xc0, !PT ;  /* 0xff0000ff21217812 */ /* 0x000fe400078ec0ff */
[----:B------:R-:W-:Y:S01]  /*62b0*/  LOP3.LUT R29, R29, 0xff00, R28, 0xf8, !PT ;  /* 0x0000ff001d1d7812 */ /* 0x000fe200078ef81c */
[----:B------:R-:W-:Y:S01]  /*62c0*/  IMAD.SHL.U32 R28, R30, 0x100, RZ ;  /* 0x000001001e1c7824 */ /* 0x000fe200078e00ff */
[----:B------:R-:W-:Y:S01]  /*62d0*/  SHF.R.U32.HI R121, RZ, 0x10, R31 ;  /* 0x00000010ff797819 */ /* 0x000fe2000001161f */
[----:B------:R-:W-:Y:S01]  /*62e0*/  IMAD.U32 R30, R123, 0x10000, RZ ;  /* 0x000100007b1e7824 */ /* 0x000fe200078e00ff */
[----:B------:R-:W-:-:S02]  /*62f0*/  LOP3.LUT R31, R31, 0xff0000ff, RZ, 0xc0, !PT ;  /* 0xff0000ff1f1f7812 */ /* 0x000fc400078ec0ff */
[----:B------:R-:W-:Y:S02]  /*6300*/  LOP3.LUT R128, R35, 0xff00, R34, 0xf8, !PT ;  /* 0x0000ff0023807812 */ /* 0x000fe400078ef822 */
[----:B------:R-:W-:Y:S02]  /*6310*/  LOP3.LUT R126, R33, 0xff00, R32, 0xf8, !PT ;  /* 0x0000ff00217e7812 */ /* 0x000fe400078ef820 */
[----:B------:R-:W-:Y:S02]  /*6320*/  F2FP.F16.E4M3.UNPACK_B R123, R120.H1 ;  /* 0x00000078ff7b723e */ /* 0x000fe400030006ff */
[----:B--2---:R-:W-:Y:S02]  /*6330*/  F2FP.F16.E4M3.UNPACK_B R34, R40.H1 ;  /* 0x00000028ff22723e */ /* 0x004fe400030006ff */
[----:B0-----:R-:W-:Y:S01]  /*6340*/  F2FP.F16.E4M3.UNPACK_B R32, R36.H1 ;  /* 0x00000024ff20723e */ /* 0x001fe200030006ff */
[----:B------:R-:W-:Y:S01]  /*6350*/  HADD2.F32 R124, -RZ, R123.H0_H0 ;  /* 0x2000007bff7c7230 */ /* 0x000fe20000004100 */
[----:B------:R-:W-:Y:S01]  /*6360*/  LOP3.LUT R31, R31, 0xff00, R28, 0xf8, !PT ;  /* 0x0000ff001f1f7812 */ /* 0x000fe200078ef81c */
[----:B------:R-:W-:Y:S01]  /*6370*/  HADD2.F32 R35, -RZ, R34.H0_H0 ;  /* 0x20000022ff237230 */ /* 0x000fe20000004100 */
[----:B------:R-:W-:Y:S01]  /*6380*/  SHF.L.U32 R28, R121, 0x10, RZ ;  /* 0x00000010791c7819 */ /* 0x000fe200000006ff */
[----:B------:R-:W-:Y:S01]  /*6390*/  HADD2.F32 R33, -RZ, R32.H0_H0 ;  /* 0x20000020ff217230 */ /* 0x000fe20000004100 */
[----:B------:R-:W-:-:S02]  /*63a0*/  F2FP.F16.E4M3.UNPACK_B R121, R119.H1 ;  /* 0x00000077ff79723e */ /* 0x000fc400030006ff */
[----:B------:R-:W-:Y:S01]  /*63b0*/  LOP3.LUT R30, R29, 0xff0000, R30, 0xf8, !PT ;  /* 0x00ff00001d1e7812 */ /* 0x000fe200078ef81e */
[----:B------:R-:W-:Y:S01]  /*63c0*/  IMAD.U32 R29, R122, 0x10000, RZ ;  /* 0x000100007a1d7824 */ /* 0x000fe200078e00ff */
[----:B------:R-:W-:Y:S01]  /*63d0*/  LOP3.LUT R28, R31, 0xff0000, R28, 0xf8, !PT ;  /* 0x00ff00001f1c7812 */ /* 0x000fe200078ef81c */
[----:B------:R-:W-:Y:S02]  /*63e0*/  IMAD.U32 R31, R125, 0x10000, RZ ;  /* 0x000100007d1f7824 */ /* 0x000fe400078e00ff */
[-C--:B------:R-:W-:Y:S01]  /*63f0*/  FMUL.FTZ R130, R35, R124.reuse ;  /* 0x0000007c23827220 */ /* 0x080fe20000410000 */
[----:B------:R-:W-:Y:S02]  /*6400*/  HADD2.F32 R122, -RZ, R121.H0_H0 ;  /* 0x20000079ff7a7230 */ /* 0x000fe40000004100 */
[----:B------:R-:W-:Y:S01]  /*6410*/  FMUL.FTZ R124, R33, R124 ;  /* 0x0000007c217c7220 */ /* 0x000fe20000410000 */
[----:B------:R-:W-:Y:S02]  /*6420*/  F2FP.F16.E4M3.UNPACK_B R120, R120 ;  /* 0x00000078ff78723e */ /* 0x000fe400020006ff */
[----:B------:R-:W-:Y:S01]  /*6430*/  LOP3.LUT R31, R126, 0xff0000, R31, 0xf8, !PT ;  /* 0x00ff00007e1f7812 */ /* 0x000fe200078ef81f */
[-C--:B------:R-:W-:Y:S01]  /*6440*/  FFMA.FTZ R126, R35, R122.reuse, R124 ;  /* 0x0000007a237e7223 */ /* 0x080fe2000001007c */
[----:B------:R-:W-:Y:S01]  /*6450*/  FFMA.FTZ R130, R33, R122, -R130 ;  /* 0x0000007a21827223 */ /* 0x000fe20000010882 */
[----:B------:R-:W-:Y:S01]  /*6460*/  HADD2.F32 R124, -RZ, R123.H1_H1 ;  /* 0x3000007bff7c7230 */ /* 0x000fe20000004100 */
[----:B------:R-:W-:Y:S01]  /*6470*/  F2FP.F16.E4M3.UNPACK_B R40, R40 ;  /* 0x00000028ff28723e */ /* 0x000fe200020006ff */
[----:B------:R-:W-:Y:S01]  /*6480*/  HADD2.F32 R35, -RZ, R34.H1_H1 ;  /* 0x30000022ff237230 */ /* 0x000fe20000004100 */
[----:B------:R-:W-:Y:S01]  /*6490*/  F2FP.F16.E4M3.UNPACK_B R36, R36 ;  /* 0x00000024ff24723e */ /* 0x000fe200020006ff */
[----:B------:R-:W-:Y:S01]  /*64a0*/  HADD2.F32 R33, -RZ, R32.H1_H1 ;  /* 0x30000020ff217230 */ /* 0x000fe20000004100 */
[----:B------:R-:W-:Y:S01]  /*64b0*/  LOP3.LUT R29, R128, 0xff0000, R29, 0xf8, !PT ;  /* 0x00ff0000801d7812 */ /* 0x000fe200078ef81d */
[----:B------:R-:W-:-:S02]  /*64c0*/  HADD2.F32 R122, -RZ, R121.H1_H1 ;  /* 0x30000079ff7a7230 */ /* 0x000fc40000004100 */
[-C--:B------:R-:W-:Y:S01]  /*64d0*/  FMUL.FTZ R128, R35, R124.reuse ;  /* 0x0000007c23807220 */ /* 0x080fe20000410000 */
[----:B------:R-:W-:Y:S01]  /*64e0*/  F2FP.F16.E4M3.UNPACK_B R119, R119 ;  /* 0x00000077ff77723e */ /* 0x000fe200020006ff */
[----:B------:R-:W-:Y:S02]  /*64f0*/  HADD2.F32 R121, -RZ, R120.H0_H0 ;  /* 0x20000078ff797230 */ /* 0x000fe40000004100 */
[C---:B------:R-:W-:Y:S01]  /*6500*/  FMUL.FTZ R124, R33.reuse, R124 ;  /* 0x0000007c217c7220 */ /* 0x040fe20000410000 */
[----:B------:R-:W-:Y:S02]  /*6510*/  HADD2.F32 R34, -RZ, R40.H0_H0 ;  /* 0x20000028ff227230 */ /* 0x000fe40000004100 */
[-C--:B------:R-:W-:Y:S01]  /*6520*/  FFMA.FTZ R129, R33, R122.reuse, -R128 ;  /* 0x0000007a21817223 */ /* 0x080fe20000010880 */
[----:B------:R-:W-:Y:S02]  /*6530*/  HADD2.F32 R32, -RZ, R36.H0_H0 ;  /* 0x20000024ff207230 */ /* 0x000fe40000004100 */
[----:B------:R-:W-:Y:S01]  /*6540*/  FFMA.FTZ R131, R35, R122, R124 ;  /* 0x0000007a23837223 */ /* 0x000fe2000001007c */
        /* <DEDUP_REMOVED lines=9> */
[-C--:B------:R-:W-:Y:S01]  /*65e0*/  FMUL.FTZ R125, R40, R35.reuse ;  /* 0x00000023287d7220 */ /* 0x080fe20000410000 */
[----:B------:R-:W-:Y:S01]  /*65f0*/  F2FP.F16.E4M3.UNPACK_B R33, R118.H1 ;  /* 0x00000076ff21723e */ /* 0x000fe200030006ff */
[C---:B------:R-:W-:Y:S01]  /*6600*/  FMUL.FTZ R127, R36.reuse, R35 ;  /* 0x00000023247f7220 */ /* 0x040fe20000410000 */
[----:B------:R-:W-:Y:S01]  /*6610*/  F2FP.F16.E4M3.UNPACK_B R34, R42.H1 ;  /* 0x0000002aff22723e */ /* 0x000fe200030006ff */
[----:B------:R-:W-:Y:S01]  /*6620*/  FFMA.FTZ R122, R36, R119, -R125 ;  /* 0x00000077247a7223 */ /* 0x000fe2000001087d */
[----:B------:R-:W-:Y:S01]  /*6630*/  F2FP.F16.E4M3.UNPACK_B R36, R117.H1 ;  /* 0x00000075ff24723e */ /* 0x000fe200030006ff */
[--C-:B------:R-:W-:Y:S01]  /*6640*/  HADD2.F32 R120, -RZ, R33.reuse.H0_H0 ;  /* 0x20000021ff787230 */ /* 0x100fe20000004100 */
[----:B------:R-:W-:Y:S01]  /*6650*/  F2FP.F16.E4M3.UNPACK_B R32, R38.H1 ;  /* 0x00000026ff20723e */ /* 0x000fe200030006ff */
[----:B------:R-:W-:Y:S02]  /*6660*/  HADD2.F32 R35, -RZ, R34.H0_H0 ;  /* 0x20000022ff237230 */ /* 0x000fe40000004100 */
[----:B------:R-:W-:Y:S01]  /*6670*/  FFMA.FTZ R124, R40, R119, R127 ;  /* 0x00000077287c7223 */ /* 0x000fe2000001007f */
[----:B------:R-:W-:Y:S01]  /*6680*/  HADD2.F32 R119, -RZ, R33.H1_H1 ;  /* 0x30000021ff777230 */ /* 0x000fe20000004100 */
[----:B------:R-:W-:Y:S01]  /*6690*/  F2FP.F16.E4M3.UNPACK_B R118, R118 ;  /* 0x00000076ff76723e */ /* 0x000fe200020006ff */
[----:B------:R-:W-:-:S02]  /*66a0*/  HADD2.F32 R33, -RZ, R32.H0_H0 ;  /* 0x20000020ff217230 */ /* 0x000fc40000004100 */
[----:B------:R-:W-:Y:S01]  /*66b0*/  FMUL.FTZ R128, R35, R120 ;  /* 0x0000007823807220 */ /* 0x000fe20000410000 */
[----:B------:R-:W-:Y:S01]  /*66c0*/  HADD2.F32 R40, -RZ, R36.H0_H0 ;  /* 0x20000024ff287230 */ /* 0x000fe20000004100 */
[----:B------:R-:W-:Y:S01]  /*66d0*/  F2FP.F16.E4M3.UNPACK_B R38, R38 ;  /* 0x00000026ff26723e */ /* 0x000fe200020006ff */
[----:B------:R-:W-:Y:S02]  /*66e0*/  HADD2.F32 R34, -RZ, R34.H1_H1 ;  /* 0x30000022ff227230 */ /* 0x000fe40000004100 */
[C---:B------:R-:W-:Y:S01]  /*66f0*/  FMUL.FTZ R120, R33.reuse, R120 ;  /* 0x0000007821787220 */ /* 0x040fe20000410000 */
[----:B------:R-:W-:Y:S02]  /*6700*/  HADD2.F32 R32, -RZ, R32.H1_H1 ;  /* 0x30000020ff207230 */ /* 0x000fe40000004100 */
[----:B------:R-:W-:Y:S01]  /*6710*/  FFMA.FTZ R128, R33, R40, -R128 ;  /* 0x0000002821807223 */ /* 0x000fe20000010880 */
[----:B------:R-:W-:Y:S02]  /*6720*/  HADD2.F32 R33, -RZ, R36.H1_H1 ;  /* 0x30000024ff217230 */ /* 0x000fe40000004100 */
[-C--:B------:R-:W-:Y:S01]  /*6730*/  FMUL.FTZ R125, R34, R119.reuse ;  /* 0x00000077227d7220 */ /* 0x080fe20000410000 */
[----:B------:R-:W-:Y:S01]  /*6740*/  F2FP.F16.E4M3.UNPACK_B R42, R42 ;  /* 0x0000002aff2a723e */ /* 0x000fe200020006ff */
[C---:B------:R-:W-:Y:S01]  /*6750*/  FMUL.FTZ R119, R32.reuse, R119 ;  /* 0x0000007720777220 */ /* 0x040fe20000410000 */
[----:B------:R-:W-:Y:S01]  /*6760*/  FFMA.FTZ R120, R35, R40, R120 ;  /* 0x0000002823787223 */ /* 0x000fe20000010078 */
[----:B------:R-:W-:Y:S01]  /*6770*/  FFMA.FTZ R133, R32, R33, -R125 ;  /* 0x0000002120857223 */ /* 0x000fe2000001087d */
[----:B------:R-:W-:-:S02]  /*6780*/  HADD2.F32 R35, -RZ, R118.H0_H0 ;  /* 0x20000076ff237230 */ /* 0x000fc40000004100 */
[----:B------:R-:W-:Y:S01]  /*6790*/  FFMA.FTZ R135, R34, R33, R119 ;  /* 0x0000002122877223 */ /* 0x000fe20000010077 */
[----:B------:R-:W-:Y:S01]  /*67a0*/  F2FP.F16.E4M3.UNPACK_B R117, R117 ;  /* 0x00000075ff75723e */ /* 0x000fe200020006ff */
[----:B------:R-:W-:Y:S01]  /*67b0*/  HADD2.F32 R32, -RZ, R38.H0_H0 ;  /* 0x20000026ff207230 */ /* 0x000fe20000004100 */
[----:B------:R-:W-:Y:S01]  /*67c0*/  F2FP.SATFINITE.E4M3.F32.PACK_AB_MERGE_C R128, R133, R128, RZ ;  /* 0x000000808580723e */ /* 0x000fe200048070ff */
[----:B------:R-:W-:Y:S01]  /*67d0*/  HADD2.F32 R33, -RZ, R42.H0_H0 ;  /* 0x2000002aff217230 */ /* 0x000fe20000004100 */
[----:B------:R-:W-:Y:S01]  /*67e0*/  F2FP.SATFINITE.E4M3.F32.PACK_AB_MERGE_C R40, R131, R126, RZ ;  /* 0x0000007e8328723e */ /* 0x000fe200048070ff */
[----:B------:R-:W-:Y:S02]  /*67f0*/  HADD2.F32 R119, -RZ, R118.H1_H1 ;  /* 0x30000076ff777230 */ /* 0x000fe40000004100 */
[-C--:B------:R-:W-:Y:S01]  /*6800*/  FMUL.FTZ R36, R32, R35.reuse ;  /* 0x0000002320247220 */ /* 0x080fe20000410000 */
[----:B------:R-:W-:Y:S02]  /*6810*/  HADD2.F32 R42, -RZ, R42.H1_H1 ;  /* 0x3000002aff2a7230 */ /* 0x000fe40000004100 */
[----:B------:R-:W-:Y:S01]  /*6820*/  FMUL.FTZ R125, R33, R35 ;  /* 0x00000023217d7220 */ /* 0x000fe20000410000 */
[----:B------:R-:W-:Y:S01]  /*6830*/  HADD2.F32 R38, -RZ, R38.H1_H1 ;  /* 0x30000026ff267230 */ /* 0x000fe20000004100 */
[----:B------:R-:W-:Y:S01]  /*6840*/  F2FP.SATFINITE.E4M3.F32.PACK_AB_MERGE_C R40, R124, R121, R40 ;  /* 0x000000797c28723e */ /* 0x000fe20004807028 */
[----:B------:R-:W-:-:S02]  /*6850*/  HADD2.F32 R34, -RZ, R117.H0_H0 ;  /* 0x20000075ff227230 */ /* 0x000fc40000004100 */
[-C--:B------:R-:W-:Y:S01]  /*6860*/  FMUL.FTZ R35, R42, R119.reuse ;  /* 0x000000772a237220 */ /* 0x080fe20000410000 */
[----:B------:R-:W-:Y:S02]  /*6870*/  HADD2.F32 R117, -RZ, R117.H1_H1 ;  /* 0x30000075ff757230 */ /* 0x000fe40000004100 */
[----:B------:R-:W-:Y:S01]  /*6880*/  FMUL.FTZ R119, R38, R119 ;  /* 0x0000007726777220 */ /* 0x000fe20000410000 */
[-C--:B------:R-:W-:Y:S01]  /*6890*/  FFMA.FTZ R125, R32, R34.reuse, -R125 ;  /* 0x00000022207d7223 */ /* 0x080fe2000001087d */
[----:B------:R-:W-:Y:S02]  /*68a0*/  FFMA.FTZ R118, R33, R34, R36 ;  /* 0x0000002221767223 */ /* 0x000fe40000010024 */
[----:B------:R-:W-:Y:S01]  /*68b0*/  FFMA.FTZ R127, R42, R117, R119 ;  /* 0x000000752a7f7223 */ /* 0x000fe20000010077 */
[----:B------:R-:W-:Y:S01]  /*68c0*/  F2FP.F16.E4M3.UNPACK_B R34, R41 ;  /* 0x00000029ff22723e */ /* 0x000fe200020006ff */
[----:B------:R-:W-:Y:S01]  /*68d0*/  FFMA.FTZ R38, R38, R117, -R35 ;  /* 0x0000007526267223 */ /* 0x000fe20000010823 */
[----:B------:R-:W-:-:S02]  /*68e0*/  F2FP.F16.E4M3.UNPACK_B R119, R31 ;  /* 0x0000001fff77723e */ /* 0x000fc400020006ff */
[----:B------:R-:W-:Y:S01]  /*68f0*/  F2FP.SATFINITE.E4M3.F32.PACK_AB_MERGE_C R42, R135, R120, RZ ;  /* 0x00000078872a723e */ /* 0x000fe200048070ff */
[--C-:B------:R-:W-:Y:S01]  /*6900*/  HADD2.F32 R35, -RZ, R34.reuse.H0_H0 ;  /* 0x20000022ff237230 */ /* 0x100fe20000004100 */
[----:B------:R-:W-:Y:S01]  /*6910*/  F2FP.F16.E4M3.UNPACK_B R32, R37 ;  /* 0x00000025ff20723e */ /* 0x000fe200020006ff */
[----:B------:R-:W-:Y:S01]  /*6920*/  HADD2.F32 R120, -RZ, R119.H0_H0 ;  /* 0x20000077ff787230 */ /* 0x000fe20000004100 */
[----:B------:R-:W-:Y:S01]  /*6930*/  F2FP.F16.E4M3.UNPACK_B R117, R30 ;  /* 0x0000001eff75723e */ /* 0x000fe200020006ff */
[----:B------:R-:W-:Y:S01]  /*6940*/  HADD2.F32 R34, -RZ, R34.H1_H1 ;  /* 0x30000022ff227230 */ /* 0x000fe20000004100 */
[----:B------:R-:W-:Y:S01]  /*6950*/  F2FP.SATFINITE.E4M3.F32.PACK_AB_MERGE_C R36, R129, R130, RZ ;  /* 0x000000828124723e */ /* 0x000fe200048070ff */
[----:B------:R-:W-:Y:S01]  /*6960*/  HADD2.F32 R33, -RZ, R32.H0_H0 ;  /* 0x20000020ff217230 */ /* 0x000fe20000004100 */
[----:B------:R-:W-:Y:S01]  /*6970*/  F2FP.SATFINITE.E4M3.F32.PACK_AB_MERGE_C R42, R127, R118, R42 ;  /* 0x000000767f2a723e */ /* 0x000fe2000480702a */
[----:B------:R-:W-:Y:S01]  /*6980*/  HADD2.F32 R118, -RZ, R117.H0_H0 ;  /* 0x20000075ff767230 */ /* 0x000fe20000004100 */
[----:B------:R-:W-:Y:S01]  /*6990*/  F2FP.SATFINITE.E4M3.F32.PACK_AB_MERGE_C R36, R122, R123, R36 ;  /* 0x0000007b7a24723e */ /* 0x000fe20004807024 */
[----:B------:R-:W-:Y:S01]  /*69a0*/  FMUL.FTZ R122, R35, R120 ;  /* 0x00000078237a7220 */ /* 0x000fe20000410000 */
[----:B------:R-:W-:-:S02]  /*69b0*/  HADD2.F32 R119, -RZ, R119.H1_H1 ;  /* 0x30000077ff777230 */ /* 0x000fc40000004100 */
[C---:B------:R-:W-:Y:S01]  /*69c0*/  FMUL.FTZ R120, R33.reuse, R120 ;  /* 0x0000007821787220 */ /* 0x040fe20000410000 */
[----:B------:R-:W-:Y:S02]  /*69d0*/  HADD2.F32 R32, -RZ, R32.H1_H1 ;  /* 0x30000020ff207230 */ /* 0x000fe40000004100 */
[----:B------:R-:W-:Y:S01]  /*69e0*/  FFMA.FTZ R122, R33, R118, -R122 ;  /* 0x00000076217a7223 */ /* 0x000fe2000001087a */
[----:B------:R-:W-:Y:S02]  /*69f0*/  HADD2.F32 R117, -RZ, R117.H1_H1 ;  /* 0x30000075ff757230 */ /* 0x000fe40000004100 */
[----:B------:R-:W-:Y:S01]  /*6a00*/  FMUL.FTZ R33, R34, R119 ;  /* 0x0000007722217220 */ /* 0x000fe20000410000 */
[----:B------:R-:W-:Y:S01]  /*6a10*/  F2FP.F16.E4M3.UNPACK_B R37, R37.H1 ;  /* 0x00000025ff25723e */ /* 0x000fe200030006ff */
[C---:B------:R-:W-:Y:S01]  /*6a20*/  FMUL.FTZ R119, R32.reuse, R119 ;  /* 0x0000007720777220 */ /* 0x040fe20000410000 */
[----:B------:R-:W-:Y:S01]  /*6a30*/  F2FP.F16.E4M3.UNPACK_B R41, R41.H1 ;  /* 0x00000029ff29723e */ /* 0x000fe200030006ff */
[----:B------:R-:W-:Y:S01]  /*6a40*/  FFMA.FTZ R123, R32, R117, -R33 ;  /* 0x00000075207b7223 */ /* 0x000fe20000010821 */
[----:B------:R-:W-:Y:S01]  /*6a50*/  F2FP.F16.E4M3.UNPACK_B R33, R31.H1 ;  /* 0x0000001fff21723e */ /* 0x000fe200030006ff */
[----:B------:R-:W-:Y:S01]  /*6a60*/  HADD2.F32 R31, -RZ, R37.H0_H0 ;  /* 0x20000025ff1f7230 */ /* 0x000fe20000004100 */
[----:B------:R-:W-:Y:S01]  /*6a70*/  F2FP.SATFINITE.E4M3.F32.PACK_AB_MERGE_C R38, R38, R125, R128 ;  /* 0x0000007d2626723e */ /* 0x000fe20004807080 */
[----:B------:R-:W-:Y:S01]  /*6a80*/  FFMA.FTZ R125, R34, R117, R119 ;  /* 0x00000075227d7223 */ /* 0x000fe20000010077 */
[----:B------:R-:W-:-:S02]  /*6a90*/  HADD2.F32 R32, -RZ, R41.H0_H0 ;  /* 0x20000029ff207230 */ /* 0x000fc40000004100 */
[----:B------:R-:W-:Y:S01]  /*6aa0*/  FFMA.FTZ R120, R35, R118, R120 ;  /* 0x0000007623787223 */ /* 0x000fe20000010078 */
[----:B------:R-:W-:Y:S01]  /*6ab0*/  HADD2.F32 R34, -RZ, R33.H0_H0 ;  /* 0x20000021ff227230 */ /* 0x000fe20000004100 */
[----:B------:R-:W-:Y:S01]  /*6ac0*/  F2FP.F16.E4M3.UNPACK_B R30, R30.H1 ;  /* 0x0000001eff1e723e */ /* 0x000fe200030006ff */
[----:B------:R-:W-:Y:S01]  /*6ad0*/  HADD2.F32 R41, -RZ, R41.H1_H1 ;  /* 0x30000029ff297230 */ /* 0x000fe20000004100 */
[----:B------:R-:W-:Y:S01]  /*6ae0*/  F2FP.F16.E4M3.UNPACK_B R117, R29 ;  /* 0x0000001dff75723e */ /* 0x000fe200020006ff */
[----:B------:R-:W-:Y:S02]  /*6af0*/  HADD2.F32 R118, -RZ, R33.H1_H1 ;  /* 0x30000021ff767230 */ /* 0x000fe40000004100 */
[-C--:B------:R-:W-:Y:S01]  /*6b00*/  FMUL.FTZ R124, R32, R34.reuse ;  /* 0x00000022207c7220 */ /* 0x080fe20000410000 */
[----:B------:R-:W-:Y:S02]  /*6b10*/  HADD2.F32 R37, -RZ, R37.H1_H1 ;  /* 0x30000025ff257230 */ /* 0x000fe40000004100 */
[----:B------:R-:W-:Y:S01]  /*6b20*/  FMUL.FTZ R35, R31, R34 ;  /* 0x000000221f237220 */ /* 0x000fe20000410000 */
[----:B------:R-:W-:-:S02]  /*6b30*/  HADD2.F32 R33, -RZ, R30.H0_H0 ;  /* 0x2000001eff217230 */ /* 0x000fc40000004100 */
[----:B------:R-:W-:Y:S02]  /*6b40*/  HADD2.F32 R34, -RZ, R30.H1_H1 ;  /* 0x3000001eff227230 */ /* 0x000fe40000004100 */
[-C--:B------:R-:W-:Y:S01]  /*6b50*/  FMUL.FTZ R30, R41, R118.reuse ;  /* 0x00000076291e7220 */ /* 0x080fe20000410000 */
[----:B------:R-:W-:Y:S01]  /*6b60*/  FMUL.FTZ R118, R37, R118 ;  /* 0x0000007625767220 */ /* 0x000fe20000410000 */
[-C--:B------:R-:W-:Y:S01]  /*6b70*/  FFMA.FTZ R124, R31, R33.reuse, -R124 ;  /* 0x000000211f7c7223 */ /* 0x080fe2000001087c */
[----:B------:R-:W-:Y:S01]  /*6b80*/  FFMA.FTZ R126, R32, R33, R35 ;  /* 0x00000021207e7223 */ /* 0x000fe20000010023 */
[-C--:B------:R-:W-:Y:S01]  /*6b90*/  FFMA.FTZ R127, R37, R34.reuse, -R30 ;  /* 0x00000022257f7223 */ /* 0x080fe2000001081e */
[----:B------:R-:W-:Y:S01]  /*6ba0*/  F2FP.F16.E4M3.UNPACK_B R33, R43 ;  /* 0x0000002bff21723e */ /* 0x000fe200020006ff */
[----:B------:R-:W-:Y:S01]  /*6bb0*/  FFMA.FTZ R129, R41, R34, R118 ;  /* 0x0000002229817223 */ /* 0x000fe20000010076 */
[----:B------:R-:W-:Y:S01]  /*6bc0*/  F2FP.F16.E4M3.UNPACK_B R30, R39 ;  /* 0x00000027ff1e723e */ /* 0x000fe200020006ff */
[----:B------:R-:W-:Y:S01]  /*6bd0*/  HADD2.F32 R119, -RZ, R117.H0_H0 ;  /* 0x20000075ff777230 */ /* 0x000fe20000004100 */
[----:B------:R-:W-:Y:S01]  /*6be0*/  F2FP.F16.E4M3.UNPACK_B R43, R43.H1 ;  /* 0x0000002bff2b723e */ /* 0x000fe200030006ff */
[----:B------:R-:W-:Y:S01]  /*6bf0*/  HADD2.F32 R34, -RZ, R33.H0_H0 ;  /* 0x20000021ff227230 */ /* 0x000fe20000004100 */
[----:B------:R-:W-:Y:S01]  /*6c00*/  F2FP.F16.E4M3.UNPACK_B R118, R29.H1 ;  /* 0x0000001dff76723e */ /* 0x000fe200030006ff */
[--C-:B------:R-:W-:Y:S01]  /*6c10*/  HADD2.F32 R31, -RZ, R30.reuse.H0_H0 ;  /* 0x2000001eff1f7230 */ /* 0x100fe20000004100 */
[----:B------:R-:W-:Y:S01]  /*6c20*/  F2FP.F16.E4M3.UNPACK_B R39, R39.H1 ;  /* 0x00000027ff27723e */ /* 0x000fe200030006ff */
[----:B------:R-:W-:Y:S01]  /*6c30*/  HADD2.F32 R30, -RZ, R30.H1_H1 ;  /* 0x3000001eff1e7230 */ /* 0x000fe20000004100 */
        /* <DEDUP_REMOVED lines=12> */
[----:B------:R-:W-:Y:S01]  /*6d00*/  FFMA.FTZ R119, R34, R37, R119 ;  /* 0x0000002522777223 */ /* 0x000fe20000010077 */
[----:B------:R-:W-:Y:S02]  /*6d10*/  HADD2.F32 R118, -RZ, R118.H1_H1 ;  /* 0x30000076ff767230 */ /* 0x000fe40000004100 */
[----:B------:R-:W-:Y:S01]  /*6d20*/  FFMA.FTZ R121, R28, R41, R121 ;  /* 0x000000291c797223 */ /* 0x000fe20000010079 */
[----:B------:R-:W-:Y:S02]  /*6d30*/  HADD2.F32 R39, -RZ, R39.H1_H1 ;  /* 0x30000027ff277230 */ /* 0x000fe40000004100 */
[----:B------:R-:W-:Y:S01]  /*6d40*/  FFMA.FTZ R128, R31, R37, -R128 ;  /* 0x000000251f807223 */ /* 0x000fe20000010880 */
[----:B------:R-:W-:Y:S02]  /*6d50*/  HADD2.F32 R33, -RZ, R33.H1_H1 ;  /* 0x30000021ff217230 */ /* 0x000fe40000004100 */
[----:B------:R-:W-:Y:S01]  /*6d60*/  FMUL.FTZ R34, R43, R118 ;  /* 0x000000762b227220 */ /* 0x000fe20000410000 */
[----:B------:R-:W-:-:S02]  /*6d70*/  HADD2.F32 R117, -RZ, R117.H1_H1 ;  /* 0x30000075ff757230 */ /* 0x000fc40000004100 */
[----:B------:R-:W-:Y:S01]  /*6d80*/  FMUL.FTZ R118, R39, R118 ;  /* 0x0000007627767220 */ /* 0x000fe20000410000 */
[----:B------:R-:W-:Y:S02]  /*6d90*/  HADD2.F32 R28, -RZ, R35.H1_H1 ;  /* 0x30000023ff1c7230 */ /* 0x000fe40000004100 */
[----:B------:R-:W-:Y:S01]  /*6da0*/  FFMA.FTZ R131, R32, R41, -R131 ;  /* 0x0000002920837223 */ /* 0x000fe20000010883 */
[----:B------:R-:W-:Y:S02]  /*6db0*/  HADD2.F32 R29, -RZ, R29.H1_H1 ;  /* 0x3000001dff1d7230 */ /* 0x000fe40000004100 */
[-C--:B------:R-:W-:Y:S01]  /*6dc0*/  FMUL.FTZ R31, R33, R117.reuse ;  /* 0x00000075211f7220 */ /* 0x080fe20000410000 */
[C---:B------:R-:W-:Y:S01]  /*6dd0*/  FMUL.FTZ R32, R30.reuse, R117 ;  /* 0x000000751e207220 */ /* 0x040fe20000410000 */
[-C--:B------:R-:W-:Y:S01]  /*6de0*/  FFMA.FTZ R34, R39, R28.reuse, -R34 ;  /* 0x0000001c27227223 */ /* 0x080fe20000010822 */
[----:B------:R-:W-:Y:S01]  /*6df0*/  FFMA.FTZ R118, R43, R28, R118 ;  /* 0x0000001c2b767223 */ /* 0x000fe20000010076 */
[-C--:B------:R-:W-:Y:S01]  /*6e00*/  FFMA.FTZ R31, R30, R29.reuse, -R31 ;  /* 0x0000001d1e1f7223 */ /* 0x080fe2000001081f */
        /* <DEDUP_REMOVED lines=8> */
[----:B------:R-:W-:-:S07]  /*6e90*/  F2FP.SATFINITE.E4M3.F32.PACK_AB_MERGE_C R43, R32, R119, R118 ;  /* 0x00000077202b723e */ /* 0x000fce0004807076 */
.L_x_1373:
[----:B------:R-:W-:Y:S05]  /*6ea0*/  BSYNC B2 ;  /* 0x0000000000027941 */ /* 0x000fea0003800000 */
.L_x_1372:
[----:B0-----:R0:W-:Y:S04]  /*6eb0*/  STG.E.128 desc[UR40][R102.64], R36 ;  /* 0x0000002466007986 */ /* 0x0011e8000c101d28 */
[----:B--2---:R0:W-:Y:S02]  /*6ec0*/  @!P2 STG.E.128 desc[UR40][R104.64], R40 ;  /* 0x000000286800a986 */ /* 0x0041e4000c101d28 */
.L_x_1371:
[----:B------:R-:W-:Y:S05]  /*6ed0*/  BSYNC B1 ;  /* 0x0000000000017941 */ /* 0x000fea0003800000 */
.L_x_1370:
[----:B------:R-:W-:Y:S01]  /*6ee0*/  ISETP.NE.AND P2, PT, R99, RZ, PT ;  /* 0x000000ff6300720c */ /* 0x000fe20003f45270 */
[----:B------:R-:W-:-:S12]  /*6ef0*/  BSSY B1, `(.L_x_1374) ;  /* 0x00000f7000017945 */ /* 0x000fd80003800000 */
[----:B------:R-:W-:Y:S05]  /*6f00*/  @!P2 BRA `(.L_x_1375) ;  /* 0x0000000c00d4a947 */ /* 0x000fea0003800000 */
[----:B------:R-:W-:Y:S01]  /*6f10*/  ISETP.GE.AND P4, PT, R175, R93, PT ;  /* 0x0000005daf00720c */ /* 0x000fe20003f86270 */
[----:B------:R-:W-:Y:S01]  /*6f20*/  BSSY B2, `(.L_x_1376) ;  /* 0x00000f1000027945 */ /* 0x000fe20003800000 */
[----:B0-----:R-:W-:Y:S02]  /*6f30*/  IADD3 R37, P2, P3, R52, R62, R71 ;  /* 0x0000003e34257210 */ /* 0x001fe40007b5e047 */
        /* <DEDUP_REMOVED lines=32> */
[----:B------:R-:W-:Y:S02]  /*7140*/  SHF.R.U32.HI R103, RZ, 0x8, R13 ;  /* 0x00000008ff677819 */ /* 0x000fe4000001160d */
[----:B------:R-:W-:Y:S02]  /*7150*/  LOP3.LUT R26, R27, 0xff0000ff, RZ, 0xc0, !PT ;  /* 0xff0000ff1b1a7812 */ /* 0x000fe400078ec0ff */
[----:B------:R-:W-:Y:S01]  /*7160*/  SHF.R.U32.HI R118, RZ, 0x10, R27 ;  /* 0x00000010ff767819 */ /* 0x000fe2000001161b */
[----:B------:R-:W-:Y:S01]  /*7170*/  IMAD.SHL.U32 R27, R40, 0x100, RZ ;  /* 0x00000100281b7824 */ /* 0x000fe200078e00ff */
[----:B------:R-:W-:-:S02]  /*7180*/  SHF.R.U32.HI R43, RZ, 0x8, R15 ;  /* 0x00000008ff2b7819 */ /* 0x000fc4000001160f */
[----:B------:R-:W-:Y:S01]  /*7190*/  LOP3.LUT R24, R25, 0xff0000ff, RZ, 0xc0, !PT ;  /* 0xff0000ff19187812 */ /* 0x000fe200078ec0ff */
[----:B------:R-:W-:Y:S01]  /*71a0*/  IMAD.U32 R118, R118, 0x10000, RZ ;  /* 0x0001000076767824 */ /* 0x000fe200078e00ff */
[----:B------:R-:W-:Y:S01]  /*71b0*/  SHF.R.U32.HI R104, RZ, 0x10, R25 ;  /* 0x00000010ff687819 */ /* 0x000fe20000011619 */
[----:B------:R-:W-:Y:S01]  /*71c0*/  IMAD.SHL.U32 R25, R41, 0x100, RZ ;  /* 0x0000010029197824 */ /* 0x000fe200078e00ff */
[----:B------:R-:W-:Y:S02]  /*71d0*/  LOP3.LUT R12, R13, 0xff0000ff, RZ, 0xc0, !PT ;  /* 0xff0000ff0d0c7812 */ /* 0x000fe400078ec0ff */
[----:B------:R-:W-:Y:S01]  /*71e0*/  SHF.R.U32.HI R102, RZ, 0x10, R13 ;  /* 0x00000010ff667819 */ /* 0x000fe2000001160d */
[----:B------:R-:W-:Y:S01]  /*71f0*/  IMAD.SHL.U32 R13, R103, 0x100, RZ ;  /* 0x00000100670d7824 */ /* 0x000fe200078e00ff */
[----:B------:R-:W-:Y:S01]  /*7200*/  LOP3.LUT R14, R15, 0xff0000ff, RZ, 0xc0, !PT ;  /* 0xff0000ff0f0e7812 */ /* 0x000fe200078ec0ff */
[----:B------:R-:W-:Y:S01]  /*7210*/  IMAD.U32 R104, R104, 0x10000, RZ ;  /* 0x0001000068687824 */ /* 0x000fe200078e00ff */
[----:B------:R-:W-:Y:S01]  /*7220*/  SHF.R.U32.HI R42, RZ, 0x10, R15 ;  /* 0x00000010ff2a7819 */ /* 0x000fe2000001160f */
[----:B------:R-:W-:Y:S01]  /*7230*/  IMAD.SHL.U32 R15, R43, 0x100, RZ ;  /* 0x000001002b0f7824 */ /* 0x000fe200078e00ff */
[----:B------:R-:W-:-:S02]  /*7240*/  LOP3.LUT R103, R26, 0xff00, R27, 0xf8, !PT ;  /* 0x0000ff001a677812 */ /* 0x000fc400078ef81b */
[----:B------:R-:W-:Y:S02]  /*7250*/  LOP3.LUT R43, R24, 0xff00, R25, 0xf8, !PT ;  /* 0x0000ff00182b7812 */ /* 0x000fe400078ef819 */
[----:B------:R-:W-:Y:S02]  /*7260*/  F2FP.F16.E4M3.UNPACK_B R41, R115.H1 ;  /* 0x00000073ff29723e */ /* 0x000fe400030006ff */
[----:B--2---:R-:W-:Y:S02]  /*7270*/  F2FP.F16.E4M3.UNPACK_B R26, R32.H1 ;  /* 0x00000020ff1a723e */ /* 0x004fe400030006ff */
[----:B------:R-:W-:Y:S01]  /*7280*/  LOP3.LUT R12, R12, 0xff00, R13, 0xf8, !PT ;  /* 0x0000ff000c0c7812 */ /* 0x000fe200078ef80d */
[----:B------:R-:W-:Y:S01]  /*7290*/  IMAD.U32 R13, R102, 0x10000, RZ ;  /* 0x00010000660d7824 */ /* 0x000fe200078e00ff */
[----:B0-----:R-:W-:Y:S01]  /*72a0*/  F2FP.F16.E4M3.UNPACK_B R24, R28.H1 ;  /* 0x0000001cff18723e */ /* 0x001fe200030006ff */
[----:B------:R-:W-:Y:S01]  /*72b0*/  HADD2.F32 R102, -RZ, R41.H0_H0 ;  /* 0x20000029ff667230 */ /* 0x000fe20000004100 */
[----:B------:R-:W-:Y:S01]  /*72c0*/  F2FP.F16.E4M3.UNPACK_B R40, R113.H1 ;  /* 0x00000071ff28723e */ /* 0x000fe200030006ff */
[----:B------:R-:W-:Y:S01]  /*72d0*/  HADD2.F32 R27, -RZ, R26.H0_H0 ;  /* 0x2000001aff1b7230 */ /* 0x000fe20000004100 */
[----:B------:R-:W-:Y:S01]  /*72e0*/  LOP3.LUT R15, R14, 0xff00, R15, 0xf8, !PT ;  /* 0x0000ff000e0f7812 */ /* 0x000fe200078ef80f */
[----:B------:R-:W-:Y:S01]  /*72f0*/  HADD2.F32 R25, -RZ, R24.H0_H0 ;  /* 0x20000018ff197230 */ /* 0x000fe20000004100 */
[----:B------:R-:W-:Y:S01]  /*7300*/  LOP3.LUT R14, R12, 0xff0000, R13, 0xf8, !PT ;  /* 0x00ff00000c0e7812 */ /* 0x000fe200078ef80d */
[----:B------:R-:W-:-:S02]  /*7310*/  IMAD.U32 R12, R42, 0x10000, RZ ;  /* 0x000100002a0c7824 */ /* 0x000fc400078e00ff */
[-C--:B------:R-:W-:Y:S01]  /*7320*/  FMUL.FTZ R120, R27, R102.reuse ;  /* 0x000000661b787220 */ /* 0x080fe20000410000 */
[--C-:B------:R-:W-:Y:S02]  /*7330*/  HADD2.F32 R42, -RZ, R40.reuse.H0_H0 ;  /* 0x20000028ff2a7230 */ /* 0x100fe40000004100 */
[----:B------:R-:W-:Y:S01]  /*7340*/  FMUL.FTZ R102, R25, R102 ;  /* 0x0000006619667220 */ /* 0x000fe20000410000 */
[----:B------:R-:W-:Y:S01]  /*7350*/  F2FP.F16.E4M3.UNPACK_B R115, R115 ;  /* 0x00000073ff73723e */ /* 0x000fe200020006ff */
[----:B------:R-:W-:Y:S01]  /*7360*/  HADD2.F32 R40, -RZ, R40.H1_H1 ;  /* 0x30000028ff287230 */ /* 0x000fe20000004100 */
[----:B------:R-:W-:Y:S01]  /*7370*/  LOP3.LUT R12, R15, 0xff0000, R12, 0xf8, !PT ;  /* 0x00ff00000f0c7812 */ /* 0x000fe200078ef80c */
[-C--:B------:R-:W-:Y:S01]  /*7380*/  FFMA.FTZ R120, R25, R42.reuse, -R120 ;  /* 0x0000002a19787223 */ /* 0x080fe20000010878 */
[----:B------:R-:W-:Y:S01]  /*7390*/  LOP3.LUT R15, R43, 0xff0000, R104, 0xf8, !PT ;  /* 0x00ff00002b0f7812 */ /* 0x000fe200078ef868 */
        /* <DEDUP_REMOVED lines=8> */
[-C--:B------:R-:W-:Y:S01]  /*7420*/  FMUL.FTZ R102, R27, R42.reuse ;  /* 0x0000002a1b667220 */ /* 0x080fe20000410000 */
[----:B------:R-:W-:Y:S02]  /*7430*/  HADD2.F32 R26, -RZ, R32.H0_H0 ;  /* 0x20000020ff1a7230 */ /* 0x000fe40000004100 */
[C---:B------:R-:W-:Y:S01]  /*7440*/  FMUL.FTZ R42, R25.reuse, R42 ;  /* 0x0000002a192a7220 */ /* 0x040fe20000410000 */
[----:B------:R-:W-:Y:S02]  /*7450*/  HADD2.F32 R24, -RZ, R28.H0_H0 ;  /* 0x2000001cff187230 */ /* 0x000fe40000004100 */
[-C--:B------:R-:W-:Y:S01]  /*7460*/  FFMA.FTZ R105, R25, R40.reuse, -R102 ;  /* 0x0000002819697223 */ /* 0x080fe20000010866 */
[----:B------:R-:W-:Y:S02]  /*7470*/  HADD2.F32 R25, -RZ, R113.H0_H0 ;  /* 0x20000071ff197230 */ /* 0x000fe40000004100 */
[----:B------:R-:W-:Y:S01]  /*7480*/  FFMA.FTZ R117, R27, R40, R42 ;  /* 0x000000281b757223 */ /* 0x000fe2000001002a */
        /* <DEDUP_REMOVED lines=10> */
[----:B------:R-:W-:Y:S01]  /*7530*/  FMUL.FTZ R115, R28, R115 ;  /* 0x000000731c737220 */ /* 0x000fe20000410000 */
[----:B------:R-:W-:-:S02]  /*7540*/  F2FP.F16.E4M3.UNPACK_B R26, R34.H1 ;  /* 0x00000022ff1a723e */ /* 0x000fc400030006ff */
[----:B------:R-:W-:Y:S01]  /*7550*/  LOP3.LUT R13, R103, 0xff0000, R118, 0xf8, !PT ;  /* 0x00ff0000670d7812 */ /* 0x000fe200078ef876 */
        /* <DEDUP_REMOVED lines=22> */
[----:B------:R-:W-:Y:S01]  /*76c0*/  F2FP.F16.E4M3.UNPACK_B R111, R111 ;  /* 0x0000006fff6f723e */ /* 0x000fe200020006ff */
[----:B------:R-:W-:Y:S01]  /*76d0*/  FFMA.FTZ R119, R26, R25, R41 ;  /* 0x000000191a777223 */ /* 0x000fe20000010029 */
[----:B------:R-:W-:Y:S01]  /*76e0*/  HADD2.F32 R27, -RZ, R114.H0_H0 ;  /* 0x20000072ff1b7230 */ /* 0x000fe20000004100 */
[----:B------:R-:W-:Y:S01]  /*76f0*/  F2FP.SATFINITE.E4M3.F32.PACK_AB_MERGE_C R104, R117, R104, RZ ;  /* 0x000000687568723e */ /* 0x000fe200048070ff */
[----:B------:R-:W-:Y:S01]  /*7700*/  HADD2.F32 R24, -RZ, R30.H0_H0 ;  /* 0x2000001eff187230 */ /* 0x000fe20000004100 */
[----:B------:R-:W-:Y:S01]  /*7710*/  F2FP.SATFINITE.E4M3.F32.PACK_AB_MERGE_C R115, R115, R118, RZ ;  /* 0x000000767373723e */ /* 0x000fe200048070ff */
[----:B------:R-:W-:Y:S01]  /*7720*/  HADD2.F32 R25, -RZ, R34.H0_H0 ;  /* 0x20000022ff197230 */ /* 0x000fe20000004100 */
[----:B------:R-:W-:Y:S01]  /*7730*/  F2FP.SATFINITE.E4M3.F32.PACK_AB_MERGE_C R119, R119, R32, RZ ;  /* 0x000000207777723e */ /* 0x000fe200048070ff */
[----:B------:R-:W-:-:S02]  /*7740*/  HADD2.F32 R41, -RZ, R114.H1_H1 ;  /* 0x30000072ff297230 */ /* 0x000fc40000004100 */
[-C--:B------:R-:W-:Y:S01]  /*7750*/  FMUL.FTZ R28, R24, R27.reuse ;  /* 0x0000001b181c7220 */ /* 0x080fe20000410000 */
[----:B------:R-:W-:Y:S02]  /*7760*/  HADD2.F32 R34, -RZ, R34.H1_H1 ;  /* 0x30000022ff227230 */ /* 0x000fe40000004100 */
[C---:B------:R-:W-:Y:S01]  /*7770*/  FMUL.FTZ R113, R25.reuse, R27 ;  /* 0x0000001b19717220 */ /* 0x040fe20000410000 */
[--C-:B------:R-:W-:Y:S01]  /*7780*/  HADD2.F32 R26, -RZ, R111.reuse.H0_H0 ;  /* 0x2000006fff1a7230 */ /* 0x100fe20000004100 */
[----:B------:R-:W-:Y:S01]  /*7790*/  F2FP.F16.E4M3.UNPACK_B R32, R15 ;  /* 0x0000000fff20723e */ /* 0x000fe200020006ff */
[----:B------:R-:W-:Y:S02]  /*77a0*/  HADD2.F32 R30, -RZ, R30.H1_H1 ;  /* 0x3000001eff1e7230 */ /* 0x000fe40000004100 */
[-C--:B------:R-:W-:Y:S01]  /*77b0*/  FMUL.FTZ R27, R34, R41.reuse ;  /* 0x00000029221b7220 */ /* 0x080fe20000410000 */
[----:B------:R-:W-:Y:S02]  /*77c0*/  HADD2.F32 R111, -RZ, R111.H1_H1 ;  /* 0x3000006fff6f7230 */ /* 0x000fe40000004100 */
[-C--:B------:R-:W-:Y:S01]  /*77d0*/  FFMA.FTZ R113, R24, R26.reuse, -R113 ;  /* 0x0000001a18717223 */ /* 0x080fe20000010871 */
[----:B------:R-:W-:Y:S01]  /*77e0*/  FFMA.FTZ R40, R25, R26, R28 ;  /* 0x0000001a19287223 */ /* 0x000fe2000001001c */
[C---:B------:R-:W-:Y:S01]  /*77f0*/  FMUL.FTZ R41, R30.reuse, R41 ;  /* 0x000000291e297220 */ /* 0x040fe20000410000 */
[----:B------:R-:W-:Y:S01]  /*7800*/  F2FP.F16.E4M3.UNPACK_B R26, R33 ;  /* 0x00000021ff1a723e */ /* 0x000fe200020006ff */
[----:B------:R-:W-:Y:S01]  /*7810*/  FFMA.FTZ R30, R30, R111, -R27 ;  /* 0x0000006f1e1e7223 */ /* 0x000fe2000001081b */
[----:B------:R-:W-:Y:S01]  /*7820*/  F2FP.F16.E4M3.UNPACK_B R24, R29 ;  /* 0x0000001dff18723e */ /* 0x000fe200020006ff */
[----:B------:R-:W-:Y:S01]  /*7830*/  FFMA.FTZ R41, R34, R111, R41 ;  /* 0x0000006f22297223 */ /* 0x000fe20000010029 */
[----:B------:R-:W-:Y:S01]  /*7840*/  F2FP.F16.E4M3.UNPACK_B R28, R14 ;  /* 0x0000000eff1c723e */ /* 0x000fe200020006ff */
[----:B------:R-:W-:Y:S01]  /*7850*/  HADD2.F32 R27, -RZ, R26.H0_H0 ;  /* 0x2000001aff1b7230 */ /* 0x000fe20000004100 */
[----:B------:R-:W-:Y:S01]  /*7860*/  F2FP.SATFINITE.E4M3.F32.PACK_AB_MERGE_C R115, R30, R113, R115 ;  /* 0x000000711e73723e */ /* 0x000fe20004807073 */
[----:B------:R-:W-:Y:S01]  /*7870*/  HADD2.F32 R34, -RZ, R32.H0_H0 ;  /* 0x20000020ff227230 */ /* 0x000fe20000004100 */
[----:B------:R-:W-:Y:S01]  /*7880*/  F2FP.SATFINITE.E4M3.F32.PACK_AB_MERGE_C R119, R41, R40, R119 ;  /* 0x000000282977723e */ /* 0x000fe20004807077 */
[----:B------:R-:W-:Y:S01]  /*7890*/  HADD2.F32 R25, -RZ, R24.H0_H0 ;  /* 0x20000018ff197230 */ /* 0x000fe20000004100 */
[----:B------:R-:W-:Y:S01]  /*78a0*/  F2FP.SATFINITE.E4M3.F32.PACK_AB_MERGE_C R117, R102, R43, R104 ;  /* 0x0000002b6675723e */ /* 0x000fe20004807068 */
        /* <DEDUP_REMOVED lines=10> */
[----:B------:R-:W-:Y:S01]  /*7950*/  F2FP.SATFINITE.E4M3.F32.PACK_AB_MERGE_C R105, R105, R120, RZ ;  /* 0x000000786969723e */ /* 0x000fe200048070ff */
[C---:B------:R-:W-:Y:S01]  /*7960*/  FMUL.FTZ R41, R24.reuse, R41 ;  /* 0x0000002918297220 */ /* 0x040fe20000410000 */
[----:B------:R-:W-:Y:S01]  /*7970*/  F2FP.F16.E4M3.UNPACK_B R29, R29.H1 ;  /* 0x0000001dff1d723e */ /* 0x000fe200030006ff */
[----:B------:R-:W-:Y:S01]  /*7980*/  FFMA.FTZ R43, R24, R25, -R27 ;  /* 0x00000019182b7223 */ /* 0x000fe2000001081b */
[----:B------:R-:W-:Y:S02]  /*7990*/  F2FP.F16.E4M3.UNPACK_B R33, R33.H1 ;  /* 0x00000021ff21723e */ /* 0x000fe400030006ff */
[----:B------:R-:W-:Y:S01]  /*79a0*/  F2FP.F16.E4M3.UNPACK_B R27, R15.H1 ;  /* 0x0000000fff1b723e */ /* 0x000fe200030006ff */
[----:B------:R-:W-:Y:S01]  /*79b0*/  HADD2.F32 R15, -RZ, R29.H0_H0 ;  /* 0x2000001dff0f7230 */ /* 0x000fe20000004100 */
[----:B------:R-:W-:Y:S01]  /*79c0*/  F2FP.SATFINITE.E4M3.F32.PACK_AB_MERGE_C R114, R103, R42, R105 ;  /* 0x0000002a6772723e */ /* 0x000fe20004807069 */
[----:B------:R-:W-:Y:S01]  /*79d0*/  FFMA.FTZ R103, R26, R25, R41 ;  /* 0x000000191a677223 */ /* 0x000fe20000010029 */
[----:B------:R-:W-:Y:S01]  /*79e0*/  HADD2.F32 R24, -RZ, R33.H0_H0 ;  /* 0x20000021ff187230 */ /* 0x000fe20000004100 */
[----:B------:R-:W-:Y:S01]  /*79f0*/  F2FP.F16.E4M3.UNPACK_B R14, R14.H1 ;  /* 0x0000000eff0e723e */ /* 0x000fe200030006ff */
[----:B------:R-:W-:Y:S01]  /*7a00*/  HADD2.F32 R26, -RZ, R27.H0_H0 ;  /* 0x2000001bff1a7230 */ /* 0x000fe20000004100 */
[----:B------:R-:W-:Y:S01]  /*7a10*/  F2FP.F16.E4M3.UNPACK_B R32, R13.H1 ;  /* 0x0000000dff20723e */ /* 0x000fe200030006ff */
[----:B------:R-:W-:-:S02]  /*7a20*/  HADD2.F32 R33, -RZ, R33.H1_H1 ;  /* 0x30000021ff217230 */ /* 0x000fc40000004100 */
[----:B------:R-:W-:Y:S02]  /*7a30*/  HADD2.F32 R28, -RZ, R27.H1_H1 ;  /* 0x3000001bff1c7230 */ /* 0x000fe40000004100 */
[CC--:B------:R-:W-:Y:S01]  /*7a40*/  FMUL.FTZ R30, R24.reuse, R26.reuse ;  /* 0x0000001a181e7220 */ /* 0x0c0fe20000410000 */
[--C-:B------:R-:W-:Y:S02]  /*7a50*/  HADD2.F32 R25, -RZ, R14.reuse.H0_H0 ;  /* 0x2000000eff197230 */ /* 0x100fe40000004100 */
[----:B------:R-:W-:Y:S01]  /*7a60*/  FMUL.FTZ R27, R15, R26 ;  /* 0x0000001a0f1b7220 */ /* 0x000fe20000410000 */
[----:B------:R-:W-:Y:S02]  /*7a70*/  HADD2.F32 R29, -RZ, R29.H1_H1 ;  /* 0x3000001dff1d7230 */ /* 0x000fe40000004100 */
[----:B------:R-:W-:Y:S02]  /*7a80*/  HADD2.F32 R26, -RZ, R14.H1_H1 ;  /* 0x3000000eff1a7230 */ /* 0x000fe40000004100 */
[----:B------:R-:W-:Y:S01]  /*7a90*/  FMUL.FTZ R14, R33, R28 ;  /* 0x0000001c210e7220 */ /* 0x000fe20000410000 */
[-C--:B------:R-:W-:Y:S01]  /*7aa0*/  FFMA.FTZ R42, R15, R25.reuse, -R30 ;  /* 0x000000190f2a7223 */ /* 0x080fe2000001081e */
[----:B------:R-:W-:Y:S01]  /*7ab0*/  FFMA.FTZ R102, R24, R25, R27 ;  /* 0x0000001918667223 */ /* 0x000fe2000001001b */
[----:B------:R-:W-:Y:S01]  /*7ac0*/  F2FP.F16.E4M3.UNPACK_B R25, R35 ;  /* 0x00000023ff19723e */ /* 0x000fe200020006ff */
[C---:B------:R-:W-:Y:S01]  /*7ad0*/  FFMA.FTZ R105, R29.reuse, R26, -R14 ;  /* 0x0000001a1d697223 */ /* 0x040fe2000001080e */
[----:B------:R-:W-:Y:S01]  /*7ae0*/  F2FP.F16.E4M3.UNPACK_B R14, R31 ;  /* 0x0000001fff0e723e */ /* 0x000fe200020006ff */
[----:B------:R-:W-:Y:S01]  /*7af0*/  FMUL.FTZ R28, R29, R28 ;  /* 0x0000001c1d1c7220 */ /* 0x000fe20000410000 */
[----:B------:R-:W-:Y:S01]  /*7b00*/  F2FP.F16.E4M3.UNPACK_B R35, R35.H1 ;  /* 0x00000023ff23723e */ /* 0x000fe200030006ff */
[----:B------:R-:W-:Y:S01]  /*7b10*/  HADD2.F32 R41, -RZ, R32.H0_H0 ;  /* 0x20000020ff297230 */ /* 0x000fe20000004100 */
        /* <DEDUP_REMOVED lines=8> */
[----:B------:R-:W-:Y:S01]  /*7ba0*/  F2FP.SATFINITE.E4M3.F32.PACK_AB_MERGE_C R102, R111, R102, RZ ;  /* 0x000000666f66723e */ /* 0x000fe200048070ff */
[----:B------:R-:W-:Y:S01]  /*7bb0*/  HADD2.F32 R33, -RZ, R30.H0_H0 ;  /* 0x2000001eff217230 */ /* 0x000fe20000004100 */
[----:B------:R-:W-:Y:S01]  /*7bc0*/  F2FP.SATFINITE.E4M3.F32.PACK_AB_MERGE_C R42, R105, R42, RZ ;  /* 0x0000002a692a723e */ /* 0x000fe200048070ff */
[----:B------:R-:W-:-:S02]  /*7bd0*/  HADD2.F32 R29, -RZ, R27.H0_H0 ;  /* 0x2000001bff1d7230 */ /* 0x000fc40000004100 */
[-C--:B------:R-:W-:Y:S01]  /*7be0*/  FMUL.FTZ R113, R12, R41.reuse ;  /* 0x000000290c717220 */ /* 0x080fe20000410000 */
[----:B------:R-:W-:Y:S01]  /*7bf0*/  FMUL.FTZ R41, R24, R41 ;  /* 0x0000002918297220 */ /* 0x000fe20000410000 */
[----:B------:R-:W-:Y:S02]  /*7c00*/  HADD2.F32 R35, -RZ, R35.H1_H1 ;  /* 0x30000023ff237230 */ /* 0x000fe40000004100 */
[----:B------:R-:W-:Y:S01]  /*7c10*/  FMUL.FTZ R104, R26, R33 ;  /* 0x000000211a687220 */ /* 0x000fe20000410000 */
[----:B------:R-:W-:Y:S02]  /*7c20*/  HADD2.F32 R32, -RZ, R32.H1_H1 ;  /* 0x30000020ff207230 */ /* 0x000fe40000004100 */
[-C--:B------:R-:W-:Y:S01]  /*7c30*/  FFMA.FTZ R113, R24, R29.reuse, -R113 ;  /* 0x0000001d18717223 */ /* 0x080fe20000010871 */
[----:B------:R-:W-:Y:S02]  /*7c40*/  HADD2.F32 R31, -RZ, R31.H1_H1 ;  /* 0x3000001fff1f7230 */ /* 0x000fe40000004100 */
[----:B------:R-:W-:Y:S01]  /*7c50*/  FFMA.FTZ R41, R12, R29, R41 ;  /* 0x0000001d0c297223 */ /* 0x000fe20000010029 */
[----:B------:R-:W-:-:S02]  /*7c60*/  HADD2.F32 R15, -RZ, R14.H0_H0 ;  /* 0x2000000eff0f7230 */ /* 0x000fc40000004100 */
[-C--:B------:R-:W-:Y:S01]  /*7c70*/  FMUL.FTZ R24, R35, R32.reuse ;  /* 0x0000002023187220 */ /* 0x080fe20000410000 */
[----:B------:R-:W-:Y:S02]  /*7c80*/  HADD2.F32 R28, -RZ, R13.H0_H0 ;  /* 0x2000000dff1c7230 */ /* 0x000fe40000004100 */
[----:B------:R-:W-:Y:S01]  /*7c90*/  FMUL.FTZ R32, R31, R32 ;  /* 0x000000201f207220 */ /* 0x000fe20000410000 */
[----:B------:R-:W-:Y:S02]  /*7ca0*/  HADD2.F32 R25, -RZ, R25.H1_H1 ;  /* 0x30000019ff197230 */ /* 0x000fe40000004100 */
[C---:B------:R-:W-:Y:S01]  /*7cb0*/  FMUL.FTZ R33, R15.reuse, R33 ;  /* 0x000000210f217220 */ /* 0x040fe20000410000 */
[----:B------:R-:W-:Y:S02]  /*7cc0*/  HADD2.F32 R30, -RZ, R30.H1_H1 ;  /* 0x3000001eff1e7230 */ /* 0x000fe40000004100 */
[----:B------:R-:W-:Y:S01]  /*7cd0*/  FFMA.FTZ R104, R15, R28, -R104 ;  /* 0x0000001c0f687223 */ /* 0x000fe20000010868 */
[----:B------:R-:W-:-:S02]  /*7ce0*/  HADD2.F32 R14, -RZ, R14.H1_H1 ;  /* 0x3000000eff0e7230 */ /* 0x000fc40000004100 */
[----:B------:R-:W-:Y:S01]  /*7cf0*/  FFMA.FTZ R33, R26, R28, R33 ;  /* 0x0000001c1a217223 */ /* 0x000fe20000010021 */
[----:B------:R-:W-:Y:S02]  /*7d00*/  HADD2.F32 R12, -RZ, R27.H1_H1 ;  /* 0x3000001bff0c7230 */ /* 0x000fe40000004100 */
[-C--:B------:R-:W-:Y:S01]  /*7d10*/  FMUL.FTZ R15, R25, R30.reuse ;  /* 0x0000001e190f7220 */ /* 0x080fe20000410000 */
[----:B------:R-:W-:Y:S02]  /*7d20*/  HADD2.F32 R13, -RZ, R13.H1_H1 ;  /* 0x3000000dff0d7230 */ /* 0x000fe40000004100 */
[C---:B------:R-:W-:Y:S01]  /*7d30*/  FMUL.FTZ R30, R14.reuse, R30 ;  /* 0x0000001e0e1e7220 */ /* 0x040fe20000410000 */
[----:B------:R-:W-:Y:S01]  /*7d40*/  F2FP.SATFINITE.E4M3.F32.PACK_AB_MERGE_C R34, R103, R34, R102 ;  /* 0x000000226722723e */ /* 0x000fe20004807066 */
[-C--:B------:R-:W-:Y:S01]  /*7d50*/  FFMA.FTZ R32, R35, R12.reuse, R32 ;  /* 0x0000000c23207223 */ /* 0x080fe20000010020 */
[----:B------:R-:W-:Y:S01]  /*7d60*/  FFMA.FTZ R24, R31, R12, -R24 ;  /* 0x0000000c1f187223 */ /* 0x000fe20000010818 */
[-C--:B------:R-:W-:Y:S01]  /*7d70*/  FFMA.FTZ R30, R25, R13.reuse, R30 ;  /* 0x0000000d191e7223 */ /* 0x080fe2000001001e */
[----:B------:R-:W-:Y:S01]  /*7d80*/  FFMA.FTZ R15, R14, R13, -R15 ;  /* 0x0000000d0e0f7223 */ /* 0x000fe2000001080f */
[----:B------:R-:W-:Y:S01]  /*7d90*/  F2FP.SATFINITE.E4M3.F32.PACK_AB_MERGE_C R29, R43, R40, R42 ;  /* 0x000000282b1d723e */ /* 0x000fe2000480702a */
[----:B------:R-:W-:Y:S01]  /*7da0*/  IMAD.MOV.U32 R28, RZ, RZ, R114 ;  /* 0x000000ffff1c7224 */ /* 0x000fe200078e0072 */
[----:B------:R-:W-:-:S02]  /*7db0*/  F2FP.SATFINITE.E4M3.F32.PACK_AB_MERGE_C R32, R32, R41, RZ ;  /* 0x000000292020723e */ /* 0x000fc400048070ff */
[----:B------:R-:W-:Y:S02]  /*7dc0*/  F2FP.SATFINITE.E4M3.F32.PACK_AB_MERGE_C R24, R24, R113, RZ ;  /* 0x000000711818723e */ /* 0x000fe400048070ff */
[----:B------:R-:W-:Y:S01]  /*7dd0*/  F2FP.SATFINITE.E4M3.F32.PACK_AB_MERGE_C R35, R30, R33, R32 ;  /* 0x000000211e23723e */ /* 0x000fe20004807020 */
[----:B------:R-:W-:Y:S01]  /*7de0*/  IMAD.MOV.U32 R33, RZ, RZ, R34 ;  /* 0x000000ffff217224 */ /* 0x000fe200078e0022 */
[----:B------:R-:W-:Y:S01]  /*7df0*/  F2FP.SATFINITE.E4M3.F32.PACK_AB_MERGE_C R31, R15, R104, R24 ;  /* 0x000000680f1f723e */ /* 0x000fe20004807018 */
[----:B------:R-:W-:Y:S02]  /*7e00*/  IMAD.MOV.U32 R32, RZ, RZ, R117 ;  /* 0x000000ffff207224 */ /* 0x000fe400078e0075 */
[----:B------:R-:W-:Y:S02]  /*7e10*/  IMAD.MOV.U32 R30, RZ, RZ, R115 ;  /* 0x000000ffff1e7224 */ /* 0x000fe400078e0073 */
[----:B------:R-:W-:-:S07]  /*7e20*/  IMAD.MOV.U32 R34, RZ, RZ, R119 ;  /* 0x000000ffff227224 */ /* 0x000fce00078e0077 */
.L_x_1377:
[----:B------:R-:W-:Y:S05]  /*7e30*/  BSYNC B2 ;  /* 0x0000000000027941 */ /* 0x000fea0003800000 */
.L_x_1376:
[----:B0-----:R3:W-:Y:S04]  /*7e40*/  STG.E.128 desc[UR40][R36.64], R28 ;  /* 0x0000001c24007986 */ /* 0x0017e8000c101d28 */
[----:B--2---:R3:W-:Y:S02]  /*7e50*/  @!P2 STG.E.128 desc[UR40][R38.64], R32 ;  /* 0x000000202600a986 */ /* 0x0047e4000c101d28 */
.L_x_1375:
[----:B------:R-:W-:Y:S05]  /*7e60*/  BSYNC B1 ;  /* 0x0000000000017941 */ /* 0x000fea0003800000 */
.L_x_1374:
[----:B------:R-:W-:-:S13]  /*7e70*/  ISETP.NE.AND P2, PT, R98, RZ, PT ;  /* 0x000000ff6200720c */ /* 0x000fda0003f45270 */
[----:B------:R-:W-:Y:S05]  /*7e80*/  @!P2 BRA `(.L_x_1342) ;  /* 0x00000010005ca947 */ /* 0x000fea0003800000 */
[----:B------:R-:W-:Y:S01]  /*7e90*/  ISETP.GE.AND P4, PT, R174, R93, PT ;  /* 0x0000005dae00720c */ /* 0x000fe20003f86270 */
[----:B------:R-:W-:Y:S01]  /*7ea0*/  BSSY B1, `(.L_x_1378) ;  /* 0x00000eb000017945 */ /* 0x000fe20003800000 */
[----:B---3--:R-:W-:Y:S02]  /*7eb0*/  IADD3 R29, P2, P3, R52, R62, R69 ;  /* 0x0000003e341d7210 */ /* 0x008fe40007b5e045 */
[----:B------:R-:W-:Y:S02]  /*7ec0*/  SEL R116, R75, R116, !P4 ;  /* 0x000000744b747207 */ /* 0x000fe40006000000 */
[----:B------:R-:W-:Y:S02]  /*7ed0*/  IADD3.X R14, R91, R112, R64, P2, P3 ;  /* 0x000000705b0e7210 */ /* 0x000fe400017e6440 */
[----:B------:R-:W-:Y:S02]  /*7ee0*/  SHF.R.S32.HI R13, RZ, 0x1f, R116 ;  /* 0x0000001fff0d7819 */ /* 0x000fe40000011474 */
[----:B------:R-:W-:-:S02]  /*7ef0*/  IADD3 R28, P2, R29, R60, RZ ;  /* 0x0000003c1d1c7210 */ /* 0x000fc40007f5e0ff */
[----:B------:R-:W-:-:S03]  /*7f00*/  LEA.HI R13, R13, R116, RZ, 0x5 ;  /* 0x000000740d0d7211 */ /* 0x000fc600078f28ff */
[----:B------:R-:W-:Y:S01]  /*7f10*/  IMAD.X R29, R14, 0x1, R61, P2 ;  /* 0x000000010e1d7824 */ /* 0x000fe200010e063d */
[----:B------:R-:W-:Y:S02]  /*7f20*/  SHF.R.S32.HI R12, RZ, 0x5, R13 ;  /* 0x00000005ff0c7819 */ /* 0x000fe4000001140d */
[----:B------:R-:W-:Y:S02]  /*7f30*/  ISETP.GE.AND P2, PT, R174, R101, PT ;  /* 0x00000065ae00720c */ /* 0x000fe40003f46270 */
[----:B------:R-:W-:-:S04]  /*7f40*/  LEA.HI.SX32 R12, R83, R12, 0x1c ;  /* 0x0000000c530c7211 */ /* 0x000fc800078fe2ff */
[----:B------:R-:W-:Y:S01]  /*7f50*/  SHF.R.S32.HI R13, RZ, 0x1f, R12 ;  /* 0x0000001fff0d7819 */ /* 0x000fe2000001140c */
[----:B------:R-:W-:-:S03]  /*7f60*/  IMAD.SHL.U32 R31, R12, 0x10, RZ ;  /* 0x000000100c1f7824 */ /* 0x000fc600078e00ff */
[----:B------:R-:W-:Y:S02]  /*7f70*/  LEA.HI R13, R13, R12, RZ, 0x2 ;  /* 0x0000000c0d0d7211 */ /* 0x000fe400078f10ff */
[----:B------:R-:W-:-:S03]  /*7f80*/  LOP3.LUT R12, R180, 0x30, R31, 0xf8, !PT ;  /* 0x00000030b40c7812 */ /* 0x000fc600078ef81f */
[----:B------:R-:W-:Y:S01]  /*7f90*/  IMAD.SHL.U32 R13, R13, 0x800, RZ ;  /* 0x000008000d0d7824 */ /* 0x000fe200078e00ff */
[----:B------:R-:W-:-:S04]  /*7fa0*/  LOP3.LUT R12, R12, R181, RZ, 0x3c, !PT ;  /* 0x000000b50c0c7212 */ /* 0x000fc800078e3cff */
[----:B------:R-:W-:-:S04]  /*7fb0*/  LOP3.LUT R13, R13, 0xffffe000, RZ, 0xc0, !PT ;  /* 0xffffe0000d0d7812 */ /* 0x000fc800078ec0ff */
[----:B------:R-:W-:Y:S01]  /*7fc0*/  IADD3 R12, R12, R13, R182 ;  /* 0x0000000d0c0c7210 */ /* 0x000fe20007ffe0b6 */
[----:B------:R-:W-:-:S04]  /*7fd0*/  IMAD R13, R17, 0x6000, R84 ;  /* 0x00006000110d7824 */ /* 0x000fc800078e0254 */
[----:B------:R-:W-:Y:S02]  /*7fe0*/  IMAD R15, R17, 0x6000, R12 ;  /* 0x00006000110f7824 */ /* 0x000fe400078e020c */
[C---:B------:R-:W-:Y:S02]  /*7ff0*/  IMAD.IADD R13, R16.reuse, 0x1, R13 ;  /* 0x00000001100d7824 */ /* 0x040fe400078e020d */
[----:B------:R-:W-:-:S04]  /*8000*/  IMAD.IADD R24, R16, 0x1, R15 ;  /* 0x0000000110187824 */ /* 0x000fc800078e020f */
[----:B------:R-:W2:Y:S04]  /*8010*/  LDS.128 R12, [R13+0x16400] ;  /* 0x016400000d0c7984 */ /* 0x000ea80000000c00 */
[----:B------:R-:W3:Y:S01]  /*8020*/  LDS.128 R24, [R24+0x16400] ;  /* 0x0164000018187984 */ /* 0x000ee20000000c00 */
[----:B------:R-:W-:Y:S05]  /*8030*/  @P2 BRA `(.L_x_1379) ;  /* 0x0000000c00442947 */ /* 0x000fea0003800000 */
[----:B------:R-:W-:Y:S02]  /*8040*/  SHF.R.U32.HI R4, RZ, 0x8, R5 ;  /* 0x00000008ff047819 */ /* 0x000fe40000011605 */
[----:B------:R-:W-:Y:S02]  /*8050*/  SHF.R.U32.HI R10, RZ, 0x8, R11 ;  /* 0x00000008ff0a7819 */ /* 0x000fe4000001160b */
[----:B------:R-:W-:Y:S02]  /*8060*/  SHF.R.U32.HI R8, RZ, 0x8, R9 ;  /* 0x00000008ff087819 */ /* 0x000fe40000011609 */
[----:B------:R-:W-:Y:S01]  /*8070*/  SHF.R.U32.HI R33, RZ, 0x10, R5 ;  /* 0x00000010ff217819 */ /* 0x000fe20000011605 */
[----:B------:R-:W-:Y:S01]  /*8080*/  IMAD.SHL.U32 R10, R10, 0x100, RZ ;  /* 0x000001000a0a7824 */ /* 0x000fe200078e00ff */
[----:B------:R-:W-:Y:S01]  /*8090*/  LOP3.LUT R5, R5, 0xff0000ff, RZ, 0xc0, !PT ;  /* 0xff0000ff05057812 */ /* 0x000fe200078ec0ff */
[----:B------:R-:W-:Y:S01]  /*80a0*/  IMAD.SHL.U32 R8, R8, 0x100, RZ ;  /* 0x0000010008087824 */ /* 0x000fe200078e00ff */
[----:B------:R-:W-:-:S02]  /*80b0*/  SHF.R.U32.HI R6, RZ, 0x8, R7 ;  /* 0x00000008ff067819 */ /* 0x000fc40000011607 */
[----:B------:R-:W-:Y:S02]  /*80c0*/  SHF.L.U32 R4, R4, 0x8, RZ ;  /* 0x0000000804047819 */ /* 0x000fe400000006ff */
        /* <DEDUP_REMOVED lines=9> */
[----:B0-----:R-:W-:Y:S02]  /*8160*/  LOP3.LUT R38, R11, 0xff00, R10, 0xf8, !PT ;  /* 0x0000ff000b267812 */ /* 0x001fe400078ef80a */
[----:B------:R-:W-:Y:S02]  /*8170*/  LOP3.LUT R36, R9, 0xff00, R8, 0xf8, !PT ;  /* 0x0000ff0009247812 */ /* 0x000fe400078ef808 */
[----:B------:R-:W-:Y:S02]  /*8180*/  F2FP.F16.E4M3.UNPACK_B R33, R109.H1 ;  /* 0x0000006dff21723e */ /* 0x000fe400030006ff */
[----:B---3--:R-:W-:Y:S02]  /*8190*/  F2FP.F16.E4M3.UNPACK_B R10, R24.H1 ;  /* 0x00000018ff0a723e */ /* 0x008fe400030006ff */
[----:B--2---:R-:W-:Y:S01]  /*81a0*/  F2FP.F16.E4M3.UNPACK_B R8, R12.H1 ;  /* 0x0000000cff08723e */ /* 0x004fe200030006ff */
[----:B------:R-:W-:Y:S01]  /*81b0*/  HADD2.F32 R34, -RZ, R33.H0_H0 ;  /* 0x20000021ff227230 */ /* 0x000fe20000004100 */
[----:B------:R-:W-:Y:S01]  /*81c0*/  LOP3.LUT R7, R7, 0xff00, R4, 0xf8, !PT ;  /* 0x0000ff0007077812 */ /* 0x000fe200078ef804 */
[----:B------:R-:W-:Y:S01]  /*81d0*/  IMAD.U32 R4, R30, 0x10000, RZ ;  /* 0x000100001e047824 */ /* 0x000fe200078e00ff */
[----:B------:R-:W-:Y:S01]  /*81e0*/  F2FP.F16.E4M3.UNPACK_B R30, R107.H1 ;  /* 0x0000006bff1e723e */ /* 0x000fe200030006ff */
[----:B------:R-:W-:Y:S01]  /*81f0*/  HADD2.F32 R11, -RZ, R10.H0_H0 ;  /* 0x2000000aff0b7230 */ /* 0x000fe20000004100 */
[----:B------:R-:W-:Y:S01]  /*8200*/  LOP3.LUT R6, R5, 0xff0000, R6, 0xf8, !PT ;  /* 0x00ff000005067812 */ /* 0x000fe200078ef806 */
[----:B------:R-:W-:Y:S01]  /*8210*/  HADD2.F32 R9, -RZ, R8.H0_H0 ;  /* 0x20000008ff097230 */ /* 0x000fe20000004100 */
[----:B------:R-:W-:Y:S01]  /*8220*/  LOP3.LUT R4, R7, 0xff0000, R4, 0xf8, !PT ;  /* 0x00ff000007047812 */ /* 0x000fe200078ef804 */
[----:B------:R-:W-:-:S02]  /*8230*/  IMAD.U32 R7, R35, 0x10000, RZ ;  /* 0x0001000023077824 */ /* 0x000fc400078e00ff */
[-C--:B------:R-:W-:Y:S01]  /*8240*/  FMUL.FTZ R40, R11, R34.reuse ;  /* 0x000000220b287220 */ /* 0x080fe20000410000 */
[----:B------:R-:W-:Y:S02]  /*8250*/  IMAD.U32 R5, R32, 0x10000, RZ ;  /* 0x0001000020057824 */ /* 0x000fe400078e00ff */
[C---:B------:R-:W-:Y:S01]  /*8260*/  FMUL.FTZ R34, R9.reuse, R34 ;  /* 0x0000002209227220 */ /* 0x040fe20000410000 */
[--C-:B------:R-:W-:Y:S01]  /*8270*/  HADD2.F32 R32, -RZ, R30.reuse.H0_H0 ;  /* 0x2000001eff207230 */ /* 0x100fe20000004100 */
[----:B------:R-:W-:Y:S01]  /*8280*/  LOP3.LUT R7, R36, 0xff0000, R7, 0xf8, !PT ;  /* 0x00ff000024077812 */ /* 0x000fe200078ef807 */
[----:B------:R-:W-:Y:S01]  /*8290*/  HADD2.F32 R30, -RZ, R30.H1_H1 ;  /* 0x3000001eff1e7230 */ /* 0x000fe20000004100 */
[----:B------:R-:W-:Y:S02]  /*82a0*/  F2FP.F16.E4M3.UNPACK_B R109, R109 ;  /* 0x0000006dff6d723e */ /* 0x000fe400020006ff */
        /* <DEDUP_REMOVED lines=35> */
[----:B------:R-:W-:Y:S01]  /*84e0*/  LOP3.LUT R5, R38, 0xff0000, R5, 0xf8, !PT ;  /* 0x00ff000026057812 */ /* 0x000fe200078ef805 */
[----:B------:R-:W-:Y:S02]  /*84f0*/  HADD2.F32 R9, -RZ, R8.H0_H0 ;  /* 0x20000008ff097230 */ /* 0x000fe40000004100 */
[----:B------:R-:W-:Y:S01]  /*8500*/  FMUL.FTZ R38, R11, R30 ;  /* 0x0000001e0b267220 */ /* 0x000fe20000410000 */
[----:B------:R-:W-:Y:S01]  /*8510*/  HADD2.F32 R24, -RZ, R12.H0_H0 ;  /* 0x2000000cff187230 */ /* 0x000fe20000004100 */
[----:B------:R-:W-:Y:S01]  /*8520*/  F2FP.F16.E4M3.UNPACK_B R108, R108 ;  /* 0x0000006cff6c723e */ /* 0x000fe200020006ff */
[----:B------:R-:W-:Y:S02]  /*8530*/  HADD2.F32 R10, -RZ, R10.H1_H1 ;  /* 0x3000000aff0a7230 */ /* 0x000fe40000004100 */
[----:B------:R-:W-:Y:S01]  /*8540*/  FMUL.FTZ R30, R9, R30 ;  /* 0x0000001e091e7220 */ /* 0x000fe20000410000 */
[----:B------:R-:W-:-:S02]  /*8550*/  HADD2.F32 R8, -RZ, R8.H1_H1 ;  /* 0x30000008ff087230 */ /* 0x000fc40000004100 */
[----:B------:R-:W-:Y:S01]  /*8560*/  FFMA.FTZ R38, R9, R24, -R38 ;  /* 0x0000001809267223 */ /* 0x000fe20000010826 */
[----:B------:R-:W-:Y:S02]  /*8570*/  HADD2.F32 R9, -RZ, R12.H1_H1 ;  /* 0x3000000cff097230 */ /* 0x000fe40000004100 */
[-C--:B------:R-:W-:Y:S01]  /*8580*/  FMUL.FTZ R41, R10, R33.reuse ;  /* 0x000000210a297220 */ /* 0x080fe20000410000 */
[----:B------:R-:W-:Y:S01]  /*8590*/  F2FP.F16.E4M3.UNPACK_B R26, R26 ;  /* 0x0000001aff1a723e */ /* 0x000fe200020006ff */
[C---:B------:R-:W-:Y:S01]  /*85a0*/  FMUL.FTZ R33, R8.reuse, R33 ;  /* 0x0000002108217220 */ /* 0x040fe20000410000 */
[----:B------:R-:W-:Y:S01]  /*85b0*/  F2FP.F16.E4M3.UNPACK_B R14, R14 ;  /* 0x0000000eff0e723e */ /* 0x000fe200020006ff */
[-C--:B------:R-:W-:Y:S01]  /*85c0*/  FFMA.FTZ R101, R8, R9.reuse, -R41 ;  /* 0x0000000908657223 */ /* 0x080fe20000010829 */
[----:B------:R-:W-:Y:S02]  /*85d0*/  HADD2.F32 R12, -RZ, R108.H0_H0 ;  /* 0x2000006cff0c7230 */ /* 0x000fe40000004100 */
[----:B------:R-:W-:Y:S01]  /*85e0*/  FFMA.FTZ R103, R10, R9, R33 ;  /* 0x000000090a677223 */ /* 0x000fe20000010021 */
[----:B------:R-:W-:Y:S01]  /*85f0*/  F2FP.F16.E4M3.UNPACK_B R106, R106 ;  /* 0x0000006aff6a723e */ /* 0x000fe200020006ff */
[----:B------:R-:W-:-:S02]  /*8600*/  HADD2.F32 R9, -RZ, R26.H0_H0 ;  /* 0x2000001aff097230 */ /* 0x000fc40000004100 */
[----:B------:R-:W-:Y:S01]  /*8610*/  FFMA.FTZ R24, R11, R24, R30 ;  /* 0x000000180b187223 */ /* 0x000fe2000001001e */
[----:B------:R-:W-:Y:S01]  /*8620*/  HADD2.F32 R8, -RZ, R14.H0_H0 ;  /* 0x2000000eff087230 */ /* 0x000fe20000004100 */
[----:B------:R-:W-:Y:S01]  /*8630*/  F2FP.SATFINITE.E4M3.F32.PACK_AB_MERGE_C R101, R101, R38, RZ ;  /* 0x000000266565723e */ /* 0x000fe200048070ff */
[----:B------:R-:W-:Y:S02]  /*8640*/  HADD2.F32 R33, -RZ, R108.H1_H1 ;  /* 0x3000006cff217230 */ /* 0x000fe40000004100 */
[-C--:B------:R-:W-:Y:S01]  /*8650*/  FMUL.FTZ R41, R9, R12.reuse ;  /* 0x0000000c09297220 */ /* 0x080fe20000410000 */
[----:B------:R-:W-:Y:S02]  /*8660*/  HADD2.F32 R26, -RZ, R26.H1_H1 ;  /* 0x3000001aff1a7230 */ /* 0x000fe40000004100 */
[----:B------:R-:W-:Y:S01]  /*8670*/  FMUL.FTZ R12, R8, R12 ;  /* 0x0000000c080c7220 */ /* 0x000fe20000410000 */
[----:B------:R-:W-:Y:S01]  /*8680*/  HADD2.F32 R10, -RZ, R106.H0_H0 ;  /* 0x2000006aff0a7230 */ /* 0x000fe20000004100 */
[----:B------:R-:W-:Y:S01]  /*8690*/  F2FP.SATFINITE.E4M3.F32.PACK_AB_MERGE_C R103, R103, R24, RZ ;  /* 0x000000186767723e */ /* 0x000fe200048070ff */
        /* <DEDUP_REMOVED lines=12> */
[----:B------:R-:W-:Y:S01]  /*8760*/  F2FP.F16.E4M3.UNPACK_B R12, R6 ;  /* 0x00000006ff0c723e */ /* 0x000fe200020006ff */
        /* <DEDUP_REMOVED lines=9> */
[----:B------:R-:W-:Y:S01]  /*8800*/  FFMA.FTZ R30, R9, R14, -R30 ;  /* 0x0000000e091e7223 */ /* 0x000fe2000001081e */
[----:B------:R-:W-:Y:S01]  /*8810*/  F2FP.SATFINITE.E4M3.F32.PACK_AB_MERGE_C R37, R37, R40, RZ ;  /* 0x000000282525723e */ /* 0x000fe200048070ff */
[----:B------:R-:W-:Y:S02]  /*8820*/  HADD2.F32 R8, -RZ, R8.H1_H1 ;  /* 0x30000008ff087230 */ /* 0x000fe40000004100 */
[----:B------:R-:W-:Y:S01]  /*8830*/  FFMA.FTZ R26, R11, R14, R26 ;  /* 0x0000000e0b1a7223 */ /* 0x000fe2000001001a */
[----:B------:R-:W-:-:S02]  /*8840*/  HADD2.F32 R9, -RZ, R12.H1_H1 ;  /* 0x3000000cff097230 */ /* 0x000fc40000004100 */
[-C--:B------:R-:W-:Y:S01]  /*8850*/  FMUL.FTZ R11, R10, R33.reuse ;  /* 0x000000210a0b7220 */ /* 0x080fe20000410000 */
[----:B------:R-:W-:Y:S01]  /*8860*/  F2FP.SATFINITE.E4M3.F32.PACK_AB_MERGE_C R38, R35, R32, R37 ;  /* 0x000000202326723e */ /* 0x000fe20004807025 */
[C---:B------:R-:W-:Y:S01]  /*8870*/  FMUL.FTZ R33, R8.reuse, R33 ;  /* 0x0000002108217220 */ /* 0x040fe20000410000 */
[----:B------:R-:W-:Y:S01]  /*8880*/  F2FP.F16.E4M3.UNPACK_B R13, R13.H1 ;  /* 0x0000000dff0d723e */ /* 0x000fe200030006ff */
[----:B------:R-:W-:Y:S01]  /*8890*/  FFMA.FTZ R35, R8, R9, -R11 ;  /* 0x0000000908237223 */ /* 0x000fe2000001080b */
[----:B------:R-:W-:Y:S01]  /*88a0*/  F2FP.F16.E4M3.UNPACK_B R25, R25.H1 ;  /* 0x00000019ff19723e */ /* 0x000fe200030006ff */
[----:B------:R-:W-:Y:S01]  /*88b0*/  FFMA.FTZ R37, R10, R9, R33 ;  /* 0x000000090a257223 */ /* 0x000fe20000010021 */
[----:B------:R-:W-:Y:S01]  /*88c0*/  F2FP.F16.E4M3.UNPACK_B R11, R7.H1 ;  /* 0x00000007ff0b723e */ /* 0x000fe200030006ff */
[----:B------:R-:W-:Y:S01]  /*88d0*/  HADD2.F32 R7, -RZ, R13.H0_H0 ;  /* 0x2000000dff077230 */ /* 0x000fe20000004100 */
[----:B------:R-:W-:Y:S01]  /*88e0*/  F2FP.F16.E4M3.UNPACK_B R6, R6.H1 ;  /* 0x00000006ff06723e */ /* 0x000fe200030006ff */
[----:B------:R-:W-:Y:S01]  /*88f0*/  HADD2.F32 R8, -RZ, R25.H0_H0 ;  /* 0x20000019ff087230 */ /* 0x000fe20000004100 */
[----:B------:R-:W-:Y:S01]  /*8900*/  F2FP.SATFINITE.E4M3.F32.PACK_AB_MERGE_C R36, R39, R36, RZ ;  /* 0x000000242724723e */ /* 0x000fe200048070ff */
[----:B------:R-:W-:Y:S01]  /*8910*/  HADD2.F32 R10, -RZ, R11.H0_H0 ;  /* 0x2000000bff0a7230 */ /* 0x000fe20000004100 */
[----:B------:R-:W-:Y:S01]  /*8920*/  F2FP.F16.E4M3.UNPACK_B R24, R5.H1 ;  /* 0x00000005ff18723e */ /* 0x000fe200030006ff */
[----:B------:R-:W-:Y:S01]  /*8930*/  HADD2.F32 R25, -RZ, R25.H1_H1 ;  /* 0x30000019ff197230 */ /* 0x000fe20000004100 */
[----:B------:R-:W-:Y:S01]  /*8940*/  F2FP.SATFINITE.E4M3.F32.PACK_AB_MERGE_C R109, R109, R34, R36 ;  /* 0x000000226d6d723e */ /* 0x000fe20004807024 */
[----:B------:R-:W-:-:S02]  /*8950*/  HADD2.F32 R12, -RZ, R11.H1_H1 ;  /* 0x3000000bff0c7230 */ /* 0x000fc40000004100 */
        /* <DEDUP_REMOVED lines=63> */
.L_x_1379:
[----:B------:R-:W-:Y:S05]  /*8d50*/  BSYNC B1 ;  /* 0x0000000000017941 */ /* 0x000fea0003800000 */
.L_x_1378:
[----:B--2---:R2:W-:Y:S01]  /*8d60*/  STG.E.128 desc[UR40][R28.64], R12 ;  /* 0x0000000c1c007986 */ /* 0x0045e2000c101d28 */
[----:B------:R-:W-:-:S13]  /*8d70*/  ISETP.GE.AND P2, PT, R31, R110, PT ;  /* 0x0000006e1f00720c */ /* 0x000fda0003f46270 */
[----:B------:R-:W-:Y:S05]  /*8d80*/  @P2 BRA `(.L_x_1342) ;  /* 0x00000000009c2947 */ /* 0x000fea0003800000 */
[--C-:B------:R-:W-:Y:S02]  /*8d90*/  SHF.R.S32.HI R4, RZ, 0x1f, R31.reuse ;  /* 0x0000001fff047819 */ /* 0x100fe4000001141f */
[----:B------:R-:W-:-:S04]  /*8da0*/  IADD3 R31, P2, P3, R52, R62, R31 ;  /* 0x0000003e341f7210 */ /* 0x000fc80007b5e01f */
[----:B------:R-:W-:Y:S02]  /*8db0*/  IADD3.X R4, R91, R112, R4, P2, P3 ;  /* 0x000000705b047210 */ /* 0x000fe400017e6404 */
[----:B------:R-:W-:-:S05]  /*8dc0*/  IADD3 R60, P2, R31, R60, RZ ;  /* 0x0000003c1f3c7210 */ /* 0x000fca0007f5e0ff */
[----:B------:R-:W-:-:S05]  /*8dd0*/  IMAD.X R61, R4, 0x1, R61, P2 ;  /* 0x00000001043d7824 */ /* 0x000fca00010e063d */
[----:B---3--:R3:W-:Y:S01]  /*8de0*/  STG.E.128 desc[UR40][R60.64], R24 ;  /* 0x000000183c007986 */ /* 0x0087e2000c101d28 */
[----:B------:R-:W-:Y:S05]  /*8df0*/  BRA `(.L_x_1342) ;  /* 0x0000000000807947 */ /* 0x000fea0003800000 */
.L_x_1335:
[----:B------:R-:W-:-:S06]  /*8e00*/  UISETP.NE.AND UP0, UPT, UR39, 0x3, UPT ;  /* 0x000000032700788c */ /* 0x000fcc000bf05270 */
[----:B------:R-:W-:-:S13]  /*8e10*/  PLOP3.LUT P1, PT, PT, PT, UP0, 0x80, 0x0 ;  /* 0x000000000000781c */ /* 0x000fda0003f2f008 */
[----:B------:R-:W-:Y:S05]  /*8e20*/  @!P1 BRA `(.L_x_1380) ;  /* 0x0000000000049947 */ /* 0x000fea0003800000 */
[----:B------:R-:W-:Y:S01]  /*8e30*/  BPT.TRAP 0x1 ;  /* 0x000000040000795c */ /* 0x000fe20000300000 */
.L_x_1380:
[----:B------:R-:W-:Y:S01]  /*8e40*/  IMAD R92, R17, 0x8, R16 ;  /* 0x00000008115c7824 */ /* 0x000fe200078e0210 */
[----:B------:R-:W-:Y:S01]  /*8e50*/  SHF.L.U32 R95, R173, 0x1f, RZ ;  /* 0x0000001fad5f7819 */ /* 0x000fe200000006ff */
[----:B------:R-:W-:Y:S01]  /*8e60*/  IMAD R94, R57, -0x80, R58 ;  /* 0xffffff80395e7824 */ /* 0x000fe200078e023a */
[----:B------:R-:W-:Y:S02]  /*8e70*/  BSSY B1, `(.L_x_1381) ;  /* 0x0000004000017945 */ /* 0x000fe40003800000 */
[----:B------:R-:W0:Y:S02]  /*8e80*/  SYNCS.PHASECHK.TRANS64.TRYWAIT P2, [R92+URZ+0x22890], R95 ;  /* 0x0228905f5c0075a7 */ /* 0x000e24000804017f */
[----:B------:R-:W-:Y:S01]  /*8e90*/  VIMNMX R94, R94, 0x80, PT ;  /* 0x000000805e5e7848 */ /* 0x000fe20003fe0100 */
[----:B0-----:R-:W-:Y:S06]  /*8ea0*/  @!P2 BRA `(.L_x_1382) ;  /* 0x000001f40014a947 */ /* 0x001fec0003800000 */
.L_x_1686:
[----:B------:R-:W-:Y:S05]  /*8eb0*/  BSYNC B1 ;  /* 0x0000000000017941 */ /* 0x000fea0003800000 */
.L_x_1381:
[----:B------:R-:W-:-:S13]  /*8ec0*/  ISETP.GE.AND P2, PT, R19, R94, PT ;  /* 0x0000005e1300720c */ /* 0x000fda0003f46270 */
[----:B------:R-:W-:Y:S05]  /*8ed0*/  @P2 BRA `(.L_x_1342) ;  /* 0x0000000000482947 */ /* 0x000fea0003800000 */
[----:B------:R-:W-:-:S13]  /*8ee0*/  ISETP.NE.AND P2, PT, R59, RZ, PT ;  /* 0x000000ff3b00720c */ /* 0x000fda0003f45270 */
[----:B------:R-:W1:Y:S04]  /*8ef0*/  @P2 LDS.128 R4, [R63+0x16400] ;  /* 0x016400003f042984 */ /* 0x000e680000000c00 */
[----:B-1----:R-:W-:Y:S01]  /*8f00*/  @P2 STG.E.128 desc[UR40][R28.64], R4 ;  /* 0x000000041c002986 */ /* 0x002fe2000c101d28 */
        /* <DEDUP_REMOVED lines=14> */
[----:B-1----:R1:W-:Y:S02]  /*8ff0*/  @P2 STG.E.128 desc[UR40][R28.64+0xa0], R8 ;  /* 0x0000a0081c002986 */ /* 0x0023e4000c101d28 */
.L_x_1342:
[----:B------:R-:W-:Y:S05]  /*9000*/  BSYNC B0 ;  /* 0x0000000000007941 */ /* 0x000fea0003800000 */
.L_x_1334:
[----:B-1234-:R-:W1:Y:S01]  /*9010*/  S2R R4, SR_TID.X ;  /* 0x0000000000047919 */ /* 0x01ee620000002100 */
[----:B------:R-:W-:Y:S01]  /*9020*/  @!PT LDS RZ, [RZ] ;  /* 0x00000000fffff984 */ /* 0x000fe20000000800 */
[----:B------:R-:W-:Y:S01]  /*9030*/  @!PT LDS RZ, [RZ] ;  /* 0x00000000fffff984 */ /* 0x000fe20000000800 */
[----:B------:R-:W-:Y:S01]  /*9040*/  @!PT LDS RZ, [RZ] ;  /* 0x00000000fffff984 */ /* 0x000fe20000000800 */
[----:B------:R-:W-:Y:S01]  /*9050*/  @!PT LDS RZ, [RZ] ;  /* 0x00000000fffff984 */ /* 0x000fe20000000800 */
[----:B------:R2:W-:Y:S06]  /*9060*/  MEMBAR.ALL.CTA ;  /* 0x0000000000007992 */ /* 0x0005ec0000008000 */
[----:B--2---:R-:W2:Y:S01]  /*9070*/  FENCE.VIEW.ASYNC.S ;  /* 0x00000000000073c6 */ /* 0x004ea20000000000 */
[----:B------:R-:W-:Y:S05]  /*9080*/  WARPSYNC.ALL ;  /* 0x0000000000007948 */ /* 0x000fea0003800000 */
[----:B------:R-:W-:Y:S01]  /*9090*/  BSSY B0, `(.L_x_1383) ;  /* 0x0000009000007945 */ /* 0x000fe20003800000 */
[----:B-1----:R-:W-:Y:S01]  /*90a0*/  LOP3.LUT R4, R4, 0x7f, RZ, 0xc0, !PT ;  /* 0x0000007f04047812 */ /* 0x002fe200078ec0ff */
[----:B--2---:R1:W-:Y:S03]  /*90b0*/  BAR.SYNC.DEFER_BLOCKING R76, 0x80 ;  /* 0x0002004c0000751d */ /* 0x0043e60000010000 */
[----:B------:R-:W-:-:S13]  /*90c0*/  ISETP.NE.AND P3, PT, R4, RZ, PT ;  /* 0x000000ff0400720c */ /* 0x000fda0003f65270 */
[----:B------:R-:W-:-:S05]  /*90d0*/  @!P3 VIADD R4, R92, 0x228a0 ;  /* 0x000228a05c04b836 */ /* 0x000fca0000000000 */
[----:B------:R-:W-:-:S04]  /*90e0*/  @!P3 PRMT R4, RZ, 0x654, R4 ;  /* 0x00000654ff04b816 */ /* 0x000fc80000000004 */
[----:B------:R1:W-:Y:S01]  /*90f0*/  @!P3 SYNCS.ARRIVE.TRANS64.RED.A1T0 RZ, [R4+URZ], RZ ;  /* 0x000000ff04ffb9a7 */ /* 0x0003e2000810043f */
[----:B------:R-:W-:Y:S05]  /*9100*/  @!P1 BRA `(.L_x_1384) ;  /* 0x0000000000049947 */ /* 0x000fea0003800000 */
[----:B------:R-:W-:Y:S01]  /*9110*/  BPT.TRAP 0x1 ;  /* 0x000000040000795c */ /* 0x000fe20000300000 */
.L_x_1384:
[----:B------:R-:W-:Y:S05]  /*9120*/  BSYNC B0 ;  /* 0x0000000000007941 */ /* 0x000fea0003800000 */
.L_x_1383:
[----:B------:R-:W2:Y:S01]  /*9130*/  SYNCS.PHASECHK.TRANS64.TRYWAIT P1, [R92+URZ+0x228b0], R95 ;  /* 0x0228b05f5c0075a7 */ /* 0x000ea2000802017f */
[----:B------:R-:W-:Y:S04]  /*9140*/  BSSY B0, `(.L_x_1385) ;  /* 0x0000002000007945 */ /* 0x000fe80003800000 */
[----:B--2---:R-:W-:Y:S05]  /*9150*/  @!P1 BRA `(.L_x_1386) ;  /* 0x000001f0007c9947 */ /* 0x004fea0003800000 */
.L_x_1687:
[----:B------:R-:W-:Y:S05]  /*9160*/  BSYNC B0 ;  /* 0x0000000000007941 */ /* 0x000fea0003800000 */
.L_x_1385:
[----:B------:R-:W-:Y:S01]  /*9170*/  ISETP.GE.AND P1, PT, R19, R94, PT ;  /* 0x0000005e1300720c */ /* 0x000fe20003f26270 */
[----:B------:R-:W-:-:S12]  /*9180*/  BSSY B0, `(.L_x_1387) ;  /* 0x0000030000007945 */ /* 0x000fd80003800000 */
[----:B------:R-:W-:Y:S05]  /*9190*/  @P1 BRA `(.L_x_1388) ;  /* 0x0000000000b81947 */ /* 0x000fea0003800000 */
[----:B------:R-:W-:Y:S01]  /*91a0*/  ULDC UR4, c[0x0][0x310] ;  /* 0x0000c40000047ab9 */ /* 0x000fe20000000800 */
[----:B------:R-:W-:Y:S01]  /*91b0*/  PLOP3.LUT P5, PT, PT, PT, PT, 0x8, 0x0 ;  /* 0x000000000000781c */ /* 0x000fe20003fae170 */
[----:B------:R-:W-:Y:S01]  /*91c0*/  IMAD R27, R17, 0x4000, R190 ;  /* 0x00004000111b7824 */ /* 0x000fe200078e02be */
[----:B------:R-:W-:Y:S01]  /*91d0*/  ISETP.GE.AND P2, PT, R175, UR4, PT ;  /* 0x00000004af007c0c */ /* 0x000fe2000bf46270 */
[----:B-1----:R-:W-:Y:S01]  /*91e0*/  IMAD.WIDE R4, R57, 0x80, R44 ;  /* 0x0000008039047825 */ /* 0x002fe200078e022c */
[----:B------:R-:W-:Y:S01]  /*91f0*/  PLOP3.LUT P4, PT, PT, PT, PT, 0x8, 0x0 ;  /* 0x000000000000781c */ /* 0x000fe20003f8e170 */
[----:B------:R-:W-:Y:S01]  /*9200*/  ULDC.64 UR6, c[0x0][0x318] ;  /* 0x0000c60000067ab9 */ /* 0x000fe20000000a00 */
[----:B------:R-:W-:Y:S01]  /*9210*/  ULDC.64 UR8, c[0x0][0x308] ;  /* 0x0000c20000087ab9 */ /* 0x000fe20000000a00 */
[----:B------:R-:W-:Y:S02]  /*9220*/  IMAD.MOV.U32 R6, RZ, RZ, R50 ;  /* 0x000000ffff067224 */ /* 0x000fe400078e0032 */
[----:B------:R-:W-:-:S02]  /*9230*/  IMAD.MOV.U32 R7, RZ, RZ, R65 ;  /* 0x000000ffff077224 */ /* 0x000fc400078e0041 */
[----:B------:R-:W-:Y:S02]  /*9240*/  IMAD R5, R5, UR6, RZ ;  /* 0x0000000605057c24 */ /* 0x000fe4000f8e02ff */
[C---:B------:R-:W-:Y:S02]  /*9250*/  IMAD.WIDE.U32 R6, R4.reuse, UR6, R6 ;  /* 0x0000000604067c25 */ /* 0x040fe4000f8e0006 */
[----:B------:R-:W-:Y:S02]  /*9260*/  @!P2 LOP3.LUT P1, RZ, R183, 0x2, RZ, 0xc0, !PT ;  /* 0x00000002b7ffa812 */ /* 0x000fe4000782c0ff */
[----:B------:R-:W-:Y:S02]  /*9270*/  IMAD R5, R4, UR7, R5 ;  /* 0x0000000704057c24 */ /* 0x000fe4000f8e0205 */
[----:B------:R-:W-:Y:S01]  /*9280*/  @!P2 PLOP3.LUT P5, PT, P1, PT, PT, 0x80, 0x0 ;  /* 0x000000000000a81c */ /* 0x000fe20000faf070 */
[----:B------:R-:W-:Y:S01]  /*9290*/  @!P2 VIADD R4, R27, 0x20 ;  /* 0x000000201b04a836 */ /* 0x000fe20000000000 */
[----:B------:R-:W-:-:S11]  /*92a0*/  ISETP.GE.AND P1, PT, R174, UR4, PT ;  /* 0x00000004ae007c0c */ /* 0x000fd6000bf26270 */
[----:B------:R-:W-:Y:S02]  /*92b0*/  @P5 VIADD R4, R27, 0xffffffe0 ;  /* 0xffffffe01b045836 */ /* 0x000fe40000000000 */
[----:B------:R-:W-:Y:S01]  /*92c0*/  @!P1 LOP3.LUT P6, RZ, R183, 0x4, RZ, 0xc0, !PT ;  /* 0x00000004b7ff9812 */ /* 0x000fe200078cc0ff */
[----:B------:R-:W-:Y:S02]  /*92d0*/  @!P1 VIADD R8, R27, 0x40 ;  /* 0x000000401b089836 */ /* 0x000fe40000000000 */
[----:B------:R-:W-:Y:S01]  /*92e0*/  @!P2 IMAD.IADD R4, R16, 0x1, R4 ;  /* 0x000000011004a824 */ /* 0x000fe200078e0204 */
[----:B------:R-:W-:Y:S02]  /*92f0*/  @!P1 PLOP3.LUT P4, PT, P6, PT, PT, 0x80, 0x0 ;  /* 0x000000000000981c */ /* 0x000fe4000378f070 */
[----:B------:R-:W-:-:S04]  /*9300*/  IADD3 R24, P6, R6, UR8, RZ ;  /* 0x0000000806187c10 */ /* 0x000fc8000ffde0ff */
[----:B------:R-:W-:Y:S02]  /*9310*/  IADD3.X R25, R7, UR9, R5, P6, !PT ;  /* 0x0000000907197c10 */ /* 0x000fe4000b7fe405 */
[----:B------:R-:W1:Y:S05]  /*9320*/  @!P2 LDS.128 R4, [R4+0x8400] ;  /* 0x008400000404a984 */ /* 0x000e6a0000000c00 */
[----:B------:R-:W-:-:S04]  /*9330*/  @P4 VIADD R8, R27, 0xffffffc0 ;  /* 0xffffffc01b084836 */ /* 0x000fc80000000000 */
[----:B------:R-:W-:-:S06]  /*9340*/  @!P1 IMAD.IADD R8, R16, 0x1, R8 ;  /* 0x0000000110089824 */ /* 0x000fcc00078e0208 */
[----:B------:R-:W3:Y:S04]  /*9350*/  @!P1 LDS.128 R8, [R8+0x8400] ;  /* 0x0084000008089984 */ /* 0x000ee80000000c00 */
[----:B-1----:R-:W-:Y:S04]  /*9360*/  @!P2 STG.E.128 desc[UR40][R24.64+0x20], R4 ;  /* 0x000020041800a986 */ /* 0x002fe8000c101d28 */
[----:B---3--:R-:W-:Y:S01]  /*9370*/  @!P1 STG.E.128 desc[UR40][R24.64+0x40], R8 ;  /* 0x0000400818009986 */ /* 0x008fe2000c101d28 */
[----:B------:R-:W-:-:S13]  /*9380*/  ISETP.GE.AND P1, PT, R22, UR4, PT ;  /* 0x0000000416007c0c */ /* 0x000fda000bf26270 */
[----:B------:R-:W-:-:S06]  /*9390*/  @!P1 IMAD.IADD R12, R16, 0x1, R27 ;  /* 0x00000001100c9824 */ /* 0x000fcc00078e021b */
[----:B------:R-:W1:Y:S04]  /*93a0*/  @!P1 LDS.128 R12, [R12+0x8400] ;  /* 0x008400000c0c9984 */ /* 0x000e680000000c00 */
[----:B-1----:R3:W-:Y:S01]  /*93b0*/  @!P1 STG.E.128 desc[UR40][R24.64], R12 ;  /* 0x0000000c18009986 */ /* 0x0027e2000c101d28 */
[----:B------:R-:W-:-:S13]  /*93c0*/  ISETP.GE.AND P1, PT, R100, UR4, PT ;  /* 0x0000000464007c0c */ /* 0x000fda000bf26270 */
[----:B------:R-:W-:Y:S05]  /*93d0*/  @P1 BRA `(.L_x_1388) ;  /* 0x0000000000281947 */ /* 0x000fea0003800000 */
[----:B------:R-:W-:Y:S01]  /*93e0*/  R2P PR, R183, 0x6 ;  /* 0x00000006b7007804 */ /* 0x000fe20000000000 */
[----:B------:R-:W-:Y:S01]  /*93f0*/  IMAD.MOV.U32 R4, RZ, RZ, -0x40 ;  /* 0xffffffc0ff047424 */ /* 0x000fe200078e00ff */
[----:B------:R-:W-:Y:S01]  /*9400*/  MOV R6, 0x40 ;  /* 0x0000004000067802 */ /* 0x000fe20000000f00 */
[----:B------:R-:W-:-:S03]  /*9410*/  IMAD.MOV.U32 R5, RZ, RZ, 0x60 ;  /* 0x00000060ff057424 */ /* 0x000fc600078e00ff */
[----:B------:R-:W-:-:S07]  /*9420*/  SEL R4, R4, 0x40, P2 ;  /* 0x0000004004047807 */ /* 0x000fce0001000000 */
[----:B------:R-:W-:Y:S01]  /*9430*/  @P2 IADD3 R5, -R6, 0x20, RZ ;  /* 0x0000002006052810 */ /* 0x000fe20007ffe1ff */
[----:B------:R-:W-:-:S05]  /*9440*/  @P1 VIADD R5, R4, 0xffffffe0 ;  /* 0xffffffe004051836 */ /* 0x000fca0000000000 */
[----:B------:R-:W-:-:S06]  /*9450*/  IADD3 R5, R16, R27, R5 ;  /* 0x0000001b10057210 */ /* 0x000fcc0007ffe005 */
[----:B------:R-:W1:Y:S04]  /*9460*/  LDS.128 R4, [R5+0x8400] ;  /* 0x0084000005047984 */ /* 0x000e680000000c00 */
[----:B-1----:R4:W-:Y:S02]  /*9470*/  STG.E.128 desc[UR40][R24.64+0x60], R4 ;  /* 0x0000600418007986 */ /* 0x0029e4000c101d28 */
.L_x_1388:
[----:B------:R-:W-:Y:S05]  /*9480*/  BSYNC B0 ;  /* 0x0000000000007941 */ /* 0x000fea0003800000 */
.L_x_1387:
[----:B------:R-:W-:Y:S01]  /*9490*/  @!PT LDS RZ, [RZ] ;  /* 0x00000000fffff984 */ /* 0x000fe20000000800 */
[----:B------:R-:W-:Y:S01]  /*94a0*/  @!PT LDS RZ, [RZ] ;  /* 0x00000000fffff984 */ /* 0x000fe20000000800 */
[----:B------:R-:W-:Y:S01]  /*94b0*/  @!PT LDS RZ, [RZ] ;  /* 0x00000000fffff984 */ /* 0x000fe20000000800 */
[----:B------:R-:W-:Y:S01]  /*94c0*/  @!PT LDS RZ, [RZ] ;  /* 0x00000000fffff984 */ /* 0x000fe20000000800 */
[----:B------:R5:W-:Y:S06]  /*94d0*/  MEMBAR.ALL.CTA ;  /* 0x0000000000007992 */ /* 0x000bec0000008000 */
[----:B-----5:R-:W5:Y:S01]  /*94e0*/  FENCE.VIEW.ASYNC.S ;  /* 0x00000000000073c6 */ /* 0x020f620000000000 */
[----:B------:R-:W-:Y:S02]  /*94f0*/  VIADD R17, R17, 0x1 ;  /* 0x0000000111117836 */ /* 0x000fe40000000000 */
[----:B0-2---:R-:W-:Y:S01]  /*9500*/  @!P3 VIADD R92, R92, 0x228c0 ;  /* 0x000228c05c5cb836 */ /* 0x005fe20000000000 */
[----:B-----5:R0:W-:Y:S02]  /*9510*/  BAR.SYNC.DEFER_BLOCKING R76, 0x80 ;  /* 0x0002004c0000751d */ /* 0x0201e40000010000 */
[----:B------:R-:W-:-:S02]  /*9520*/  ISETP.NE.AND P1, PT, R17, 0x2, PT ;  /* 0x000000021100780c */ /* 0x000fc40003f25270 */
[----:B------:R-:W-:Y:S02]  /*9530*/  @!P3 PRMT R92, RZ, 0x654, R92 ;  /* 0x00000654ff5cb816 */ /* 0x000fe4000000005c */
[----:B-1--4-:R-:W-:Y:S02]  /*9540*/  SEL R4, RZ, 0x1, P1 ;  /* 0x00000001ff047807 */ /* 0x012fe40000800000 */
[----:B------:R-:W-:Y:S02]  /*9550*/  SEL R17, R17, RZ, P1 ;  /* 0x000000ff11117207 */ /* 0x000fe40000800000 */
[----:B------:R-:W-:Y:S01]  /*9560*/  LOP3.LUT R173, R173, R4, RZ, 0x3c, !PT ;  /* 0x00000004adad7212 */ /* 0x000fe200078e3cff */
[----:B------:R0:W-:Y:S01]  /*9570*/  @!P3 SYNCS.ARRIVE.TRANS64.RED.A1T0 RZ, [R92+URZ], RZ ;  /* 0x000000ff5cffb9a7 */ /* 0x0001e2000810043f */
[----:B------:R-:W-:Y:S05]  /*9580*/  @P0 BRA `(.L_x_1389) ;  /* 0xffffff9000c00947 */ /* 0x000fea000383ffff */
[----:B------:R-:W1:Y:S01]  /*9590*/  S2R R5, SR_TID.X ;  /* 0x0000000000057919 */ /* 0x000e620000002100 */
[----:B------:R-:W-:Y:S02]  /*95a0*/  PLOP3.LUT P0, PT, PT, PT, PT, 0x8, 0x0 ;  /* 0x000000000000781c */ /* 0x000fe40003f0e170 */
[----:B-1----:R-:W-:-:S04]  /*95b0*/  SHF.R.U32.HI R5, RZ, 0x7, R5 ;  /* 0x00000007ff057819 */ /* 0x002fc80000011605 */
[----:B------:R-:W-:-:S13]  /*95c0*/  ISETP.NE.AND P2, PT, R5, 0x1, PT ;  /* 0x000000010500780c */ /* 0x000fda0003f45270 */
[----:B------:R-:W-:Y:S06]  /*95d0*/  @!P2 BAR.ARV 0x9, 0x100 ;  /* 0x024400000000ab1d */ /* 0x000fec0000002000 */
.L_x_1329:
[----:B------:R-:W1:Y:S01]  /*95e0*/  LDC R0, c[0x0][0x428] ;  /* 0x00010a00ff007b82 */ /* 0x000e620000000800 */
[----:B------:R-:W-:-:S07]  /*95f0*/  IMAD.MOV.U32 R191, RZ, RZ, R178 ;  /* 0x000000ffffbf7224 */ /* 0x000fce00078e00b2 */
[----:B------:R-:W2:Y:S01]  /*9600*/  LDC.64 R4, c[0x0][0x9e0] ;  /* 0x00027800ff047b82 */ /* 0x000ea20000000a00 */
[----:B-1----:R-:W-:Y:S02]  /*9610*/  ISETP.NE.AND P1, PT, R0, 0x1, PT ;  /* 0x000000010000780c */ /* 0x002fe40003f25270 */
[----:B------:R-:W-:-:S05]  /*9620*/  IADD3 R0, R170, 0x80, -R171 ;  /* 0x00000080aa007810 */ /* 0x000fca0007ffe8ab */
[----:B------:R-:W-:Y:S01]  /*9630*/  IMAD R185, R177, 0x80, R0 ;  /* 0x00000080b1b97824 */ /* 0x000fe200078e0200 */
[----:B--2---:R-:W-:-:S05]  /*9640*/  ISETP.GE.AND P2, PT, R5, 0x1, PT ;  /* 0x000000010500780c */ /* 0x004fca0003f46270 */
[----:B------:R-:W1:Y:S08]  /*9650*/  @P1 LDC R3, c[0x0][0x42c] ;  /* 0x00010b00ff031b82 */ /* 0x000e700000000800 */
[----:B------:R-:W2:Y:S01]  /*9660*/  @P1 LDC R2, c[0x0][0x430] ;  /* 0x00010c00ff021b82 */ /* 0x000ea20000000800 */
[----:B-1----:R-:W-:Y:S01]  /*9670*/  @P1 IMAD.HI.U32 R3, R178, R3, RZ ;  /* 0x00000003b2031227 */ /* 0x002fe200078e00ff */
[----:B------:R-:W-:Y:S06]  /*9680*/  @P0 BRA `(.L_x_1390) ;  /* 0x00000000000c0947 */ /* 0x000fec0003800000 */
[----:B------:R-:W1:Y:S01]  /*9690*/  FENCE.VIEW.ASYNC.G ;  /* 0x00000000000073c6 */ /* 0x000e620000000100 */
[----:B------:R-:W-:Y:S05]  /*96a0*/  WARPSYNC.ALL ;  /* 0x0000000000007948 */ /* 0x000fea0003800000 */
[----:B-1----:R-:W-:Y:S06]  /*96b0*/  BAR.ARV 0xc, 0x180 ;  /* 0x0306000000007b1d */ /* 0x002fec0000002000 */
.L_x_1390:
[----:B--2---:R-:W-:Y:S01]  /*96c0*/  @P1 SHF.R.U32.HI R191, RZ, R2, R3 ;  /* 0x00000002ffbf1219 */ /* 0x004fe20000011603 */
[----:B------:R-:W-:Y:S01]  /*96d0*/  IMAD.IADD R0, R185, 0x1, R4 ;  /* 0x00000001b9007824 */ /* 0x000fe200078e0204 */
[----:B------:R-:W-:Y:S06]  /*96e0*/  @!P2 BRA `(.L_x_1391) ;  /* 0x000000000048a947 */ /* 0x000fec0003800000 */
[C---:B------:R-:W-:Y:S01]  /*96f0*/  ISETP.GT.AND P0, PT, R185.reuse, RZ, PT ;  /* 0x000000ffb900720c */ /* 0x040fe20003f04270 */
[----:B------:R-:W-:Y:S01]  /*9700*/  BSSY B0, `(.L_x_1392) ;  /* 0x000000e000007945 */ /* 0x000fe20003800000 */
[----:B------:R-:W-:-:S11]  /*9710*/  VIADD R2, R185, 0xffffffff ;  /* 0xffffffffb9027836 */ /* 0x000fd60000000000 */
        /* <DEDUP_REMOVED lines=8> */
.L_x_1393:
[----:B------:R-:W-:-:S13]  /*97a0*/  ISETP.NE.AND P0, PT, R5, 0x1, PT ;  /* 0x000000010500780c */ /* 0x000fda0003f05270 */
[----:B------:R-:W1:Y:S02]  /*97b0*/  @P0 LDC.64 R6, c[0x0][0x9e8] ;  /* 0x00027a00ff060b82 */ /* 0x000e640000000a00 */
[----:B-1----:R-:W-:-:S05]  /*97c0*/  @P0 IMAD.HI.U32 R4, R2, R6, RZ ;  /* 0x0000000602040227 */ /* 0x002fca00078e00ff */
[----:B------:R-:W-:-:S07]  /*97d0*/  @P0 SHF.R.U32.HI R2, RZ, R7, R4 ;  /* 0x00000007ff020219 */ /* 0x000fce0000011604 */
.L_x_1394:
[----:B------:R-:W-:Y:S05]  /*97e0*/  BSYNC B0 ;  /* 0x0000000000007941 */ /* 0x000fea0003800000 */
.L_x_1392:
[----:B------:R-:W-:-:S05]  /*97f0*/  IMAD R3, R2, R5, R5 ;  /* 0x0000000502037224 */ /* 0x000fca00078e0205 */
[----:B------:R-:W-:-:S07]  /*9800*/  VIMNMX R0, R0, R3, PT ;  /* 0x0000000300007248 */ /* 0x000fce0003fe0100 */
.L_x_1391:
[----:B------:R-:W-:Y:S01]  /*9810*/  VIADD R0, R0, 0x7f ;  /* 0x0000007f00007836 */ /* 0x000fe20000000000 */
[----:B------:R-:W-:Y:S01]  /*9820*/  ULDC UR4, c[0x0][0x9dc] ;  /* 0x0002770000047ab9 */ /* 0x000fe20000000800 */
[----:B------:R-:W-:-:S03]  /*9830*/  IMAD.IADD R207, R170, 0x1, -R171 ;  /* 0x00000001aacf7824 */ /* 0x000fc600078e0aab */
[----:B------:R-:W-:Y:S01]  /*9840*/  SHF.R.S32.HI R3, RZ, 0x1f, R0 ;  /* 0x0000001fff037819 */ /* 0x000fe20000011400 */
[----:B------:R-:W-:-:S03]  /*9850*/  IMAD R89, R177, 0x80, R207 ;  /* 0x00000080b1597824 */ /* 0x000fc600078e02cf */
[----:B------:R-:W-:Y:S01]  /*9860*/  LEA.HI R3, R3, R0, RZ, 0x7 ;  /* 0x0000000003037211 */ /* 0x000fe200078f38ff */
[----:B------:R-:W-:-:S03]  /*9870*/  VIADD R0, R89, -UR4 ;  /* 0x8000000459007c36 */ /* 0x000fc60008000000 */
[----:B------:R-:W-:-:S04]  /*9880*/  SHF.R.S32.HI R3, RZ, 0x7, R3 ;  /* 0x00000007ff037819 */ /* 0x000fc80000011403 */
[----:B------:R-:W-:Y:S01]  /*9890*/  VIMNMX R91, R54, R3, PT ;  /* 0x00000003365b7248 */ /* 0x000fe20003fe0100 */
[----:B------:R-:W-:Y:S06]  /*98a0*/  @!P2 BRA `(.L_x_1395) ;  /* 0x000000000048a947 */ /* 0x000fec0003800000 */
[----:B------:R-:W-:Y:S01]  /*98b0*/  ISETP.GT.AND P0, PT, R89, -0x1, PT ;  /* 0xffffffff5900780c */ /* 0x000fe20003f04270 */
[----:B------:R-:W-:-:S12]  /*98c0*/  BSSY B0, `(.L_x_1396) ;  /* 0x000000e000007945 */ /* 0x000fd80003800000 */
        /* <DEDUP_REMOVED lines=8> */
.L_x_1397:
[----:B------:R-:W-:-:S13]  /*9950*/  ISETP.NE.AND P0, PT, R5, 0x1, PT ;  /* 0x000000010500780c */ /* 0x000fda0003f05270 */
[----:B------:R-:W1:Y:S02]  /*9960*/  @P0 LDC.64 R2, c[0x0][0x9e8] ;  /* 0x00027a00ff020b82 */ /* 0x000e640000000a00 */
[----:B-1----:R-:W-:-:S04]  /*9970*/  @P0 IMAD.HI.U32 R4, R89, R2, RZ ;  /* 0x0000000259040227 */ /* 0x002fc800078e00ff */
[----:B------:R-:W-:Y:S01]  /*9980*/  IMAD.MOV.U32 R2, RZ, RZ, R89 ;  /* 0x000000ffff027224 */ /* 0x000fe200078e0059 */
[----:B------:R-:W-:-:S07]  /*9990*/  @P0 SHF.R.U32.HI R2, RZ, R3, R4 ;  /* 0x00000003ff020219 */ /* 0x000fce0000011604 */
.L_x_1398:
[----:B------:R-:W-:Y:S05]  /*99a0*/  BSYNC B0 ;  /* 0x0000000000007941 */ /* 0x000fea0003800000 */
.L_x_1396:
[----:B------:R-:W-:-:S05]  /*99b0*/  IMAD R3, R2, R5, RZ ;  /* 0x0000000502037224 */ /* 0x000fca00078e02ff */
[----:B------:R-:W-:-:S07]  /*99c0*/  VIMNMX R0, R0, R3, !PT ;  /* 0x0000000300007248 */ /* 0x000fce0007fe0100 */
.L_x_1395:
[----:B------:R-:W-:Y:S01]  /*99d0*/  SHF.R.S32.HI R3, RZ, 0x1f, R0 ;  /* 0x0000001fff037819 */ /* 0x000fe20000011400 */
[----:B------:R-:W-:Y:S01]  /*99e0*/  IMAD.MOV.U32 R62, RZ, RZ, RZ ;  /* 0x000000ffff3e7224 */ /* 0x000fe200078e00ff */
[----:B------:R-:W-:Y:S01]  /*99f0*/  PLOP3.LUT P0, PT, PT, PT, PT, 0x80, 0x0 ;  /* 0x000000000000781c */ /* 0x000fe20003f0f070 */
[----:B------:R-:W-:Y:S01]  /*9a00*/  IMAD.MOV.U32 R64, RZ, RZ, RZ ;  /* 0x000000ffff407224 */ /* 0x000fe200078e00ff */
[----:B------:R-:W-:Y:S02]  /*9a10*/  LEA.HI R3, R3, R0, RZ, 0x7 ;  /* 0x0000000003037211 */ /* 0x000fe400078f38ff */
[----:B------:R-:W-:Y:S02]  /*9a20*/  CS2R R150, SRZ ;  /* 0x0000000000967805 */ /* 0x000fe4000001ff00 */
        /* <DEDUP_REMOVED lines=11> */
[----:B---3--:R-:W-:Y:S02]  /*9ae0*/  CS2R R12, SRZ ;  /* 0x00000000000c7805 */ /* 0x008fe4000001ff00 */
        /* <DEDUP_REMOVED lines=20> */
[----:B0-----:R-:W-:Y:S02]  /*9c30*/  CS2R R92, SRZ ;  /* 0x00000000005c7805 */ /* 0x001fe4000001ff00 */
[----:B------:R-:W-:Y:S01]  /*9c40*/  CS2R R40, SRZ ;  /* 0x0000000000287805 */ /* 0x000fe2000001ff00 */
[----:B------:R-:W-:Y:S06]  /*9c50*/  @!P1 BRA `(.L_x_1399) ;  /* 0x0000015000d89947 */ /* 0x000fec0003800000 */
[----:B------:R-:W-:-:S03]  /*9c60*/  UMOV UR4, 0xffffffff ;  /* 0xffffffff00047882 */ /* 0x000fc60000000000 */
[----:B------:R-:W-:Y:S05]  /*9c70*/  BRA.DIV UR4, `(.L_x_1400) ;  /* 0x000001e604c87947 */ /* 0x000fea000b800000 */
[----:B------:R0:W1:Y:S02]  /*9c80*/  SHFL.IDX PT, R176, R202, RZ, 0x1f ;  /* 0x00001fffcab07589 */ /* 0x00006400000e0000 */
.L_x_1690:
        /* <DEDUP_REMOVED lines=24> */
[----:B0-2--5:R-:W-:Y:S05]  /*9e10*/  CALL.ABS.NOINC R2 ;  /* 0x0000000002007343 */ /* 0x025fea0003c00000 */
.L_x_1401:
[----:B------:R-:W-:Y:S01]  /*9e20*/  ULDC.64 UR4, c[0x0][0x990] ;  /* 0x0002640000047ab9 */ /* 0x000fe20000000a00 */
[----:B------:R-:W-:Y:S01]  /*9e30*/  ULDC.64 UR6, c[0x0][0x998] ;  /* 0x0002660000067ab9 */ /* 0x000fe20000000a00 */
[----:B------:R-:W-:Y:S02]  /*9e40*/  ISETP.NE.U32.AND P0, PT, RZ, UR4, PT ;  /* 0x00000004ff007c0c */ /* 0x000fe4000bf05070 */
[----:B------:R-:W-:Y:S02]  /*9e50*/  ISETP.NE.U32.AND P1, PT, RZ, UR6, PT ;  /* 0x00000006ff007c0c */ /* 0x000fe4000bf25070 */
[----:B------:R-:W-:Y:S02]  /*9e60*/  ISETP.NE.AND.EX P0, PT, RZ, UR5, PT, P0 ;  /* 0x00000005ff007c0c */ /* 0x000fe4000bf05300 */
[----:B------:R-:W-:-:S11]  /*9e70*/  ISETP.NE.AND.EX P1, PT, RZ, UR7, PT, P1 ;  /* 0x00000007ff007c0c */ /* 0x000fd6000bf25310 */
[----:B------:R-:W1:Y:S01]  /*9e80*/  @P0 LDC.64 R8, c[0x0][0x9a8] ;  /* 0x00026a00ff080b82 */ /* 0x000e620000000a00 */
[--C-:B------:R-:W-:Y:S02]  /*9e90*/  @P0 SHF.R.S32.HI R3, RZ, 0x1f, R179.reuse ;  /* 0x0000001fff030819 */ /* 0x100fe400000114b3 */
[----:B------:R-:W-:Y:S02]  /*9ea0*/  @P1 SHF.R.S32.HI R5, RZ, 0x1f, R179 ;  /* 0x0000001fff051819 */ /* 0x000fe400000114b3 */
[----:B------:R-:W-:-:S03]  /*9eb0*/  @P0 SHF.R.S32.HI R7, RZ, 0x1f, R191 ;  /* 0x0000001fff070819 */ /* 0x000fc600000114bf */
[----:B------:R-:W2:Y:S08]  /*9ec0*/  @P1 LDC.64 R10, c[0x0][0x9b8] ;  /* 0x00026e00ff0a1b82 */ /* 0x000eb00000000a00 */
[----:B------:R-:W3:Y:S08]  /*9ed0*/  @P0 LDC.64 R12, c[0x0][0x9b0] ;  /* 0x00026c00ff0c0b82 */ /* 0x000ef00000000a00 */
[----:B------:R-:W4:Y:S01]  /*9ee0*/  @P1 LDC.64 R14, c[0x0][0x9c0] ;  /* 0x00027000ff0e1b82 */ /* 0x000f220000000a00 */
[----:B-1----:R-:W-:-:S02]  /*9ef0*/  @P0 IMAD R0, R3, R8, RZ ;  /* 0x0000000803000224 */ /* 0x002fc400078e02ff */
[----:B------:R-:W-:-:S04]  /*9f00*/  @P0 IMAD.WIDE.U32 R2, R179, R8, RZ ;  /* 0x00000008b3020225 */ /* 0x000fc800078e00ff */
[----:B------:R-:W-:Y:S02]  /*9f10*/  @P0 IMAD R9, R179, R9, R0 ;  /* 0x00000009b3090224 */ /* 0x000fe400078e0200 */
[----:B--2---:R-:W-:-:S03]  /*9f20*/  @P1 IMAD R4, R5, R10, RZ ;  /* 0x0000000a05041224 */ /* 0x004fc600078e02ff */
[----:B------:R-:W-:Y:S01]  /*9f30*/  @P0 IADD3 R3, R3, R9, RZ ;  /* 0x0000000903030210 */ /* 0x000fe20007ffe0ff */
[C---:B------:R-:W-:Y:S01]  /*9f40*/  @P1 IMAD R11, R179.reuse, R11, R4 ;  /* 0x0000000bb30b1224 */ /* 0x040fe200078e0204 */
[----:B------:R-:W-:Y:S01]  /*9f50*/  @P1 SHF.R.S32.HI R9, RZ, 0x1f, R191 ;  /* 0x0000001fff091819 */ /* 0x000fe200000114bf */
        /* <DEDUP_REMOVED lines=11> */
[----:B------:R-:W-:Y:S01]  /*a010*/  @P1 LEA R8, P3, R6, UR6, 0x2 ;  /* 0x0000000606081c11 */ /* 0x000fe2000f8610ff */
[----:B------:R-:W-:-:S02]  /*a020*/  @P1 IMAD.IADD R3, R7, 0x1, R11 ;  /* 0x0000000107031824 */ /* 0x000fc400078e020b */
[----:B------:R-:W-:Y:S01]  /*a030*/  IMAD.MOV.U32 R0, RZ, RZ, 0x3f800000 ;  /* 0x3f800000ff007424 */ /* 0x000fe200078e00ff */
        /* <DEDUP_REMOVED lines=20> */
.L_x_1405:
[----:B--2---:R2:W3:Y:S02]  /*a180*/  SYNCS.PHASECHK.TRANS64.TRYWAIT P0, [R16+URZ+0x22800], R3 ;  /* 0x02280003100075a7 */ /* 0x0044e4000800017f */
[----:B---3--:R-:W-:Y:S05]  /*a190*/  @!P0 NANOSLEEP.SYNCS 0x989680 ;  /* 0x009896800000895d */ /* 0x008fea0003900000 */
[----:B------:R-:W3:Y:S02]  /*a1a0*/  @!P0 SYNCS.PHASECHK.TRANS64 P0, [R16+URZ+0x22800], R3 ;  /* 0x02280003100085a7 */ /* 0x000ee4000800007f */
[----:B---3--:R-:W-:Y:S05]  /*a1b0*/  @!P0 BRA `(.L_x_1405) ;  /* 0xfffffffc00f08947 */ /* 0x008fea000383ffff */
.L_x_1404:
[----:B------:R-:W-:Y:S05]  /*a1c0*/  BSYNC B0 ;  /* 0x0000000000007941 */ /* 0x000fea0003800000 */
.L_x_1403:
[----:B------:R-:W-:Y:S05]  /*a1d0*/  BRA `(.L_x_1406) ;  /* 0x0000006c00d87947 */ /* 0x000fea0003800000 */
.L_x_1402:
[----:B------:R-:W-:Y:S01]  /*a1e0*/  ULOP3.LUT UP0, URZ, UR42, 0x1bf, URZ, 0xc0, !UPT ;  /* 0x000001bf2a3f7892 */ /* 0x000fe2000f80c03f */
[----:B-----5:R-:W-:Y:S01]  /*a1f0*/  SHF.R.S32.HI R0, RZ, 0x1f, R55 ;  /* 0x0000001fff007819 */ /* 0x020fe20000011437 */
[----:B------:R-:W-:Y:S01]  /*a200*/  ULDC.64 UR4, c[0x0][0x3d8] ;  /* 0x0000f60000047ab9 */ /* 0x000fe20000000a00 */
[----:B------:R-:W-:Y:S01]  /*a210*/  ULDC.64 UR6, c[0x0][0x3e8] ;  /* 0x0000fa0000067ab9 */ /* 0x000fe20000000a00 */
[----:B------:R-:W-:Y:S01]  /*a220*/  IMAD.WIDE.U32 R46, R55, UR4, RZ ;  /* 0x00000004372e7c25 */ /* 0x000fe2000f8e00ff */
[----:B------:R-:W-:Y:S02]  /*a230*/  SHF.R.S32.HI R59, RZ, 0x1f, R172 ;  /* 0x0000001fff3b7819 */ /* 0x000fe400000114ac */
[----:B------:R-:W-:Y:S01]  /*a240*/  PLOP3.LUT P0, PT, PT, PT, UP0, 0x80, 0x0 ;  /* 0x000000000000781c */ /* 0x000fe20003f0f008 */
[C---:B------:R-:W-:Y:S01]  /*a250*/  IMAD R4, R0.reuse, UR4, RZ ;  /* 0x0000000400047c24 */ /* 0x040fe2000f8e02ff */
[----:B------:R-:W-:Y:S01]  /*a260*/  SHF.R.S32.HI R61, RZ, 0x1f, R22 ;  /* 0x0000001fff3d7819 */ /* 0x000fe20000011416 */
[----:B------:R-:W-:-:S02]  /*a270*/  IMAD R0, R0, UR6, RZ ;  /* 0x0000000600007c24 */ /* 0x000fc4000f8e02ff */
[C---:B------:R-:W-:Y:S02]  /*a280*/  IMAD R53, R55.reuse, UR5, R4 ;  /* 0x0000000537357c24 */ /* 0x040fe4000f8e0204 */
[C---:B------:R-:W-:Y:S02]  /*a290*/  IMAD R51, R55.reuse, UR7, R0 ;  /* 0x0000000737337c24 */ /* 0x040fe4000f8e0200 */
[----:B------:R-:W-:-:S04]  /*a2a0*/  IMAD.WIDE.U32 R48, R55, UR6, RZ ;  /* 0x0000000637307c25 */ /* 0x000fc8000f8e00ff */
[----:B------:R-:W-:Y:S02]  /*a2b0*/  IMAD.IADD R53, R53, 0x1, R47 ;  /* 0x0000000135357824 */ /* 0x000fe400078e022f */
[----:B------:R-:W-:Y:S01]  /*a2c0*/  IMAD.IADD R51, R51, 0x1, R49 ;  /* 0x0000000133337824 */ /* 0x000fe200078e0231 */
        /* <DEDUP_REMOVED lines=16> */
[----:B0-2---:R-:W-:Y:S05]  /*a3d0*/  CALL.ABS.NOINC R14 ;  /* 0x000000000e007343 */ /* 0x005fea0003c00000 */
.L_x_1407:
[----:B------:R-:W1:Y:S01]  /*a3e0*/  LDC.64 R12, c[0x0][0x3d8] ;  /* 0x0000f600ff0c7b82 */ /* 0x000e620000000a00 */
[----:B------:R-:W-:Y:S01]  /*a3f0*/  SHF.R.S32.HI R3, RZ, 0x1f, R177 ;  /* 0x0000001fff037819 */ /* 0x000fe200000114b1 */
[----:B------:R-:W-:Y:S01]  /*a400*/  ULDC.U8 UR4, c[0x0][0x3f0] ;  /* 0x0000fc0000047ab9 */ /* 0x000fe20000000000 */
[----:B------:R-:W-:Y:S01]  /*a410*/  BSSY B0, `(.L_x_1408) ;  /* 0x00006ca000007945 */ /* 0x000fe20003800000 */
[----:B------:R-:W-:-:S04]  /*a420*/  ISETP.NE.AND P0, PT, RZ, UR4, PT ;  /* 0x00000004ff007c0c */ /* 0x000fc8000bf05270 */
[----:B------:R-:W2:Y:S01]  /*a430*/  LDC.64 R10, c[0x0][0x3e8] ;  /* 0x0000fa00ff0a7b82 */ /* 0x000ea20000000a00 */
[-C--:B-1----:R-:W-:Y:S02]  /*a440*/  IMAD R0, R3, R12.reuse, RZ ;  /* 0x0000000c03007224 */ /* 0x082fe400078e02ff */
[----:B------:R-:W-:-:S04]  /*a450*/  IMAD.WIDE.U32 R4, R177, R12, RZ ;  /* 0x0000000cb1047225 */ /* 0x000fc800078e00ff */
[----:B------:R-:W-:Y:S02]  /*a460*/  IMAD.SHL.U32 R55, R4, 0x80, RZ ;  /* 0x0000008004377824 */ /* 0x000fe400078e00ff */
[-C--:B--2---:R-:W-:Y:S02]  /*a470*/  IMAD R8, R3, R10.reuse, RZ ;  /* 0x0000000a03087224 */ /* 0x084fe400078e02ff */
[C---:B------:R-:W-:Y:S02]  /*a480*/  IMAD R3, R177.reuse, R13, R0 ;  /* 0x0000000db1037224 */ /* 0x040fe400078e0200 */
[----:B------:R-:W-:-:S04]  /*a490*/  IMAD.WIDE.U32 R6, R177, R10, RZ ;  /* 0x0000000ab1067225 */ /* 0x000fc800078e00ff */
[----:B------:R-:W-:Y:S02]  /*a4a0*/  IMAD R9, R177, R11, R8 ;  /* 0x0000000bb1097224 */ /* 0x000fe400078e0208 */
[----:B------:R-:W-:Y:S02]  /*a4b0*/  IMAD.IADD R5, R5, 0x1, R3 ;  /* 0x0000000105057824 */ /* 0x000fe400078e0203 */
[----:B------:R-:W-:Y:S02]  /*a4c0*/  IMAD R0, R177, -0x80, R171 ;  /* 0xffffff80b1007824 */ /* 0x000fe400078e02ab */
[----:B------:R-:W-:Y:S01]  /*a4d0*/  IMAD.IADD R3, R7, 0x1, R9 ;  /* 0x0000000107037824 */ /* 0x000fe200078e0209 */
[----:B------:R-:W-:Y:S01]  /*a4e0*/  SHF.L.U64.HI R52, R4, 0x7, R5 ;  /* 0x0000000704347819 */ /* 0x000fe20000010205 */
[----:B------:R-:W-:Y:S01]  /*a4f0*/  IMAD.SHL.U32 R57, R6, 0x80, RZ ;  /* 0x0000008006397824 */ /* 0x000fe200078e00ff */
[----:B------:R-:W-:Y:S02]  /*a500*/  VIMNMX R4, R0, 0x80, PT ;  /* 0x0000008000047848 */ /* 0x000fe40003fe0100 */
[----:B------:R-:W-:Y:S01]  /*a510*/  SHF.L.U64.HI R54, R6, 0x7, R3 ;  /* 0x0000000706367819 */ /* 0x000fe20000010203 */
[----:B------:R-:W-:Y:S06]  /*a520*/  @!P0 BRA `(.L_x_1409) ;  /* 0x0000003400808947 */ /* 0x000fec0003800000 */
[----:B------:R-:W1:Y:S01]  /*a530*/  LDC R0, c[0x0][0x428] ;  /* 0x00010a00ff007b82 */ /* 0x000e620000000800 */
[----:B------:R-:W-:Y:S01]  /*a540*/  ISETP.GE.AND P0, PT, R19, R4, PT ;  /* 0x000000041300720c */ /* 0x000fe20003f06270 */
[----:B------:R-:W-:Y:S01]  /*a550*/  IMAD R3, R177, 0x80, R19 ;  /* 0x00000080b1037824 */ /* 0x000fe200078e0213 */
[----:B------:R-:W-:Y:S01]  /*a560*/  BSSY B1, `(.L_x_1410) ;  /* 0x0000050000017945 */ /* 0x000fe20003800000 */
        /* <DEDUP_REMOVED lines=12> */
[----:B------:R-:W-:Y:S02]  /*a630*/  IMAD.MOV.U32 R4, RZ, RZ, R46 ;  /* 0x000000ffff047224 */ /* 0x000fe400078e002e */
[----:B------:R-:W-:Y:S02]  /*a640*/  IMAD.MOV.U32 R6, RZ, RZ, R48 ;  /* 0x000000ffff067224 */ /* 0x000fe400078e0030 */
[----:B------:R-:W-:Y:S01]  /*a650*/  IMAD.MOV.U32 R7, RZ, RZ, R51 ;  /* 0x000000ffff077224 */ /* 0x000fe200078e0033 */
[----:B-1----:R-:W-:-:S13]  /*a660*/  ISETP.NE.AND P1, PT, R0, 0x1, PT ;  /* 0x000000010000780c */ /* 0x002fda0003f25270 */
[----:B------:R-:W1:Y:S08]  /*a670*/  @P1 LDC R0, c[0x0][0x42c] ;  /* 0x00010b00ff001b82 */ /* 0x000e700000000800 */
[----:B------:R-:W2:Y:S01]  /*a680*/  @P1 LDC R5, c[0x0][0x430] ;  /* 0x00010c00ff051b82 */ /* 0x000ea20000000800 */
[----:B-1----:R-:W-:-:S05]  /*a690*/  @P1 IMAD.HI.U32 R0, R3, R0, RZ ;  /* 0x0000000003001227 */ /* 0x002fca00078e00ff */
[----:B--2---:R-:W-:Y:S01]  /*a6a0*/  @P1 SHF.R.U32.HI R3, RZ, R5, R0 ;  /* 0x00000005ff031219 */ /* 0x004fe20000011600 */
[----:B------:R-:W-:-:S03]  /*a6b0*/  IMAD.MOV.U32 R5, RZ, RZ, R53 ;  /* 0x000000ffff057224 */ /* 0x000fc600078e0035 */
[----:B------:R-:W-:Y:S01]  /*a6c0*/  SHF.R.S32.HI R45, RZ, 0x1f, R3 ;  /* 0x0000001fff2d7819 */ /* 0x000fe20000011403 */
[----:B------:R-:W-:Y:S06]  /*a6d0*/  @P0 BRA `(.L_x_1411) ;  /* 0x0000000000e00947 */ /* 0x000fec0003800000 */
[----:B------:R-:W-:Y:S01]  /*a6e0*/  MOV R8, R172 ;  /* 0x000000ac00087202 */ /* 0x000fe20000000f00 */
[CC--:B------:R-:W-:Y:S01]  /*a6f0*/  IMAD R0, R196.reuse, R12.reuse, RZ ;  /* 0x0000000cc4007224 */ /* 0x0c0fe200078e02ff */
[----:B------:R-:W-:Y:S01]  /*a700*/  ULDC UR4, c[0x0][0x3d4] ;  /* 0x0000f50000047ab9 */ /* 0x000fe20000000800 */
[----:B------:R-:W-:Y:S01]  /*a710*/  IMAD.MOV.U32 R9, RZ, RZ, R59 ;  /* 0x000000ffff097224 */ /* 0x000fe200078e003b */
[----:B------:R-:W-:Y:S01]  /*a720*/  ULDC.64 UR6, c[0x0][0x3c8] ;  /* 0x0000f20000067ab9 */ /* 0x000fe20000000a00 */
[C---:B------:R-:W-:Y:S01]  /*a730*/  IMAD R21, R19.reuse, R13, R0 ;  /* 0x0000000d13157224 */ /* 0x040fe200078e0200 */
[----:B------:R-:W-:Y:S01]  /*a740*/  ULDC.64 UR8, c[0x0][0x3e0] ;  /* 0x0000f80000087ab9 */ /* 0x000fe20000000a00 */
[----:B------:R-:W-:Y:S01]  /*a750*/  IMAD.WIDE.U32 R14, R19, R12, R8 ;  /* 0x0000000c130e7225 */ /* 0x000fe200078e0008 */
[----:B------:R-:W-:Y:S02]  /*a760*/  CS2R R42, SRZ ;  /* 0x00000000002a7805 */ /* 0x000fe4000001ff00 */
[----:B------:R-:W-:Y:S01]  /*a770*/  CS2R R40, SRZ ;  /* 0x0000000000287805 */ /* 0x000fe2000001ff00 */
[----:B------:R-:W-:Y:S01]  /*a780*/  IMAD R0, R196, R10, RZ ;  /* 0x0000000ac4007224 */ /* 0x000fe200078e02ff */
[----:B------:R-:W-:Y:S01]  /*a790*/  IADD3 R14, P2, P5, R55, R46, R14 ;  /* 0x0000002e370e7210 */ /* 0x000fe20007d5e00e */
[----:B------:R-:W-:-:S02]  /*a7a0*/  IMAD.IADD R21, R21, 0x1, R15 ;  /* 0x0000000115157824 */ /* 0x000fc400078e020f */
[----:B------:R-:W-:-:S04]  /*a7b0*/  IMAD.WIDE.U32 R8, R19, R10, R8 ;  /* 0x0000000a13087225 */ /* 0x000fc800078e0008 */
[----:B------:R-:W-:Y:S01]  /*a7c0*/  IMAD R15, R19, R11, R0 ;  /* 0x0000000b130f7224 */ /* 0x000fe200078e0200 */
[----:B------:R-:W-:Y:S01]  /*a7d0*/  IADD3 R46, P3, P4, R57, R48, R8 ;  /* 0x00000030392e7210 */ /* 0x000fe20007c7e008 */
[C---:B------:R-:W-:Y:S02]  /*a7e0*/  VIADD R8, R172.reuse, 0x10 ;  /* 0x00000010ac087836 */ /* 0x040fe40000000000 */
[----:B------:R-:W-:Y:S02]  /*a7f0*/  IMAD.IADD R0, R15, 0x1, R9 ;  /* 0x000000010f007824 */ /* 0x000fe400078e0209 */
[----:B------:R-:W-:Y:S01]  /*a800*/  VIADD R20, R172, 0x20 ;  /* 0x00000020ac147836 */ /* 0x000fe20000000000 */
[----:B------:R-:W-:Y:S01]  /*a810*/  ISETP.GE.AND P1, PT, R8, UR4, PT ;  /* 0x0000000408007c0c */ /* 0x000fe2000bf26270 */
[----:B------:R-:W-:Y:S01]  /*a820*/  VIADD R9, R172, 0x30 ;  /* 0x00000030ac097836 */ /* 0x000fe20000000000 */
[----:B------:R-:W-:Y:S02]  /*a830*/  IADD3.X R0, R54, R51, R0, P3, P4 ;  /* 0x0000003336007210 */ /* 0x000fe40001fe8400 */
[----:B------:R-:W-:-:S02]  /*a840*/  ISETP.GE.AND P4, PT, R172, UR4, PT ;  /* 0x00000004ac007c0c */ /* 0x000fc4000bf86270 */
[----:B------:R-:W-:Y:S02]  /*a850*/  IADD3.X R8, R52, R53, R21, P2, P5 ;  /* 0x0000003534087210 */ /* 0x000fe400017ea415 */
[----:B------:R-:W-:Y:S02]  /*a860*/  IADD3 R14, P3, R14, UR6, RZ ;  /* 0x000000060e0e7c10 */ /* 0x000fe4000ff7e0ff */
[----:B------:R-:W-:Y:S02]  /*a870*/  IADD3 R46, P5, R46, UR8, RZ ;  /* 0x000000082e2e7c10 */ /* 0x000fe4000ffbe0ff */
[----:B------:R-:W-:Y:S01]  /*a880*/  ISETP.GE.AND P2, PT, R20, UR4, PT ;  /* 0x0000000414007c0c */ /* 0x000fe2000bf46270 */
[----:B------:R-:W-:Y:S01]  /*a890*/  VIADD R20, R172, 0x40 ;  /* 0x00000040ac147836 */ /* 0x000fe20000000000 */
[----:B------:R-:W-:Y:S02]  /*a8a0*/  IADD3.X R15, R8, UR7, RZ, P3, !PT ;  /* 0x00000007080f7c10 */ /* 0x000fe40009ffe4ff */
[----:B------:R-:W-:Y:S01]  /*a8b0*/  IADD3.X R47, R0, UR9, RZ, P5, !PT ;  /* 0x00000009002f7c10 */ /* 0x000fe2000affe4ff */
[----:B------:R-:W-:Y:S01]  /*a8c0*/  VIADD R0, R172, 0x50 ;  /* 0x00000050ac007836 */ /* 0x000fe20000000000 */
[----:B------:R-:W-:Y:S01]  /*a8d0*/  ISETP.GE.AND P3, PT, R9, UR4, PT ;  /* 0x0000000409007c0c */ /* 0x000fe2000bf66270 */
[----:B------:R1:W5:Y:S01]  /*a8e0*/  @!P4 LDG.E.64 R42, desc[UR40][R14.64] ;  /* 0x000000280e2ac981 */ /* 0x000362000c1e1b00 */
[----:B------:R-:W-:-:S03]  /*a8f0*/  ISETP.GE.AND P5, PT, R20, UR4, PT ;  /* 0x0000000414007c0c */ /* 0x000fc6000bfa6270 */
[----:B------:R1:W5:Y:S01]  /*a900*/  @!P4 LDG.E.64 R40, desc[UR40][R46.64] ;  /* 0x000000282e28c981 */ /* 0x000362000c1e1b00 */
[----:B------:R-:W-:Y:S02]  /*a910*/  ISETP.GE.AND P4, PT, R0, UR4, PT ;  /* 0x0000000400007c0c */ /* 0x000fe4000bf86270 */
        /* <DEDUP_REMOVED lines=20> */
.L_x_1411:
[----:B------:R-:W-:Y:S05]  /*aa60*/  BSYNC B1 ;  /* 0x0000000000017941 */ /* 0x000fea0003800000 */
.L_x_1410:
[----:B------:R-:W-:Y:S01]  /*aa70*/  IMAD R0, R45, R12, RZ ;  /* 0x0000000c2d007224 */ /* 0x000fe200078e02ff */
[----:B------:R-:W-:Y:S01]  /*aa80*/  ULDC.64 UR4, c[0x0][0x3c8] ;  /* 0x0000f20000047ab9 */ /* 0x000fe20000000a00 */
[----:B------:R-:W-:Y:S01]  /*aa90*/  IMAD.WIDE.U32 R6, R3, R10, R6 ;  /* 0x0000000a03067225 */ /* 0x000fe200078e0006 */
[----:B------:R-:W-:-:S03]  /*aaa0*/  ULDC.64 UR6, c[0x0][0x3e0] ;  /* 0x0000f80000067ab9 */ /* 0x000fc60000000a00 */
[----:B------:R-:W-:-:S04]  /*aab0*/  IMAD.WIDE.U32 R4, R3, R12, R4 ;  /* 0x0000000c03047225 */ /* 0x000fc800078e0004 */
[----:B------:R-:W-:Y:S01]  /*aac0*/  IMAD R10, R45, R10, RZ ;  /* 0x0000000a2d0a7224 */ /* 0x000fe200078e02ff */
[----:B------:R-:W-:Y:S01]  /*aad0*/  IADD3 R4, P1, R4, UR4, RZ ;  /* 0x0000000404047c10 */ /* 0x000fe2000ff3e0ff */
[C---:B------:R-:W-:Y:S01]  /*aae0*/  IMAD R13, R3.reuse, R13, R0 ;  /* 0x0000000d030d7224 */ /* 0x040fe200078e0200 */
[----:B------:R-:W-:Y:S01]  /*aaf0*/  IADD3 R0, P2, R6, UR6, RZ ;  /* 0x0000000606007c10 */ /* 0x000fe2000ff5e0ff */
[----:B------:R-:W-:Y:S01]  /*ab00*/  IMAD R3, R3, R11, R10 ;  /* 0x0000000b03037224 */ /* 0x000fe200078e020a */
[----:B------:R-:W-:Y:S02]  /*ab10*/  UMOV UR4, 0xffffffff ;  /* 0xffffffff00047882 */ /* 0x000fe40000000000 */
[----:B------:R-:W-:Y:S02]  /*ab20*/  IADD3.X R13, R5, UR5, R13, P1, !PT ;  /* 0x00000005050d7c10 */ /* 0x000fe40008ffe40d */
[----:B------:R-:W-:Y:S01]  /*ab30*/  IADD3.X R3, R7, UR7, R3, P2, !PT ;  /* 0x0000000707037c10 */ /* 0x000fe200097fe403 */
[----:B------:R-:W-:Y:S06]  /*ab40*/  BRA.DIV UR4, `(.L_x_1412) ;  /* 0x000001da04407947 */ /* 0x000fec000b800000 */
.L_x_1693:
[----:B------:R-:W-:-:S03]  /*ab50*/  UMOV UR4, 0xffffffff ;  /* 0xffffffff00047882 */ /* 0x000fc60000000000 */
[----:B------:R-:W-:Y:S05]  /*ab60*/  BRA.DIV UR4, `(.L_x_1413) ;  /* 0x000001da045c7947 */ /* 0x000fea000b800000 */
.L_x_1696:
[----:B------:R-:W-:-:S03]  /*ab70*/  UMOV UR4, 0xffffffff ;  /* 0xffffffff00047882 */ /* 0x000fc60000000000 */
[----:B------:R-:W-:Y:S05]  /*ab80*/  BRA.DIV UR4, `(.L_x_1414) ;  /* 0x000001da047c7947 */ /* 0x000fea000b800000 */
.L_x_1699:
[----:B------:R-:W-:-:S03]  /*ab90*/  UMOV UR4, 0xffffffff ;  /* 0xffffffff00047882 */ /* 0x000fc60000000000 */
[----:B------:R-:W-:Y:S05]  /*aba0*/  BRA.DIV UR4, `(.L_x_1415) ;  /* 0x000001da049c7947 */ /* 0x000fea000b800000 */
.L_x_1702:
        /* <DEDUP_REMOVED lines=8> */
.L_x_1703:
[----:B------:R-:W-:Y:S05]  /*ac30*/  BSYNC B1 ;  /* 0x0000000000017941 */ /* 0x000fea0003800000 */
.L_x_1416:
[----:B------:R-:W-:Y:S05]  /*ac40*/  @P0 BRA `(.L_x_1418) ;  /* 0x0000006400180947 */ /* 0x000fea0003800000 */
[----:B--2---:R-:W2:Y:S01]  /*ac50*/  LDC R3, c[0x0][0x3d4] ;  /* 0x0000f500ff037b82 */ /* 0x004ea20000000800 */
[C---:B------:R-:W-:Y:S01]  /*ac60*/  VIADD R0, R172.reuse, 0x10 ;  /* 0x00000010ac007836 */ /* 0x040fe20000000000 */
[----:B------:R-:W-:Y:S01]  /*ac70*/  BSSY B1, `(.L_x_1419) ;  /* 0x0000083000017945 */ /* 0x000fe20003800000 */
[C---:B------:R-:W-:Y:S02]  /*ac80*/  VIADD R4, R172.reuse, 0x20 ;  /* 0x00000020ac047836 */ /* 0x040fe40000000000 */
[C---:B------:R-:W-:Y:S01]  /*ac90*/  VIADD R6, R172.reuse, 0x30 ;  /* 0x00000030ac067836 */ /* 0x040fe20000000000 */
[-C--:B--2---:R-:W-:Y:S02]  /*aca0*/  ISETP.GE.AND P0, PT, R172, R3.reuse, PT ;  /* 0x00000003ac00720c */ /* 0x084fe40003f06270 */
[-C--:B------:R-:W-:Y:S01]  /*acb0*/  ISETP.GE.AND P1, PT, R0, R3.reuse, PT ;  /* 0x000000030000720c */ /* 0x080fe20003f26270 */
[----:B------:R-:W-:Y:S01]  /*acc0*/  VIADD R0, R172, 0x40 ;  /* 0x00000040ac007836 */ /* 0x000fe20000000000 */
[-C--:B------:R-:W-:Y:S01]  /*acd0*/  ISETP.GE.AND P2, PT, R4, R3.reuse, PT ;  /* 0x000000030400720c */ /* 0x080fe20003f46270 */
[----:B------:R-:W-:Y:S01]  /*ace0*/  VIADD R4, R172, 0x50 ;  /* 0x00000050ac047836 */ /* 0x000fe20000000000 */
[----:B------:R-:W-:-:S02]  /*acf0*/  ISETP.GE.AND P3, PT, R6, R3, PT ;  /* 0x000000030600720c */ /* 0x000fc40003f66270 */
[-C--:B------:R-:W-:Y:S01]  /*ad00*/  ISETP.GE.AND P4, PT, R0, R3.reuse, PT ;  /* 0x000000030000720c */ /* 0x080fe20003f86270 */
[----:B------:R-:W-:Y:S01]  /*ad10*/  IMAD.IADD R0, R16, 0x1, R188 ;  /* 0x0000000110007824 */ /* 0x000fe200078e02bc */
[----:B------:R-:W-:-:S03]  /*ad20*/  ISETP.GE.AND P5, PT, R4, R3, PT ;  /* 0x000000030400720c */ /* 0x000fc60003fa6270 */
[----:B------:R-:W-:Y:S10]  /*ad30*/  @P0 BRA `(.L_x_1420) ;  /* 0x0000000400d80947 */ /* 0x000ff40003800000 */
[----:B------:R-:W2:Y:S01]  /*ad40*/  LDS.128 R4, [R0+0x10400] ;  /* 0x0104000000047984 */ /* 0x000ea20000000c00 */
[----:B-----5:R-:W-:Y:S02]  /*ad50*/  SHF.R.U32.HI R3, RZ, 0x8, R42 ;  /* 0x00000008ff037819 */ /* 0x020fe4000001162a */
[----:B------:R-:W-:Y:S02]  /*ad60*/  SHF.R.U32.HI R11, RZ, 0x8, R43 ;  /* 0x00000008ff0b7819 */ /* 0x000fe4000001162b */
[----:B------:R-:W-:Y:S02]  /*ad70*/  LOP3.LUT R10, R42, 0xff, RZ, 0xc0, !PT ;  /* 0x000000ff2a0a7812 */ /* 0x000fe400078ec0ff */
[----:B------:R-:W-:Y:S02]  /*ad80*/  LOP3.LUT R3, R3, 0xff, RZ, 0xc0, !PT ;  /* 0x000000ff03037812 */ /* 0x000fe400078ec0ff */
[----:B------:R-:W-:Y:S02]  /*ad90*/  LOP3.LUT R12, R43, 0xff, RZ, 0xc0, !PT ;  /* 0x000000ff2b0c7812 */ /* 0x000fe400078ec0ff */
[----:B------:R-:W-:-:S02]  /*ada0*/  LOP3.LUT R11, R11, 0xff, RZ, 0xc0, !PT ;  /* 0x000000ff0b0b7812 */ /* 0x000fc400078ec0ff */
[----:B------:R-:W-:Y:S02]  /*adb0*/  PRMT R3, R3, 0x7604, R10 ;  /* 0x0000760403037816 */ /* 0x000fe4000000000a */
[----:B-1----:R-:W-:Y:S02]  /*adc0*/  SHF.R.U32.HI R46, RZ, 0x10, R43 ;  /* 0x00000010ff2e7819 */ /* 0x002fe4000001162b */
        /* <DEDUP_REMOVED lines=109> */
.L_x_1420:
[----:B------:R-:W-:Y:S05]  /*b4a0*/  BSYNC B1 ;  /* 0x0000000000017941 */ /* 0x000fea0003800000 */
.L_x_1419:
        /* <DEDUP_REMOVED lines=13> */
[----:B-1----:R-:W-:Y:S02]  /*b580*/  LOP3.LUT R15, R13, 0xff, RZ, 0xc0, !PT ;  /* 0x000000ff0d0f7812 */ /* 0x002fe400078ec0ff */
        /* <DEDUP_REMOVED lines=31> */
[CC--:B------:R-:W-:Y:S01]  /*b780*/  FMUL.FTZ R42, R10.reuse, R40.reuse ;  /* 0x000000280a2a7220 */ /* 0x0c0fe20000410000 */
[----:B------:R-:W-:Y:S01]  /*b790*/  F2FP.F16.E4M3.UNPACK_B R7, R5 ;  /* 0x00000005ff07723e */ /* 0x000fe200020006ff */
[----:B------:R-:W-:Y:S01]  /*b7a0*/  FMUL.FTZ R45, R10, R37 ;  /* 0x000000250a2d7220 */ /* 0x000fe20000410000 */
        /* <DEDUP_REMOVED lines=26> */
[CC--:B------:R-:W-:Y:S01]  /*b950*/  FMUL.FTZ R40, R6.reuse, R41.reuse ;  /* 0x0000002906287220 */ /* 0x0c0fe20000410000 */
        /* <DEDUP_REMOVED lines=10> */
[----:B------:R-:W-:Y:S01]  /*ba00*/  HADD2.F32 R6, -RZ, R4.H1_H1 ;  /* 0x30000004ff067230 */ /* 0x000fe20000004100 */
[----:B------:R-:W-:Y:S01]  /*ba10*/  F2FP.SATFINITE.E4M3.F32.PACK_AB_MERGE_C R43, R46, R43, RZ ;  /* 0x0000002b2e2b723e */ /* 0x000fe200048070ff */
[----:B------:R-:W-:-:S02]  /*ba20*/  HADD2.F32 R12, -RZ, R11.H1_H1 ;  /* 0x3000000bff0c7230 */ /* 0x000fc40000004100 */
[----:B------:R-:W-:Y:S02]  /*ba30*/  HADD2.F32 R5, -RZ, R4.H0_H0 ;  /* 0x20000004ff057230 */ /* 0x000fe40000004100 */
[C---:B------:R-:W-:Y:S01]  /*ba40*/  FMUL.FTZ R36, R6.reuse, R15 ;  /* 0x0000000f06247220 */ /* 0x040fe20000410000 */
[----:B------:R-:W-:Y:S02]  /*ba50*/  HADD2.F32 R4, -RZ, R3.H1_H1 ;  /* 0x30000003ff047230 */ /* 0x000fe40000004100 */
[-C--:B------:R-:W-:Y:S01]  /*ba60*/  FMUL.FTZ R40, R6, R12.reuse ;  /* 0x0000000c06287220 */ /* 0x080fe20000410000 */
[----:B------:R-:W-:Y:S02]  /*ba70*/  HADD2.F32 R11, -RZ, R11.H0_H0 ;  /* 0x2000000bff0b7230 */ /* 0x000fe40000004100 */
[C---:B------:R-:W-:Y:S01]  /*ba80*/  FFMA.FTZ R36, R5.reuse, R12, -R36 ;  /* 0x0000000c05247223 */ /* 0x040fe20000010824 */
[----:B------:R-:W-:Y:S02]  /*ba90*/  HADD2.F32 R3, -RZ, R3.H0_H0 ;  /* 0x20000003ff037230 */ /* 0x000fe40000004100 */
[C---:B------:R-:W-:Y:S01]  /*baa0*/  FMUL.FTZ R6, R4.reuse, R13 ;  /* 0x0000000d04067220 */ /* 0x040fe20000410000 */
[----:B------:R-:W-:Y:S01]  /*bab0*/  FFMA.FTZ R15, R5, R15, R40 ;  /* 0x0000000f050f7223 */ /* 0x000fe20000010028 */
[----:B------:R-:W-:Y:S01]  /*bac0*/  FMUL.FTZ R4, R4, R11 ;  /* 0x0000000b04047220 */ /* 0x000fe20000410000 */
[----:B------:R-:W-:-:S02]  /*bad0*/  HADD2.F32 R5, -RZ, R14.H1_H1 ;  /* 0x3000000eff057230 */ /* 0x000fc40000004100 */
[C---:B------:R-:W-:Y:S01]  /*bae0*/  FFMA.FTZ R12, R3.reuse, R11, -R6 ;  /* 0x0000000b030c7223 */ /* 0x040fe20000010806 */
[----:B------:R-:W-:Y:S02]  /*baf0*/  HADD2.F32 R11, -RZ, R38.H1_H1 ;  /* 0x30000026ff0b7230 */ /* 0x000fe40000004100 */
[----:B------:R-:W-:Y:S01]  /*bb00*/  FFMA.FTZ R13, R3, R13, R4 ;  /* 0x0000000d030d7223 */ /* 0x000fe20000010004 */
[----:B------:R-:W-:Y:S02]  /*bb10*/  HADD2.F32 R4, -RZ, R10.H1_H1 ;  /* 0x3000000aff047230 */ /* 0x000fe40000004100 */
[----:B------:R-:W-:Y:S02]  /*bb20*/  HADD2.F32 R38, -RZ, R38.H0_H0 ;  /* 0x20000026ff267230 */ /* 0x000fe40000004100 */
[----:B------:R-:W-:Y:S02]  /*bb30*/  HADD2.F32 R3, -RZ, R7.H1_H1 ;  /* 0x30000007ff037230 */ /* 0x000fe40000004100 */
[----:B------:R-:W-:Y:S01]  /*bb40*/  FMUL.FTZ R37, R4, R11 ;  /* 0x0000000b04257220 */ /* 0x000fe20000410000 */
[----:B------:R-:W-:-:S02]  /*bb50*/  HADD2.F32 R14, -RZ, R14.H0_H0 ;  /* 0x2000000eff0e7230 */ /* 0x000fc40000004100 */
        /* <DEDUP_REMOVED lines=12> */
[----:B------:R-:W-:Y:S02]  /*bc20*/  F2FP.SATFINITE.E4M3.F32.PACK_AB_MERGE_C R6, R39, R42, R43 ;  /* 0x0000002a2706723e */ /* 0x000fe4000480702b */
[----:B------:R-:W-:Y:S02]  /*bc30*/  F2FP.SATFINITE.E4M3.F32.PACK_AB_MERGE_C R7, R48, R45, R7 ;  /* 0x0000002d3007723e */ /* 0x000fe40004807007 */
[----:B------:R-:W-:Y:S02]  /*bc40*/  F2FP.SATFINITE.E4M3.F32.PACK_AB_MERGE_C R4, R13, R12, R4 ;  /* 0x0000000c0d04723e */ /* 0x000fe40004807004 */
[----:B------:R-:W-:-:S05]  /*bc50*/  F2FP.SATFINITE.E4M3.F32.PACK_AB_MERGE_C R5, R38, R5, R37 ;  /* 0x000000052605723e */ /* 0x000fca0004807025 */
[----:B------:R3:W-:Y:S02]  /*bc60*/  STS.128 [R195], R4 ;  /* 0x00000004c3007388 */ /* 0x0007e40000000c00 */
.L_x_1422:
[----:B------:R-:W-:Y:S05]  /*bc70*/  BSYNC B1 ;  /* 0x0000000000017941 */ /* 0x000fea0003800000 */
.L_x_1421:
[----:B------:R-:W-:Y:S04]  /*bc80*/  BSSY B1, `(.L_x_1423) ;  /* 0x0000078000017945 */ /* 0x000fe80003800000 */
[----:B------:R-:W-:Y:S05]  /*bc90*/  @P2 BRA `(.L_x_1424) ;  /* 0x0000000400d82947 */ /* 0x000fea0003800000 */
[----:B--23--:R-:W2:Y:S01]  /*bca0*/  LDS.128 R4, [R0+0x12400] ;  /* 0x0124000000047984 */ /* 0x00cea20000000c00 */
[----:B-----5:R-:W-:Y:S02]  /*bcb0*/  SHF.R.U32.HI R3, RZ, 0x8, R32 ;  /* 0x00000008ff037819 */ /* 0x020fe40000011620 */
[----:B------:R-:W-:Y:S02]  /*bcc0*/  SHF.R.U32.HI R11, RZ, 0x8, R33 ;  /* 0x00000008ff0b7819 */ /* 0x000fe40000011621 */
[----:B------:R-:W-:Y:S02]  /*bcd0*/  LOP3.LUT R10, R32, 0xff, RZ, 0xc0, !PT ;  /* 0x000000ff200a7812 */ /* 0x000fe400078ec0ff */
[----:B------:R-:W-:Y:S02]  /*bce0*/  LOP3.LUT R3, R3, 0xff, RZ, 0xc0, !PT ;  /* 0x000000ff03037812 */ /* 0x000fe400078ec0ff */
[----:B------:R-:W-:Y:S02]  /*bcf0*/  LOP3.LUT R12, R33, 0xff, RZ, 0xc0, !PT ;  /* 0x000000ff210c7812 */ /* 0x000fe400078ec0ff */
[----:B------:R-:W-:-:S02]  /*bd00*/  LOP3.LUT R11, R11, 0xff, RZ, 0xc0, !PT ;  /* 0x000000ff0b0b7812 */ /* 0x000fc400078ec0ff */
[----:B------:R-:W-:Y:S02]  /*bd10*/  PRMT R3, R3, 0x7604, R10 ;  /* 0x0000760403037816 */ /* 0x000fe4000000000a */
[----:B------:R-:W-:Y:S02]  /*bd20*/  SHF.R.U32.HI R36, RZ, 0x10, R33 ;  /* 0x00000010ff247819 */ /* 0x000fe40000011621 */
[--C-:B-1----:R-:W-:Y:S02]  /*bd30*/  SHF.R.U32.HI R14, RZ, 0x8, R35.reuse ;  /* 0x00000008ff0e7819 */ /* 0x102fe40000011623 */
        /* <DEDUP_REMOVED lines=107> */
[----:B------:R4:W-:Y:S02]  /*c3f0*/  STS.128 [R0+0x12400], R4 ;  /* 0x0124000400007388 */ /* 0x0009e40000000c00 */
.L_x_1424:
[----:B------:R-:W-:Y:S05]  /*c400*/  BSYNC B1 ;  /* 0x0000000000017941 */ /* 0x000fea0003800000 */
.L_x_1423:
        /* <DEDUP_REMOVED lines=124> */
.L_x_1426:
[----:B------:R-:W-:Y:S05]  /*cbd0*/  BSYNC B1 ;  /* 0x0000000000017941 */ /* 0x000fea0003800000 */
.L_x_1425:
[----:B------:R-:W-:Y:S04]  /*cbe0*/  BSSY B1, `(.L_x_1427) ;  /* 0x0000078000017945 */ /* 0x000fe80003800000 */
[----:B------:R-:W-:Y:S05]  /*cbf0*/  @P4 BRA `(.L_x_1428) ;  /* 0x0000000400d84947 */ /* 0x000fea0003800000 */
[----:B-1234-:R-:W1:Y:S01]  /*cc00*/  LDS.128 R4, [R0+0x14400] ;  /* 0x0144000000047984 */ /* 0x01ee620000000c00 */
        /* <DEDUP_REMOVED lines=28> */
[----:B-1----:R-:W-:Y:S02]  /*cdd0*/  F2FP.F16.E4M3.UNPACK_B R3, R6.H1 ;  /* 0x00000006ff03723e */ /* 0x002fe400030006ff */
        /* <DEDUP_REMOVED lines=88> */
.L_x_1428:
[----:B------:R-:W-:Y:S05]  /*d360*/  BSYNC B1 ;  /* 0x0000000000017941 */ /* 0x000fea0003800000 */
.L_x_1427:
[----:B------:R-:W-:Y:S05]  /*d370*/  @P5 BRA `(.L_x_1418) ;  /* 0x0000003c004c5947 */ /* 0x000fea0003800000 */
[----:B-1234-:R-:W1:Y:S01]  /*d380*/  LDS.128 R4, [R195+0x4000] ;  /* 0x00400000c3047984 */ /* 0x01ee620000000c00 */
[----:B-----5:R-:W-:Y:S02]  /*d390*/  SHF.R.U32.HI R15, RZ, 0x8, R21 ;  /* 0x00000008ff0f7819 */ /* 0x020fe40000011615 */
[----:B------:R-:W-:Y:S02]  /*d3a0*/  SHF.R.U32.HI R11, RZ, 0x8, R9 ;  /* 0x00000008ff0b7819 */ /* 0x000fe40000011609 */
[----:B------:R-:W-:Y:S02]  /*d3b0*/  SHF.R.U32.HI R13, RZ, 0x8, R20 ;  /* 0x00000008ff0d7819 */ /* 0x000fe40000011614 */
[----:B------:R-:W-:Y:S02]  /*d3c0*/  LOP3.LUT R14, R21, 0xff, RZ, 0xc0, !PT ;  /* 0x000000ff150e7812 */ /* 0x000fe400078ec0ff */
[----:B------:R-:W-:Y:S02]  /*d3d0*/  LOP3.LUT R15, R15, 0xff, RZ, 0xc0, !PT ;  /* 0x000000ff0f0f7812 */ /* 0x000fe400078ec0ff */
[----:B------:R-:W-:-:S02]  /*d3e0*/  LOP3.LUT R10, R9, 0xff, RZ, 0xc0, !PT ;  /* 0x000000ff090a7812 */ /* 0x000fc400078ec0ff */
[----:B------:R-:W-:Y:S02]  /*d3f0*/  LOP3.LUT R11, R11, 0xff, RZ, 0xc0, !PT ;  /* 0x000000ff0b0b7812 */ /* 0x000fe400078ec0ff */
[----:B------:R-:W-:Y:S02]  /*d400*/  SHF.R.U32.HI R3, RZ, 0x8, R8 ;  /* 0x00000008ff037819 */ /* 0x000fe40000011608 */
[----:B------:R-:W-:Y:S02]  /*d410*/  LOP3.LUT R12, R20, 0xff, RZ, 0xc0, !PT ;  /* 0x000000ff140c7812 */ /* 0x000fe400078ec0ff */
[----:B------:R-:W-:Y:S02]  /*d420*/  LOP3.LUT R13, R13, 0xff, RZ, 0xc0, !PT ;  /* 0x000000ff0d0d7812 */ /* 0x000fe400078ec0ff */
[----:B------:R-:W-:Y:S02]  /*d430*/  PRMT R15, R15, 0x7604, R14 ;  /* 0x000076040f0f7816 */ /* 0x000fe4000000000e */
[----:B------:R-:W-:-:S02]  /*d440*/  PRMT R11, R11, 0x7604, R10 ;  /* 0x000076040b0b7816 */ /* 0x000fc4000000000a */
[----:B------:R-:W-:Y:S02]  /*d450*/  SHF.R.U32.HI R14, RZ, 0x10, R21 ;  /* 0x00000010ff0e7819 */ /* 0x000fe40000011615 */
[----:B------:R-:W-:Y:S02]  /*d460*/  SHF.R.U32.HI R10, RZ, 0x10, R9 ;  /* 0x00000010ff0a7819 */ /* 0x000fe40000011609 */
[----:B------:R-:W-:Y:S02]  /*d470*/  LOP3.LUT R0, R8, 0xff, RZ, 0xc0, !PT ;  /* 0x000000ff08007812 */ /* 0x000fe400078ec0ff */
[----:B------:R-:W-:Y:S02]  /*d480*/  LOP3.LUT R3, R3, 0xff, RZ, 0xc0, !PT ;  /* 0x000000ff03037812 */ /* 0x000fe400078ec0ff */
[----:B------:R-:W-:Y:S02]  /*d490*/  PRMT R13, R13, 0x7604, R12 ;  /* 0x000076040d0d7816 */ /* 0x000fe4000000000c */
[----:B------:R-:W-:-:S02]  /*d4a0*/  SHF.R.U32.HI R12, RZ, 0x10, R20 ;  /* 0x00000010ff0c7819 */ /* 0x000fc40000011614 */
[----:B------:R-:W-:Y:S02]  /*d4b0*/  LOP3.LUT R14, R14, 0xff, RZ, 0xc0, !PT ;  /* 0x000000ff0e0e7812 */ /* 0x000fe400078ec0ff */
[----:B------:R-:W-:Y:S02]  /*d4c0*/  LOP3.LUT R10, R10, 0xff, RZ, 0xc0, !PT ;  /* 0x000000ff0a0a7812 */ /* 0x000fe400078ec0ff */
[----:B------:R-:W-:Y:S02]  /*d4d0*/  PRMT R3, R3, 0x7604, R0 ;  /* 0x0000760403037816 */ /* 0x000fe40000000000 */
[----:B------:R-:W-:Y:S02]  /*d4e0*/  SHF.R.U32.HI R0, RZ, 0x10, R8 ;  /* 0x00000010ff007819 */ /* 0x000fe40000011608 */
[----:B------:R-:W-:Y:S02]  /*d4f0*/  LOP3.LUT R12, R12, 0xff, RZ, 0xc0, !PT ;  /* 0x000000ff0c0c7812 */ /* 0x000fe400078ec0ff */
[----:B------:R-:W-:-:S02]  /*d500*/  PRMT R25, R14, 0x7054, R15 ;  /* 0x000070540e197816 */ /* 0x000fc4000000000f */
[----:B------:R-:W-:Y:S02]  /*d510*/  PRMT R11, R10, 0x7054, R11 ;  /* 0x000070540a0b7816 */ /* 0x000fe4000000000b */
[----:B------:R-:W-:Y:S02]  /*d520*/  LOP3.LUT R0, R0, 0xff, RZ, 0xc0, !PT ;  /* 0x000000ff00007812 */ /* 0x000fe400078ec0ff */
[----:B------:R-:W-:Y:S02]  /*d530*/  PRMT R15, R12, 0x7054, R13 ;  /* 0x000070540c0f7816 */ /* 0x000fe4000000000d */
[----:B------:R-:W-:Y:S02]  /*d540*/  LOP3.LUT R25, R25, 0xff000000, R21, 0xf8, !PT ;  /* 0xff00000019197812 */ /* 0x000fe400078ef815 */
[----:B------:R-:W-:Y:S02]  /*d550*/  LOP3.LUT R13, R11, 0xff000000, R9, 0xf8, !PT ;  /* 0xff0000000b0d7812 */ /* 0x000fe400078ef809 */
[----:B------:R-:W-:-:S02]  /*d560*/  PRMT R3, R0, 0x7054, R3 ;  /* 0x0000705400037816 */ /* 0x000fc40000000003 */
[-C--:B-1----:R-:W-:Y:S02]  /*d570*/  F2FP.F16.E4M3.UNPACK_B R0, R6.reuse.H1 ;  /* 0x00000006ff00723e */ /* 0x082fe400030006ff */
[----:B------:R-:W-:Y:S02]  /*d580*/  F2FP.F16.E4M3.UNPACK_B R21, R25 ;  /* 0x00000019ff15723e */ /* 0x000fe400020006ff */
[----:B------:R-:W-:Y:S01]  /*d590*/  F2FP.F16.E4M3.UNPACK_B R14, R13 ;  /* 0x0000000dff0e723e */ /* 0x000fe200020006ff */
[----:B------:R-:W-:Y:S01]  /*d5a0*/  HADD2.F32 R9, -RZ, R0.H1_H1 ;  /* 0x30000000ff097230 */ /* 0x000fe20000004100 */
[----:B------:R-:W-:Y:S01]  /*d5b0*/  LOP3.LUT R20, R15, 0xff000000, R20, 0xf8, !PT ;  /* 0xff0000000f147812 */ /* 0x000fe200078ef814 */
[----:B------:R-:W-:Y:S01]  /*d5c0*/  HADD2.F32 R24, -RZ, R21.H1_H1 ;  /* 0x30000015ff187230 */ /* 0x000fe20000004100 */
[----:B------:R-:W-:Y:S01]  /*d5d0*/  LOP3.LUT R12, R3, 0xff000000, R8, 0xf8, !PT ;  /* 0xff000000030c7812 */ /* 0x000fe200078ef808 */
[----:B------:R-:W-:Y:S01]  /*d5e0*/  HADD2.F32 R15, -RZ, R14.H1_H1 ;  /* 0x3000000eff0f7230 */ /* 0x000fe20000004100 */
[----:B------:R-:W-:Y:S01]  /*d5f0*/  F2FP.F16.E4M3.UNPACK_B R3, R6 ;  /* 0x00000006ff03723e */ /* 0x000fe200020006ff */
[----:B------:R-:W-:-:S02]  /*d600*/  HADD2.F32 R8, -RZ, R0.H0_H0 ;  /* 0x20000000ff087230 */ /* 0x000fc40000004100 */
[CC--:B------:R-:W-:Y:S01]  /*d610*/  FMUL.FTZ R27, R9.reuse, R24.reuse ;  /* 0x00000018091b7220 */ /* 0x0c0fe20000410000 */
[----:B------:R-:W-:Y:S01]  /*d620*/  F2FP.F16.E4M3.UNPACK_B R10, R7 ;  /* 0x00000007ff0a723e */ /* 0x000fe200020006ff */
[----:B------:R-:W-:Y:S01]  /*d630*/  FMUL.FTZ R9, R9, R15 ;  /* 0x0000000f09097220 */ /* 0x000fe20000410000 */
[----:B------:R-:W-:Y:S01]  /*d640*/  F2FP.F16.E4M3.UNPACK_B R11, R7.H1 ;  /* 0x00000007ff0b723e */ /* 0x000fe200030006ff */
[C---:B------:R-:W-:Y:S01]  /*d650*/  FFMA.FTZ R27, R8.reuse, R15, -R27 ;  /* 0x0000000f081b7223 */ /* 0x040fe2000001081b */
[-C--:B------:R-:W-:Y:S01]  /*d660*/  F2FP.F16.E4M3.UNPACK_B R6, R5.reuse ;  /* 0x00000005ff06723e */ /* 0x080fe200020006ff */
[----:B------:R-:W-:Y:S01]  /*d670*/  FFMA.FTZ R26, R8, R24, R9 ;  /* 0x00000018081a7223 */ /* 0x000fe20000010009 */
[----:B------:R-:W-:Y:S01]  /*d680*/  F2FP.F16.E4M3.UNPACK_B R7, R5.H1 ;  /* 0x00000005ff07723e */ /* 0x000fe200030006ff */
[----:B------:R-:W-:Y:S01]  /*d690*/  HADD2.F32 R8, -RZ, R21.H0_H0 ;  /* 0x20000015ff087230 */ /* 0x000fe20000004100 */
[----:B------:R-:W-:Y:S01]  /*d6a0*/  F2FP.F16.E4M3.UNPACK_B R25, R25.H1 ;  /* 0x00000019ff19723e */ /* 0x000fe200030006ff */
[--C-:B------:R-:W-:Y:S01]  /*d6b0*/  HADD2.F32 R5, -RZ, R3.reuse.H1_H1 ;  /* 0x30000003ff057230 */ /* 0x100fe20000004100 */
[----:B------:R-:W-:Y:S01]  /*d6c0*/  F2FP.F16.E4M3.UNPACK_B R13, R13.H1 ;  /* 0x0000000dff0d723e */ /* 0x000fe200030006ff */
[----:B------:R-:W-:Y:S01]  /*d6d0*/  HADD2.F32 R14, -RZ, R14.H0_H0 ;  /* 0x2000000eff0e7230 */ /* 0x000fe20000004100 */
[----:B------:R-:W-:Y:S01]  /*d6e0*/  F2FP.F16.E4M3.UNPACK_B R0, R4 ;  /* 0x00000004ff00723e */ /* 0x000fe200020006ff */
[----:B------:R-:W-:-:S02]  /*d6f0*/  HADD2.F32 R3, -RZ, R3.H0_H0 ;  /* 0x20000003ff037230 */ /* 0x000fc40000004100 */
[C---:B------:R-:W-:Y:S01]  /*d700*/  FMUL.FTZ R24, R5.reuse, R8 ;  /* 0x0000000805187220 */ /* 0x040fe20000410000 */
[----:B------:R-:W-:Y:S02]  /*d710*/  HADD2.F32 R9, -RZ, R25.H0_H0 ;  /* 0x20000019ff097230 */ /* 0x000fe40000004100 */
[-C--:B------:R-:W-:Y:S01]  /*d720*/  FMUL.FTZ R15, R5, R14.reuse ;  /* 0x0000000e050f7220 */ /* 0x080fe20000410000 */
[--C-:B------:R-:W-:Y:S02]  /*d730*/  HADD2.F32 R5, -RZ, R10.reuse.H1_H1 ;  /* 0x3000000aff057230 */ /* 0x100fe40000004100 */
[C---:B------:R-:W-:Y:S01]  /*d740*/  FFMA.FTZ R24, R3.reuse, R14, -R24 ;  /* 0x0000000e03187223 */ /* 0x040fe20000010818 */
[----:B------:R-:W-:Y:S02]  /*d750*/  HADD2.F32 R10, -RZ, R10.H0_H0 ;  /* 0x2000000aff0a7230 */ /* 0x000fe40000004100 */
[----:B------:R-:W-:Y:S01]  /*d760*/  FFMA.FTZ R21, R3, R8, R15 ;  /* 0x0000000803157223 */ /* 0x000fe2000001000f */
[----:B------:R-:W-:-:S02]  /*d770*/  HADD2.F32 R8, -RZ, R13.H0_H0 ;  /* 0x2000000dff087230 */ /* 0x000fc40000004100 */
[CC--:B------:R-:W-:Y:S01]  /*d780*/  FMUL.FTZ R15, R5.reuse, R9.reuse ;  /* 0x00000009050f7220 */ /* 0x0c0fe20000410000 */
[----:B------:R-:W-:Y:S01]  /*d790*/  HADD2.F32 R14, -RZ, R25.H1_H1 ;  /* 0x30000019ff0e7230 */ /* 0x000fe20000004100 */
[----:B------:R-:W-:Y:S01]  /*d7a0*/  F2FP.F16.E4M3.UNPACK_B R4, R4.H1 ;  /* 0x00000004ff04723e */ /* 0x000fe200030006ff */
[----:B------:R-:W-:Y:S02]  /*d7b0*/  HADD2.F32 R3, -RZ, R11.H1_H1 ;  /* 0x3000000bff037230 */ /* 0x000fe40000004100 */
[-C--:B------:R-:W-:Y:S01]  /*d7c0*/  FMUL.FTZ R5, R5, R8.reuse ;  /* 0x0000000805057220 */ /* 0x080fe20000410000 */
[C---:B------:R-:W-:Y:S01]  /*d7d0*/  FFMA.FTZ R25, R10.reuse, R8, -R15 ;  /* 0x000000080a197223 */ /* 0x040fe2000001080f */
[----:B------:R-:W-:Y:S02]  /*d7e0*/  HADD2.F32 R8, -RZ, R13.H1_H1 ;  /* 0x3000000dff087230 */ /* 0x000fe40000004100 */
[----:B------:R-:W-:Y:S02]  /*d7f0*/  HADD2.F32 R11, -RZ, R11.H0_H0 ;  /* 0x2000000bff0b7230 */ /* 0x000fe40000004100 */
[C---:B------:R-:W-:Y:S01]  /*d800*/  FMUL.FTZ R30, R3.reuse, R14 ;  /* 0x0000000e031e7220 */ /* 0x040fe20000410000 */
[----:B------:R-:W-:Y:S01]  /*d810*/  FFMA.FTZ R28, R10, R9, R5 ;  /* 0x000000090a1c7223 */ /* 0x000fe20000010005 */
[----:B------:R-:W-:Y:S01]  /*d820*/  F2FP.F16.E4M3.UNPACK_B R9, R20 ;  /* 0x00000014ff09723e */ /* 0x000fe200020006ff */
[-C--:B------:R-:W-:Y:S01]  /*d830*/  FMUL.FTZ R10, R3, R8.reuse ;  /* 0x00000008030a7220 */ /* 0x080fe20000410000 */
[----:B------:R-:W-:Y:S01]  /*d840*/  FFMA.FTZ R30, R11, R8, -R30 ;  /* 0x000000080b1e7223 */ /* 0x000fe2000001081e */
[----:B------:R-:W-:Y:S01]  /*d850*/  F2FP.F16.E4M3.UNPACK_B R8, R12 ;  /* 0x0000000cff08723e */ /* 0x000fe200020006ff */
[----:B------:R-:W-:-:S02]  /*d860*/  HADD2.F32 R5, -RZ, R4.H1_H1 ;  /* 0x30000004ff057230 */ /* 0x000fc40000004100 */
[----:B------:R-:W-:Y:S01]  /*d870*/  FFMA.FTZ R29, R11, R14, R10 ;  /* 0x0000000e0b1d7223 */ /* 0x000fe2000001000a */
[--C-:B------:R-:W-:Y:S01]  /*d880*/  HADD2.F32 R13, -RZ, R9.reuse.H1_H1 ;  /* 0x30000009ff0d7230 */ /* 0x100fe20000004100 */
[----:B------:R-:W-:Y:S01]  /*d890*/  F2FP.F16.E4M3.UNPACK_B R12, R12.H1 ;  /* 0x0000000cff0c723e */ /* 0x000fe200030006ff */
[----:B------:R-:W-:Y:S01]  /*d8a0*/  HADD2.F32 R10, -RZ, R9.H0_H0 ;  /* 0x20000009ff0a7230 */ /* 0x000fe20000004100 */
[----:B------:R-:W-:Y:S01]  /*d8b0*/  F2FP.F16.E4M3.UNPACK_B R20, R20.H1 ;  /* 0x00000014ff14723e */ /* 0x000fe200030006ff */
[----:B------:R-:W-:Y:S02]  /*d8c0*/  HADD2.F32 R9, -RZ, R8.H1_H1 ;  /* 0x30000008ff097230 */ /* 0x000fe40000004100 */
[----:B------:R-:W-:Y:S01]  /*d8d0*/  FMUL.FTZ R11, R5, R13 ;  /* 0x0000000d050b7220 */ /* 0x000fe20000410000 */
[----:B------:R-:W-:Y:S02]  /*d8e0*/  HADD2.F32 R3, -RZ, R0.H1_H1 ;  /* 0x30000000ff037230 */ /* 0x000fe40000004100 */
        /* <DEDUP_REMOVED lines=10> */
[----:B------:R-:W-:-:S02]  /*d990*/  HADD2.F32 R4, -RZ, R12.H1_H1 ;  /* 0x3000000cff047230 */ /* 0x000fc40000004100 */
[--C-:B------:R-:W-:Y:S02]  /*d9a0*/  HADD2.F32 R3, -RZ, R7.reuse.H1_H1 ;  /* 0x30000007ff037230 */ /* 0x100fe40000004100 */
[--C-:B------:R-:W-:Y:S02]  /*d9b0*/  HADD2.F32 R8, -RZ, R20.reuse.H1_H1 ;  /* 0x30000014ff087230 */ /* 0x100fe40000004100 */
[----:B------:R-:W-:Y:S02]  /*d9c0*/  HADD2.F32 R9, -RZ, R20.H0_H0 ;  /* 0x20000014ff097230 */ /* 0x000fe40000004100 */
[C---:B------:R-:W-:Y:S01]  /*d9d0*/  FMUL.FTZ R13, R3.reuse, R4 ;  /* 0x00000004030d7220 */ /* 0x040fe20000410000 */
[----:B------:R-:W-:Y:S02]  /*d9e0*/  HADD2.F32 R0, -RZ, R6.H1_H1 ;  /* 0x30000006ff007230 */ /* 0x000fe40000004100 */
[----:B------:R-:W-:Y:S02]  /*d9f0*/  HADD2.F32 R5, -RZ, R12.H0_H0 ;  /* 0x2000000cff057230 */ /* 0x000fe40000004100 */
[----:B------:R-:W-:Y:S01]  /*da00*/  FMUL.FTZ R12, R3, R8 ;  /* 0x00000008030c7220 */ /* 0x000fe20000410000 */
[----:B------:R-:W-:-:S02]  /*da10*/  HADD2.F32 R7, -RZ, R7.H0_H0 ;  /* 0x20000007ff077230 */ /* 0x000fc40000004100 */
[C---:B------:R-:W-:Y:S01]  /*da20*/  FMUL.FTZ R3, R0.reuse, R9 ;  /* 0x0000000900037220 */ /* 0x040fe20000410000 */
[----:B------:R-:W-:Y:S02]  /*da30*/  HADD2.F32 R6, -RZ, R6.H0_H0 ;  /* 0x20000006ff067230 */ /* 0x000fe40000004100 */
[-C--:B------:R-:W-:Y:S01]  /*da40*/  FMUL.FTZ R0, R0, R5.reuse ;  /* 0x0000000500007220 */ /* 0x080fe20000410000 */
[C---:B------:R-:W-:Y:S01]  /*da50*/  FFMA.FTZ R12, R7.reuse, R4, -R12 ;  /* 0x00000004070c7223 */ /* 0x040fe2000001080c */
[----:B------:R-:W-:Y:S01]  /*da60*/  FFMA.FTZ R13, R7, R8, R13 ;  /* 0x00000008070d7223 */ /* 0x000fe2000001000d */
[C---:B------:R-:W-:Y:S01]  /*da70*/  FFMA.FTZ R5, R6.reuse, R5, -R3 ;  /* 0x0000000506057223 */ /* 0x040fe20000010803 */
[----:B------:R-:W-:Y:S01]  /*da80*/  FFMA.FTZ R0, R6, R9, R0 ;  /* 0x0000000906007223 */ /* 0x000fe20000010000 */
[----:B------:R-:W-:Y:S02]  /*da90*/  F2FP.SATFINITE.E4M3.F32.PACK_AB_MERGE_C R6, R26, R27, RZ ;  /* 0x0000001b1a06723e */ /* 0x000fe400048070ff */
[----:B------:R-:W-:-:S02]  /*daa0*/  F2FP.SATFINITE.E4M3.F32.PACK_AB_MERGE_C R7, R29, R30, RZ ;  /* 0x0000001e1d07723e */ /* 0x000fc400048070ff */
[----:B------:R-:W-:Y:S02]  /*dab0*/  F2FP.SATFINITE.E4M3.F32.PACK_AB_MERGE_C R4, R15, R14, RZ ;  /* 0x0000000e0f04723e */ /* 0x000fe400048070ff */
[----:B------:R-:W-:Y:S02]  /*dac0*/  F2FP.SATFINITE.E4M3.F32.PACK_AB_MERGE_C R12, R13, R12, RZ ;  /* 0x0000000c0d0c723e */ /* 0x000fe400048070ff */
[----:B------:R-:W-:Y:S02]  /*dad0*/  F2FP.SATFINITE.E4M3.F32.PACK_AB_MERGE_C R6, R21, R24, R6 ;  /* 0x000000181506723e */ /* 0x000fe40004807006 */
[----:B------:R-:W-:Y:S02]  /*dae0*/  F2FP.SATFINITE.E4M3.F32.PACK_AB_MERGE_C R7, R28, R25, R7 ;  /* 0x000000191c07723e */ /* 0x000fe40004807007 */
[----:B------:R-:W-:Y:S02]  /*daf0*/  F2FP.SATFINITE.E4M3.F32.PACK_AB_MERGE_C R4, R10, R11, R4 ;  /* 0x0000000b0a04723e */ /* 0x000fe40004807004 */
[----:B------:R-:W-:-:S05]  /*db00*/  F2FP.SATFINITE.E4M3.F32.PACK_AB_MERGE_C R5, R0, R5, R12 ;  /* 0x000000050005723e */ /* 0x000fca000480700c */
[----:B------:R1:W-:Y:S01]  /*db10*/  STS.128 [R195+0x4000], R4 ;  /* 0x00400004c3007388 */ /* 0x0003e20000000c00 */
[----:B------:R-:W-:Y:S05]  /*db20*/  BRA `(.L_x_1418) ;  /* 0x0000003400607947 */ /* 0x000fea0003800000 */
.L_x_1409:
[----:B------:R-:W1:Y:S01]  /*db30*/  LDC R0, c[0x0][0x428] ;  /* 0x00010a00ff007b82 */ /* 0x000e620000000800 */
[----:B------:R-:W-:Y:S01]  /*db40*/  ISETP.GE.AND P0, PT, R19, R4, PT ;  /* 0x000000041300720c */ /* 0x000fe20003f06270 */
[----:B------:R-:W-:Y:S01]  /*db50*/  IMAD R3, R177, 0x80, R19 ;  /* 0x00000080b1037824 */ /* 0x000fe200078e0213 */
[----:B------:R-:W-:Y:S01]  /*db60*/  BSSY B1, `(.L_x_1429) ;  /* 0x0000041000017945 */ /* 0x000fe20003800000 */
[----:B------:R-:W-:Y:S01]  /*db70*/  IMAD.MOV.U32 R20, RZ, RZ, R46 ;  /* 0x000000ffff147224 */ /* 0x000fe200078e002e */
[----:B------:R-:W-:Y:S01]  /*db80*/  CS2R R40, SRZ ;  /* 0x0000000000287805 */ /* 0x000fe2000001ff00 */
[----:B------:R-:W-:Y:S01]  /*db90*/  IMAD.MOV.U32 R21, RZ, RZ, R53 ;  /* 0x000000ffff157224 */ /* 0x000fe200078e0035 */
[----:B------:R-:W-:Y:S01]  /*dba0*/  CS2R R42, SRZ ;  /* 0x00000000002a7805 */ /* 0x000fe2000001ff00 */
[----:B------:R-:W-:Y:S01]  /*dbb0*/  IMAD.MOV.U32 R50, RZ, RZ, R48 ;  /* 0x000000ffff327224 */ /* 0x000fe200078e0030 */
        /* <DEDUP_REMOVED lines=9> */
[----:B-1----:R-:W-:-:S13]  /*dc50*/  ISETP.NE.AND P1, PT, R0, 0x1, PT ;  /* 0x000000010000780c */ /* 0x002fda0003f25270 */
[----:B------:R-:W1:Y:S08]  /*dc60*/  @P1 LDC R0, c[0x0][0x42c] ;  /* 0x00010b00ff001b82 */ /* 0x000e700000000800 */
[----:B------:R-:W2:Y:S01]  /*dc70*/  @P1 LDC R5, c[0x0][0x430] ;  /* 0x00010c00ff051b82 */ /* 0x000ea20000000800 */
[----:B-1----:R-:W-:-:S05]  /*dc80*/  @P1 IMAD.HI.U32 R0, R3, R0, RZ ;  /* 0x0000000003001227 */ /* 0x002fca00078e00ff */
[----:B--2---:R-:W-:Y:S02]  /*dc90*/  @P1 SHF.R.U32.HI R3, RZ, R5, R0 ;  /* 0x00000005ff031219 */ /* 0x004fe40000011600 */
[----:B------:R-:W-:Y:S02]  /*dca0*/  CS2R R4, SRZ ;  /* 0x0000000000047805 */ /* 0x000fe4000001ff00 */
[----:B------:R-:W-:Y:S01]  /*dcb0*/  SHF.R.S32.HI R45, RZ, 0x1f, R3 ;  /* 0x0000001fff2d7819 */ /* 0x000fe20000011403 */
[----:B------:R-:W-:Y:S06]  /*dcc0*/  @P0 BRA `(.L_x_1430) ;  /* 0x0000000000a80947 */ /* 0x000fec0003800000 */
[----:B------:R-:W-:Y:S01]  /*dcd0*/  MOV R5, R61 ;  /* 0x0000003d00057202 */ /* 0x000fe20000000f00 */
[C---:B------:R-:W-:Y:S01]  /*dce0*/  IMAD R0, R196.reuse, R12, RZ ;  /* 0x0000000cc4007224 */ /* 0x040fe200078e02ff */
[----:B------:R-:W-:Y:S01]  /*dcf0*/  ULDC.64 UR4, c[0x0][0x3c8] ;  /* 0x0000f20000047ab9 */ /* 0x000fe20000000a00 */
[----:B------:R-:W-:Y:S01]  /*dd00*/  IMAD.MOV.U32 R4, RZ, RZ, R22 ;  /* 0x000000ffff047224 */ /* 0x000fe200078e0016 */
[----:B------:R-:W-:Y:S01]  /*dd10*/  ULDC.64 UR6, c[0x0][0x3e0] ;  /* 0x0000f80000067ab9 */ /* 0x000fe20000000a00 */
[----:B------:R-:W-:Y:S01]  /*dd20*/  IMAD R8, R196, R10, RZ ;  /* 0x0000000ac4087224 */ /* 0x000fe200078e02ff */
[----:B------:R-:W-:Y:S01]  /*dd30*/  CS2R R28, SRZ ;  /* 0x00000000001c7805 */ /* 0x000fe2000001ff00 */
[----:B------:R-:W-:Y:S01]  /*dd40*/  IMAD.WIDE.U32 R6, R19, R12, R4 ;  /* 0x0000000c13067225 */ /* 0x000fe200078e0004 */
[----:B------:R-:W-:Y:S02]  /*dd50*/  CS2R R30, SRZ ;  /* 0x00000000001e7805 */ /* 0x000fe4000001ff00 */
[----:B------:R-:W-:-:S02]  /*dd60*/  CS2R R24, SRZ ;  /* 0x0000000000187805 */ /* 0x000fc4000001ff00 */
[----:B------:R-:W-:Y:S01]  /*dd70*/  CS2R R26, SRZ ;  /* 0x00000000001a7805 */ /* 0x000fe2000001ff00 */
[C---:B------:R-:W-:Y:S01]  /*dd80*/  IMAD R9, R19.reuse, R13, R0 ;  /* 0x0000000d13097224 */ /* 0x040fe200078e0200 */
[----:B------:R-:W-:Y:S01]  /*dd90*/  CS2R R40, SRZ ;  /* 0x0000000000287805 */ /* 0x000fe2000001ff00 */
[C---:B------:R-:W-:Y:S01]  /*dda0*/  IMAD.WIDE.U32 R4, R19.reuse, R10, R4 ;  /* 0x0000000a13047225 */ /* 0x040fe200078e0004 */
[----:B------:R-:W-:Y:S02]  /*ddb0*/  CS2R R42, SRZ ;  /* 0x00000000002a7805 */ /* 0x000fe4000001ff00 */
[----:B------:R-:W-:Y:S02]  /*ddc0*/  CS2R R36, SRZ ;  /* 0x0000000000247805 */ /* 0x000fe4000001ff00 */
[----:B------:R-:W-:Y:S01]  /*ddd0*/  CS2R R38, SRZ ;  /* 0x0000000000267805 */ /* 0x000fe2000001ff00 */
[----:B------:R-:W-:Y:S01]  /*dde0*/  IMAD R15, R19, R11, R8 ;  /* 0x0000000b130f7224 */ /* 0x000fe200078e0208 */
[----:B------:R-:W-:Y:S01]  /*ddf0*/  IADD3 R8, P1, P2, R55, R46, R6 ;  /* 0x0000002e37087210 */ /* 0x000fe20007a3e006 */
[----:B------:R-:W-:Y:S01]  /*de00*/  IMAD.IADD R9, R7, 0x1, R9 ;  /* 0x0000000107097824 */ /* 0x000fe200078e0209 */
[----:B------:R-:W-:Y:S01]  /*de10*/  IADD3 R14, P3, P4, R57, R48, R4 ;  /* 0x00000030390e7210 */ /* 0x000fe20007c7e004 */
[----:B------:R-:W-:Y:S01]  /*de20*/  IMAD.IADD R0, R5, 0x1, R15 ;  /* 0x0000000105007824 */ /* 0x000fe200078e020f */
[----:B------:R-:W-:-:S02]  /*de30*/  CS2R R6, SRZ ;  /* 0x0000000000067805 */ /* 0x000fc4000001ff00 */
[----:B------:R-:W-:Y:S02]  /*de40*/  CS2R R32, SRZ ;  /* 0x0000000000207805 */ /* 0x000fe4000001ff00 */
[----:B------:R-:W-:Y:S02]  /*de50*/  IADD3.X R4, R52, R53, R9, P1, P2 ;  /* 0x0000003534047210 */ /* 0x000fe40000fe4409 */
[----:B------:R-:W-:Y:S02]  /*de60*/  CS2R R34, SRZ ;  /* 0x0000000000227805 */ /* 0x000fe4000001ff00 */
[----:B------:R-:W-:Y:S01]  /*de70*/  IADD3 R8, P1, R8, UR4, RZ ;  /* 0x0000000408087c10 */ /* 0x000fe2000ff3e0ff */
[----:B------:R-:W-:Y:S01]  /*de80*/  ULDC UR4, c[0x0][0x3d4] ;  /* 0x0000f50000047ab9 */ /* 0x000fe20000000800 */
[----:B------:R-:W-:Y:S02]  /*de90*/  IADD3.X R0, R54, R51, R0, P3, P4 ;  /* 0x0000003336007210 */ /* 0x000fe40001fe8400 */
[----:B------:R-:W-:-:S02]  /*dea0*/  IADD3 R14, P2, R14, UR6, RZ ;  /* 0x000000060e0e7c10 */ /* 0x000fc4000ff5e0ff */
[----:B------:R-:W-:Y:S02]  /*deb0*/  IADD3.X R9, R4, UR5, RZ, P1, !PT ;  /* 0x0000000504097c10 */ /* 0x000fe40008ffe4ff */
[----:B------:R-:W-:Y:S02]  /*dec0*/  CS2R R4, SRZ ;  /* 0x0000000000047805 */ /* 0x000fe4000001ff00 */
[----:B------:R-:W-:Y:S02]  /*ded0*/  IADD3.X R15, R0, UR7, RZ, P2, !PT ;  /* 0x00000007000f7c10 */ /* 0x000fe400097fe4ff */
[----:B------:R-:W-:Y:S02]  /*dee0*/  ISETP.GE.AND P1, PT, R22, UR4, PT ;  /* 0x0000000416007c0c */ /* 0x000fe4000bf26270 */
[----:B------:R-:W-:Y:S02]  /*def0*/  ISETP.GE.AND P2, PT, R175, UR4, PT ;  /* 0x00000004af007c0c */ /* 0x000fe4000bf46270 */
[----:B------:R-:W-:-:S09]  /*df00*/  ISETP.GE.AND P3, PT, R174, UR4, PT ;  /* 0x00000004ae007c0c */ /* 0x000fd2000bf66270 */
[----:B------:R1:W5:Y:S04]  /*df10*/  @!P1 LDG.E.128 R28, desc[UR40][R8.64] ;  /* 0x00000028081c9981 */ /* 0x000368000c1e1d00 */
[----:B------:R1:W5:Y:S04]  /*df20*/  @!P2 LDG.E.128 R24, desc[UR40][R8.64+0x20] ;  /* 0x000020280818a981 */ /* 0x000368000c1e1d00 */
[----:B------:R1:W5:Y:S04]  /*df30*/  @!P3 LDG.E.128 R4, desc[UR40][R8.64+0x40] ;  /* 0x000040280804b981 */ /* 0x000368000c1e1d00 */
[----:B------:R1:W5:Y:S04]  /*df40*/  @!P1 LDG.E.128 R40, desc[UR40][R14.64] ;  /* 0x000000280e289981 */ /* 0x000368000c1e1d00 */
[----:B------:R1:W5:Y:S04]  /*df50*/  @!P2 LDG.E.128 R36, desc[UR40][R14.64+0x20] ;  /* 0x000020280e24a981 */ /* 0x000368000c1e1d00 */
[----:B------:R1:W5:Y:S02]  /*df60*/  @!P3 LDG.E.128 R32, desc[UR40][R14.64+0x40] ;  /* 0x000040280e20b981 */ /* 0x000364000c1e1d00 */
.L_x_1430:
[----:B------:R-:W-:Y:S05]  /*df70*/  BSYNC B1 ;  /* 0x0000000000017941 */ /* 0x000fea0003800000 */
.L_x_1429:
[----:B------:R-:W-:Y:S01]  /*df80*/  IMAD R0, R45, R12, RZ ;  /* 0x0000000c2d007224 */ /* 0x000fe200078e02ff */
[----:B------:R-:W-:Y:S01]  /*df90*/  ULDC.64 UR4, c[0x0][0x3c8] ;  /* 0x0000f20000047ab9 */ /* 0x000fe20000000a00 */
[----:B-1----:R-:W-:Y:S01]  /*dfa0*/  IMAD.WIDE.U32 R14, R3, R10, R50 ;  /* 0x0000000a030e7225 */ /* 0x002fe200078e0032 */
        /* <DEDUP_REMOVED lines=11> */
.L_x_1706:
[----:B------:R-:W-:-:S03]  /*e060*/  UMOV UR4, 0xffffffff ;  /* 0xffffffff00047882 */ /* 0x000fc60000000000 */
[----:B------:R-:W-:Y:S05]  /*e070*/  BRA.DIV UR4, `(.L_x_1432) ;  /* 0x000001a604c87947 */ /* 0x000fea000b800000 */
.L_x_1709:
[----:B------:R-:W-:-:S03]  /*e080*/  UMOV UR4, 0xffffffff ;  /* 0xffffffff00047882 */ /* 0x000fc60000000000 */
[----:B------:R-:W-:Y:S05]  /*e090*/  BRA.DIV UR4, `(.L_x_1433) ;  /* 0x000001a604e87947 */ /* 0x000fea000b800000 */
.L_x_1712:
[----:B------:R-:W-:-:S03]  /*e0a0*/  UMOV UR4, 0xffffffff ;  /* 0xffffffff00047882 */ /* 0x000fc60000000000 */
[----:B------:R-:W-:Y:S05]  /*e0b0*/  BRA.DIV UR4, `(.L_x_1434) ;  /* 0x000001aa04087947 */ /* 0x000fea000b800000 */
.L_x_1715:
[----:B------:R-:W-:Y:S01]  /*e0c0*/  ULEA.HI UR4, UR36, UR36, URZ, 0x1 ;  /* 0x0000002424047291 */ /* 0x000fe2000f8f083f */
[----:B------:R-:W-:Y:S03]  /*e0d0*/  BSSY B1, `(.L_x_1435) ;  /* 0x0000007000017945 */ /* 0x000fe60003800000 */
[----:B------:R-:W-:-:S04]  /*e0e0*/  ULOP3.LUT UR4, UR4, 0xfffffffe, URZ, 0xc0, !UPT ;  /* 0xfffffffe04047892 */ /* 0x000fc8000f8ec03f */
[----:B------:R-:W-:-:S06]  /*e0f0*/  UIADD3 UR4, UR36, -UR4, URZ ;  /* 0x8000000424047290 */ /* 0x000fcc000fffe03f */
[----:B------:R-:W-:-:S05]  /*e100*/  IMAD.U32 R3, RZ, RZ, UR4 ;  /* 0x00000004ff037e24 */ /* 0x000fca000f8e00ff */
[----:B------:R-:W-:-:S04]  /*e110*/  SHF.L.U32 R3, R3, 0x1f, RZ ;  /* 0x0000001f03037819 */ /* 0x000fc800000006ff */
[----:B------:R-:W1:Y:S02]  /*e120*/  SYNCS.PHASECHK.TRANS64.TRYWAIT P1, [R16+URZ+0x22800], R3 ;  /* 0x02280003100075a7 */ /* 0x000e64000802017f */
[----:B-1----:R-:W-:Y:S05]  /*e130*/  @!P1 BRA `(.L_x_1436) ;  /* 0x000001a800109947 */ /* 0x002fea0003800000 */
.L_x_1716:
[----:B------:R-:W-:Y:S05]  /*e140*/  BSYNC B1 ;  /* 0x0000000000017941 */ /* 0x000fea0003800000 */
.L_x_1435:
[----:B------:R-:W-:Y:S05]  /*e150*/  @P0 BRA `(.L_x_1418) ;  /* 0x0000002c00d40947 */ /* 0x000fea0003800000 */
[----:B------:R-:W2:Y:S01]  /*e160*/  LDC R0, c[0x0][0x3d4] ;  /* 0x0000f500ff007b82 */ /* 0x000ea20000000800 */
[----:B------:R-:W-:Y:S01]  /*e170*/  BSSY B1, `(.L_x_1437) ;  /* 0x00000fb000017945 */ /* 0x000fe20003800000 */
[-C--:B--2---:R-:W-:Y:S02]  /*e180*/  ISETP.GE.AND P0, PT, R22, R0.reuse, PT ;  /* 0x000000001600720c */ /* 0x084fe40003f06270 */
[-C--:B------:R-:W-:Y:S02]  /*e190*/  ISETP.GE.AND P1, PT, R175, R0.reuse, PT ;  /* 0x00000000af00720c */ /* 0x080fe40003f26270 */
[----:B------:R-:W-:-:S09]  /*e1a0*/  ISETP.GE.AND P2, PT, R174, R0, PT ;  /* 0x00000000ae00720c */ /* 0x000fd20003f46270 */
[----:B------:R-:W-:Y:S05]  /*e1b0*/  @P0 BRA `(.L_x_1438) ;  /* 0x0000000c00d80947 */ /* 0x000fea0003800000 */
[----:B-1---5:R-:W-:Y:S02]  /*e1c0*/  SHF.R.U32.HI R3, RZ, 0x8, R28 ;  /* 0x00000008ff037819 */ /* 0x022fe4000001161c */
        /* <DEDUP_REMOVED lines=8> */
[----:B------:R-:W-:Y:S01]  /*e250*/  LEA.HI R9, R8, R3, RZ, 0x2 ;  /* 0x0000000308097211 */ /* 0x000fe200078f10ff */
[----:B------:R-:W-:Y:S01]  /*e260*/  IMAD.SHL.U32 R3, R3, 0x10, RZ ;  /* 0x0000001003037824 */ /* 0x000fe200078e00ff */
[----:B------:R-:W-:Y:S02]  /*e270*/  PRMT R47, R12, 0x7604, R13 ;  /* 0x000076040c2f7816 */ /* 0x000fe4000000000d */
[----:B------:R-:W-:Y:S01]  /*e280*/  SHF.R.U32.HI R12, RZ, 0x8, R40 ;  /* 0x00000008ff0c7819 */ /* 0x000fe20000011628 */
[----:B------:R-:W-:Y:S01]  /*e290*/  IMAD.SHL.U32 R9, R9, 0x800, RZ ;  /* 0x0000080009097824 */ /* 0x000fe200078e00ff */
[----:B------:R-:W-:-:S02]  /*e2a0*/  LOP3.LUT R8, R180, 0x30, R3, 0xf8, !PT ;  /* 0x00000030b4087812 */ /* 0x000fc400078ef803 */
[----:B------:R-:W-:Y:S02]  /*e2b0*/  SHF.R.U32.HI R10, RZ, 0x8, R29 ;  /* 0x00000008ff0a7819 */ /* 0x000fe4000001161d */
[----:B------:R-:W-:Y:S02]  /*e2c0*/  LOP3.LUT R13, R12, 0xff, RZ, 0xc0, !PT ;  /* 0x000000ff0c0d7812 */ /* 0x000fe400078ec0ff */
[----:B------:R-:W-:Y:S02]  /*e2d0*/  LOP3.LUT R12, R8, R181, RZ, 0x3c, !PT ;  /* 0x000000b5080c7212 */ /* 0x000fe400078e3cff */
[----:B------:R-:W-:Y:S02]  /*e2e0*/  LOP3.LUT R3, R9, 0xffffe000, RZ, 0xc0, !PT ;  /* 0xffffe00009037812 */ /* 0x000fe400078ec0ff */
[----:B------:R-:W-:Y:S02]  /*e2f0*/  LOP3.LUT R11, R29, 0xff, RZ, 0xc0, !PT ;  /* 0x000000ff1d0b7812 */ /* 0x000fe400078ec0ff */
[----:B------:R-:W-:-:S02]  /*e300*/  LOP3.LUT R10, R10, 0xff, RZ, 0xc0, !PT ;  /* 0x000000ff0a0a7812 */ /* 0x000fc400078ec0ff */
[----:B------:R-:W-:Y:S02]  /*e310*/  IADD3 R3, R12, R182, R3 ;  /* 0x000000b60c037210 */ /* 0x000fe40007ffe003 */
[----:B------:R-:W-:Y:S02]  /*e320*/  PRMT R20, R10, 0x7604, R11 ;  /* 0x000076040a147816 */ /* 0x000fe4000000000b */
[----:B------:R-:W-:Y:S01]  /*e330*/  SHF.R.U32.HI R10, RZ, 0x8, R31 ;  /* 0x00000008ff0a7819 */ /* 0x000fe2000001161f */
[----:B------:R-:W-:Y:S01]  /*e340*/  IMAD.IADD R3, R16, 0x1, R3 ;  /* 0x0000000110037824 */ /* 0x000fe200078e0203 */
[----:B------:R-:W-:Y:S02]  /*e350*/  LOP3.LUT R14, R40, 0xff, RZ, 0xc0, !PT ;  /* 0x000000ff280e7812 */ /* 0x000fe400078ec0ff */
[----:B------:R-:W-:Y:S02]  /*e360*/  LOP3.LUT R11, R31, 0xff, RZ, 0xc0, !PT ;  /* 0x000000ff1f0b7812 */ /* 0x000fe400078ec0ff */
[----:B------:R-:W-:-:S02]  /*e370*/  LOP3.LUT R10, R10, 0xff, RZ, 0xc0, !PT ;  /* 0x000000ff0a0a7812 */ /* 0x000fc400078ec0ff */
[----:B------:R-:W-:Y:S02]  /*e380*/  PRMT R53, R13, 0x7604, R14 ;  /* 0x000076040d357816 */ /* 0x000fe4000000000e */
[----:B------:R-:W1:Y:S01]  /*e390*/  LDS.128 R12, [R3+0x10400] ;  /* 0x01040000030c7984 */ /* 0x000e620000000c00 */
[----:B------:R-:W-:Y:S02]  /*e3a0*/  PRMT R46, R10, 0x7604, R11 ;  /* 0x000076040a2e7816 */ /* 0x000fe4000000000b */
[----:B------:R-:W-:Y:S01]  /*e3b0*/  SHF.R.U32.HI R49, RZ, 0x8, R42 ;  /* 0x00000008ff317819 */ /* 0x000fe2000001162a */
[----:B------:R-:W2:Y:S01]  /*e3c0*/  LDS.128 R8, [R200+0x10400] ;  /* 0x01040000c8087984 */ /* 0x000ea20000000c00 */
[----:B------:R-:W-:Y:S02]  /*e3d0*/  SHF.R.U32.HI R45, RZ, 0x8, R41 ;  /* 0x00000008ff2d7819 */ /* 0x000fe40000011629 */
[----:B------:R-:W-:Y:S02]  /*e3e0*/  LOP3.LUT R50, R42, 0xff, RZ, 0xc0, !PT ;  /* 0x000000ff2a327812 */ /* 0x000fe400078ec0ff */
[----:B------:R-:W-:-:S02]  /*e3f0*/  LOP3.LUT R49, R49, 0xff, RZ, 0xc0, !PT ;  /* 0x000000ff31317812 */ /* 0x000fc400078ec0ff */
[----:B------:R-:W-:Y:S02]  /*e400*/  LOP3.LUT R48, R41, 0xff, RZ, 0xc0, !PT ;  /* 0x000000ff29307812 */ /* 0x000fe400078ec0ff */
[----:B------:R-:W-:Y:S02]  /*e410*/  LOP3.LUT R45, R45, 0xff, RZ, 0xc0, !PT ;  /* 0x000000ff2d2d7812 */ /* 0x000fe400078ec0ff */
[----:B------:R-:W-:Y:S02]  /*e420*/  PRMT R57, R49, 0x7604, R50 ;  /* 0x0000760431397816 */ /* 0x000fe40000000032 */
[----:B------:R-:W-:Y:S02]  /*e430*/  PRMT R48, R45, 0x7604, R48 ;  /* 0x000076042d307816 */ /* 0x000fe40000000030 */
[----:B------:R-:W-:Y:S02]  /*e440*/  SHF.R.U32.HI R49, RZ, 0x10, R31 ;  /* 0x00000010ff317819 */ /* 0x000fe4000001161f */
[----:B------:R-:W-:-:S02]  /*e450*/  SHF.R.U32.HI R55, RZ, 0x10, R41 ;  /* 0x00000010ff377819 */ /* 0x000fc40000011629 */
[----:B------:R-:W-:Y:S01]  /*e460*/  SHF.R.U32.HI R51, RZ, 0x8, R43 ;  /* 0x00000008ff337819 */ /* 0x000fe2000001162b */
[----:B------:R-:W-:Y:S01]  /*e470*/  IMAD.U32 R49, R49, 0x10000, RZ ;  /* 0x0001000031317824 */ /* 0x000fe200078e00ff */
[----:B------:R-:W-:Y:S01]  /*e480*/  SHF.R.U32.HI R45, RZ, 0x10, R29 ;  /* 0x00000010ff2d7819 */ /* 0x000fe2000001161d */
[----:B------:R-:W-:Y:S01]  /*e490*/  IMAD.U32 R55, R55, 0x10000, RZ ;  /* 0x0001000037377824 */ /* 0x000fe200078e00ff */
[----:B------:R-:W-:Y:S02]  /*e4a0*/  LOP3.LUT R52, R43, 0xff, RZ, 0xc0, !PT ;  /* 0x000000ff2b347812 */ /* 0x000fe400078ec0ff */
[----:B------:R-:W-:Y:S01]  /*e4b0*/  LOP3.LUT R51, R51, 0xff, RZ, 0xc0, !PT ;  /* 0x000000ff33337812 */ /* 0x000fe200078ec0ff */
[----:B------:R-:W-:Y:S01]  /*e4c0*/  IMAD.U32 R45, R45, 0x10000, RZ ;  /* 0x000100002d2d7824 */ /* 0x000fe200078e00ff */
[----:B------:R-:W-:Y:S02]  /*e4d0*/  SHF.R.U32.HI R59, RZ, 0x10, R43 ;  /* 0x00000010ff3b7819 */ /* 0x000fe4000001162b */
[----:B------:R-:W-:-:S02]  /*e4e0*/  LOP3.LUT R21, R21, 0xff0000, R28, 0xf8, !PT ;  /* 0x00ff000015157812 */ /* 0x000fc400078ef81c */
[----:B------:R-:W-:Y:S01]  /*e4f0*/  PRMT R52, R51, 0x7604, R52 ;  /* 0x0000760433347816 */ /* 0x000fe20000000034 */
[----:B------:R-:W-:Y:S01]  /*e500*/  IMAD.U32 R59, R59, 0x10000, RZ ;  /* 0x000100003b3b7824 */ /* 0x000fe200078e00ff */
[----:B------:R-:W-:Y:S02]  /*e510*/  LOP3.LUT R51, R46, 0xff0000, R49, 0xf8, !PT ;  /* 0x00ff00002e337812 */ /* 0x000fe400078ef831 */
[----:B------:R-:W-:Y:S02]  /*e520*/  LOP3.LUT R55, R48, 0xff0000, R55, 0xf8, !PT ;  /* 0x00ff000030377812 */ /* 0x000fe400078ef837 */
[----:B------:R-:W-:Y:S02]  /*e530*/  LOP3.LUT R45, R20, 0xff0000, R45, 0xf8, !PT ;  /* 0x00ff0000142d7812 */ /* 0x000fe400078ef82d */
[----:B------:R-:W-:Y:S02]  /*e540*/  LOP3.LUT R49, R47, 0xff0000, R30, 0xf8, !PT ;  /* 0x00ff00002f317812 */ /* 0x000fe400078ef81e */
[----:B------:R-:W-:-:S02]  /*e550*/  LOP3.LUT R47, R21, 0xff000000, R28, 0xf8, !PT ;  /* 0xff000000152f7812 */ /* 0x000fc400078ef81c */
[--C-:B------:R-:W-:Y:S02]  /*e560*/  LOP3.LUT R21, R53, 0xff0000, R40.reuse, 0xf8, !PT ;  /* 0x00ff000035157812 */ /* 0x100fe400078ef828 */
[----:B------:R-:W-:Y:S02]  /*e570*/  LOP3.LUT R55, R55, 0xff000000, R41, 0xf8, !PT ;  /* 0xff00000037377812 */ /* 0x000fe400078ef829 */
[----:B------:R-:W-:Y:S02]  /*e580*/  LOP3.LUT R48, R45, 0xff000000, R29, 0xf8, !PT ;  /* 0xff0000002d307812 */ /* 0x000fe400078ef81d */
[----:B------:R-:W-:Y:S02]  /*e590*/  LOP3.LUT R59, R52, 0xff0000, R59, 0xf8, !PT ;  /* 0x00ff0000343b7812 */ /* 0x000fe400078ef83b */
[----:B------:R-:W-:Y:S02]  /*e5a0*/  LOP3.LUT R53, R51, 0xff000000, R31, 0xf8, !PT ;  /* 0xff00000033357812 */ /* 0x000fe400078ef81f */
[----:B------:R-:W-:-:S02]  /*e5b0*/  LOP3.LUT R54, R21, 0xff000000, R40, 0xf8, !PT ;  /* 0xff00000015367812 */ /* 0x000fc400078ef828 */
[----:B------:R-:W-:Y:S02]  /*e5c0*/  LOP3.LUT R52, R49, 0xff000000, R30, 0xf8, !PT ;  /* 0xff00000031347812 */ /* 0x000fe400078ef81e */
[----:B------:R-:W-:Y:S02]  /*e5d0*/  F2FP.F16.E4M3.UNPACK_B R51, R55 ;  /* 0x00000037ff33723e */ /* 0x000fe400020006ff */
[----:B-1----:R-:W-:Y:S02]  /*e5e0*/  F2FP.F16.E4M3.UNPACK_B R40, R13 ;  /* 0x0000000dff28723e */ /* 0x002fe400020006ff */
[----:B------:R-:W-:Y:S01]  /*e5f0*/  F2FP.F16.E4M3.UNPACK_B R49, R48 ;  /* 0x00000030ff31723e */ /* 0x000fe200020006ff */
[----:B------:R-:W-:Y:S01]  /*e600*/  HADD2.F32 R56, -RZ, R51.H0_H0 ;  /* 0x20000033ff387230 */ /* 0x000fe20000004100 */
[-C--:B--2---:R-:W-:Y:S02]  /*e610*/  F2FP.F16.E4M3.UNPACK_B R20, R9.reuse ;  /* 0x00000009ff14723e */ /* 0x084fe400020006ff */
[----:B------:R-:W-:Y:S01]  /*e620*/  F2FP.F16.E4M3.UNPACK_B R21, R9.H1 ;  /* 0x00000009ff15723e */ /* 0x000fe200030006ff */
[--C-:B------:R-:W-:Y:S01]  /*e630*/  HADD2.F32 R9, -RZ, R40.reuse.H0_H0 ;  /* 0x20000028ff097230 */ /* 0x100fe20000004100 */
[--C-:B------:R-:W-:Y:S01]  /*e640*/  LOP3.LUT R57, R57, 0xff0000, R42.reuse, 0xf8, !PT ;  /* 0x00ff000039397812 */ /* 0x100fe200078ef82a */
[----:B------:R-:W-:Y:S01]  /*e650*/  HADD2.F32 R50, -RZ, R49.H0_H0 ;  /* 0x20000031ff327230 */ /* 0x000fe20000004100 */
[-C--:B------:R-:W-:Y:S01]  /*e660*/  F2FP.F16.E4M3.UNPACK_B R28, R10.reuse ;  /* 0x0000000aff1c723e */ /* 0x080fe200020006ff */
[----:B------:R-:W-:Y:S01]  /*e670*/  HADD2.F32 R40, -RZ, R40.H1_H1 ;  /* 0x30000028ff287230 */ /* 0x000fe20000004100 */
[----:B------:R-:W-:Y:S01]  /*e680*/  F2FP.F16.E4M3.UNPACK_B R29, R10.H1 ;  /* 0x0000000aff1d723e */ /* 0x000fe200030006ff */
[----:B------:R-:W-:Y:S01]  /*e690*/  HADD2.F32 R10, -RZ, R20.H0_H0 ;  /* 0x20000014ff0a7230 */ /* 0x000fe20000004100 */
[----:B------:R-:W-:Y:S01]  /*e6a0*/  F2FP.F16.E4M3.UNPACK_B R41, R13.H1 ;  /* 0x0000000dff29723e */ /* 0x000fe200030006ff */
[----:B------:R-:W-:Y:S01]  /*e6b0*/  FMUL.FTZ R13, R9, R56 ;  /* 0x00000038090d7220 */ /* 0x000fe20000410000 */
[----:B------:R-:W-:Y:S01]  /*e6c0*/  LOP3.LUT R58, R57, 0xff000000, R42, 0xf8, !PT ;  /* 0xff000000393a7812 */ /* 0x000fe200078ef82a */
[-C--:B------:R-:W-:Y:S01]  /*e6d0*/  FMUL.FTZ R57, R9, R50.reuse ;  /* 0x0000003209397220 */ /* 0x080fe20000410000 */
[----:B------:R-:W-:Y:S01]  /*e6e0*/  F2FP.F16.E4M3.UNPACK_B R55, R55.H1 ;  /* 0x00000037ff37723e */ /* 0x000fe200030006ff */
[C---:B------:R-:W-:Y:S01]  /*e6f0*/  FFMA.FTZ R9, R10.reuse, R50, -R13 ;  /* 0x000000320a097223 */ /* 0x040fe2000001080d */
[----:B------:R-:W-:Y:S01]  /*e700*/  F2FP.F16.E4M3.UNPACK_B R48, R48.H1 ;  /* 0x00000030ff30723e */ /* 0x000fe200030006ff */
[----:B------:R-:W-:Y:S01]  /*e710*/  FFMA.FTZ R13, R10, R56, R57 ;  /* 0x000000380a0d7223 */ /* 0x000fe20000010039 */
[----:B------:R-:W-:Y:S01]  /*e720*/  HADD2.F32 R57, -RZ, R51.H1_H1 ;  /* 0x30000033ff397230 */ /* 0x000fe20000004100 */
[----:B------:R-:W-:Y:S01]  /*e730*/  LOP3.LUT R60, R59, 0xff000000, R43, 0xf8, !PT ;  /* 0xff0000003b3c7812 */ /* 0x000fe200078ef82b */
[----:B------:R-:W-:Y:S01]  /*e740*/  HADD2.F32 R49, -RZ, R49.H1_H1 ;  /* 0x30000031ff317230 */ /* 0x000fe20000004100 */
[-C--:B------:R-:W-:Y:S01]  /*e750*/  F2FP.F16.E4M3.UNPACK_B R42, R14.reuse ;  /* 0x0000000eff2a723e */ /* 0x080fe200020006ff */
[----:B------:R-:W-:Y:S01]  /*e760*/  HADD2.F32 R59, -RZ, R55.H0_H0 ;  /* 0x20000037ff3b7230 */ /* 0x000fe20000004100 */
[----:B------:R-:W-:Y:S01]  /*e770*/  F2FP.F16.E4M3.UNPACK_B R43, R14.H1 ;  /* 0x0000000eff2b723e */ /* 0x000fe200030006ff */
[----:B------:R-:W-:-:S02]  /*e780*/  HADD2.F32 R14, -RZ, R41.H0_H0 ;  /* 0x20000029ff0e7230 */ /* 0x000fc40000004100 */
[C---:B------:R-:W-:Y:S01]  /*e790*/  FMUL.FTZ R61, R40.reuse, R57 ;  /* 0x00000039283d7220 */ /* 0x040fe20000410000 */
[----:B------:R-:W-:Y:S02]  /*e7a0*/  HADD2.F32 R20, -RZ, R20.H1_H1 ;  /* 0x30000014ff147230 */ /* 0x000fe40000004100 */
[----:B------:R-:W-:Y:S01]  /*e7b0*/  FMUL.FTZ R40, R40, R49 ;  /* 0x0000003128287220 */ /* 0x000fe20000410000 */
[----:B------:R-:W-:Y:S02]  /*e7c0*/  HADD2.F32 R51, -RZ, R48.H0_H0 ;  /* 0x20000030ff337230 */ /* 0x000fe40000004100 */
[----:B------:R-:W-:Y:S01]  /*e7d0*/  FMUL.FTZ R63, R14, R59 ;  /* 0x0000003b0e3f7220 */ /* 0x000fe20000410000 */
[----:B------:R-:W-:Y:S01]  /*e7e0*/  HADD2.F32 R10, -RZ, R21.H0_H0 ;  /* 0x20000015ff0a7230 */ /* 0x000fe20000004100 */
[----:B------:R-:W-:Y:S01]  /*e7f0*/  F2FP.F16.E4M3.UNPACK_B R45, R15 ;  /* 0x0000000fff2d723e */ /* 0x000fe200020006ff */
[----:B------:R-:W-:Y:S01]  /*e800*/  FFMA.FTZ R56, R20, R49, -R61 ;  /* 0x0000003114387223 */ /* 0x000fe2000001083d */
[----:B------:R-:W-:Y:S01]  /*e810*/  FMUL.FTZ R14, R14, R51 ;  /* 0x000000330e0e7220 */ /* 0x000fe20000410000 */
[----:B------:R-:W-:Y:S01]  /*e820*/  FFMA.FTZ R62, R20, R57, R40 ;  /* 0x00000039143e7223 */ /* 0x000fe20000010028 */
[-C--:B------:R-:W-:Y:S01]  /*e830*/  F2FP.F16.E4M3.UNPACK_B R50, R60.reuse ;  /* 0x0000003cff32723e */ /* 0x080fe200020006ff */
[C---:B------:R-:W-:Y:S01]  /*e840*/  FFMA.FTZ R63, R10.reuse, R51, -R63 ;  /* 0x000000330a3f7223 */ /* 0x040fe2000001083f */
[----:B------:R-:W-:Y:S01]  /*e850*/  F2FP.F16.E4M3.UNPACK_B R20, R53 ;  /* 0x00000035ff14723e */ /* 0x000fe200020006ff */
[----:B------:R-:W-:Y:S01]  /*e860*/  FFMA.FTZ R59, R10, R59, R14 ;  /* 0x0000003b0a3b7223 */ /* 0x000fe2000001000e */
[----:B------:R-:W-:Y:S01]  /*e870*/  F2FP.F16.E4M3.UNPACK_B R30, R11 ;  /* 0x0000000bff1e723e */ /* 0x000fe200020006ff */
[----:B------:R-:W-:Y:S01]  /*e880*/  HADD2.F32 R40, -RZ, R55.H1_H1 ;  /* 0x30000037ff287230 */ /* 0x000fe20000004100 */
[----:B------:R-:W-:Y:S01]  /*e890*/  F2FP.F16.E4M3.UNPACK_B R46, R15.H1 ;  /* 0x0000000fff2e723e */ /* 0x000fe200030006ff */
[----:B------:R-:W-:Y:S01]  /*e8a0*/  HADD2.F32 R41, -RZ, R41.H1_H1 ;  /* 0x30000029ff297230 */ /* 0x000fe20000004100 */
[----:B------:R-:W-:Y:S01]  /*e8b0*/  F2FP.F16.E4M3.UNPACK_B R60, R60.H1 ;  /* 0x0000003cff3c723e */ /* 0x000fe200030006ff */
[----:B------:R-:W-:Y:S01]  /*e8c0*/  HADD2.F32 R51, -RZ, R50.H0_H0 ;  /* 0x20000032ff337230 */ /* 0x000fe20000004100 */
[----:B------:R-:W-:Y:S01]  /*e8d0*/  F2FP.F16.E4M3.UNPACK_B R53, R53.H1 ;  /* 0x00000035ff35723e */ /* 0x000fe200030006ff */
        /* <DEDUP_REMOVED lines=20> */
[----:B------:R-:W-:Y:S01]  /*ea20*/  FMUL.FTZ R45, R45, R20 ;  /* 0x000000142d2d7220 */ /* 0x000fe20000410000 */
[----:B------:R-:W-:Y:S01]  /*ea30*/  HADD2.F32 R14, -RZ, R46.H0_H0 ;  /* 0x2000002eff0e7230 */ /* 0x000fe20000004100 */
[----:B------:R-:W-:Y:S01]  /*ea40*/  F2FP.F16.E4M3.UNPACK_B R15, R12 ;  /* 0x0000000cff0f723e */ /* 0x000fe200020006ff */
[----:B------:R-:W-:Y:S02]  /*ea50*/  HADD2.F32 R21, -RZ, R53.H0_H0 ;  /* 0x20000035ff157230 */ /* 0x000fe40000004100 */
[----:B------:R-:W-:Y:S01]  /*ea60*/  FFMA.FTZ R66, R30, R20, -R49 ;  /* 0x000000141e427223 */ /* 0x000fe20000010831 */
[----:B------:R-:W-:Y:S02]  /*ea70*/  HADD2.F32 R10, -RZ, R31.H0_H0 ;  /* 0x2000001fff0a7230 */ /* 0x000fe40000004100 */
[----:B------:R-:W-:Y:S01]  /*ea80*/  FMUL.FTZ R51, R14, R41 ;  /* 0x000000290e337220 */ /* 0x000fe20000410000 */
[----:B------:R-:W-:Y:S01]  /*ea90*/  FFMA.FTZ R68, R30, R50, R45 ;  /* 0x000000321e447223 */ /* 0x000fe2000001002d */
[----:B------:R-:W-:Y:S01]  /*eaa0*/  F2FP.F16.E4M3.UNPACK_B R12, R12.H1 ;  /* 0x0000000cff0c723e */ /* 0x000fe200030006ff */
[-C--:B------:R-:W-:Y:S01]  /*eab0*/  FMUL.FTZ R14, R14, R21.reuse ;  /* 0x000000150e0e7220 */ /* 0x080fe20000410000 */
[----:B------:R-:W-:Y:S01]  /*eac0*/  F2FP.F16.E4M3.UNPACK_B R30, R54.H1 ;  /* 0x00000036ff1e723e */ /* 0x000fe200030006ff */
[C---:B------:R-:W-:Y:S01]  /*ead0*/  FFMA.FTZ R61, R10.reuse, R21, -R51 ;  /* 0x000000150a3d7223 */ /* 0x040fe20000010833 */
[----:B------:R-:W-:Y:S01]  /*eae0*/  F2FP.F16.E4M3.UNPACK_B R20, R47.H1 ;  /* 0x0000002fff14723e */ /* 0x000fe200030006ff */
[----:B------:R-:W-:Y:S01]  /*eaf0*/  FFMA.FTZ R65, R10, R41, R14 ;  /* 0x000000290a417223 */ /* 0x000fe2000001000e */
[-C--:B------:R-:W-:Y:S01]  /*eb00*/  F2FP.F16.E4M3.UNPACK_B R11, R8.reuse ;  /* 0x00000008ff0b723e */ /* 0x080fe200020006ff */
[----:B------:R-:W-:Y:S01]  /*eb10*/  HADD2.F32 R41, -RZ, R30.H0_H0 ;  /* 0x2000001eff297230 */ /* 0x000fe20000004100 */
[----:B------:R-:W-:Y:S01]  /*eb20*/  F2FP.F16.E4M3.UNPACK_B R8, R8.H1 ;  /* 0x00000008ff08723e */ /* 0x000fe200030006ff */
[----:B------:R-:W-:Y:S01]  /*eb30*/  HADD2.F32 R14, -RZ, R12.H0_H0 ;  /* 0x2000000cff0e7230 */ /* 0x000fe20000004100 */
[----:B------:R-:W-:Y:S01]  /*eb40*/  F2FP.F16.E4M3.UNPACK_B R54, R54 ;  /* 0x00000036ff36723e */ /* 0x000fe200020006ff */
[----:B------:R-:W-:Y:S01]  /*eb50*/  HADD2.F32 R21, -RZ, R20.H0_H0 ;  /* 0x20000014ff157230 */ /* 0x000fe20000004100 */
[----:B------:R-:W-:Y:S01]  /*eb60*/  F2FP.F16.E4M3.UNPACK_B R47, R47 ;  /* 0x0000002fff2f723e */ /* 0x000fe200020006ff */
[----:B------:R-:W-:-:S02]  /*eb70*/  HADD2.F32 R53, -RZ, R53.H1_H1 ;  /* 0x30000035ff357230 */ /* 0x000fc40000004100 */
[C---:B------:R-:W-:Y:S01]  /*eb80*/  FMUL.FTZ R45, R14.reuse, R41 ;  /* 0x000000290e2d7220 */ /* 0x040fe20000410000 */
[----:B------:R-:W-:Y:S02]  /*eb90*/  HADD2.F32 R60, -RZ, R60.H1_H1 ;  /* 0x3000003cff3c7230 */ /* 0x000fe40000004100 */
[----:B------:R-:W-:Y:S01]  /*eba0*/  FMUL.FTZ R14, R14, R21 ;  /* 0x000000150e0e7220 */ /* 0x000fe20000410000 */
[----:B------:R-:W-:Y:S01]  /*ebb0*/  HADD2.F32 R46, -RZ, R46.H1_H1 ;  /* 0x3000002eff2e7230 */ /* 0x000fe20000004100 */
[----:B------:R-:W-:Y:S01]  /*ebc0*/  F2FP.SATFINITE.E4M3.F32.PACK_AB_MERGE_C R63, R64, R63, RZ ;  /* 0x0000003f403f723e */ /* 0x000fe200048070ff */
[----:B------:R-:W-:Y:S01]  /*ebd0*/  HADD2.F32 R10, -RZ, R8.H0_H0 ;  /* 0x20000008ff0a7230 */ /* 0x000fe20000004100 */
[----:B------:R-:W-:Y:S01]  /*ebe0*/  F2FP.SATFINITE.E4M3.F32.PACK_AB_MERGE_C R48, R48, R59, RZ ;  /* 0x0000003b3030723e */ /* 0x000fe200048070ff */
[----:B------:R-:W-:Y:S02]  /*ebf0*/  HADD2.F32 R31, -RZ, R31.H1_H1 ;  /* 0x3000001fff1f7230 */ /* 0x000fe40000004100 */
[C---:B------:R-:W-:Y:S01]  /*ec00*/  FMUL.FTZ R40, R46.reuse, R60 ;  /* 0x0000003c2e287220 */ /* 0x040fe20000410000 */
[----:B------:R-:W-:Y:S01]  /*ec10*/  FMUL.FTZ R49, R46, R53 ;  /* 0x000000352e317220 */ /* 0x000fe20000410000 */
[----:B------:R-:W-:Y:S01]  /*ec20*/  FFMA.FTZ R46, R10, R41, R14 ;  /* 0x000000290a2e7223 */ /* 0x000fe2000001000e */
[----:B------:R-:W-:-:S02]  /*ec30*/  HADD2.F32 R41, -RZ, R30.H1_H1 ;  /* 0x3000001eff297230 */ /* 0x000fc40000004100 */
[C---:B------:R-:W-:Y:S01]  /*ec40*/  FFMA.FTZ R70, R31.reuse, R53, -R40 ;  /* 0x000000351f467223 */ /* 0x040fe20000010828 */
[----:B------:R-:W-:Y:S02]  /*ec50*/  HADD2.F32 R12, -RZ, R12.H1_H1 ;  /* 0x3000000cff0c7230 */ /* 0x000fe40000004100 */
[----:B------:R-:W-:Y:S01]  /*ec60*/  FFMA.FTZ R40, R10, R21, -R45 ;  /* 0x000000150a287223 */ /* 0x000fe2000001082d */
[----:B------:R-:W-:Y:S02]  /*ec70*/  HADD2.F32 R21, -RZ, R20.H1_H1 ;  /* 0x30000014ff157230 */ /* 0x000fe40000004100 */
        /* <DEDUP_REMOVED lines=10> */
[----:B------:R-:W-:Y:S01]  /*ed20*/  FMUL.FTZ R41, R10, R31 ;  /* 0x0000001f0a297220 */ /* 0x000fe20000410000 */
[----:B------:R-:W-:-:S02]  /*ed30*/  HADD2.F32 R54, -RZ, R54.H1_H1 ;  /* 0x30000036ff367230 */ /* 0x000fc40000004100 */
[-C--:B------:R-:W-:Y:S01]  /*ed40*/  FMUL.FTZ R45, R10, R21.reuse ;  /* 0x000000150a2d7220 */ /* 0x080fe20000410000 */
[----:B------:R-:W-:Y:S02]  /*ed50*/  HADD2.F32 R15, -RZ, R15.H1_H1 ;  /* 0x3000000fff0f7230 */ /* 0x000fe40000004100 */
[C---:B------:R-:W-:Y:S01]  /*ed60*/  FFMA.FTZ R41, R8.reuse, R21, -R41 ;  /* 0x0000001508297223 */ /* 0x040fe20000010829 */
[----:B------:R-:W-:Y:S02]  /*ed70*/  HADD2.F32 R10, -RZ, R47.H1_H1 ;  /* 0x3000002fff0a7230 */ /* 0x000fe40000004100 */
[----:B------:R-:W-:Y:S01]  /*ed80*/  FFMA.FTZ R45, R8, R31, R45 ;  /* 0x0000001f082d7223 */ /* 0x000fe2000001002d */
[----:B------:R-:W-:Y:S01]  /*ed90*/  HADD2.F32 R11, -RZ, R11.H1_H1 ;  /* 0x3000000bff0b7230 */ /* 0x000fe20000004100 */
[----:B------:R-:W-:Y:S01]  /*eda0*/  F2FP.F16.E4M3.UNPACK_B R14, R58.H1 ;  /* 0x0000003aff0e723e */ /* 0x000fe200030006ff */
[C---:B------:R-:W-:Y:S01]  /*edb0*/  FMUL.FTZ R12, R15.reuse, R54 ;  /* 0x000000360f0c7220 */ /* 0x040fe20000410000 */
[----:B------:R-:W-:Y:S01]  /*edc0*/  F2FP.F16.E4M3.UNPACK_B R8, R52.H1 ;  /* 0x00000034ff08723e */ /* 0x000fe200030006ff */
[----:B------:R-:W-:Y:S01]  /*edd0*/  FMUL.FTZ R21, R15, R10 ;  /* 0x0000000a0f157220 */ /* 0x000fe20000410000 */
[----:B------:R-:W-:Y:S01]  /*ede0*/  F2FP.F16.E4M3.UNPACK_B R52, R52 ;  /* 0x00000034ff34723e */ /* 0x000fe200020006ff */
[----:B------:R-:W-:Y:S01]  /*edf0*/  FFMA.FTZ R20, R11, R10, -R12 ;  /* 0x0000000a0b147223 */ /* 0x000fe2000001080c */
[----:B------:R-:W-:-:S02]  /*ee00*/  HADD2.F32 R15, -RZ, R14.H0_H0 ;  /* 0x2000000eff0f7230 */ /* 0x000fc40000004100 */
[----:B------:R-:W-:Y:S01]  /*ee10*/  FFMA.FTZ R54, R11, R54, R21 ;  /* 0x000000360b367223 */ /* 0x000fe20000010015 */
[--C-:B------:R-:W-:Y:S01]  /*ee20*/  HADD2.F32 R10, -RZ, R43.reuse.H0_H0 ;  /* 0x2000002bff0a7230 */ /* 0x100fe20000004100 */
[----:B------:R-:W-:Y:S01]  /*ee30*/  F2FP.F16.E4M3.UNPACK_B R58, R58 ;  /* 0x0000003aff3a723e */ /* 0x000fe200020006ff */
[----:B------:R-:W-:Y:S01]  /*ee40*/  HADD2.F32 R11, -RZ, R8.H0_H0 ;  /* 0x20000008ff0b7230 */ /* 0x000fe20000004100 */
[----:B------:R-:W-:Y:S01]  /*ee50*/  F2FP.SATFINITE.E4M3.F32.PACK_AB_MERGE_C R9, R56, R9, R63 ;  /* 0x000000093809723e */ /* 0x000fe2000480703f */
[----:B------:R-:W-:Y:S02]  /*ee60*/  HADD2.F32 R14, -RZ, R14.H1_H1 ;  /* 0x3000000eff0e7230 */ /* 0x000fe40000004100 */
[C---:B------:R-:W-:Y:S01]  /*ee70*/  FMUL.FTZ R21, R10.reuse, R15 ;  /* 0x0000000f0a157220 */ /* 0x040fe20000410000 */
[----:B------:R-:W-:Y:S02]  /*ee80*/  HADD2.F32 R43, -RZ, R43.H1_H1 ;  /* 0x3000002bff2b7230 */ /* 0x000fe40000004100 */
[----:B------:R-:W-:Y:S01]  /*ee90*/  FMUL.FTZ R31, R10, R11 ;  /* 0x0000000b0a1f7220 */ /* 0x000fe20000410000 */
[----:B------:R-:W-:Y:S01]  /*eea0*/  HADD2.F32 R12, -RZ, R8.H1_H1 ;  /* 0x30000008ff0c7230 */ /* 0x000fe20000004100 */
[----:B------:R-:W-:Y:S01]  /*eeb0*/  F2FP.SATFINITE.E4M3.F32.PACK_AB_MERGE_C R13, R62, R13, R48 ;  /* 0x0000000d3e0d723e */ /* 0x000fe20004807030 */
[----:B------:R-:W-:-:S02]  /*eec0*/  HADD2.F32 R8, -RZ, R29.H0_H0 ;  /* 0x2000001dff087230 */ /* 0x000fc40000004100 */
[C---:B------:R-:W-:Y:S01]  /*eed0*/  FMUL.FTZ R10, R43.reuse, R14 ;  /* 0x0000000e2b0a7220 */ /* 0x040fe20000410000 */
[----:B------:R-:W-:Y:S02]  /*eee0*/  HADD2.F32 R29, -RZ, R29.H1_H1 ;  /* 0x3000001dff1d7230 */ /* 0x000fe40000004100 */
[-C--:B------:R-:W-:Y:S01]  /*eef0*/  FMUL.FTZ R43, R43, R12.reuse ;  /* 0x0000000c2b2b7220 */ /* 0x080fe20000410000 */
[C---:B------:R-:W-:Y:S01]  /*ef00*/  FFMA.FTZ R30, R8.reuse, R11, -R21 ;  /* 0x0000000b081e7223 */ /* 0x040fe20000010815 */
[----:B------:R-:W-:Y:S01]  /*ef10*/  FFMA.FTZ R47, R8, R15, R31 ;  /* 0x0000000f082f7223 */ /* 0x000fe2000001001f */
[C---:B------:R-:W-:Y:S01]  /*ef20*/  FFMA.FTZ R53, R29.reuse, R12, -R10 ;  /* 0x0000000c1d357223 */ /* 0x040fe2000001080a */
[----:B------:R-:W-:Y:S01]  /*ef30*/  FFMA.FTZ R50, R29, R14, R43 ;  /* 0x0000000e1d327223 */ /* 0x000fe2000001002b */
[----:B------:R-:W-:Y:S02]  /*ef40*/  HADD2.F32 R10, -RZ, R42.H0_H0 ;  /* 0x2000002aff0a7230 */ /* 0x000fe40000004100 */
[----:B------:R-:W-:Y:S01]  /*ef50*/  HADD2.F32 R11, -RZ, R52.H0_H0 ;  /* 0x20000034ff0b7230 */ /* 0x000fe20000004100 */
[----:B------:R-:W-:Y:S01]  /*ef60*/  F2FP.SATFINITE.E4M3.F32.PACK_AB_MERGE_C R30, R53, R30, RZ ;  /* 0x0000001e351e723e */ /* 0x000fe200048070ff */
[--C-:B------:R-:W-:Y:S01]  /*ef70*/  HADD2.F32 R21, -RZ, R58.reuse.H0_H0 ;  /* 0x2000003aff157230 */ /* 0x100fe20000004100 */
[----:B------:R-:W-:Y:S01]  /*ef80*/  F2FP.SATFINITE.E4M3.F32.PACK_AB_MERGE_C R47, R50, R47, RZ ;  /* 0x0000002f322f723e */ /* 0x000fe200048070ff */
[----:B------:R-:W-:-:S02]  /*ef90*/  HADD2.F32 R29, -RZ, R58.H1_H1 ;  /* 0x3000003aff1d7230 */ /* 0x000fc40000004100 */
[C---:B------:R-:W-:Y:S01]  /*efa0*/  FMUL.FTZ R12, R10.reuse, R11 ;  /* 0x0000000b0a0c7220 */ /* 0x040fe20000410000 */
[----:B------:R-:W-:Y:S02]  /*efb0*/  HADD2.F32 R42, -RZ, R42.H1_H1 ;  /* 0x3000002aff2a7230 */ /* 0x000fe40000004100 */
[----:B------:R-:W-:Y:S01]  /*efc0*/  FMUL.FTZ R31, R10, R21 ;  /* 0x000000150a1f7220 */ /* 0x000fe20000410000 */
[----:B------:R-:W-:Y:S02]  /*efd0*/  HADD2.F32 R15, -RZ, R52.H1_H1 ;  /* 0x30000034ff0f7230 */ /* 0x000fe40000004100 */
        /* <DEDUP_REMOVED lines=15> */
[----:B------:R-:W-:Y:S02]  /*f0d0*/  F2FP.SATFINITE.E4M3.F32.PACK_AB_MERGE_C R15, R68, R57, R15 ;  /* 0x00000039440f723e */ /* 0x000fe4000480700f */
[----:B------:R-:W-:Y:S01]  /*f0e0*/  F2FP.SATFINITE.E4M3.F32.PACK_AB_MERGE_C R12, R54, R45, R12 ;  /* 0x0000002d360c723e */ /* 0x000fe2000480700c */
[----:B------:R2:W-:Y:S01]  /*f0f0*/  STS.128 [R200+0x10400], R8 ;  /* 0x01040008c8007388 */ /* 0x0005e20000000c00 */
[----:B------:R-:W-:-:S05]  /*f100*/  F2FP.SATFINITE.E4M3.F32.PACK_AB_MERGE_C R14, R29, R14, R47 ;  /* 0x0000000e1d0e723e */ /* 0x000fca000480702f */
[----:B------:R2:W-:Y:S02]  /*f110*/  STS.128 [R3+0x10400], R12 ;  /* 0x0104000c03007388 */ /* 0x0005e40000000c00 */
.L_x_1438:
[----:B------:R-:W-:Y:S05]  /*f120*/  BSYNC B1 ;  /* 0x0000000000017941 */ /* 0x000fea0003800000 */
.L_x_1437:
[----:B------:R-:W-:Y:S04]  /*f130*/  BSSY B1, `(.L_x_1439) ;  /* 0x0000100000017945 */ /* 0x000fe80003800000 */
[----:B------:R-:W-:Y:S05]  /*f140*/  @P1 BRA `(.L_x_1440) ;  /* 0x0000000c00f81947 */ /* 0x000fea0003800000 */
[----:B-12--5:R-:W-:Y:S02]  /*f150*/  SHF.R.U32.HI R3, RZ, 0x8, R24 ;  /* 0x00000008ff037819 */ /* 0x026fe40000011618 */
        /* <DEDUP_REMOVED lines=8> */
[----:B------:R-:W-:Y:S02]  /*f1e0*/  SHF.R.U32.HI R14, RZ, 0x8, R36 ;  /* 0x00000008ff0e7819 */ /* 0x000fe40000011624 */
[----:B------:R-:W-:Y:S01]  /*f1f0*/  SHF.R.U32.HI R11, RZ, 0x8, R25 ;  /* 0x00000008ff0b7819 */ /* 0x000fe20000011619 */
[----:B------:R-:W-:Y:S01]  /*f200*/  IMAD.SHL.U32 R9, R9, 0x800, RZ ;  /* 0x0000080009097824 */ /* 0x000fe200078e00ff */
[----:B------:R-:W-:Y:S02]  /*f210*/  LOP3.LUT R8, R180, 0x30, R3, 0xf8, !PT ;  /* 0x00000030b4087812 */ /* 0x000fe400078ef803 */
[----:B------:R-:W-:-:S02]  /*f220*/  LOP3.LUT R12, R27, 0xff, RZ, 0xc0, !PT ;  /* 0x000000ff1b0c7812 */ /* 0x000fc400078ec0ff */
[----:B------:R-:W-:Y:S02]  /*f230*/  LOP3.LUT R13, R36, 0xff, RZ, 0xc0, !PT ;  /* 0x000000ff240d7812 */ /* 0x000fe400078ec0ff */
[----:B------:R-:W-:Y:S02]  /*f240*/  LOP3.LUT R3, R15, 0xff, RZ, 0xc0, !PT ;  /* 0x000000ff0f037812 */ /* 0x000fe400078ec0ff */
[----:B------:R-:W-:Y:S02]  /*f250*/  LOP3.LUT R14, R14, 0xff, RZ, 0xc0, !PT ;  /* 0x000000ff0e0e7812 */ /* 0x000fe400078ec0ff */
[----:B------:R-:W-:Y:S02]  /*f260*/  LOP3.LUT R8, R8, R181, RZ, 0x3c, !PT ;  /* 0x000000b508087212 */ /* 0x000fe400078e3cff */
[----:B------:R-:W-:Y:S02]  /*f270*/  LOP3.LUT R9, R9, 0xffffe000, RZ, 0xc0, !PT ;  /* 0xffffe00009097812 */ /* 0x000fe400078ec0ff */
[----:B------:R-:W-:-:S02]  /*f280*/  LOP3.LUT R10, R25, 0xff, RZ, 0xc0, !PT ;  /* 0x000000ff190a7812 */ /* 0x000fc400078ec0ff */
[----:B------:R-:W-:Y:S02]  /*f290*/  LOP3.LUT R11, R11, 0xff, RZ, 0xc0, !PT ;  /* 0x000000ff0b0b7812 */ /* 0x000fe400078ec0ff */
[----:B------:R-:W-:Y:S02]  /*f2a0*/  PRMT R41, R3, 0x7604, R12 ;  /* 0x0000760403297816 */ /* 0x000fe4000000000c */
[----:B------:R-:W-:Y:S02]  /*f2b0*/  PRMT R45, R14, 0x7604, R13 ;  /* 0x000076040e2d7816 */ /* 0x000fe4000000000d */
[----:B------:R-:W-:Y:S02]  /*f2c0*/  IADD3 R3, R8, R182, R9 ;  /* 0x000000b608037210 */ /* 0x000fe40007ffe009 */
[----:B------:R-:W-:Y:S02]  /*f2d0*/  SHF.R.U32.HI R13, RZ, 0x8, R37 ;  /* 0x00000008ff0d7819 */ /* 0x000fe40000011625 */
[----:B------:R-:W-:Y:S01]  /*f2e0*/  SHF.R.U32.HI R15, RZ, 0x8, R38 ;  /* 0x00000008ff0f7819 */ /* 0x000fe20000011626 */
[----:B------:R-:W-:Y:S01]  /*f2f0*/  IMAD.IADD R3, R16, 0x1, R3 ;  /* 0x0000000110037824 */ /* 0x000fe200078e0203 */
[----:B------:R-:W-:-:S02]  /*f300*/  PRMT R29, R11, 0x7604, R10 ;  /* 0x000076040b1d7816 */ /* 0x000fc4000000000a */
[----:B------:R-:W-:Y:S02]  /*f310*/  SHF.R.U32.HI R11, RZ, 0x8, R26 ;  /* 0x00000008ff0b7819 */ /* 0x000fe4000001161a */
[----:B------:R-:W-:Y:S02]  /*f320*/  LOP3.LUT R12, R37, 0xff, RZ, 0xc0, !PT ;  /* 0x000000ff250c7812 */ /* 0x000fe400078ec0ff */
[----:B------:R-:W-:Y:S02]  /*f330*/  LOP3.LUT R14, R38, 0xff, RZ, 0xc0, !PT ;  /* 0x000000ff260e7812 */ /* 0x000fe400078ec0ff */
[----:B------:R-:W-:Y:S02]  /*f340*/  LOP3.LUT R13, R13, 0xff, RZ, 0xc0, !PT ;  /* 0x000000ff0d0d7812 */ /* 0x000fe400078ec0ff */
[----:B------:R-:W-:Y:S02]  /*f350*/  LOP3.LUT R15, R15, 0xff, RZ, 0xc0, !PT ;  /* 0x000000ff0f0f7812 */ /* 0x000fe400078ec0ff */
[----:B------:R-:W-:-:S02]  /*f360*/  LOP3.LUT R10, R26, 0xff, RZ, 0xc0, !PT ;  /* 0x000000ff1a0a7812 */ /* 0x000fc400078ec0ff */
[----:B------:R-:W-:Y:S02]  /*f370*/  LOP3.LUT R11, R11, 0xff, RZ, 0xc0, !PT ;  /* 0x000000ff0b0b7812 */ /* 0x000fe400078ec0ff */
[----:B------:R-:W-:Y:S02]  /*f380*/  PRMT R47, R13, 0x7604, R12 ;  /* 0x000076040d2f7816 */ /* 0x000fe4000000000c */
[----:B------:R-:W-:Y:S02]  /*f390*/  PRMT R49, R15, 0x7604, R14 ;  /* 0x000076040f317816 */ /* 0x000fe4000000000e */
[----:B------:R-:W1:Y:S01]  /*f3a0*/  LDS.128 R12, [R3+0x10400] ;  /* 0x01040000030c7984 */ /* 0x000e620000000c00 */
[----:B------:R-:W-:Y:S02]  /*f3b0*/  PRMT R31, R11, 0x7604, R10 ;  /* 0x000076040b1f7816 */ /* 0x000fe4000000000a */
[----:B------:R-:W-:Y:S01]  /*f3c0*/  SHF.R.U32.HI R43, RZ, 0x8, R39 ;  /* 0x00000008ff2b7819 */ /* 0x000fe20000011627 */
[----:B------:R-:W2:Y:S01]  /*f3d0*/  LDS.128 R8, [R199+0x10400] ;  /* 0x01040000c7087984 */ /* 0x000ea20000000c00 */
[----:B------:R-:W-:-:S02]  /*f3e0*/  LOP3.LUT R20, R39, 0xff, RZ, 0xc0, !PT ;  /* 0x000000ff27147812 */ /* 0x000fc400078ec0ff */
[----:B------:R-:W-:Y:S02]  /*f3f0*/  LOP3.LUT R43, R43, 0xff, RZ, 0xc0, !PT ;  /* 0x000000ff2b2b7812 */ /* 0x000fe400078ec0ff */
[----:B------:R-:W-:Y:S02]  /*f400*/  SHF.R.U32.HI R28, RZ, 0x10, R25 ;  /* 0x00000010ff1c7819 */ /* 0x000fe40000011619 */
[----:B------:R-:W-:Y:S02]  /*f410*/  PRMT R51, R43, 0x7604, R20 ;  /* 0x000076042b337816 */ /* 0x000fe40000000014 */
[----:B------:R-:W-:Y:S02]  /*f420*/  SHF.R.U32.HI R20, RZ, 0x10, R24 ;  /* 0x00000010ff147819 */ /* 0x000fe40000011618 */
[----:B------:R-:W-:Y:S02]  /*f430*/  SHF.R.U32.HI R30, RZ, 0x10, R26 ;  /* 0x00000010ff1e7819 */ /* 0x000fe4000001161a */
[----:B------:R-:W-:-:S02]  /*f440*/  LOP3.LUT R28, R28, 0xff, RZ, 0xc0, !PT ;  /* 0x000000ff1c1c7812 */ /* 0x000fc400078ec0ff */
[----:B------:R-:W-:Y:S02]  /*f450*/  LOP3.LUT R20, R20, 0xff, RZ, 0xc0, !PT ;  /* 0x000000ff14147812 */ /* 0x000fe400078ec0ff */
[----:B------:R-:W-:Y:S02]  /*f460*/  LOP3.LUT R30, R30, 0xff, RZ, 0xc0, !PT ;  /* 0x000000ff1e1e7812 */ /* 0x000fe400078ec0ff */
[----:B------:R-:W-:Y:S02]  /*f470*/  SHF.R.U32.HI R40, RZ, 0x10, R27 ;  /* 0x00000010ff287819 */ /* 0x000fe4000001161b */
[----:B------:R-:W-:Y:S02]  /*f480*/  PRMT R29, R28, 0x7054, R29 ;  /* 0x000070541c1d7816 */ /* 0x000fe4000000001d */
[----:B------:R-:W-:Y:S02]  /*f490*/  SHF.R.U32.HI R28, RZ, 0x10, R37 ;  /* 0x00000010ff1c7819 */ /* 0x000fe40000011625 */
[----:B------:R-:W-:-:S02]  /*f4a0*/  PRMT R21, R20, 0x7054, R21 ;  /* 0x0000705414157816 */ /* 0x000fc40000000015 */
[----:B------:R-:W-:Y:S02]  /*f4b0*/  PRMT R31, R30, 0x7054, R31 ;  /* 0x000070541e1f7816 */ /* 0x000fe4000000001f */
[----:B------:R-:W-:Y:S02]  /*f4c0*/  SHF.R.U32.HI R20, RZ, 0x10, R36 ;  /* 0x00000010ff147819 */ /* 0x000fe40000011624 */
[----:B------:R-:W-:Y:S02]  /*f4d0*/  LOP3.LUT R40, R40, 0xff, RZ, 0xc0, !PT ;  /* 0x000000ff28287812 */ /* 0x000fe400078ec0ff */
[----:B------:R-:W-:Y:S02]  /*f4e0*/  SHF.R.U32.HI R30, RZ, 0x10, R38 ;  /* 0x00000010ff1e7819 */ /* 0x000fe40000011626 */
[----:B------:R-:W-:Y:S02]  /*f4f0*/  LOP3.LUT R28, R28, 0xff, RZ, 0xc0, !PT ;  /* 0x000000ff1c1c7812 */ /* 0x000fe400078ec0ff */
[----:B------:R-:W-:-:S02]  /*f500*/  LOP3.LUT R20, R20, 0xff, RZ, 0xc0, !PT ;  /* 0x000000ff14147812 */ /* 0x000fc400078ec0ff */
[----:B------:R-:W-:Y:S02]  /*f510*/  PRMT R43, R40, 0x7054, R41 ;  /* 0x00007054282b7816 */ /* 0x000fe40000000029 */
[----:B------:R-:W-:Y:S02]  /*f520*/  LOP3.LUT R30, R30, 0xff, RZ, 0xc0, !PT ;  /* 0x000000ff1e1e7812 */ /* 0x000fe400078ec0ff */
[----:B------:R-:W-:Y:S02]  /*f530*/  SHF.R.U32.HI R40, RZ, 0x10, R39 ;  /* 0x00000010ff287819 */ /* 0x000fe40000011627 */
[----:B------:R-:W-:Y:S02]  /*f540*/  PRMT R47, R28, 0x7054, R47 ;  /* 0x000070541c2f7816 */ /* 0x000fe4000000002f */
[----:B------:R-:W-:Y:S02]  /*f550*/  PRMT R45, R20, 0x7054, R45 ;  /* 0x00007054142d7816 */ /* 0x000fe4000000002d */
[----:B------:R-:W-:-:S02]  /*f560*/  PRMT R49, R30, 0x7054, R49 ;  /* 0x000070541e317816 */ /* 0x000fc40000000031 */
[----:B------:R-:W-:Y:S02]  /*f570*/  LOP3.LUT R41, R29, 0xff000000, R25, 0xf8, !PT ;  /* 0xff0000001d297812 */ /* 0x000fe400078ef819 */
[----:B------:R-:W-:Y:S02]  /*f580*/  LOP3.LUT R40, R40, 0xff, RZ, 0xc0, !PT ;  /* 0x000000ff28287812 */ /* 0x000fe400078ec0ff */
[----:B------:R-:W-:Y:S02]  /*f590*/  LOP3.LUT R47, R47, 0xff000000, R37, 0xf8, !PT ;  /* 0xff0000002f2f7812 */ /* 0x000fe400078ef825 */
[----:B------:R-:W-:Y:S02]  /*f5a0*/  LOP3.LUT R43, R43, 0xff000000, R27, 0xf8, !PT ;  /* 0xff0000002b2b7812 */ /* 0x000fe400078ef81b */
[----:B------:R-:W-:Y:S02]  /*f5b0*/  LOP3.LUT R45, R45, 0xff000000, R36, 0xf8, !PT ;  /* 0xff0000002d2d7812 */ /* 0x000fe400078ef824 */
[----:B------:R-:W-:-:S02]  /*f5c0*/  LOP3.LUT R49, R49, 0xff000000, R38, 0xf8, !PT ;  /* 0xff00000031317812 */ /* 0x000fc400078ef826 */
[----:B------:R-:W-:Y:S02]  /*f5d0*/  F2FP.F16.E4M3.UNPACK_B R36, R41 ;  /* 0x00000029ff24723e */ /* 0x000fe400020006ff */
[----:B-1----:R-:W-:Y:S02]  /*f5e0*/  F2FP.F16.E4M3.UNPACK_B R27, R13 ;  /* 0x0000000dff1b723e */ /* 0x002fe400020006ff */
[----:B------:R-:W-:Y:S01]  /*f5f0*/  PRMT R51, R40, 0x7054, R51 ;  /* 0x0000705428337816 */ /* 0x000fe20000000033 */
[----:B------:R-:W-:Y:S01]  /*f600*/  HADD2.F32 R37, -RZ, R36.H0_H0 ;  /* 0x20000024ff257230 */ /* 0x000fe20000004100 */
[----:B------:R-:W-:Y:S01]  /*f610*/  F2FP.F16.E4M3.UNPACK_B R38, R47 ;  /* 0x0000002fff26723e */ /* 0x000fe200020006ff */
[--C-:B------:R-:W-:Y:S01]  /*f620*/  HADD2.F32 R29, -RZ, R27.reuse.H0_H0 ;  /* 0x2000001bff1d7230 */ /* 0x100fe20000004100 */
[----:B--2---:R-:W-:Y:S01]  /*f630*/  F2FP.F16.E4M3.UNPACK_B R20, R9 ;  /* 0x00000009ff14723e */ /* 0x004fe200020006ff */
[----:B------:R-:W-:Y:S01]  /*f640*/  HADD2.F32 R27, -RZ, R27.H1_H1 ;  /* 0x3000001bff1b7230 */ /* 0x000fe20000004100 */
[----:B------:R-:W-:Y:S01]  /*f650*/  LOP3.LUT R51, R51, 0xff000000, R39, 0xf8, !PT ;  /* 0xff00000033337812 */ /* 0x000fe200078ef827 */
[--C-:B------:R-:W-:Y:S01]  /*f660*/  HADD2.F32 R39, -RZ, R38.reuse.H0_H0 ;  /* 0x20000026ff277230 */ /* 0x100fe20000004100 */
[----:B------:R-:W-:Y:S01]  /*f670*/  LOP3.LUT R42, R31, 0xff000000, R26, 0xf8, !PT ;  /* 0xff0000001f2a7812 */ /* 0x000fe200078ef81a */
[----:B------:R-:W-:Y:S01]  /*f680*/  FMUL.FTZ R46, R29, R37 ;  /* 0x000000251d2e7220 */ /* 0x000fe20000410000 */
[----:B------:R-:W-:Y:S01]  /*f690*/  LOP3.LUT R40, R21, 0xff000000, R24, 0xf8, !PT ;  /* 0xff00000015287812 */ /* 0x000fe200078ef818 */
[----:B------:R-:W-:Y:S01]  /*f6a0*/  HADD2.F32 R38, -RZ, R38.H1_H1 ;  /* 0x30000026ff267230 */ /* 0x000fe20000004100 */
[----:B------:R-:W-:Y:S01]  /*f6b0*/  F2FP.F16.E4M3.UNPACK_B R25, R11 ;  /* 0x0000000bff19723e */ /* 0x000fe200020006ff */
[----:B------:R-:W-:Y:S01]  /*f6c0*/  FMUL.FTZ R53, R29, R39 ;  /* 0x000000271d357220 */ /* 0x000fe20000410000 */
[----:B------:R-:W-:Y:S01]  /*f6d0*/  F2FP.F16.E4M3.UNPACK_B R26, R11.H1 ;  /* 0x0000000bff1a723e */ /* 0x000fe200030006ff */
[----:B------:R-:W-:Y:S01]  /*f6e0*/  HADD2.F32 R36, -RZ, R36.H1_H1 ;  /* 0x30000024ff247230 */ /* 0x000fe20000004100 */
[----:B------:R-:W-:Y:S01]  /*f6f0*/  F2FP.F16.E4M3.UNPACK_B R11, R10 ;  /* 0x0000000aff0b723e */ /* 0x000fe200020006ff */
[C---:B------:R-:W-:Y:S01]  /*f700*/  FMUL.FTZ R55, R27.reuse, R38 ;  /* 0x000000261b377220 */ /* 0x040fe20000410000 */
[----:B------:R-:W-:Y:S01]  /*f710*/  F2FP.F16.E4M3.UNPACK_B R24, R10.H1 ;  /* 0x0000000aff18723e */ /* 0x000fe200030006ff */
[--C-:B------:R-:W-:Y:S01]  /*f720*/  HADD2.F32 R10, -RZ, R20.reuse.H0_H0 ;  /* 0x20000014ff0a7230 */ /* 0x100fe20000004100 */
[----:B------:R-:W-:Y:S01]  /*f730*/  F2FP.F16.E4M3.UNPACK_B R28, R13.H1 ;  /* 0x0000000dff1c723e */ /* 0x000fe200030006ff */
[----:B------:R-:W-:Y:S01]  /*f740*/  HADD2.F32 R20, -RZ, R20.H1_H1 ;  /* 0x30000014ff147230 */ /* 0x000fe20000004100 */
[----:B------:R-:W-:Y:S01]  /*f750*/  F2FP.F16.E4M3.UNPACK_B R47, R47.H1 ;  /* 0x0000002fff2f723e */ /* 0x000fe200030006ff */
[----:B------:R-:W-:Y:S01]  /*f760*/  FMUL.FTZ R27, R27, R36 ;  /* 0x000000241b1b7220 */ /* 0x000fe20000410000 */
[----:B------:R-:W-:Y:S01]  /*f770*/  F2FP.F16.E4M3.UNPACK_B R41, R41.H1 ;  /* 0x00000029ff29723e */ /* 0x000fe200030006ff */
[C---:B------:R-:W-:Y:S01]  /*f780*/  FFMA.FTZ R46, R10.reuse, R39, R46 ;  /* 0x000000270a2e7223 */ /* 0x040fe2000001002e */
[----:B------:R-:W-:Y:S01]  /*f790*/  F2FP.F16.E4M3.UNPACK_B R30, R15 ;  /* 0x0000000fff1e723e */ /* 0x000fe200020006ff */
[----:B------:R-:W-:Y:S01]  /*f7a0*/  FFMA.FTZ R53, R10, R37, -R53 ;  /* 0x000000250a357223 */ /* 0x000fe20000010835 */
[----:B------:R-:W-:Y:S01]  /*f7b0*/  F2FP.F16.E4M3.UNPACK_B R31, R15.H1 ;  /* 0x0000000fff1f723e */ /* 0x000fe200030006ff */
[----:B------:R-:W-:Y:S01]  /*f7c0*/  HADD2.F32 R39, -RZ, R47.H0_H0 ;  /* 0x2000002fff277230 */ /* 0x000fe20000004100 */
[-C--:B------:R-:W-:Y:S01]  /*f7d0*/  F2FP.F16.E4M3.UNPACK_B R15, R14.reuse ;  /* 0x0000000eff0f723e */ /* 0x080fe200020006ff */
[----:B------:R-:W-:Y:S01]  /*f7e0*/  HADD2.F32 R37, -RZ, R41.H0_H0 ;  /* 0x20000029ff257230 */ /* 0x000fe20000004100 */
[----:B------:R-:W-:Y:S01]  /*f7f0*/  F2FP.F16.E4M3.UNPACK_B R29, R14.H1 ;  /* 0x0000000eff1d723e */ /* 0x000fe200030006ff */
[----:B------:R-:W-:Y:S01]  /*f800*/  HADD2.F32 R14, -RZ, R28.H0_H0 ;  /* 0x2000001cff0e7230 */ /* 0x000fe20000004100 */
[----:B------:R-:W-:Y:S01]  /*f810*/  F2FP.F16.E4M3.UNPACK_B R21, R9.H1 ;  /* 0x00000009ff15723e */ /* 0x000fe200030006ff */
[C---:B------:R-:W-:Y:S01]  /*f820*/  FFMA.FTZ R48, R20.reuse, R36, -R55 ;  /* 0x0000002414307223 */ /* 0x040fe20000010837 */
[----:B------:R-:W-:Y:S01]  /*f830*/  FFMA.FTZ R55, R20, R38, R27 ;  /* 0x0000002614377223 */ /* 0x000fe2000001001b */
[----:B------:R-:W-:Y:S01]  /*f840*/  F2FP.F16.E4M3.UNPACK_B R36, R51 ;  /* 0x00000033ff24723e */ /* 0x000fe200020006ff */
[----:B------:R-:W-:Y:S01]  /*f850*/  FMUL.FTZ R57, R14, R39 ;  /* 0x000000270e397220 */ /* 0x000fe20000410000 */
[----:B------:R-:W-:-:S02]  /*f860*/  HADD2.F32 R10, -RZ, R21.H0_H0 ;  /* 0x20000015ff0a7230 */ /* 0x000fc40000004100 */
[----:B------:R-:W-:Y:S01]  /*f870*/  FMUL.FTZ R14, R14, R37 ;  /* 0x000000250e0e7220 */ /* 0x000fe20000410000 */
[----:B------:R-:W-:Y:S01]  /*f880*/  F2FP.F16.E4M3.UNPACK_B R20, R43 ;  /* 0x0000002bff14723e */ /* 0x000fe200020006ff */
[----:B------:R-:W-:Y:S01]  /*f890*/  HADD2.F32 R47, -RZ, R47.H1_H1 ;  /* 0x3000002fff2f7230 */ /* 0x000fe20000004100 */
[----:B------:R-:W-:Y:S01]  /*f8a0*/  F2FP.F16.E4M3.UNPACK_B R51, R51.H1 ;  /* 0x00000033ff33723e */ /* 0x000fe200030006ff */
[C---:B------:R-:W-:Y:S01]  /*f8b0*/  FFMA.FTZ R57, R10.reuse, R37, -R57 ;  /* 0x000000250a397223 */ /* 0x040fe20000010839 */
[----:B------:R-:W-:Y:S01]  /*f8c0*/  FFMA.FTZ R38, R10, R39, R14 ;  /* 0x000000270a267223 */ /* 0x000fe2000001000e */
[----:B------:R-:W-:Y:S01]  /*f8d0*/  HADD2.F32 R37, -RZ, R36.H0_H0 ;  /* 0x20000024ff257230 */ /* 0x000fe20000004100 */
[----:B------:R-:W-:Y:S01]  /*f8e0*/  F2FP.F16.E4M3.UNPACK_B R43, R43.H1 ;  /* 0x0000002bff2b723e */ /* 0x000fe200030006ff */
[----:B------:R-:W-:Y:S01]  /*f8f0*/  HADD2.F32 R14, -RZ, R30.H0_H0 ;  /* 0x2000001eff0e7230 */ /* 0x000fe20000004100 */
[-C--:B------:R-:W-:Y:S01]  /*f900*/  F2FP.F16.E4M3.UNPACK_B R13, R12.reuse ;  /* 0x0000000cff0d723e */ /* 0x080fe200020006ff */
[----:B------:R-:W-:Y:S01]  /*f910*/  HADD2.F32 R28, -RZ, R28.H1_H1 ;  /* 0x3000001cff1c7230 */ /* 0x000fe20000004100 */
[----:B------:R-:W-:Y:S01]  /*f920*/  F2FP.F16.E4M3.UNPACK_B R12, R12.H1 ;  /* 0x0000000cff0c723e */ /* 0x000fe200030006ff */
[----:B------:R-:W-:-:S02]  /*f930*/  HADD2.F32 R27, -RZ, R20.H0_H0 ;  /* 0x20000014ff1b7230 */ /* 0x000fc40000004100 */
[----:B------:R-:W-:Y:S01]  /*f940*/  FMUL.FTZ R39, R14, R37 ;  /* 0x000000250e277220 */ /* 0x000fe20000410000 */
[----:B------:R-:W-:Y:S02]  /*f950*/  HADD2.F32 R41, -RZ, R41.H1_H1 ;  /* 0x30000029ff297230 */ /* 0x000fe40000004100 */
[----:B------:R-:W-:Y:S01]  /*f960*/  FMUL.FTZ R50, R28, R47 ;  /* 0x0000002f1c327220 */ /* 0x000fe20000410000 */
[----:B------:R-:W-:Y:S02]  /*f970*/  HADD2.F32 R10, -RZ, R25.H0_H0 ;  /* 0x20000019ff0a7230 */ /* 0x000fe40000004100 */
[----:B------:R-:W-:Y:S01]  /*f980*/  FMUL.FTZ R14, R14, R27 ;  /* 0x0000001b0e0e7220 */ /* 0x000fe20000410000 */
[----:B------:R-:W-:Y:S02]  /*f990*/  HADD2.F32 R21, -RZ, R21.H1_H1 ;  /* 0x30000015ff157230 */ /* 0x000fe40000004100 */
        /* <DEDUP_REMOVED lines=8> */
[----:B------:R-:W-:Y:S01]  /*fa20*/  HADD2.F32 R25, -RZ, R25.H1_H1 ;  /* 0x30000019ff197230 */ /* 0x000fe20000004100 */
[----:B------:R-:W-:Y:S01]  /*fa30*/  F2FP.F16.E4M3.UNPACK_B R9, R8 ;  /* 0x00000008ff09723e */ /* 0x000fe200020006ff */
[----:B------:R-:W-:-:S02]  /*fa40*/  HADD2.F32 R27, -RZ, R51.H0_H0 ;  /* 0x20000033ff1b7230 */ /* 0x000fc40000004100 */
[C---:B------:R-:W-:Y:S01]  /*fa50*/  FMUL.FTZ R28, R30.reuse, R36 ;  /* 0x000000241e1c7220 */ /* 0x040fe20000410000 */
[----:B------:R-:W-:Y:S02]  /*fa60*/  HADD2.F32 R14, -RZ, R31.H0_H0 ;  /* 0x2000001fff0e7230 */ /* 0x000fe40000004100 */
[-C--:B------:R-:W-:Y:S01]  /*fa70*/  FMUL.FTZ R37, R30, R20.reuse ;  /* 0x000000141e257220 */ /* 0x080fe20000410000 */
[--C-:B------:R-:W-:Y:S02]  /*fa80*/  HADD2.F32 R21, -RZ, R43.reuse.H0_H0 ;  /* 0x2000002bff157230 */ /* 0x100fe40000004100 */
[C---:B------:R-:W-:Y:S01]  /*fa90*/  FFMA.FTZ R59, R25.reuse, R20, -R28 ;  /* 0x00000014193b7223 */ /* 0x040fe2000001081c */
[----:B------:R-:W-:Y:S02]  /*faa0*/  HADD2.F32 R10, -RZ, R26.H0_H0 ;  /* 0x2000001aff0a7230 */ /* 0x000fe40000004100 */
[C---:B------:R-:W-:Y:S01]  /*fab0*/  FMUL.FTZ R39, R14.reuse, R27 ;  /* 0x0000001b0e277220 */ /* 0x040fe20000410000 */
[----:B------:R-:W-:Y:S01]  /*fac0*/  FFMA.FTZ R61, R25, R36, R37 ;  /* 0x00000024193d7223 */ /* 0x000fe20000010025 */
[----:B------:R-:W-:Y:S01]  /*fad0*/  FMUL.FTZ R14, R14, R21 ;  /* 0x000000150e0e7220 */ /* 0x000fe20000410000 */
[----:B------:R-:W-:Y:S01]  /*fae0*/  F2FP.F16.E4M3.UNPACK_B R25, R45.H1 ;  /* 0x0000002dff19723e */ /* 0x000fe200030006ff */
[----:B------:R-:W-:Y:S01]  /*faf0*/  HADD2.F32 R43, -RZ, R43.H1_H1 ;  /* 0x3000002bff2b7230 */ /* 0x000fe20000004100 */
[----:B------:R-:W-:Y:S01]  /*fb00*/  F2FP.F16.E4M3.UNPACK_B R20, R40.H1 ;  /* 0x00000028ff14723e */ /* 0x000fe200030006ff */
[----:B------:R-:W-:Y:S01]  /*fb10*/  FFMA.FTZ R58, R10, R27, R14 ;  /* 0x0000001b0a3a7223 */ /* 0x000fe2000001000e */
        /* <DEDUP_REMOVED lines=33> */
[----:B------:R-:W-:Y:S01]  /*fd30*/  FMUL.FTZ R31, R10, R21 ;  /* 0x000000150a1f7220 */ /* 0x000fe20000410000 */
        /* <DEDUP_REMOVED lines=24> */
[--C-:B------:R-:W-:Y:S02]  /*fec0*/  HADD2.F32 R10, -RZ, R42.reuse.H0_H0 ;  /* 0x2000002aff0a7230 */ /* 0x100fe40000004100 */
[C---:B------:R-:W-:Y:S01]  /*fed0*/  FMUL.FTZ R9, R29.reuse, R14 ;  /* 0x0000000e1d097220 */ /* 0x040fe20000410000 */
[-C--:B------:R-:W-:Y:S01]  /*fee0*/  FMUL.FTZ R21, R29, R12.reuse ;  /* 0x0000000c1d157220 */ /* 0x080fe20000410000 */
[----:B------:R-:W-:Y:S02]  /*fef0*/  HADD2.F32 R42, -RZ, R42.H1_H1 ;  /* 0x3000002aff2a7230 */ /* 0x000fe40000004100 */
[----:B------:R-:W-:Y:S01]  /*ff00*/  FFMA.FTZ R29, R8, R13, R25 ;  /* 0x0000000d081d7223 */ /* 0x000fe20000010019 */
[C---:B------:R-:W-:Y:S01]  /*ff10*/  FFMA.FTZ R41, R24.reuse, R12, -R9 ;  /* 0x0000000c18297223 */ /* 0x040fe20000010809 */
[----:B------:R-:W-:Y:S01]  /*ff20*/  FFMA.FTZ R36, R24, R14, R21 ;  /* 0x0000000e18247223 */ /* 0x000fe20000010015 */
[----:B------:R-:W-:-:S02]  /*ff30*/  HADD2.F32 R9, -RZ, R15.H0_H0 ;  /* 0x2000000fff097230 */ /* 0x000fc40000004100 */
[--C-:B------:R-:W-:Y:S02]  /*ff40*/  HADD2.F32 R12, -RZ, R49.reuse.H0_H0 ;  /* 0x20000031ff0c7230 */ /* 0x100fe40000004100 */
[----:B------:R-:W-:Y:S01]  /*ff50*/  HADD2.F32 R14, -RZ, R49.H1_H1 ;  /* 0x30000031ff0e7230 */ /* 0x000fe20000004100 */
[----:B------:R-:W-:Y:S01]  /*ff60*/  F2FP.SATFINITE.E4M3.F32.PACK_AB_MERGE_C R29, R36, R29, RZ ;  /* 0x0000001d241d723e */ /* 0x000fe200048070ff */
[----:B------:R-:W-:Y:S02]  /*ff70*/  HADD2.F32 R15, -RZ, R15.H1_H1 ;  /* 0x3000000fff0f7230 */ /* 0x000fe40000004100 */
[C---:B------:R-:W-:Y:S01]  /*ff80*/  FMUL.FTZ R13, R9.reuse, R12 ;  /* 0x0000000c090d7220 */ /* 0x040fe20000410000 */
[--C-:B------:R-:W-:Y:S02]  /*ff90*/  HADD2.F32 R8, -RZ, R11.reuse.H0_H0 ;  /* 0x2000000bff087230 */ /* 0x100fe40000004100 */
[----:B------:R-:W-:Y:S01]  /*ffa0*/  FMUL.FTZ R9, R9, R10 ;  /* 0x0000000a09097220 */ /* 0x000fe20000410000 */
[----:B------:R-:W-:-:S02]  /*ffb0*/  HADD2.F32 R11, -RZ, R11.H1_H1 ;  /* 0x3000000bff0b7230 */ /* 0x000fc40000004100 */
[C---:B------:R-:W-:Y:S01]  /*ffc0*/  FMUL.FTZ R24, R15.reuse, R14 ;  /* 0x0000000e0f187220 */ /* 0x040fe20000410000 */
[----:B------:R-:W-:Y:S01]  /*ffd0*/  FMUL.FTZ R15, R15, R42 ;  /* 0x0000002a0f0f7220 */ /* 0x000fe20000410000 */
        /* <DEDUP_REMOVED lines=21> */
.L_x_1440:
[----:B------:R-:W-:Y:S05]  /*10130*/  BSYNC B1 ;  /* 0x0000000000017941 */ /* 0x000fea0003800000 */
.L_x_1439:
[----:B------:R-:W-:Y:S05]  /*10140*/  @P2 BRA `(.L_x_1418) ;  /* 0x0000000c00d82947 */ /* 0x000fea0003800000 */
[----:B-123-5:R-:W-:Y:S02]  /*10150*/  SHF.R.U32.HI R3, RZ, 0x8, R4 ;  /* 0x00000008ff037819 */ /* 0x02efe40000011604 */
        /* <DEDUP_REMOVED lines=9> */
[----:B------:R-:W-:Y:S01]  /*101f0*/  LOP3.LUT R11, R11, 0xff, RZ, 0xc0, !PT ;  /* 0x000000ff0b0b7812 */ /* 0x000fe200078ec0ff */
[----:B------:R-:W-:Y:S01]  /*10200*/  IMAD.SHL.U32 R8, R8, 0x800, RZ ;  /* 0x0000080008087824 */ /* 0x000fe200078e00ff */
[----:B------:R-:W-:Y:S02]  /*10210*/  LOP3.LUT R0, R180, 0x30, R3, 0xf8, !PT ;  /* 0x00000030b4007812 */ /* 0x000fe400078ef803 */
[----:B------:R-:W-:-:S02]  /*10220*/  PRMT R25, R11, 0x7604, R12 ;  /* 0x000076040b197816 */ /* 0x000fc4000000000c */
[----:B------:R-:W-:Y:S02]  /*10230*/  SHF.R.U32.HI R9, RZ, 0x8, R5 ;  /* 0x00000008ff097819 */ /* 0x000fe40000011605 */
[----:B------:R-:W-:Y:S02]  /*10240*/  SHF.R.U32.HI R11, RZ, 0x8, R32 ;  /* 0x00000008ff0b7819 */ /* 0x000fe40000011620 */
[----:B------:R-:W-:Y:S02]  /*10250*/  LOP3.LUT R0, R0, R181, RZ, 0x3c, !PT ;  /* 0x000000b500007212 */ /* 0x000fe400078e3cff */
[----:B------:R-:W-:Y:S02]  /*10260*/  LOP3.LUT R3, R8, 0xffffe000, RZ, 0xc0, !PT ;  /* 0xffffe00008037812 */ /* 0x000fe400078ec0ff */
[----:B------:R-:W-:Y:S02]  /*10270*/  LOP3.LUT R10, R5, 0xff, RZ, 0xc0, !PT ;  /* 0x000000ff050a7812 */ /* 0x000fe400078ec0ff */
[----:B------:R-:W-:-:S02]  /*10280*/  LOP3.LUT R9, R9, 0xff, RZ, 0xc0, !PT ;  /* 0x000000ff09097812 */ /* 0x000fc400078ec0ff */
[----:B------:R-:W-:Y:S02]  /*10290*/  LOP3.LUT R12, R32, 0xff, RZ, 0xc0, !PT ;  /* 0x000000ff200c7812 */ /* 0x000fe400078ec0ff */
[----:B------:R-:W-:Y:S02]  /*102a0*/  LOP3.LUT R11, R11, 0xff, RZ, 0xc0, !PT ;  /* 0x000000ff0b0b7812 */ /* 0x000fe400078ec0ff */
[----:B------:R-:W-:Y:S02]  /*102b0*/  IADD3 R3, R0, R182, R3 ;  /* 0x000000b600037210 */ /* 0x000fe40007ffe003 */
[----:B------:R-:W-:Y:S02]  /*102c0*/  PRMT R20, R9, 0x7604, R10 ;  /* 0x0000760409147816 */ /* 0x000fe4000000000a */
[----:B------:R-:W-:Y:S01]  /*102d0*/  PRMT R31, R11, 0x7604, R12 ;  /* 0x000076040b1f7816 */ /* 0x000fe2000000000c */
[----:B------:R-:W-:Y:S01]  /*102e0*/  IMAD.IADD R0, R16, 0x1, R3 ;  /* 0x0000000110007824 */ /* 0x000fe200078e0203 */
[----:B------:R-:W-:-:S02]  /*102f0*/  SHF.R.U32.HI R9, RZ, 0x8, R7 ;  /* 0x00000008ff097819 */ /* 0x000fc40000011607 */
[----:B------:R-:W-:Y:S02]  /*10300*/  SHF.R.U32.HI R12, RZ, 0x8, R33 ;  /* 0x00000008ff0c7819 */ /* 0x000fe40000011621 */
[----:B------:R-:W-:Y:S02]  /*10310*/  LOP3.LUT R10, R7, 0xff, RZ, 0xc0, !PT ;  /* 0x000000ff070a7812 */ /* 0x000fe400078ec0ff */
[----:B------:R-:W-:Y:S02]  /*10320*/  LOP3.LUT R9, R9, 0xff, RZ, 0xc0, !PT ;  /* 0x000000ff09097812 */ /* 0x000fe400078ec0ff */
[----:B------:R-:W-:Y:S02]  /*10330*/  LOP3.LUT R3, R12, 0xff, RZ, 0xc0, !PT ;  /* 0x000000ff0c037812 */ /* 0x000fe400078ec0ff */
[----:B------:R-:W1:Y:S01]  /*10340*/  LDS.128 R12, [R0+0x10400] ;  /* 0x01040000000c7984 */ /* 0x000e620000000c00 */
[----:B------:R-:W-:Y:S02]  /*10350*/  PRMT R24, R9, 0x7604, R10 ;  /* 0x0000760409187816 */ /* 0x000fe4000000000a */
[----:B------:R-:W-:Y:S01]  /*10360*/  SHF.R.U32.HI R27, RZ, 0x8, R34 ;  /* 0x00000008ff1b7819 */ /* 0x000fe20000011622 */
[----:B------:R-:W2:Y:S01]  /*10370*/  LDS.128 R8, [R198+0x10400] ;  /* 0x01040000c6087984 */ /* 0x000ea20000000c00 */
[----:B------:R-:W-:-:S02]  /*10380*/  LOP3.LUT R26, R33, 0xff, RZ, 0xc0, !PT ;  /* 0x000000ff211a7812 */ /* 0x000fc400078ec0ff */
[----:B------:R-:W-:Y:S02]  /*10390*/  LOP3.LUT R28, R34, 0xff, RZ, 0xc0, !PT ;  /* 0x000000ff221c7812 */ /* 0x000fe400078ec0ff */
[----:B------:R-:W-:Y:S02]  /*103a0*/  LOP3.LUT R27, R27, 0xff, RZ, 0xc0, !PT ;  /* 0x000000ff1b1b7812 */ /* 0x000fe400078ec0ff */
[----:B------:R-:W-:Y:S02]  /*103b0*/  PRMT R26, R3, 0x7604, R26 ;  /* 0x00007604031a7816 */ /* 0x000fe4000000001a */
[----:B------:R-:W-:Y:S02]  /*103c0*/  SHF.R.U32.HI R3, RZ, 0x10, R5 ;  /* 0x00000010ff037819 */ /* 0x000fe40000011605 */
[----:B------:R-:W-:Y:S02]  /*103d0*/  SHF.R.U32.HI R37, RZ, 0x10, R33 ;  /* 0x00000010ff257819 */ /* 0x000fe40000011621 */
[----:B------:R-:W-:Y:S01]  /*103e0*/  PRMT R39, R27, 0x7604, R28 ;  /* 0x000076041b277816 */ /* 0x000fe2000000001c */
[----:B------:R-:W-:Y:S01]  /*103f0*/  IMAD.U32 R3, R3, 0x10000, RZ ;  /* 0x0001000003037824 */ /* 0x000fe200078e00ff */
[----:B------:R-:W-:Y:S01]  /*10400*/  SHF.R.U32.HI R27, RZ, 0x10, R7 ;  /* 0x00000010ff1b7819 */ /* 0x000fe20000011607 */
[----:B------:R-:W-:Y:S01]  /*10410*/  IMAD.U32 R37, R37, 0x10000, RZ ;  /* 0x0001000025257824 */ /* 0x000fe200078e00ff */
[----:B------:R-:W-:-:S02]  /*10420*/  SHF.R.U32.HI R29, RZ, 0x8, R35 ;  /* 0x00000008ff1d7819 */ /* 0x000fc40000011623 */
[----:B------:R-:W-:Y:S01]  /*10430*/  LOP3.LUT R30, R35, 0xff, RZ, 0xc0, !PT ;  /* 0x000000ff231e7812 */ /* 0x000fe200078ec0ff */
[----:B------:R-:W-:Y:S01]  /*10440*/  IMAD.U32 R27, R27, 0x10000, RZ ;  /* 0x000100001b1b7824 */ /* 0x000fe200078e00ff */
[----:B------:R-:W-:Y:S02]  /*10450*/  LOP3.LUT R29, R29, 0xff, RZ, 0xc0, !PT ;  /* 0x000000ff1d1d7812 */ /* 0x000fe400078ec0ff */
[----:B------:R-:W-:Y:S02]  /*10460*/  LOP3.LUT R3, R20, 0xff0000, R3, 0xf8, !PT ;  /* 0x00ff000014037812 */ /* 0x000fe400078ef803 */
[----:B------:R-:W-:Y:S02]  /*10470*/  LOP3.LUT R37, R26, 0xff0000, R37, 0xf8, !PT ;  /* 0x00ff00001a257812 */ /* 0x000fe400078ef825 */
[----:B------:R-:W-:Y:S02]  /*10480*/  PRMT R30, R29, 0x7604, R30 ;  /* 0x000076041d1e7816 */ /* 0x000fe4000000001e */
[----:B------:R-:W-:-:S02]  /*10490*/  SHF.R.U32.HI R41, RZ, 0x10, R35 ;  /* 0x00000010ff297819 */ /* 0x000fc40000011623 */
[----:B------:R-:W-:Y:S02]  /*104a0*/  LOP3.LUT R29, R24, 0xff0000, R27, 0xf8, !PT ;  /* 0x00ff0000181d7812 */ /* 0x000fe400078ef81b */
[----:B------:R-:W-:Y:S01]  /*104b0*/  LOP3.LUT R28, R3, 0xff000000, R5, 0xf8, !PT ;  /* 0xff000000031c7812 */ /* 0x000fe200078ef805 */
[----:B------:R-:W-:Y:S01]  /*104c0*/  IMAD.U32 R41, R41, 0x10000, RZ ;  /* 0x0001000029297824 */ /* 0x000fe200078e00ff */
[----:B------:R-:W-:Y:S02]  /*104d0*/  LOP3.LUT R37, R37, 0xff000000, R33, 0xf8, !PT ;  /* 0xff00000025257812 */ /* 0x000fe400078ef821 */
[----:B------:R-:W-:Y:S02]  /*104e0*/  LOP3.LUT R21, R21, 0xff0000, R4, 0xf8, !PT ;  /* 0x00ff000015157812 */ /* 0x000fe400078ef804 */
[----:B------:R-:W-:Y:S02]  /*104f0*/  LOP3.LUT R36, R29, 0xff000000, R7, 0xf8, !PT ;  /* 0xff0000001d247812 */ /* 0x000fe400078ef807 */
[----:B------:R-:W-:-:S02]  /*10500*/  LOP3.LUT R39, R39, 0xff0000, R34, 0xf8, !PT ;  /* 0x00ff000027277812 */ /* 0x000fc400078ef822 */
[----:B------:R-:W-:Y:S02]  /*10510*/  F2FP.F16.E4M3.UNPACK_B R29, R28 ;  /* 0x0000001cff1d723e */ /* 0x000fe400020006ff */
[----:B------:R-:W-:Y:S02]  /*10520*/  F2FP.F16.E4M3.UNPACK_B R33, R37 ;  /* 0x00000025ff21723e */ /* 0x000fe400020006ff */
[----:B-1----:R-:W-:Y:S02]  /*10530*/  F2FP.F16.E4M3.UNPACK_B R20, R13 ;  /* 0x0000000dff14723e */ /* 0x002fe400020006ff */
[----:B------:R-:W-:Y:S02]  /*10540*/  LOP3.LUT R27, R21, 0xff000000, R4, 0xf8, !PT ;  /* 0xff000000151b7812 */ /* 0x000fe400078ef804 */
[----:B------:R-:W-:Y:S01]  /*10550*/  LOP3.LUT R41, R30, 0xff0000, R41, 0xf8, !PT ;  /* 0x00ff00001e297812 */ /* 0x000fe200078ef829 */
[----:B------:R-:W-:Y:S01]  /*10560*/  HADD2.F32 R30, -RZ, R29.H0_H0 ;  /* 0x2000001dff1e7230 */ /* 0x000fe20000004100 */
[----:B------:R-:W-:Y:S01]  /*10570*/  LOP3.LUT R39, R39, 0xff000000, R34, 0xf8, !PT ;  /* 0xff00000027277812 */ /* 0x000fe200078ef822 */
[--C-:B------:R-:W-:Y:S01]  /*10580*/  HADD2.F32 R34, -RZ, R33.reuse.H0_H0 ;  /* 0x20000021ff227230 */ /* 0x100fe20000004100 */
[----:B--2---:R-:W-:Y:S01]  /*10590*/  F2FP.F16.E4M3.UNPACK_B R4, R9 ;  /* 0x00000009ff04723e */ /* 0x004fe200020006ff */
[----:B------:R-:W-:Y:S01]  /*105a0*/  HADD2.F32 R24, -RZ, R20.H0_H0 ;  /* 0x20000014ff187230 */ /* 0x000fe20000004100 */
[----:B------:R-:W-:Y:S01]  /*105b0*/  LOP3.LUT R25, R25, 0xff0000, R6, 0xf8, !PT ;  /* 0x00ff000019197812 */ /* 0x000fe200078ef806 */
[----:B------:R-:W-:Y:S01]  /*105c0*/  HADD2.F32 R33, -RZ, R33.H1_H1 ;  /* 0x30000021ff217230 */ /* 0x000fe20000004100 */
[----:B------:R-:W-:Y:S01]  /*105d0*/  LOP3.LUT R41, R41, 0xff000000, R35, 0xf8, !PT ;  /* 0xff00000029297812 */ /* 0x000fe200078ef823 */
[----:B------:R-:W-:Y:S01]  /*105e0*/  HADD2.F32 R5, -RZ, R4.H0_H0 ;  /* 0x20000004ff057230 */ /* 0x000fe20000004100 */
[----:B------:R-:W-:Y:S01]  /*105f0*/  F2FP.F16.E4M3.UNPACK_B R21, R13.H1 ;  /* 0x0000000dff15723e */ /* 0x000fe200030006ff */
[C---:B------:R-:W-:Y:S01]  /*10600*/  FMUL.FTZ R38, R24.reuse, R34 ;  /* 0x0000002218267220 */ /* 0x040fe20000410000 */
[----:B------:R-:W-:Y:S01]  /*10610*/  FMUL.FTZ R35, R24, R30 ;  /* 0x0000001e18237220 */ /* 0x000fe20000410000 */
[----:B------:R-:W-:Y:S01]  /*10620*/  F2FP.F16.E4M3.UNPACK_B R37, R37.H1 ;  /* 0x00000025ff25723e */ /* 0x000fe200030006ff */
[----:B------:R-:W-:Y:S01]  /*10630*/  HADD2.F32 R20, -RZ, R20.H1_H1 ;  /* 0x30000014ff147230 */ /* 0x000fe20000004100 */
[----:B------:R-:W-:Y:S01]  /*10640*/  F2FP.F16.E4M3.UNPACK_B R28, R28.H1 ;  /* 0x0000001cff1c723e */ /* 0x000fe200030006ff */
[----:B------:R-:W-:Y:S01]  /*10650*/  FFMA.FTZ R38, R5, R30, -R38 ;  /* 0x0000001e05267223 */ /* 0x000fe20000010826 */
[----:B------:R-:W-:Y:S01]  /*10660*/  LOP3.LUT R3, R31, 0xff0000, R32, 0xf8, !PT ;  /* 0x00ff00001f037812 */ /* 0x000fe200078ef820 */
[----:B------:R-:W-:Y:S01]  /*10670*/  FFMA.FTZ R35, R5, R34, R35 ;  /* 0x0000002205237223 */ /* 0x000fe20000010023 */
[----:B------:R-:W-:Y:S01]  /*10680*/  LOP3.LUT R31, R25, 0xff000000, R6, 0xf8, !PT ;  /* 0xff000000191f7812 */ /* 0x000fe200078ef806 */
[----:B------:R-:W-:Y:S01]  /*10690*/  HADD2.F32 R29, -RZ, R29.H1_H1 ;  /* 0x3000001dff1d7230 */ /* 0x000fe20000004100 */
[-C--:B------:R-:W-:Y:S01]  /*106a0*/  F2FP.F16.E4M3.UNPACK_B R25, R15.reuse ;  /* 0x0000000fff19723e */ /* 0x080fe200020006ff */
[----:B------:R-:W-:Y:S01]  /*106b0*/  HADD2.F32 R4, -RZ, R4.H1_H1 ;  /* 0x30000004ff047230 */ /* 0x000fe20000004100 */
[----:B------:R-:W-:Y:S01]  /*106c0*/  F2FP.F16.E4M3.UNPACK_B R26, R15.H1 ;  /* 0x0000000fff1a723e */ /* 0x000fe200030006ff */
[----:B------:R-:W-:Y:S01]  /*106d0*/  HADD2.F32 R34, -RZ, R37.H0_H0 ;  /* 0x20000025ff227230 */ /* 0x000fe20000004100 */
[----:B------:R-:W-:Y:S01]  /*106e0*/  F2FP.F16.E4M3.UNPACK_B R9, R9.H1 ;  /* 0x00000009ff09723e */ /* 0x000fe200030006ff */
[----:B------:R-:W-:Y:S01]  /*106f0*/  HADD2.F32 R30, -RZ, R28.H0_H0 ;  /* 0x2000001cff1e7230 */ /* 0x000fe20000004100 */
[-C--:B------:R-:W-:Y:S01]  /*10700*/  F2FP.F16.E4M3.UNPACK_B R15, R14.reuse ;  /* 0x0000000eff0f723e */ /* 0x080fe200020006ff */
[----:B------:R-:W-:Y:S01]  /*10710*/  FMUL.FTZ R43, R20, R33 ;  /* 0x00000021142b7220 */ /* 0x000fe20000410000 */
[----:B------:R-:W-:Y:S01]  /*10720*/  F2FP.F16.E4M3.UNPACK_B R24, R14.H1 ;  /* 0x0000000eff18723e */ /* 0x000fe200030006ff */
[----:B------:R-:W-:-:S02]  /*10730*/  HADD2.F32 R14, -RZ, R21.H0_H0 ;  /* 0x20000015ff0e7230 */ /* 0x000fc40000004100 */
[-C--:B------:R-:W-:Y:S01]  /*10740*/  FMUL.FTZ R20, R20, R29.reuse ;  /* 0x0000001d14147220 */ /* 0x080fe20000410000 */
[----:B------:R-:W-:Y:S02]  /*10750*/  HADD2.F32 R5, -RZ, R9.H0_H0 ;  /* 0x20000009ff057230 */ /* 0x000fe40000004100 */
[----:B------:R-:W-:Y:S01]  /*10760*/  FFMA.FTZ R43, R4, R29, -R43 ;  /* 0x0000001d042b7223 */ /* 0x000fe2000001082b */
[----:B------:R-:W-:Y:S01]  /*10770*/  F2FP.F16.E4M3.UNPACK_B R29, R41 ;  /* 0x00000029ff1d723e */ /* 0x000fe200020006ff */
[C---:B------:R-:W-:Y:S01]  /*10780*/  FMUL.FTZ R42, R14.reuse, R34 ;  /* 0x000000220e2a7220 */ /* 0x040fe20000410000 */
[-C--:B------:R-:W-:Y:S01]  /*10790*/  FMUL.FTZ R45, R14, R30.reuse ;  /* 0x0000001e0e2d7220 */ /* 0x080fe20000410000 */
[----:B------:R-:W-:Y:S01]  /*107a0*/  F2FP.F16.E4M3.UNPACK_B R7, R11 ;  /* 0x0000000bff07723e */ /* 0x000fe200020006ff */
[----:B------:R-:W-:Y:S01]  /*107b0*/  FFMA.FTZ R40, R4, R33, R20 ;  /* 0x0000002104287223 */ /* 0x000fe20000010014 */
[C---:B------:R-:W-:Y:S01]  /*107c0*/  FFMA.FTZ R42, R5.reuse, R30, -R42 ;  /* 0x0000001e052a7223 */ /* 0x040fe2000001082a */
[----:B------:R-:W-:Y:S01]  /*107d0*/  FFMA.FTZ R45, R5, R34, R45 ;  /* 0x00000022052d7223 */ /* 0x000fe2000001002d */
[-C--:B------:R-:W-:Y:S01]  /*107e0*/  F2FP.F16.E4M3.UNPACK_B R14, R36.reuse ;  /* 0x00000024ff0e723e */ /* 0x080fe200020006ff */
[----:B------:R-:W-:Y:S01]  /*107f0*/  HADD2.F32 R33, -RZ, R29.H0_H0 ;  /* 0x2000001dff217230 */ /* 0x000fe20000004100 */
[----:B------:R-:W-:Y:S01]  /*10800*/  F2FP.F16.E4M3.UNPACK_B R41, R41.H1 ;  /* 0x00000029ff29723e */ /* 0x000fe200030006ff */
[----:B------:R-:W-:Y:S01]  /*10810*/  HADD2.F32 R5, -RZ, R25.H0_H0 ;  /* 0x20000019ff057230 */ /* 0x000fe20000004100 */
[----:B------:R-:W-:Y:S01]  /*10820*/  F2FP.F16.E4M3.UNPACK_B R36, R36.H1 ;  /* 0x00000024ff24723e */ /* 0x000fe200030006ff */
[----:B------:R-:W-:Y:S01]  /*10830*/  HADD2.F32 R20, -RZ, R14.H0_H0 ;  /* 0x2000000eff147230 */ /* 0x000fe20000004100 */
[----:B------:R-:W-:Y:S01]  /*10840*/  F2FP.F16.E4M3.UNPACK_B R11, R11.H1 ;  /* 0x0000000bff0b723e */ /* 0x000fe200030006ff */
[----:B------:R-:W-:-:S02]  /*10850*/  HADD2.F32 R4, -RZ, R7.H0_H0 ;  /* 0x20000007ff047230 */ /* 0x000fc40000004100 */
[C---:B------:R-:W-:Y:S01]  /*10860*/  FMUL.FTZ R47, R5.reuse, R33 ;  /* 0x00000021052f7220 */ /* 0x040fe20000410000 */
[----:B------:R-:W-:Y:S02]  /*10870*/  HADD2.F32 R30, -RZ, R37.H1_H1 ;  /* 0x30000025ff1e7230 */ /* 0x000fe40000004100 */
[-C--:B------:R-:W-:Y:S01]  /*10880*/  FMUL.FTZ R46, R5, R20.reuse ;  /* 0x00000014052e7220 */ /* 0x080fe20000410000 */
[----:B------:R-:W-:Y:S02]  /*10890*/  HADD2.F32 R21, -RZ, R21.H1_H1 ;  /* 0x30000015ff157230 */ /* 0x000fe40000004100 */
[----:B------:R-:W-:Y:S01]  /*108a0*/  FFMA.FTZ R47, R4, R20, -R47 ;  /* 0x00000014042f7223 */ /* 0x000fe2000001082f */
[----:B------:R-:W-:Y:S01]  /*108b0*/  HADD2.F32 R28, -RZ, R28.H1_H1 ;  /* 0x3000001cff1c7230 */ /* 0x000fe20000004100 */
[----:B------:R-:W-:Y:S01]  /*108c0*/  LOP3.LUT R32, R3, 0xff000000, R32, 0xf8, !PT ;  /* 0xff00000003207812 */ /* 0x000fe200078ef820 */
[----:B------:R-:W-:Y:S02]  /*108d0*/  HADD2.F32 R9, -RZ, R9.H1_H1 ;  /* 0x30000009ff097230 */ /* 0x000fe40000004100 */
[----:B------:R-:W-:Y:S01]  /*108e0*/  FMUL.FTZ R34, R21, R30 ;  /* 0x0000001e15227220 */ /* 0x000fe20000410000 */
[----:B------:R-:W-:-:S02]  /*108f0*/  HADD2.F32 R20, -RZ, R29.H1_H1 ;  /* 0x3000001dff147230 */ /* 0x000fc40000004100 */
[-C--:B------:R-:W-:Y:S01]  /*10900*/  FMUL.FTZ R21, R21, R28.reuse ;  /* 0x0000001c15157220 */ /* 0x080fe20000410000 */
[----:B------:R-:W-:Y:S02]  /*10910*/  HADD2.F32 R25, -RZ, R25.H1_H1 ;  /* 0x30000019ff197230 */ /* 0x000fe40000004100 */
[C---:B------:R-:W-:Y:S01]  /*10920*/  FFMA.FTZ R37, R9.reuse, R28, -R34 ;  /* 0x0000001c09257223 */ /* 0x040fe20000010822 */
[----:B------:R-:W-:Y:S02]  /*10930*/  HADD2.F32 R14, -RZ, R14.H1_H1 ;  /* 0x3000000eff0e7230 */ /* 0x000fe40000004100 */
[----:B------:R-:W-:Y:S01]  /*10940*/  FFMA.FTZ R30, R9, R30, R21 ;  /* 0x0000001e091e7223 */ /* 0x000fe20000010015 */
[----:B------:R-:W-:Y:S02]  /*10950*/  HADD2.F32 R7, -RZ, R7.H1_H1 ;  /* 0x30000007ff077230 */ /* 0x000fe40000004100 */
[----:B------:R-:W-:Y:S01]  /*10960*/  FMUL.FTZ R28, R25, R20 ;  /* 0x00000014191c7220 */ /* 0x000fe20000410000 */
[----:B------:R-:W-:-:S02]  /*10970*/  HADD2.F32 R21, -RZ, R41.H0_H0 ;  /* 0x20000029ff157230 */ /* 0x000fc40000004100 */
[----:B------:R-:W-:Y:S01]  /*10980*/  FMUL.FTZ R25, R25, R14 ;  /* 0x0000000e19197220 */ /* 0x000fe20000410000 */
[----:B------:R-:W-:Y:S01]  /*10990*/  HADD2.F32 R5, -RZ, R26.H0_H0 ;  /* 0x2000001aff057230 */ /* 0x000fe20000004100 */
[----:B------:R-:W-:Y:S01]  /*109a0*/  F2FP.F16.E4M3.UNPACK_B R13, R12 ;  /* 0x0000000cff0d723e */ /* 0x000fe200020006ff */
[----:B------:R-:W-:Y:S01]  /*109b0*/  FFMA.FTZ R46, R4, R33, R46 ;  /* 0x00000021042e7223 */ /* 0x000fe2000001002e */
[----:B------:R-:W-:Y:S02]  /*109c0*/  HADD2.F32 R9, -RZ, R36.H0_H0 ;  /* 0x20000024ff097230 */ /* 0x000fe40000004100 */
[C---:B------:R-:W-:Y:S01]  /*109d0*/  FFMA.FTZ R34, R7.reuse, R14, -R28 ;  /* 0x0000000e07227223 */ /* 0x040fe2000001081c */
[----:B------:R-:W-:Y:S01]  /*109e0*/  HADD2.F32 R41, -RZ, R41.H1_H1 ;  /* 0x30000029ff297230 */ /* 0x000fe20000004100 */
[----:B------:R-:W-:Y:S01]  /*109f0*/  F2FP.F16.E4M3.UNPACK_B R12, R12.H1 ;  /* 0x0000000cff0c723e */ /* 0x000fe200030006ff */
[----:B------:R-:W-:Y:S02]  /*10a00*/  HADD2.F32 R26, -RZ, R26.H1_H1 ;  /* 0x3000001aff1a7230 */ /* 0x000fe40000004100 */
[----:B------:R-:W-:Y:S01]  /*10a10*/  FFMA.FTZ R33, R7, R20, R25 ;  /* 0x0000001407217223 */ /* 0x000fe20000010019 */
[----:B------:R-:W-:Y:S01]  /*10a20*/  HADD2.F32 R4, -RZ, R11.H0_H0 ;  /* 0x2000000bff047230 */ /* 0x000fe20000004100 */
[----:B------:R-:W-:Y:S01]  /*10a30*/  F2FP.F16.E4M3.UNPACK_B R14, R32.H1 ;  /* 0x00000020ff0e723e */ /* 0x000fe200030006ff */
[----:B------:R-:W-:-:S02]  /*10a40*/  HADD2.F32 R36, -RZ, R36.H1_H1 ;  /* 0x30000024ff247230 */ /* 0x000fc40000004100 */
[C---:B------:R-:W-:Y:S01]  /*10a50*/  FMUL.FTZ R29, R5.reuse, R21 ;  /* 0x00000015051d7220 */ /* 0x040fe20000410000 */
[----:B------:R-:W-:Y:S01]  /*10a60*/  F2FP.F16.E4M3.UNPACK_B R7, R27.H1 ;  /* 0x0000001bff07723e */ /* 0x000fe200030006ff */
[----:B------:R-:W-:Y:S01]  /*10a70*/  FMUL.FTZ R50, R5, R9 ;  /* 0x0000000905327220 */ /* 0x000fe20000410000 */
[-C--:B------:R-:W-:Y:S01]  /*10a80*/  F2FP.F16.E4M3.UNPACK_B R3, R8.reuse ;  /* 0x00000008ff03723e */ /* 0x080fe200020006ff */
[----:B------:R-:W-:Y:S01]  /*10a90*/  HADD2.F32 R11, -RZ, R11.H1_H1 ;  /* 0x3000000bff0b7230 */ /* 0x000fe20000004100 */
[----:B------:R-:W-:Y:S01]  /*10aa0*/  F2FP.F16.E4M3.UNPACK_B R8, R8.H1 ;  /* 0x00000008ff08723e */ /* 0x000fe200030006ff */
[----:B------:R-:W-:Y:S01]  /*10ab0*/  FMUL.FTZ R28, R26, R41 ;  /* 0x000000291a1c7220 */ /* 0x000fe20000410000 */
[----:B------:R-:W-:Y:S01]  /*10ac0*/  FFMA.FTZ R48, R4, R9, -R29 ;  /* 0x0000000904307223 */ /* 0x000fe2000001081d */
[----:B------:R-:W-:Y:S02]  /*10ad0*/  HADD2.F32 R20, -RZ, R14.H0_H0 ;  /* 0x2000000eff147230 */ /* 0x000fe40000004100 */
[----:B------:R-:W-:Y:S01]  /*10ae0*/  FMUL.FTZ R26, R26, R36 ;  /* 0x000000241a1a7220 */ /* 0x000fe20000410000 */
[----:B------:R-:W-:-:S02]  /*10af0*/  HADD2.F32 R5, -RZ, R12.H0_H0 ;  /* 0x2000000cff057230 */ /* 0x000fc40000004100 */
[----:B------:R-:W-:Y:S01]  /*10b00*/  FFMA.FTZ R50, R4, R21, R50 ;  /* 0x0000001504327223 */ /* 0x000fe20000010032 */
[--C-:B------:R-:W-:Y:S02]  /*10b10*/  HADD2.F32 R9, -RZ, R7.reuse.H0_H0 ;  /* 0x20000007ff097230 */ /* 0x100fe40000004100 */
[C---:B------:R-:W-:Y:S01]  /*10b20*/  FFMA.FTZ R49, R11.reuse, R36, -R28 ;  /* 0x000000240b317223 */ /* 0x040fe2000001081c */
[----:B------:R-:W-:Y:S02]  /*10b30*/  HADD2.F32 R4, -RZ, R8.H0_H0 ;  /* 0x20000008ff047230 */ /* 0x000fe40000004100 */
[----:B------:R-:W-:Y:S01]  /*10b40*/  FFMA.FTZ R41, R11, R41, R26 ;  /* 0x000000290b297223 */ /* 0x000fe2000001001a */
[C---:B------:R-:W-:Y:S01]  /*10b50*/  FMUL.FTZ R21, R5.reuse, R20 ;  /* 0x0000001405157220 */ /* 0x040fe20000410000 */
[----:B------:R-:W-:Y:S02]  /*10b60*/  HADD2.F32 R11, -RZ, R14.H1_H1 ;  /* 0x3000000eff0b7230 */ /* 0x000fe40000004100 */
[----:B------:R-:W-:Y:S01]  /*10b70*/  FMUL.FTZ R5, R5, R9 ;  /* 0x0000000905057220 */ /* 0x000fe20000410000 */
[----:B------:R-:W-:Y:S01]  /*10b80*/  HADD2.F32 R12, -RZ, R12.H1_H1 ;  /* 0x3000000cff0c7230 */ /* 0x000fe20000004100 */
[----:B------:R-:W-:Y:S01]  /*10b90*/  F2FP.F16.E4M3.UNPACK_B R32, R32 ;  /* 0x00000020ff20723e */ /* 0x000fe200020006ff */
[----:B------:R-:W-:-:S02]  /*10ba0*/  HADD2.F32 R7, -RZ, R7.H1_H1 ;  /* 0x30000007ff077230 */ /* 0x000fc40000004100 */
[C---:B------:R-:W-:Y:S01]  /*10bb0*/  FFMA.FTZ R25, R4.reuse, R9, -R21 ;  /* 0x0000000904197223 */ /* 0x040fe20000010815 */
[----:B------:R-:W-:Y:S02]  /*10bc0*/  HADD2.F32 R8, -RZ, R8.H1_H1 ;  /* 0x30000008ff087230 */ /* 0x000fe40000004100 */
[----:B------:R-:W-:Y:S01]  /*10bd0*/  FFMA.FTZ R26, R4, R20, R5 ;  /* 0x00000014041a7223 */ /* 0x000fe20000010005 */
[----:B------:R-:W-:Y:S01]  /*10be0*/  F2FP.F16.E4M3.UNPACK_B R27, R27 ;  /* 0x0000001bff1b723e */ /* 0x000fe200020006ff */
[C---:B------:R-:W-:Y:S01]  /*10bf0*/  FMUL.FTZ R21, R12.reuse, R11 ;  /* 0x0000000b0c157220 */ /* 0x040fe20000410000 */
[-C--:B------:R-:W-:Y:S01]  /*10c00*/  FMUL.FTZ R12, R12, R7.reuse ;  /* 0x000000070c0c7220 */ /* 0x080fe20000410000 */
[----:B------:R-:W-:Y:S01]  /*10c10*/  HADD2.F32 R9, -RZ, R32.H0_H0 ;  /* 0x20000020ff097230 */ /* 0x000fe20000004100 */
[-C--:B------:R-:W-:Y:S01]  /*10c20*/  F2FP.F16.E4M3.UNPACK_B R6, R10.reuse ;  /* 0x0000000aff06723e */ /* 0x080fe200020006ff */
[----:B------:R-:W-:Y:S02]  /*10c30*/  HADD2.F32 R5, -RZ, R13.H0_H0 ;  /* 0x2000000dff057230 */ /* 0x000fe40000004100 */
[C---:B------:R-:W-:Y:S01]  /*10c40*/  FFMA.FTZ R28, R8.reuse, R7, -R21 ;  /* 0x00000007081c7223 */ /* 0x040fe20000010815 */
[----:B------:R-:W-:Y:S01]  /*10c50*/  FFMA.FTZ R29, R8, R11, R12 ;  /* 0x0000000b081d7223 */ /* 0x000fe2000001000c */
[----:B------:R-:W-:Y:S01]  /*10c60*/  HADD2.F32 R7, -RZ, R27.H0_H0 ;  /* 0x2000001bff077230 */ /* 0x000fe20000004100 */
[----:B------:R-:W-:Y:S01]  /*10c70*/  F2FP.F16.E4M3.UNPACK_B R10, R10.H1 ;  /* 0x0000000aff0a723e */ /* 0x000fe200030006ff */
[----:B------:R-:W-:-:S02]  /*10c80*/  HADD2.F32 R4, -RZ, R3.H0_H0 ;  /* 0x20000003ff047230 */ /* 0x000fc40000004100 */
[C---:B------:R-:W-:Y:S01]  /*10c90*/  FMUL.FTZ R11, R5.reuse, R9 ;  /* 0x00000009050b7220 */ /* 0x040fe20000410000 */
[----:B------:R-:W-:Y:S02]  /*10ca0*/  HADD2.F32 R32, -RZ, R32.H1_H1 ;  /* 0x30000020ff207230 */ /* 0x000fe40000004100 */
[-C--:B------:R-:W-:Y:S01]  /*10cb0*/  FMUL.FTZ R5, R5, R7.reuse ;  /* 0x0000000705057220 */ /* 0x080fe20000410000 */
[----:B------:R-:W-:Y:S02]  /*10cc0*/  HADD2.F32 R13, -RZ, R13.H1_H1 ;  /* 0x3000000dff0d7230 */ /* 0x000fe40000004100 */
[C---:B------:R-:W-:Y:S01]  /*10cd0*/  FFMA.FTZ R12, R4.reuse, R7, -R11 ;  /* 0x00000007040c7223 */ /* 0x040fe2000001080b */
[----:B------:R-:W-:Y:S01]  /*10ce0*/  HADD2.F32 R8, -RZ, R27.H1_H1 ;  /* 0x3000001bff087230 */ /* 0x000fe20000004100 */
[----:B------:R-:W-:Y:S01]  /*10cf0*/  F2FP.F16.E4M3.UNPACK_B R11, R39.H1 ;  /* 0x00000027ff0b723e */ /* 0x000fe200030006ff */
[----:B------:R-:W-:Y:S02]  /*10d00*/  HADD2.F32 R3, -RZ, R3.H1_H1 ;  /* 0x30000003ff037230 */ /* 0x000fe40000004100 */
[C---:B------:R-:W-:Y:S01]  /*10d10*/  FMUL.FTZ R20, R13.reuse, R32 ;  /* 0x000000200d147220 */ /* 0x040fe20000410000 */
[----:B------:R-:W-:Y:S01]  /*10d20*/  FFMA.FTZ R14, R4, R9, R5 ;  /* 0x00000009040e7223 */ /* 0x000fe20000010005 */
[-C--:B------:R-:W-:Y:S01]  /*10d30*/  FMUL.FTZ R7, R13, R8.reuse ;  /* 0x000000080d077220 */ /* 0x080fe20000410000 */
[----:B------:R-:W-:Y:S01]  /*10d40*/  F2FP.F16.E4M3.UNPACK_B R5, R31.H1 ;  /* 0x0000001fff05723e */ /* 0x000fe200030006ff */
[----:B------:R-:W-:Y:S01]  /*10d50*/  FFMA.FTZ R13, R3, R8, -R20 ;  /* 0x00000008030d7223 */ /* 0x000fe20000010814 */
        /* <DEDUP_REMOVED lines=11> */
[----:B------:R-:W-:Y:S01]  /*10e10*/  FFMA.FTZ R27, R3, R7, -R20 ;  /* 0x00000007031b7223 */ /* 0x000fe20000010814 */
[----:B------:R-:W-:Y:S01]  /*10e20*/  HADD2.F32 R5, -RZ, R5.H1_H1 ;  /* 0x30000005ff057230 */ /* 0x000fe20000004100 */
[----:B------:R-:W-:Y:S01]  /*10e30*/  F2FP.SATFINITE.E4M3.F32.PACK_AB_MERGE_C R41, R41, R50, RZ ;  /* 0x000000322929723e */ /* 0x000fe200048070ff */
[----:B------:R-:W-:Y:S02]  /*10e40*/  HADD2.F32 R10, -RZ, R10.H1_H1 ;  /* 0x3000000aff0a7230 */ /* 0x000fe40000004100 */
[C---:B------:R-:W-:Y:S01]  /*10e50*/  FMUL.FTZ R7, R24.reuse, R11 ;  /* 0x0000000b18077220 */ /* 0x040fe20000410000 */
[-C--:B------:R-:W-:Y:S01]  /*10e60*/  FMUL.FTZ R20, R24, R5.reuse ;  /* 0x0000000518147220 */ /* 0x080fe20000410000 */
[----:B------:R-:W-:Y:S02]  /*10e70*/  FFMA.FTZ R24, R3, R8, R4 ;  /* 0x0000000803187223 */ /* 0x000fe40000010004 */
[----:B------:R-:W-:Y:S01]  /*10e80*/  FFMA.FTZ R32, R10, R5, -R7 ;  /* 0x000000050a207223 */ /* 0x000fe20000010807 */
[----:B------:R-:W-:-:S02]  /*10e90*/  HADD2.F32 R5, -RZ, R31.H0_H0 ;  /* 0x2000001fff057230 */ /* 0x000fc40000004100 */
[----:B------:R-:W-:Y:S01]  /*10ea0*/  FFMA.FTZ R11, R10, R11, R20 ;  /* 0x0000000b0a0b7223 */ /* 0x000fe20000010014 */
[----:B------:R-:W-:Y:S02]  /*10eb0*/  HADD2.F32 R7, -RZ, R39.H0_H0 ;  /* 0x20000027ff077230 */ /* 0x000fe40000004100 */
[----:B------:R-:W-:Y:S02]  /*10ec0*/  HADD2.F32 R4, -RZ, R15.H0_H0 ;  /* 0x2000000fff047230 */ /* 0x000fe40000004100 */
[----:B------:R-:W-:Y:S01]  /*10ed0*/  HADD2.F32 R31, -RZ, R31.H1_H1 ;  /* 0x3000001fff1f7230 */ /* 0x000fe20000004100 */
[----:B------:R-:W-:Y:S01]  /*10ee0*/  F2FP.SATFINITE.E4M3.F32.PACK_AB_MERGE_C R24, R11, R24, RZ ;  /* 0x000000180b18723e */ /* 0x000fe200048070ff */
[----:B------:R-:W-:Y:S02]  /*10ef0*/  HADD2.F32 R39, -RZ, R39.H1_H1 ;  /* 0x30000027ff277230 */ /* 0x000fe40000004100 */
[----:B------:R-:W-:Y:S01]  /*10f00*/  FMUL.FTZ R8, R4, R7 ;  /* 0x0000000704087220 */ /* 0x000fe20000410000 */
[----:B------:R-:W-:-:S02]  /*10f10*/  HADD2.F32 R15, -RZ, R15.H1_H1 ;  /* 0x3000000fff0f7230 */ /* 0x000fc40000004100 */
[----:B------:R-:W-:Y:S01]  /*10f20*/  FMUL.FTZ R4, R4, R5 ;  /* 0x0000000504047220 */ /* 0x000fe20000410000 */
[--C-:B------:R-:W-:Y:S01]  /*10f30*/  HADD2.F32 R3, -RZ, R6.reuse.H0_H0 ;  /* 0x20000006ff037230 */ /* 0x100fe20000004100 */
[----:B------:R-:W-:Y:S01]  /*10f40*/  F2FP.SATFINITE.E4M3.F32.PACK_AB_MERGE_C R11, R33, R46, R41 ;  /* 0x0000002e210b723e */ /* 0x000fe20004807029 */
[----:B------:R-:W-:Y:S02]  /*10f50*/  HADD2.F32 R6, -RZ, R6.H1_H1 ;  /* 0x30000006ff067230 */ /* 0x000fe40000004100 */
[C---:B------:R-:W-:Y:S01]  /*10f60*/  FMUL.FTZ R9, R15.reuse, R39 ;  /* 0x000000270f097220 */ /* 0x040fe20000410000 */
        /* <DEDUP_REMOVED lines=20> */
.L_x_1418:
[----:B------:R-:W-:Y:S05]  /*110b0*/  BSYNC B0 ;  /* 0x0000000000007941 */ /* 0x000fea0003800000 */
.L_x_1408:
        /* <DEDUP_REMOVED lines=8> */
.L_x_1406:
[----:B-12-4-:R-:W-:-:S05]  /*11140*/  IMAD.U32 R0, RZ, RZ, UR39 ;  /* 0x00000027ff007e24 */ /* 0x016fca000f8e00ff */
[----:B------:R-:W-:-:S13]  /*11150*/  ISETP.NE.AND P0, PT, R0, 0x3, PT ;  /* 0x000000030000780c */ /* 0x000fda0003f05270 */
[----:B------:R-:W-:Y:S05]  /*11160*/  @!P0 BRA `(.L_x_1441) ;  /* 0x0000000000048947 */ /* 0x000fea0003800000 */
[----:B------:R-:W-:Y:S01]  /*11170*/  BPT.TRAP 0x1 ;  /* 0x000000040000795c */ /* 0x000fe20000300000 */
.L_x_1441:
[----:B------:R-:W-:Y:S01]  /*11180*/  IMAD R0, R168, 0x8, R16 ;  /* 0x00000008a8007824 */ /* 0x000fe200078e0210 */
[----:B---3--:R-:W-:-:S04]  /*11190*/  SHF.L.U32 R3, R18, 0x1f, RZ ;  /* 0x0000001f12037819 */ /* 0x008fc800000006ff */
[----:B------:R1:W2:Y:S01]  /*111a0*/  SYNCS.PHASECHK.TRANS64.TRYWAIT P2, [R0+URZ+0x22830], R3 ;  /* 0x02283003000075a7 */ /* 0x0002a2000804017f */
[----:B------:R-:W-:Y:S05]  /*111b0*/  @!P0 BRA `(.L_x_1442) ;  /* 0x0000000000048947 */ /* 0x000fea0003800000 */
[----:B------:R-:W-:Y:S01]  /*111c0*/  BPT.TRAP 0x1 ;  /* 0x000000040000795c */ /* 0x000fe20000300000 */
.L_x_1442:
[----:B-----5:R-:W3:Y:S02]  /*111d0*/  S2R R4, SR_TID.X ;  /* 0x0000000000047919 */ /* 0x020ee40000002100 */
[----:B---3--:R-:W-:-:S04]  /*111e0*/  LOP3.LUT R4, R4, 0x7f, RZ, 0xc0, !PT ;  /* 0x0000007f04047812 */ /* 0x008fc800078ec0ff */
[----:B------:R-:W-:Y:S01]  /*111f0*/  ISETP.NE.AND P1, PT, R4, RZ, PT ;  /* 0x000000ff0400720c */ /* 0x000fe20003f25270 */
[----:B--2---:R-:W-:-:S12]  /*11200*/  @P2 BRA `(.L_x_1443) ;  /* 0x0000000000082947 */ /* 0x004fd80003800000 */
[----:B------:R-:W2:Y:S02]  /*11210*/  SYNCS.PHASECHK.TRANS64.TRYWAIT P2, [R0+URZ+0x22830], R3 ;  /* 0x02283003000075a7 */ /* 0x000ea4000804017f */
[----:B--2---:R-:W-:Y:S05]  /*11220*/  @!P2 BRA `(.L_x_1444) ;  /* 0x0000017400e8a947 */ /* 0x004fea0003800000 */
.L_x_1443:
[----:B------:R-:W-:Y:S05]  /*11230*/  WARPSYNC.ALL ;  /* 0x0000000000007948 */ /* 0x000fea0003800000 */
[----:B-12---:R-:W-:Y:S01]  /*11240*/  VIADD R3, R16, 0x16400 ;  /* 0x0001640010037836 */ /* 0x006fe20000000000 */
[----:B------:R-:W-:Y:S01]  /*11250*/  R2UR UR28, R44 ;  /* 0x000000002c1c72ca */ /* 0x000fe200000e0000 */
[----:B------:R-:W-:Y:S01]  /*11260*/  IMAD.MOV.U32 R7, RZ, RZ, -0x7fffffe0 ;  /* 0x80000020ff077424 */ /* 0x000fe200078e00ff */
[----:B------:R-:W-:Y:S01]  /*11270*/  WARPGROUP.ARRIVE ;  /* 0x00000000000079c5 */ /* 0x000fe20000000000 */
[----:B------:R-:W-:Y:S01]  /*11280*/  UMOV UR29, 0x80000020 ;  /* 0x80000020001d7882 */ /* 0x000fe20000000000 */
[----:B------:R-:W-:Y:S01]  /*11290*/  SHF.R.U32.HI R3, RZ, 0x4, R3 ;  /* 0x00000004ff037819 */ /* 0x000fe20000011603 */
[----:B------:R-:W-:Y:S01]  /*112a0*/  IMAD.MOV.U32 R9, RZ, RZ, -0x7fffffe0 ;  /* 0x80000020ff097424 */ /* 0x000fe200078e00ff */
[----:B------:R-:W-:Y:S01]  /*112b0*/  R2UR UR31, R7 ;  /* 0x00000000071f72ca */ /* 0x000fe200000e0000 */
[----:B------:R-:W-:Y:S01]  /*112c0*/  UMOV UR9, 0x80000020 ;  /* 0x8000002000097882 */ /* 0x000fe20000000000 */
[----:B------:R-:W-:Y:S01]  /*112d0*/  LOP3.LUT R3, R3, 0x3fff, RZ, 0xc0, !PT ;  /* 0x00003fff03037812 */ /* 0x000fe200078ec0ff */
[----:B------:R-:W-:Y:S01]  /*112e0*/  UMOV UR13, 0x80000020 ;  /* 0x80000020000d7882 */ /* 0x000fe20000000000 */
[----:B------:R-:W-:Y:S01]  /*112f0*/  R2UR UR11, R9 ;  /* 0x00000000090b72ca */ /* 0x000fe200000e0000 */
[----:B------:R-:W-:Y:S01]  /*11300*/  IMAD.MOV.U32 R9, RZ, RZ, -0x7fffffe0 ;  /* 0x80000020ff097424 */ /* 0x000fe200078e00ff */
[----:B------:R-:W-:Y:S01]  /*11310*/  LOP3.LUT R5, R3, 0x10000, RZ, 0xfc, !PT ;  /* 0x0001000003057812 */ /* 0x000fe200078efcff */
[----:B------:R-:W-:Y:S01]  /*11320*/  ULOP3.LUT UR28, UR28, 0x10000, URZ, 0xfc, !UPT ;  /* 0x000100001c1c7892 */ /* 0x000fe2000f8efc3f */
[----:B------:R-:W-:Y:S01]  /*11330*/  IMAD.MOV.U32 R7, RZ, RZ, -0x7fffffe0 ;  /* 0x80000020ff077424 */ /* 0x000fe200078e00ff */
[----:B------:R-:W-:Y:S01]  /*11340*/  UMOV UR17, 0x80000020 ;  /* 0x8000002000117882 */ /* 0x000fe20000000000 */
[----:B------:R-:W-:Y:S01]  /*11350*/  R2UR UR15, R9 ;  /* 0x00000000090f72ca */ /* 0x000fe200000e0000 */
[----:B------:R-:W-:Y:S01]  /*11360*/  IMAD R6, R168, 0x600, R5 ;  /* 0x00000600a8067824 */ /* 0x000fe200078e0205 */
[----:B------:R-:W-:Y:S01]  /*11370*/  UIADD3 UR8, UR28, 0x2, URZ ;  /* 0x000000021c087890 */ /* 0x000fe2000fffe03f */
[----:B------:R-:W-:Y:S01]  /*11380*/  IMAD.MOV.U32 R9, RZ, RZ, -0x7fffffe0 ;  /* 0x80000020ff097424 */ /* 0x000fe200078e00ff */
[----:B------:R-:W-:Y:S01]  /*11390*/  UIADD3 UR12, UR28, 0x200, URZ ;  /* 0x000002001c0c7890 */ /* 0x000fe2000fffe03f */
[C---:B------:R-:W-:Y:S01]  /*113a0*/  VIADD R8, R6.reuse, 0x2 ;  /* 0x0000000206087836 */ /* 0x040fe20000000000 */
[----:B------:R-:W-:Y:S01]  /*113b0*/  R2UR UR30, R6 ;  /* 0x00000000061e72ca */ /* 0x000fe200000e0000 */
[----:B------:R-:W-:Y:S01]  /*113c0*/  UIADD3 UR16, UR28, 0x202, URZ ;  /* 0x000002021c107890 */ /* 0x000fe2000fffe03f */
[----:B------:R-:W-:Y:S01]  /*113d0*/  R2UR UR19, R9 ;  /* 0x00000000091372ca */ /* 0x000fe200000e0000 */
[----:B------:R-:W-:Y:S01]  /*113e0*/  IMAD.MOV.U32 R9, RZ, RZ, -0x7fffffe0 ;  /* 0x80000020ff097424 */ /* 0x000fe200078e00ff */
[----:B------:R-:W-:Y:S01]  /*113f0*/  R2UR UR10, R8 ;  /* 0x00000000080a72ca */ /* 0x000fe200000e0000 */
[----:B------:R-:W-:Y:S01]  /*11400*/  UIADD3 UR20, UR28, 0x400, URZ ;  /* 0x000004001c147890 */ /* 0x000fe2000fffe03f */
[----:B------:R-:W-:Y:S01]  /*11410*/  IADD3 R8, R6, 0x200, RZ ;  /* 0x0000020006087810 */ /* 0x000fe20007ffe0ff */
[----:B------:R-:W-:Y:S01]  /*11420*/  UMOV UR21, 0x80000020 ;  /* 0x8000002000157882 */ /* 0x000fe20000000000 */
[----:B------:R-:W-:Y:S01]  /*11430*/  R2UR UR23, R9 ;  /* 0x00000000091772ca */ /* 0x000fe200000e0000 */
[----:B------:R-:W-:Y:S01]  /*11440*/  UIADD3 UR24, UR28, 0x402, URZ ;  /* 0x000004021c187890 */ /* 0x000fe2000fffe03f */
[----:B------:R-:W-:Y:S01]  /*11450*/  R2UR UR14, R8 ;  /* 0x00000000080e72ca */ /* 0x000fe200000e0000 */
[----:B------:R-:W-:Y:S01]  /*11460*/  VIADD R8, R6, 0x202 ;  /* 0x0000020206087836 */ /* 0x000fe20000000000 */
[----:B------:R-:W-:Y:S01]  /*11470*/  R2UR UR27, R7 ;  /* 0x00000000071b72ca */ /* 0x000fe200000e0000 */
[----:B------:R-:W-:Y:S01]  /*11480*/  QGMMA.64x128x32.F32.E4M3.E4M3 R24, gdesc[UR28], RZ, !UPT, gsb0 ;  /* 0x01e000001c1879f3 */ /* 0x000fe2000c0008ff */
[----:B------:R-:W-:Y:S01]  /*11490*/  UMOV UR25, 0x80000020 ;  /* 0x8000002000197882 */ /* 0x000fe20000000000 */
[----:B------:R-:W-:Y:S01]  /*114a0*/  @!P1 VIADD R0, R0, 0x22840 ;  /* 0x0002284000009836 */ /* 0x000fe20000000000 */
[----:B------:R-:W-:Y:S01]  /*114b0*/  R2UR UR18, R8 ;  /* 0x00000000081272ca */ /* 0x000fe200000e0000 */
[C---:B------:R-:W-:Y:S01]  /*114c0*/  VIADD R8, R6.reuse, 0x400 ;  /* 0x0000040006087836 */ /* 0x040fe20000000000 */
[----:B------:R-:W-:Y:S01]  /*114d0*/  ULDC UR43, c[0x0][0x9dc] ;  /* 0x00027700002b7ab9 */ /* 0x000fe20000000800 */
[----:B------:R-:W-:Y:S01]  /*114e0*/  VIADD R6, R6, 0x402 ;  /* 0x0000040206067836 */ /* 0x000fe20000000000 */
[----:B------:R-:W-:Y:S01]  /*114f0*/  @!P1 PRMT R0, RZ, 0x654, R0 ;  /* 0x00000654ff009816 */ /* 0x000fe20000000000 */
[----:B------:R-:W-:Y:S01]  /*11500*/  ULOP3.LUT UR43, URZ, UR43, URZ, 0x33, !UPT ;  /* 0x0000002b3f2b7292 */ /* 0x000fe2000f8e333f */
[----:B------:R-:W-:-:S02]  /*11510*/  R2UR UR22, R8 ;  /* 0x00000000081672ca */ /* 0x000fc400000e0000 */
[----:B------:R-:W-:Y:S01]  /*11520*/  R2UR UR26, R6 ;  /* 0x00000000061a72ca */ /* 0x000fe200000e0000 */
[----:B------:R-:W1:Y:S02]  /*11530*/  LDC.64 R8, c[0x0][0x9e0] ;  /* 0x00027800ff087b82 */ /* 0x000e640000000a00 */
[----:B-1----:R-:W-:Y:S01]  /*11540*/  ISETP.GE.AND P2, PT, R9, 0x1, PT ;  /* 0x000000010900780c */ /* 0x002fe20003f46270 */
        /* <DEDUP_REMOVED lines=19> */
[----:B------:R-:W-:Y:S02]  /*11680*/  IMAD.MOV.U32 R36, RZ, RZ, -0x80 ;  /* 0xffffff80ff247424 */ /* 0x000fe400078e00ff */
[C---:B------:R-:W-:Y:S01]  /*11690*/  FMUL.FTZ R46, R2.reuse, R52 ;  /* 0x00000034022e7220 */ /* 0x040fe20000410000 */
[C---:B------:R-:W-:Y:S01]  /*116a0*/  FMUL.FTZ R52, R2.reuse, R63 ;  /* 0x0000003f02347220 */ /* 0x040fe20000410000 */
[C---:B------:R-:W-:Y:S01]  /*116b0*/  FMUL.FTZ R63, R2.reuse, R79 ;  /* 0x0000004f023f7220 */ /* 0x040fe20000410000 */
[C---:B------:R-:W-:Y:S01]  /*116c0*/  FMUL.FTZ R56, R2.reuse, R56 ;  /* 0x0000003802387220 */ /* 0x040fe20000410000 */
[C---:B------:R-:W-:Y:S01]  /*116d0*/  FMUL.FTZ R57, R2.reuse, R57 ;  /* 0x0000003902397220 */ /* 0x040fe20000410000 */
[----:B------:R-:W-:Y:S01]  /*116e0*/  FMUL.FTZ R65, R2, R65 ;  /* 0x0000004102417220 */ /* 0x000fe20000410000 */
[----:B------:R-:W-:-:S02]  /*116f0*/  IMAD R79, R91, R36, 0x80 ;  /* 0x000000805b4f7424 */ /* 0x000fc400078e0224 */
        /* <DEDUP_REMOVED lines=19> */
[----:B------:R1:W2:Y:S01]  /*11830*/  MUFU.TANH R53, R56 ;  /* 0x0000003800357308 */ /* 0x0002a20000002400 */
[C---:B------:R-:W-:Y:S01]  /*11840*/  FMUL.FTZ R32, R2.reuse, R58 ;  /* 0x0000003a02207220 */ /* 0x040fe20000410000 */
[C---:B------:R-:W-:Y:S01]  /*11850*/  FMUL.FTZ R33, R2.reuse, R59 ;  /* 0x0000003b02217220 */ /* 0x040fe20000410000 */
[----:B------:R-:W-:Y:S01]  /*11860*/  FMUL.FTZ R51, R2, R62 ;  /* 0x0000003e02337220 */ /* 0x000fe20000410000 */
[----:B------:R-:W-:-:S02]  /*11870*/  IMAD.IADD R38, R170, 0x1, R79 ;  /* 0x00000001aa267824 */ /* 0x000fc400078e024f */
[C---:B------:R-:W-:Y:S01]  /*11880*/  FMUL.FTZ R28, R2.reuse, R28 ;  /* 0x0000001c021c7220 */ /* 0x040fe20000410000 */
[C---:B------:R-:W-:Y:S01]  /*11890*/  FMUL.FTZ R29, R2.reuse, R29 ;  /* 0x0000001d021d7220 */ /* 0x040fe20000410000 */
[C---:B------:R-:W-:Y:S01]  /*118a0*/  FMUL.FTZ R37, R2.reuse, R37 ;  /* 0x0000002502257220 */ /* 0x040fe20000410000 */
[----:B------:R3:W4:Y:S01]  /*118b0*/  MUFU.TANH R93, R57 ;  /* 0x00000039005d7308 */ /* 0x0007220000002400 */
[C---:B------:R-:W-:Y:S01]  /*118c0*/  FMUL.FTZ R15, R2.reuse, R39 ;  /* 0x00000027020f7220 */ /* 0x040fe20000410000 */
[C---:B------:R-:W-:Y:S01]  /*118d0*/  FMUL.FTZ R40, R2.reuse, R40 ;  /* 0x0000002802287220 */ /* 0x040fe20000410000 */
[C---:B------:R-:W-:Y:S01]  /*118e0*/  FMUL.FTZ R41, R2.reuse, R41 ;  /* 0x0000002902297220 */ /* 0x040fe20000410000 */
[C---:B------:R-:W-:Y:S01]  /*118f0*/  FMUL.FTZ R44, R2.reuse, R48 ;  /* 0x00000030022c7220 */ /* 0x040fe20000410000 */
[C---:B------:R-:W-:Y:S01]  /*11900*/  FMUL.FTZ R45, R2.reuse, R49 ;  /* 0x00000031022d7220 */ /* 0x040fe20000410000 */
[C---:B------:R-:W-:Y:S01]  /*11910*/  FMUL.FTZ R26, R2.reuse, R50 ;  /* 0x00000032021a7220 */ /* 0x040fe20000410000 */
[C---:B------:R-:W-:Y:S01]  /*11920*/  FMUL.FTZ R54, R2.reuse, R66 ;  /* 0x0000004202367220 */ /* 0x040fe20000410000 */
[----:B------:R5:W0:Y:S01]  /*11930*/  MUFU.TANH R97, R65 ;  /* 0x0000004100617308 */ /* 0x000a220000002400 */
[C---:B------:R-:W-:Y:S01]  /*11940*/  FMUL.FTZ R55, R2.reuse, R67 ;  /* 0x0000004302377220 */ /* 0x040fe20000410000 */
[C---:B-1----:R-:W-:Y:S01]  /*11950*/  FMUL.FTZ R56, R2.reuse, R70 ;  /* 0x0000004602387220 */ /* 0x042fe20000410000 */
[C---:B---3--:R-:W-:Y:S01]  /*11960*/  FMUL.FTZ R57, R2.reuse, R71 ;  /* 0x0000004702397220 */ /* 0x048fe20000410000 */
[C---:B------:R-:W-:Y:S01]  /*11970*/  FMUL.FTZ R73, R2.reuse, R73 ;  /* 0x0000004902497220 */ /* 0x040fe20000410000 */
[C---:B------:R-:W-:Y:S01]  /*11980*/  FMUL.FTZ R58, R2.reuse, R74 ;  /* 0x0000004a023a7220 */ /* 0x040fe20000410000 */
[C---:B------:R-:W-:Y:S01]  /*11990*/  FMUL.FTZ R59, R2.reuse, R75 ;  /* 0x0000004b023b7220 */ /* 0x040fe20000410000 */
[C---:B------:R-:W-:Y:S01]  /*119a0*/  FMUL.FTZ R62, R2.reuse, R78 ;  /* 0x0000004e023e7220 */ /* 0x040fe20000410000 */
[C---:B------:R-:W-:Y:S01]  /*119b0*/  FMUL.FTZ R80, R2.reuse, R80 ;  /* 0x0000005002507220 */ /* 0x040fe20000410000 */
[C---:B------:R-:W-:Y:S01]  /*119c0*/  FMUL.FTZ R81, R2.reuse, R81 ;  /* 0x0000005102517220 */ /* 0x040fe20000410000 */
[C---:B-----5:R-:W-:Y:S01]  /*119d0*/  FMUL.FTZ R65, R2.reuse, R82 ;  /* 0x0000005202417220 */ /* 0x060fe20000410000 */
        /* <DEDUP_REMOVED lines=12> */
[----:B------:R1:W-:Y:S01]  /*11aa0*/  @!P1 SYNCS.ARRIVE.TRANS64.RED.A1T0 RZ, [R0+URZ], RZ ;  /* 0x000000ff00ff99a7 */ /* 0x0003e2000810043f */
[----:B------:R-:W3:Y:S01]  /*11ab0*/  MUFU.TANH R6, R6 ;  /* 0x0000000600067308 */ /* 0x000ee20000002400 */
[----:B------:R-:W-:Y:S01]  /*11ac0*/  FMUL.FTZ R60, R2, R60 ;  /* 0x0000003c023c7220 */ /* 0x000fe20000410000 */
[----:B------:R-:W-:Y:S01]  /*11ad0*/  IMAD R83, R23, -0x2, R38 ;  /* 0xfffffffe17537824 */ /* 0x000fe200078e0226 */
[----:B------:R-:W-:-:S02]  /*11ae0*/  LEA R82, R91, 0xffffff80, 0x7 ;  /* 0xffffff805b527811 */ /* 0x000fc400078e38ff */
[----:B-1----:R-:W-:-:S03]  /*11af0*/  IADD3 R0, -R171, 0x1, R38 ;  /* 0x00000001ab007810 */ /* 0x002fc60007ffe126 */
[----:B------:R-:W1:Y:S02]  /*11b00*/  MUFU.TANH R7, R7 ;  /* 0x0000000700077308 */ /* 0x000e640000002400 */
[----:B------:R-:W-:Y:S02]  /*11b10*/  IMAD R39, R23, -0x2, R0 ;  /* 0xfffffffe17277824 */ /* 0x000fe400078e0200 */
[----:B------:R-:W-:-:S04]  /*11b20*/  IMAD R0, R177, 0x80, R201 ;  /* 0x00000080b1007824 */ /* 0x000fc800078e02c9 */
[----:B------:R-:W0:Y:S01]  /*11b30*/  MUFU.TANH R3, R3 ;  /* 0x0000000300037308 */ /* 0x000e220000002400 */
[C---:B------:R-:W-:Y:S02]  /*11b40*/  IMAD.IADD R86, R39.reuse, 0x1, R8 ;  /* 0x0000000127567824 */ /* 0x040fe400078e0208 */
[----:B------:R-:W-:-:S03]  /*11b50*/  VIADD R87, R39, UR43 ;  /* 0x0000002b27577c36 */ /* 0x000fc60008000000 */
[----:B------:R-:W-:Y:S02]  /*11b60*/  VIADDMNMX R50, R0, R86, R83, PT ;  /* 0x0000005600327246 */ /* 0x000fe40003800153 */
        /* <DEDUP_REMOVED lines=71> */
.L_x_1447:
[----:B------:R-:W-:-:S13]  /*11fe0*/  ISETP.NE.AND P3, PT, R9, 0x1, PT ;  /* 0x000000010900780c */ /* 0x000fda0003f65270 */
[----:B------:R-:W1:Y:S02]  /*11ff0*/  @P3 LDC.64 R38, c[0x0][0x9e8] ;  /* 0x00027a00ff263b82 */ /* 0x000e640000000a00 */
[----:B-1----:R-:W-:-:S05]  /*12000*/  @P3 IMAD.HI.U32 R38, R48, R38, RZ ;  /* 0x0000002630263227 */ /* 0x002fca00078e00ff */
[----:B------:R-:W-:-:S07]  /*12010*/  @P3 SHF.R.U32.HI R48, RZ, R39, R38 ;  /* 0x00000027ff303219 */ /* 0x000fce0000011626 */
.L_x_1448:
[----:B------:R-:W-:Y:S05]  /*12020*/  BSYNC B0 ;  /* 0x0000000000007941 */ /* 0x000fea0003800000 */
.L_x_1446:
[----:B------:R-:W-:-:S04]  /*12030*/  IMAD R48, R48, R9, -R82 ;  /* 0x0000000930307224 */ /* 0x000fc800078e0a52 */
[----:B------:R-:W-:-:S05]  /*12040*/  IMAD R39, R23, -0x2, R48 ;  /* 0xfffffffe17277824 */ /* 0x000fca00078e0230 */
[----:B------:R-:W-:Y:S02]  /*12050*/  VIMNMX R60, R60, R39, !PT ;  /* 0x000000273c3c7248 */ /* 0x000fe40007fe0100 */
[----:B------:R-:W-:-:S07]  /*12060*/  VIADDMNMX R50, R39, R9, R50, PT ;  /* 0x0000000927327246 */ /* 0x000fce0003800132 */
.L_x_1445:
[C---:B------:R-:W-:Y:S02]  /*12070*/  ISETP.GE.AND P3, PT, R79.reuse, 0x2, PT ;  /* 0x000000024f00780c */ /* 0x040fe40003f66270 */
[----:B------:R-:W-:Y:S02]  /*12080*/  ISETP.GE.AND P5, PT, R79, 0x9, PT ;  /* 0x000000094f00780c */ /* 0x000fe40003fa6270 */
[----:B------:R-:W-:Y:S02]  /*12090*/  ISETP.GT.AND P4, PT, R60, 0x1, !P3 ;  /* 0x000000013c00780c */ /* 0x000fe40005f84270 */
[----:B------:R-:W-:Y:S02]  /*120a0*/  P2R R101, PR, RZ, 0x20 ;  /* 0x00000020ff657803 */ /* 0x000fe40000000000 */
[----:B------:R-:W-:-:S04]  /*120b0*/  ISETP.LT.OR P4, PT, R50, 0x2, P4 ;  /* 0x000000023200780c */ /* 0x000fc80002781670 */
[----:B------:R-:W-:Y:S02]  /*120c0*/  FSEL R70, R7, -INF , !P4 ;  /* 0xff80000007467808 */ /* 0x000fe40006000000 */
[----:B------:R-:W-:Y:S02]  /*120d0*/  ISETP.GT.AND P4, PT, R60, 0x8, !P5 ;  /* 0x000000083c00780c */ /* 0x000fe40006f84270 */
[----:B------:R-:W-:Y:S02]  /*120e0*/  ISETP.GE.AND P5, PT, R79, 0xa, PT ;  /* 0x0000000a4f00780c */ /* 0x000fe40003fa6270 */
[----:B------:R-:W-:Y:S02]  /*120f0*/  ISETP.LT.OR P4, PT, R50, 0x9, P4 ;  /* 0x000000093200780c */ /* 0x000fe40002781670 */
[----:B------:R-:W-:Y:S02]  /*12100*/  P2R R102, PR, RZ, 0x20 ;  /* 0x00000020ff667803 */ /* 0x000fe40000000000 */
[----:B0-----:R-:W-:-:S02]  /*12110*/  FSEL R71, R28, -INF , !P4 ;  /* 0xff8000001c477808 */ /* 0x001fc40006000000 */
[----:B------:R-:W-:Y:S02]  /*12120*/  ISETP.GT.AND P4, PT, R60, 0x9, !P5 ;  /* 0x000000093c00780c */ /* 0x000fe40006f84270 */
[----:B------:R-:W-:Y:S02]  /*12130*/  ISETP.GE.AND P5, PT, R79, 0x11, PT ;  /* 0x000000114f00780c */ /* 0x000fe40003fa6270 */
[----:B------:R-:W-:Y:S02]  /*12140*/  ISETP.LT.OR P4, PT, R50, 0xa, P4 ;  /* 0x0000000a3200780c */ /* 0x000fe40002781670 */
[----:B------:R-:W-:Y:S02]  /*12150*/  P2R R103, PR, RZ, 0x20 ;  /* 0x00000020ff677803 */ /* 0x000fe40000000000 */
[----:B------:R-:W-:Y:S02]  /*12160*/  FSEL R72, R29, -INF , !P4 ;  /* 0xff8000001d487808 */ /* 0x000fe40006000000 */
[----:B------:R-:W-:-:S02]  /*12170*/  ISETP.GT.AND P4, PT, R60, 0x10, !P5 ;  /* 0x000000103c00780c */ /* 0x000fc40006f84270 */
[C---:B------:R-:W-:Y:S02]  /*12180*/  ISETP.GE.AND P5, PT, R79.reuse, 0x12, PT ;  /* 0x000000124f00780c */ /* 0x040fe40003fa6270 */
[----:B------:R-:W-:Y:S02]  /*12190*/  ISETP.LT.OR P4, PT, R50, 0x11, P4 ;  /* 0x000000113200780c */ /* 0x000fe40002781670 */
[----:B------:R-:W-:Y:S02]  /*121a0*/  P2R R104, PR, RZ, 0x20 ;  /* 0x00000020ff687803 */ /* 0x000fe40000000000 */
[----:B------:R-:W-:Y:S02]  /*121b0*/  FSEL R88, R88, -INF , !P4 ;  /* 0xff80000058587808 */ /* 0x000fe40006000000 */
[----:B------:R-:W-:Y:S02]  /*121c0*/  ISETP.GT.AND P4, PT, R60, 0x11, !P5 ;  /* 0x000000113c00780c */ /* 0x000fe40006f84270 */
[----:B------:R-:W-:-:S02]  /*121d0*/  ISETP.GE.AND P5, PT, R79, 0x19, PT ;  /* 0x000000194f00780c */ /* 0x000fc40003fa6270 */
[----:B------:R-:W-:Y:S02]  /*121e0*/  ISETP.LT.OR P4, PT, R50, 0x12, P4 ;  /* 0x000000123200780c */ /* 0x000fe40002781670 */
[----:B------:R-:W-:Y:S02]  /*121f0*/  P2R R105, PR, RZ, 0x20 ;  /* 0x00000020ff697803 */ /* 0x000fe40000000000 */
[----:B------:R-:W-:Y:S02]  /*12200*/  FSEL R90, R90, -INF , !P4 ;  /* 0xff8000005a5a7808 */ /* 0x000fe40006000000 */
[----:B------:R-:W-:Y:S02]  /*12210*/  ISETP.GT.AND P4, PT, R60, 0x18, !P5 ;  /* 0x000000183c00780c */ /* 0x000fe40006f84270 */
[----:B------:R-:W-:Y:S02]  /*12220*/  ISETP.GE.AND P5, PT, R79, 0x1a, PT ;  /* 0x0000001a4f00780c */ /* 0x000fe40003fa6270 */
[----:B------:R-:W-:-:S02]  /*12230*/  ISETP.LT.OR P4, PT, R50, 0x19, P4 ;  /* 0x000000193200780c */ /* 0x000fc40002781670 */
[----:B------:R-:W-:Y:S02]  /*12240*/  P2R R106, PR, RZ, 0x20 ;  /* 0x00000020ff6a7803 */ /* 0x000fe40000000000 */
[----:B------:R-:W-:Y:S02]  /*12250*/  FSEL R92, R92, -INF , !P4 ;  /* 0xff8000005c5c7808 */ /* 0x000fe40006000000 */
[----:B------:R-:W-:Y:S02]  /*12260*/  ISETP.GT.AND P4, PT, R60, 0x19, !P5 ;  /* 0x000000193c00780c */ /* 0x000fe40006f84270 */
[----:B------:R-:W-:Y:S02]  /*12270*/  ISETP.GE.AND P5, PT, R79, 0x21, PT ;  /* 0x000000214f00780c */ /* 0x000fe40003fa6270 */
[----:B------:R-:W-:Y:S02]  /*12280*/  ISETP.LT.OR P4, PT, R50, 0x1a, P4 ;  /* 0x0000001a3200780c */ /* 0x000fe40002781670 */
[----:B------:R-:W-:-:S02]  /*12290*/  P2R R107, PR, RZ, 0x20 ;  /* 0x00000020ff6b7803 */ /* 0x000fc40000000000 */
[----:B------:R-:W-:Y:S02]  /*122a0*/  FSEL R76, R37, -INF , !P4 ;  /* 0xff800000254c7808 */ /* 0x000fe40006000000 */
[----:B------:R-:W-:Y:S02]  /*122b0*/  ISETP.GT.AND P4, PT, R60, 0x20, !P5 ;  /* 0x000000203c00780c */ /* 0x000fe40006f84270 */
[----:B------:R-:W-:Y:S02]  /*122c0*/  ISETP.GE.AND P5, PT, R79, 0x22, PT ;  /* 0x000000224f00780c */ /* 0x000fe40003fa6270 */
[----:B------:R-:W-:Y:S02]  /*122d0*/  ISETP.LT.OR P4, PT, R50, 0x21, P4 ;  /* 0x000000213200780c */ /* 0x000fe40002781670 */
[----:B------:R-:W-:Y:S02]  /*122e0*/  P2R R108, PR, RZ, 0x20 ;  /* 0x00000020ff6c7803 */ /* 0x000fe40000000000 */
[----:B------:R-:W-:-:S02]  /*122f0*/  FSEL R77, R40, -INF , !P4 ;  /* 0xff800000284d7808 */ /* 0x000fc40006000000 */
        /* <DEDUP_REMOVED lines=36> */
[----:B------:R-:W-:Y:S02]  /*12540*/  ISETP.GE.AND P5, PT, R79, 0x42, PT ;  /* 0x000000424f00780c */ /* 0x000fe40003fa6270 */
[----:B------:R-:W-:Y:S02]  /*12550*/  ISETP.LT.OR P4, PT, R50, 0x41, P4 ;  /* 0x000000413200780c */ /* 0x000fe40002781670 */
[----:B------:R-:W-:Y:S02]  /*12560*/  P2R R116, PR, RZ, 0x20 ;  /* 0x00000020ff747803 */ /* 0x000fe40000000000 */
[----:B------:R-:W-:Y:S02]  /*12570*/  FSEL R53, R53, -INF , !P4 ;  /* 0xff80000035357808 */ /* 0x000fe40006000000 */
[----:B------:R-:W-:Y:S02]  /*12580*/  ISETP.GT.AND P4, PT, R60, 0x41, !P5 ;  /* 0x000000413c00780c */ /* 0x000fe40006f84270 */
[----:B------:R-:W-:-:S02]  /*12590*/  ISETP.GE.AND P5, PT, R79, 0x49, PT ;  /* 0x000000494f00780c */ /* 0x000fc40003fa6270 */
[----:B------:R-:W-:-:S04]  /*125a0*/  ISETP.LT.OR P4, PT, R50, 0x42, P4 ;  /* 0x000000423200780c */ /* 0x000fc80002781670 */
        /* <DEDUP_REMOVED lines=24> */
[C---:B------:R-:W-:Y:S02]  /*12730*/  ISETP.GE.AND P5, PT, R79.reuse, 0x5a, PT ;  /* 0x0000005a4f00780c */ /* 0x040fe40003fa6270 */
        /* <DEDUP_REMOVED lines=28> */
[----:B------:R-:W-:-:S04]  /*12900*/  ISETP.LT.OR P4, PT, R50, 0x71, P4 ;  /* 0x000000713200780c */ /* 0x000fc80002781670 */
        /* <DEDUP_REMOVED lines=16> */
[----:B------:R-:W-:Y:S02]  /*12a10*/  ISETP.GT.AND P6, PT, R60, 0x79, !P6 ;  /* 0x000000793c00780c */ /* 0x000fe400077c4270 */
[----:B------:R-:W-:Y:S02]  /*12a20*/  IADD3 R60, R87, 0x8, R0 ;  /* 0x00000008573c7810 */ /* 0x000fe40007ffe000 */
        /* <DEDUP_REMOVED lines=17> */
.L_x_1451:
[----:B------:R-:W-:-:S13]  /*12b40*/  ISETP.NE.AND P6, PT, R9, 0x1, PT ;  /* 0x000000010900780c */ /* 0x000fda0003fc5270 */
[----:B------:R-:W0:Y:S02]  /*12b50*/  @P6 LDC.64 R6, c[0x0][0x9e8] ;  /* 0x00027a00ff066b82 */ /* 0x000e240000000a00 */
[----:B0-----:R-:W-:-:S05]  /*12b60*/  @P6 IMAD.HI.U32 R6, R73, R6, RZ ;  /* 0x0000000649066227 */ /* 0x001fca00078e00ff */
[----:B------:R-:W-:-:S07]  /*12b70*/  @P6 SHF.R.U32.HI R73, RZ, R7, R6 ;  /* 0x00000007ff496219 */ /* 0x000fce0000011606 */
.L_x_1452:
[----:B------:R-:W-:Y:S05]  /*12b80*/  BSYNC B0 ;  /* 0x0000000000007941 */ /* 0x000fea0003800000 */
.L_x_1450:
[----:B------:R-:W-:-:S04]  /*12b90*/  IMAD R6, R73, R9, -R82 ;  /* 0x0000000949067224 */ /* 0x000fc800078e0a52 */
[----:B------:R-:W-:-:S05]  /*12ba0*/  IMAD R7, R23, -0x2, R6 ;  /* 0xfffffffe17077824 */ /* 0x000fca00078e0206 */
[----:B------:R-:W-:Y:S02]  /*12bb0*/  VIMNMX R60, R60, R7, !PT ;  /* 0x000000073c3c7248 */ /* 0x000fe40007fe0100 */
[----:B------:R-:W-:-:S07]  /*12bc0*/  VIADDMNMX R50, R7, R9, R50, PT ;  /* 0x0000000907327246 */ /* 0x000fce0003800132 */
.L_x_1449:
        /* <DEDUP_REMOVED lines=8> */
[C---:B------:R-:W-:Y:S02]  /*12c50*/  ISETP.GT.AND P5, PT, R60.reuse, 0x78, !P5 ;  /* 0x000000783c00780c */ /* 0x040fe40006fa4270 */
[----:B------:R-:W-:Y:S02]  /*12c60*/  ISETP.GT.AND P3, PT, R60, 0x8, !P3 ;  /* 0x000000083c00780c */ /* 0x000fe40005f64270 */
[C---:B------:R-:W-:Y:S02]  /*12c70*/  ISETP.LT.OR P4, PT, R50.reuse, 0x72, P4 ;  /* 0x000000723200780c */ /* 0x040fe40002781670 */
[C---:B------:R-:W-:Y:S02]  /*12c80*/  ISETP.LT.OR P3, PT, R50.reuse, 0x9, P3 ;  /* 0x000000093200780c */ /* 0x040fe40001f61670 */
[----:B------:R-:W-:Y:S02]  /*12c90*/  ISETP.LT.OR P5, PT, R50, 0x79, P5 ;  /* 0x000000793200780c */ /* 0x000fe40002fa1670 */
[----:B------:R-:W-:-:S02]  /*12ca0*/  FSEL R10, R10, -INF , !P3 ;  /* 0xff8000000a0a7808 */ /* 0x000fc40005800000 */
[----:B------:R-:W-:Y:S02]  /*12cb0*/  ISETP.NE.AND P3, PT, R102, RZ, PT ;  /* 0x000000ff6600720c */ /* 0x000fe40003f65270 */
[----:B------:R-:W-:Y:S02]  /*12cc0*/  FSEL R34, R34, -INF , !P4 ;  /* 0xff80000022227808 */ /* 0x000fe40006000000 */
[----:B------:R-:W-:Y:S02]  /*12cd0*/  ISETP.GT.AND P3, PT, R60, 0x9, !P3 ;  /* 0x000000093c00780c */ /* 0x000fe40005f64270 */
[----:B------:R-:W-:Y:S02]  /*12ce0*/  FSEL R35, R35, -INF , !P5 ;  /* 0xff80000023237808 */ /* 0x000fe40006800000 */
[----:B------:R-:W-:-:S04]  /*12cf0*/  ISETP.LT.OR P3, PT, R50, 0xa, P3 ;  /* 0x0000000a3200780c */ /* 0x000fc80001f61670 */
[----:B------:R-:W-:Y:S02]  /*12d00*/  FSEL R11, R11, -INF , !P3 ;  /* 0xff8000000b0b7808 */ /* 0x000fe40005800000 */
[----:B------:R-:W-:-:S04]  /*12d10*/  ISETP.NE.AND P3, PT, R103, RZ, PT ;  /* 0x000000ff6700720c */ /* 0x000fc80003f65270 */
[----:B------:R-:W-:-:S04]  /*12d20*/  ISETP.GT.AND P3, PT, R60, 0x10, !P3 ;  /* 0x000000103c00780c */ /* 0x000fc80005f64270 */
[----:B------:R-:W-:-:S04]  /*12d30*/  ISETP.LT.OR P3, PT, R50, 0x11, P3 ;  /* 0x000000113200780c */ /* 0x000fc80001f61670 */
        /* <DEDUP_REMOVED lines=21> */
[----:B------:R-:W-:Y:S02]  /*12e90*/  ISETP.NE.AND P6, PT, R116, RZ, PT ;  /* 0x000000ff7400720c */ /* 0x000fe40003fc5270 */
        /* <DEDUP_REMOVED lines=54> */
[----:B------:R-:W-:Y:S01]  /*13200*/  ISETP.NE.AND P3, PT, R115, RZ, PT ;  /* 0x000000ff7300720c */ /* 0x000fe20003f65270 */
[----:B------:R-:W0:Y:S03]  /*13210*/  SHFL.BFLY PT, R12, R7, 0x2, 0x1f ;  /* 0x0c401f00070c7f89 */ /* 0x000e2600000e0000 */
[----:B------:R-:W-:-:S04]  /*13220*/  ISETP.GT.AND P3, PT, R60, 0x40, !P3 ;  /* 0x000000403c00780c */ /* 0x000fc80005f64270 */
[----:B------:R-:W-:-:S04]  /*13230*/  ISETP.LT.OR P3, PT, R50, 0x41, P3 ;  /* 0x000000413200780c */ /* 0x000fc80001f61670 */
[----:B------:R-:W-:Y:S02]  /*13240*/  FSEL R32, R32, -INF , !P3 ;  /* 0xff80000020207808 */ /* 0x000fe40005800000 */
[----:B------:R-:W-:Y:S02]  /*13250*/  ISETP.GT.AND P3, PT, R60, 0x41, !P6 ;  /* 0x000000413c00780c */ /* 0x000fe40007764270 */
[----:B------:R-:W-:Y:S01]  /*13260*/  ISETP.NE.AND P6, PT, R75, RZ, PT ;  /* 0x000000ff4b00720c */ /* 0x000fe20003fc5270 */
[----:B------:R-:W-:Y:S01]  /*13270*/  IMAD.U32 R75, RZ, RZ, UR35 ;  /* 0x00000023ff4b7e24 */ /* 0x000fe2000f8e00ff */
[----:B------:R-:W-:-:S04]  /*13280*/  ISETP.LT.OR P3, PT, R50, 0x42, P3 ;  /* 0x000000423200780c */ /* 0x000fc80001f61670 */
[----:B------:R-:W-:Y:S02]  /*13290*/  FSEL R33, R33, -INF , !P3 ;  /* 0xff80000021217808 */ /* 0x000fe40005800000 */
[----:B------:R-:W-:Y:S02]  /*132a0*/  ISETP.NE.AND P3, PT, R93, RZ, PT ;  /* 0x000000ff5d00720c */ /* 0x000fe40003f65270 */
[----:B0-----:R-:W-:Y:S02]  /*132b0*/  FMNMX.FTZ R73, R7, R12, !PT ;  /* 0x0000000c07497209 */ /* 0x001fe40007810000 */
[----:B------:R-:W-:-:S03]  /*132c0*/  ISETP.GT.AND P3, PT, R60, 0x48, !P3 ;  /* 0x000000483c00780c */ /* 0x000fc60005f64270 */
[----:B------:R-:W0:Y:S01]  /*132d0*/  SHFL.BFLY PT, R12, R73, 0x1, 0x1f ;  /* 0x0c201f00490c7f89 */ /* 0x000e2200000e0000 */
[----:B------:R-:W-:-:S04]  /*132e0*/  ISETP.LT.OR P3, PT, R50, 0x49, P3 ;  /* 0x000000493200780c */ /* 0x000fc80001f61670 */
[----:B------:R-:W-:Y:S02]  /*132f0*/  FSEL R51, R51, -INF , !P3 ;  /* 0xff80000033337808 */ /* 0x000fe40005800000 */
[----:B------:R-:W-:-:S04]  /*13300*/  ISETP.NE.AND P3, PT, R94, RZ, PT ;  /* 0x000000ff5e00720c */ /* 0x000fc80003f65270 */
[----:B------:R-:W-:-:S04]  /*13310*/  ISETP.GT.AND P3, PT, R60, 0x49, !P3 ;  /* 0x000000493c00780c */ /* 0x000fc80005f64270 */
[----:B------:R-:W-:-:S04]  /*13320*/  ISETP.LT.OR P3, PT, R50, 0x4a, P3 ;  /* 0x0000004a3200780c */ /* 0x000fc80001f61670 */
[----:B------:R-:W-:Y:S02]  /*13330*/  FSEL R52, R52, -INF , !P3 ;  /* 0xff80000034347808 */ /* 0x000fe40005800000 */
[----:B------:R-:W-:Y:S02]  /*13340*/  ISETP.NE.AND P3, PT, R95, RZ, PT ;  /* 0x000000ff5f00720c */ /* 0x000fe40003f65270 */
[----:B0-----:R-:W-:Y:S02]  /*13350*/  FMNMX.FTZ R12, R73, R12, !PT ;  /* 0x0000000c490c7209 */ /* 0x001fe40007810000 */
        /* <DEDUP_REMOVED lines=32> */
[----:B------:R-:W-:Y:S01]  /*13560*/  ISETP.NE.AND P6, PT, R74, RZ, PT ;  /* 0x000000ff4a00720c */ /* 0x000fe20003fc5270 */
[----:B------:R-:W-:-:S01]  /*13570*/  FFMA.FTZ R74, R12, R75, -8 ;  /* 0xc10000000c4a7423 */ /* 0x000fc2000001004b */
[----:B------:R-:W-:-:S04]  /*13580*/  ISETP.LT.OR P3, PT, R50, 0x71, P3 ;  /* 0x000000713200780c */ /* 0x000fc80001f61670 */
[----:B------:R-:W-:Y:S02]  /*13590*/  FSEL R65, R65, -INF , !P3 ;  /* 0xff80000041417808 */ /* 0x000fe40005800000 */
[----:B------:R-:W-:-:S04]  /*135a0*/  FSETP.NEU.FTZ.AND P3, PT, R12, -INF , PT ;  /* 0xff8000000c00780b */ /* 0x000fc80003f7d000 */
[----:B------:R-:W-:Y:S02]  /*135b0*/  FSEL R81, R74, RZ, P3 ;  /* 0x000000ff4a517208 */ /* 0x000fe40001800000 */
[----:B------:R-:W-:Y:S02]  /*135c0*/  ISETP.GT.AND P3, PT, R60, RZ, !P6 ;  /* 0x000000ff3c00720c */ /* 0x000fe40007764270 */
[----:B------:R-:W-:Y:S01]  /*135d0*/  ISETP.NE.AND P6, PT, R79, RZ, PT ;  /* 0x000000ff4f00720c */ /* 0x000fe20003fc5270 */
[----:B------:R-:W-:-:S01]  /*135e0*/  FFMA.FTZ R49, R49, UR35, -R81 ;  /* 0x0000002331317c23 */ /* 0x000fc20008010851 */
[----:B------:R-:W-:Y:S01]  /*135f0*/  ISETP.LT.OR P3, PT, R50, 0x1, P3 ;  /* 0x000000013200780c */ /* 0x000fe20001f61670 */
[----:B------:R-:W-:-:S01]  /*13600*/  FFMA.FTZ R70, R70, UR35, -R81 ;  /* 0x0000002346467c23 */ /* 0x000fc20008010851 */
[--C-:B------:R-:W-:Y:S01]  /*13610*/  FFMA.FTZ R71, R71, UR35, -R81.reuse ;  /* 0x0000002347477c23 */ /* 0x100fe20008010851 */
[----:B------:R-:W-:-:S01]  /*13620*/  FFMA.FTZ R72, R72, UR35, -R81 ;  /* 0x0000002348487c23 */ /* 0x000fc20008010851 */
[----:B------:R-:W-:Y:S01]  /*13630*/  FSEL R79, R3, -INF , !P3 ;  /* 0xff800000034f7808 */ /* 0x000fe20005800000 */
[----:B------:R-:W-:-:S01]  /*13640*/  FFMA.FTZ R3, R80, UR35, -R81 ;  /* 0x0000002350037c23 */ /* 0x000fc20008010851 */
[----:B------:R-:W-:Y:S01]  /*13650*/  ISETP.GT.AND P3, PT, R60, 0x79, !P6 ;  /* 0x000000793c00780c */ /* 0x000fe20007764270 */
[----:B------:R-:W-:Y:S01]  /*13660*/  MUFU.EX2 R70, R70 ;  /* 0x0000004600467308 */ /* 0x000fe20000000800 */
[----:B------:R-:W-:Y:S01]  /*13670*/  FMNMX.FTZ R7, R79, R4, !PT ;  /* 0x000000044f077209 */ /* 0x000fe20007810000 */
[--C-:B------:R-:W-:Y:S01]  /*13680*/  FFMA.FTZ R73, R88, UR35, -R81.reuse ;  /* 0x0000002358497c23 */ /* 0x100fe20008010851 */
[----:B------:R-:W-:Y:S01]  /*13690*/  ISETP.LT.OR P3, PT, R50, 0x7a, P3 ;  /* 0x0000007a3200780c */ /* 0x000fe20001f61670 */
[--C-:B------:R-:W-:Y:S01]  /*136a0*/  FFMA.FTZ R75, R92, UR35, -R81.reuse ;  /* 0x000000235c4b7c23 */ /* 0x100fe20008010851 */
[----:B------:R-:W-:Y:S01]  /*136b0*/  FMNMX.FTZ R74, R10, R7, !PT ;  /* 0x000000070a4a7209 */ /* 0x000fe20007810000 */
[--C-:B------:R-:W-:Y:S01]  /*136c0*/  FFMA.FTZ R76, R76, UR35, -R81.reuse ;  /* 0x000000234c4c7c23 */ /* 0x100fe20008010851 */
[----:B------:R-:W-:Y:S01]  /*136d0*/  FSEL R36, R36, -INF , !P3 ;  /* 0xff80000024247808 */ /* 0x000fe20005800000 */
[----:B------:R0:W-:Y:S01]  /*136e0*/  MUFU.EX2 R50, R49 ;  /* 0x0000003100327308 */ /* 0x0001e20000000800 */
[----:B------:R-:W-:Y:S01]  /*136f0*/  FMNMX.FTZ R7, R11, R74, !PT ;  /* 0x0000004a0b077209 */ /* 0x000fe20007810000 */
[--C-:B------:R-:W-:Y:S01]  /*13700*/  FFMA.FTZ R74, R90, UR35, -R81.reuse ;  /* 0x000000235a4a7c23 */ /* 0x100fe20008010851 */
[----:B------:R-:W-:-:S01]  /*13710*/  FFMA.FTZ R77, R77, UR35, -R81 ;  /* 0x000000234d4d7c23 */ /* 0x000fc20008010851 */
[--C-:B------:R-:W-:Y:S01]  /*13720*/  FFMA.FTZ R78, R78, UR35, -R81.reuse ;  /* 0x000000234e4e7c23 */ /* 0x100fe20008010851 */
[----:B------:R-:W-:Y:S01]  /*13730*/  FMNMX.FTZ R80, R6, R7, !PT ;  /* 0x0000000706507209 */ /* 0x000fe20007810000 */
[--C-:B------:R-:W-:Y:S01]  /*13740*/  FFMA.FTZ R69, R69, UR35, -R81.reuse ;  /* 0x0000002345457c23 */ /* 0x100fe20008010851 */
[----:B------:R-:W-:-:S01]  /*13750*/  FFMA.FTZ R68, R68, UR35, -R81 ;  /* 0x0000002344447c23 */ /* 0x000fc20008010851 */
[----:B------:R-:W1:Y:S01]  /*13760*/  MUFU.EX2 R3, R3 ;  /* 0x0000000300037308 */ /* 0x000e620000000800 */
[----:B------:R-:W-:Y:S01]  /*13770*/  FMNMX.FTZ R7, R13, R80, !PT ;  /* 0x000000500d077209 */ /* 0x000fe20007810000 */
[--C-:B------:R-:W-:Y:S01]  /*13780*/  FFMA.FTZ R67, R67, UR35, -R81.reuse ;  /* 0x0000002343437c23 */ /* 0x100fe20008010851 */
[----:B------:R-:W-:-:S01]  /*13790*/  FFMA.FTZ R66, R66, UR35, -R81 ;  /* 0x0000002342427c23 */ /* 0x000fc20008010851 */
[--C-:B------:R-:W-:Y:S01]  /*137a0*/  FFMA.FTZ R64, R64, UR35, -R81.reuse ;  /* 0x0000002340407c23 */ /* 0x100fe20008010851 */
[----:B------:R-:W-:Y:S01]  /*137b0*/  FMNMX.FTZ R80, R14, R7, !PT ;  /* 0x000000070e507209 */ /* 0x000fe20007810000 */
[--C-:B------:R-:W-:Y:S01]  /*137c0*/  FFMA.FTZ R61, R61, UR35, -R81.reuse ;  /* 0x000000233d3d7c23 */ /* 0x100fe20008010851 */
[----:B------:R-:W-:-:S01]  /*137d0*/  FFMA.FTZ R53, R53, UR35, -R81 ;  /* 0x0000002335357c23 */ /* 0x000fc20008010851 */
[----:B------:R-:W2:Y:S01]  /*137e0*/  MUFU.EX2 R71, R71 ;  /* 0x0000004700477308 */ /* 0x000ea20000000800 */
[----:B------:R-:W-:Y:S01]  /*137f0*/  FMNMX.FTZ R7, R15, R80, !PT ;  /* 0x000000500f077209 */ /* 0x000fe20007810000 */
[--C-:B------:R-:W-:Y:S01]  /*13800*/  FFMA.FTZ R48, R48, UR35, -R81.reuse ;  /* 0x0000002330307c23 */ /* 0x100fe20008010851 */
[----:B------:R-:W-:-:S01]  /*13810*/  FFMA.FTZ R47, R47, UR35, -R81 ;  /* 0x000000232f2f7c23 */ /* 0x000fc20008010851 */
[--C-:B------:R-:W-:Y:S01]  /*13820*/  FFMA.FTZ R46, R46, UR35, -R81.reuse ;  /* 0x000000232e2e7c23 */ /* 0x100fe20008010851 */
[----:B------:R-:W-:Y:S01]  /*13830*/  FMNMX.FTZ R80, R20, R7, !PT ;  /* 0x0000000714507209 */ /* 0x000fe20007810000 */
[--C-:B------:R-:W-:Y:S01]  /*13840*/  FFMA.FTZ R45, R45, UR35, -R81.reuse ;  /* 0x000000232d2d7c23 */ /* 0x100fe20008010851 */
[----:B------:R-:W-:-:S01]  /*13850*/  FFMA.FTZ R44, R44, UR35, -R81 ;  /* 0x000000232c2c7c23 */ /* 0x000fc20008010851 */
[----:B------:R-:W-:Y:S01]  /*13860*/  MUFU.EX2 R72, R72 ;  /* 0x0000004800487308 */ /* 0x000fe20000000800 */
        /* <DEDUP_REMOVED lines=13> */
[----:B------:R-:W-:-:S02]  /*13940*/  FFMA.FTZ R29, R29, UR35, -R81 ;  /* 0x000000231d1d7c23 */ /* 0x000fc40008010851 */
[----:B------:R-:W-:Y:S01]  /*13950*/  MUFU.EX2 R74, R74 ;  /* 0x0000004a004a7308 */ /* 0x000fe20000000800 */
[----:B------:R-:W-:-:S04]  /*13960*/  FMNMX.FTZ R7, R27, R80, !PT ;  /* 0x000000501b077209 */ /* 0x000fc80007810000 */
[----:B------:R-:W-:-:S03]  /*13970*/  FMNMX.FTZ R80, R30, R7, !PT ;  /* 0x000000071e507209 */ /* 0x000fc60007810000 */
        /* <DEDUP_REMOVED lines=25> */
[----:B------:R-:W-:-:S05]  /*13b10*/  FMNMX.FTZ R7, R36, R7, !PT ;  /* 0x0000000724077209 */ /* 0x000fca0007810000 */
[----:B------:R-:W3:Y:S02]  /*13b20*/  SHFL.BFLY PT, R60, R7, 0x2, 0x1f ;  /* 0x0c401f00073c7f89 */ /* 0x000ee400000e0000 */
[----:B------:R-:W-:Y:S08]  /*13b30*/  MUFU.EX2 R61, R61 ;  /* 0x0000003d003d7308 */ /* 0x000ff00000000800 */
[----:B------:R-:W-:Y:S08]  /*13b40*/  MUFU.EX2 R53, R53 ;  /* 0x0000003500357308 */ /* 0x000ff00000000800 */
[----:B------:R-:W-:Y:S01]  /*13b50*/  MUFU.EX2 R44, R44 ;  /* 0x0000002c002c7308 */ /* 0x000fe20000000800 */
[----:B---3--:R-:W-:-:S07]  /*13b60*/  FMNMX.FTZ R60, R7, R60, !PT ;  /* 0x0000003c073c7209 */ /* 0x008fce0007810000 */
[----:B------:R-:W-:Y:S01]  /*13b70*/  MUFU.EX2 R43, R43 ;  /* 0x0000002b002b7308 */ /* 0x000fe20000000800 */
[----:B------:R-:W3:Y:S07]  /*13b80*/  SHFL.BFLY PT, R7, R60, 0x1, 0x1f ;  /* 0x0c201f003c077f89 */ /* 0x000eee00000e0000 */
[----:B------:R-:W-:Y:S08]  /*13b90*/  MUFU.EX2 R48, R48 ;  /* 0x0000003000307308 */ /* 0x000ff00000000800 */
[----:B------:R-:W-:Y:S08]  /*13ba0*/  MUFU.EX2 R47, R47 ;  /* 0x0000002f002f7308 */ /* 0x000ff00000000800 */
[----:B------:R-:W-:Y:S01]  /*13bb0*/  MUFU.EX2 R46, R46 ;  /* 0x0000002e002e7308 */ /* 0x000fe20000000800 */
[----:B---3--:R-:W-:Y:S01]  /*13bc0*/  FMNMX.FTZ R7, R60, R7, !PT ;  /* 0x000000073c077209 */ /* 0x008fe20007810000 */
[----:B------:R-:W-:-:S03]  /*13bd0*/  IMAD.U32 R60, RZ, RZ, UR35 ;  /* 0x00000023ff3c7e24 */ /* 0x000fc6000f8e00ff */
[C---:B------:R-:W-:Y:S01]  /*13be0*/  FSETP.NEU.FTZ.AND P3, PT, R7.reuse, -INF , PT ;  /* 0xff8000000700780b */ /* 0x040fe20003f7d000 */
[----:B0-----:R-:W-:-:S02]  /*13bf0*/  FFMA.FTZ R49, R7, R60, -8 ;  /* 0xc100000007317423 */ /* 0x001fc4000001003c */
[----:B------:R-:W-:Y:S03]  /*13c00*/  MUFU.EX2 R45, R45 ;  /* 0x0000002d002d7308 */ /* 0x000fe60000000800 */
[----:B------:R-:W-:-:S05]  /*13c10*/  FSEL R60, R49, RZ, P3 ;  /* 0x000000ff313c7208 */ /* 0x000fca0001800000 */
[----:B------:R-:W-:Y:S01]  /*13c20*/  MUFU.EX2 R40, R40 ;  /* 0x0000002800287308 */ /* 0x000fe20000000800 */
[----:B------:R-:W-:-:S01]  /*13c30*/  FFMA.FTZ R49, R79, UR35, -R60 ;  /* 0x000000234f317c23 */ /* 0x000fc2000801083c */
[--C-:B------:R-:W-:Y:S01]  /*13c40*/  FFMA.FTZ R4, R4, UR35, -R60.reuse ;  /* 0x0000002304047c23 */ /* 0x100fe2000801083c */
[----:B------:R-:W-:-:S01]  /*13c50*/  FFMA.FTZ R10, R10, UR35, -R60 ;  /* 0x000000230a0a7c23 */ /* 0x000fc2000801083c */
[--C-:B------:R-:W-:Y:S01]  /*13c60*/  FFMA.FTZ R80, R11, UR35, -R60.reuse ;  /* 0x000000230b507c23 */ /* 0x100fe2000801083c */
[----:B------:R-:W-:-:S01]  /*13c70*/  FFMA.FTZ R6, R6, UR35, -R60 ;  /* 0x0000002306067c23 */ /* 0x000fc2000801083c */
[--C-:B------:R-:W-:Y:S01]  /*13c80*/  FFMA.FTZ R11, R13, UR35, -R60.reuse ;  /* 0x000000230d0b7c23 */ /* 0x100fe2000801083c */
[----:B------:R-:W-:-:S01]  /*13c90*/  FFMA.FTZ R14, R14, UR35, -R60 ;  /* 0x000000230e0e7c23 */ /* 0x000fc2000801083c */
        /* <DEDUP_REMOVED lines=8> */
[----:B------:R-:W0:Y:S01]  /*13d20*/  MUFU.EX2 R4, R4 ;  /* 0x0000000400047308 */ /* 0x000e220000000800 */
[----:B------:R-:W-:-:S01]  /*13d30*/  FFMA.FTZ R33, R33, UR35, -R60 ;  /* 0x0000002321217c23 */ /* 0x000fc2000801083c */
[--C-:B------:R-:W-:Y:S01]  /*13d40*/  FFMA.FTZ R51, R51, UR35, -R60.reuse ;  /* 0x0000002333337c23 */ /* 0x100fe2000801083c */
[----:B------:R-:W-:-:S01]  /*13d50*/  FFMA.FTZ R52, R52, UR35, -R60 ;  /* 0x0000002334347c23 */ /* 0x000fc2000801083c */
[--C-:B------:R-:W-:Y:S01]  /*13d60*/  FFMA.FTZ R54, R54, UR35, -R60.reuse ;  /* 0x0000002336367c23 */ /* 0x100fe2000801083c */
[----:B------:R-:W-:-:S01]  /*13d70*/  FFMA.FTZ R55, R55, UR35, -R60 ;  /* 0x0000002337377c23 */ /* 0x000fc2000801083c */
[--C-:B------:R-:W-:Y:S01]  /*13d80*/  FFMA.FTZ R56, R56, UR35, -R60.reuse ;  /* 0x0000002338387c23 */ /* 0x100fe2000801083c */
[----:B------:R-:W-:-:S01]  /*13d90*/  FFMA.FTZ R57, R57, UR35, -R60 ;  /* 0x0000002339397c23 */ /* 0x000fc2000801083c */
[----:B------:R3:W4:Y:S01]  /*13da0*/  MUFU.EX2 R79, R10 ;  /* 0x0000000a004f7308 */ /* 0x0007220000000800 */
[----:B------:R-:W-:-:S01]  /*13db0*/  FFMA.FTZ R58, R58, UR35, -R60 ;  /* 0x000000233a3a7c23 */ /* 0x000fc2000801083c */
[--C-:B------:R-:W-:Y:S01]  /*13dc0*/  FFMA.FTZ R59, R59, UR35, -R60.reuse ;  /* 0x000000233b3b7c23 */ /* 0x100fe2000801083c */
[----:B------:R-:W-:-:S01]  /*13dd0*/  FFMA.FTZ R62, R62, UR35, -R60 ;  /* 0x000000233e3e7c23 */ /* 0x000fc2000801083c */
[--C-:B------:R-:W-:Y:S01]  /*13de0*/  FFMA.FTZ R63, R63, UR35, -R60.reuse ;  /* 0x000000233f3f7c23 */ /* 0x100fe2000801083c */
[----:B------:R-:W-:-:S01]  /*13df0*/  FFMA.FTZ R65, R65, UR35, -R60 ;  /* 0x0000002341417c23 */ /* 0x000fc2000801083c */
[--C-:B------:R-:W-:Y:S01]  /*13e00*/  FFMA.FTZ R34, R34, UR35, -R60.reuse ;  /* 0x0000002322227c23 */ /* 0x100fe2000801083c */
[----:B------:R-:W-:-:S01]  /*13e10*/  FFMA.FTZ R35, R35, UR35, -R60 ;  /* 0x0000002323237c23 */ /* 0x000fc2000801083c */
[----:B------:R-:W5:Y:S01]  /*13e20*/  MUFU.EX2 R80, R80 ;  /* 0x0000005000507308 */ /* 0x000f620000000800 */
[----:B---3--:R-:W-:-:S01]  /*13e30*/  FFMA.FTZ R10, R20, UR35, -R60 ;  /* 0x00000023140a7c23 */ /* 0x008fc2000801083c */
[----:B-1----:R-:W-:Y:S01]  /*13e40*/  FADD.FTZ R20, R3, R70 ;  /* 0x0000004603147221 */ /* 0x002fe20000010000 */
[----:B------:R-:W-:-:S03]  /*13e50*/  FFMA.FTZ R36, R36, UR35, -R60 ;  /* 0x0000002324247c23 */ /* 0x000fc6000801083c */
[----:B--2---:R-:W-:Y:S01]  /*13e60*/  FADD.FTZ R21, R71, R20 ;  /* 0x0000001447157221 */ /* 0x004fe20000010000 */
[----:B0-----:R-:W-:-:S01]  /*13e70*/  FADD.FTZ R20, R49, R4 ;  /* 0x0000000431147221 */ /* 0x001fc20000010000 */
[----:B------:R-:W0:Y:S01]  /*13e80*/  MUFU.EX2 R6, R6 ;  /* 0x0000000600067308 */ /* 0x000e220000000800 */
[----:B------:R-:W-:-:S04]  /*13e90*/  F2FP.SATFINITE.E4M3.F32.PACK_AB_MERGE_C R71, R72, R71, RZ ;  /* 0x000000474847723e */ /* 0x000fc800048070ff */
[----:B------:R-:W-:-:S03]  /*13ea0*/  F2FP.SATFINITE.E4M3.F32.PACK_AB_MERGE_C R164, R70, R3, R71 ;  /* 0x0000000346a4723e */ /* 0x000fc60004807047 */
[----:B------:R1:W-:Y:S08]  /*13eb0*/  MUFU.EX2 R81, R14 ;  /* 0x0000000e00517308 */ /* 0x0003f00000000800 */
[----:B------:R-:W2:Y:S01]  /*13ec0*/  MUFU.EX2 R11, R11 ;  /* 0x0000000b000b7308 */ /* 0x000ea20000000800 */
[----:B-1----:R-:W-:-:S01]  /*13ed0*/  FFMA.FTZ R14, R26, UR35, -R60 ;  /* 0x000000231a0e7c23 */ /* 0x002fc2000801083c */
[----:B------:R-:W-:Y:S01]  /*13ee0*/  FADD.FTZ R26, R72, R21 ;  /* 0x00000015481a7221 */ /* 0x000fe20000010000 */
[----:B----4-:R-:W-:-:S01]  /*13ef0*/  FADD.FTZ R21, R79, R20 ;  /* 0x000000144f157221 */ /* 0x010fc20000010000 */
[----:B-----5:R-:W-:-:S03]  /*13f00*/  F2FP.SATFINITE.E4M3.F32.PACK_AB_MERGE_C R79, R80, R79, RZ ;  /* 0x0000004f504f723e */ /* 0x020fc600048070ff */
[----:B------:R-:W-:Y:S01]  /*13f10*/  FADD.FTZ R21, R80, R21 ;  /* 0x0000001550157221 */ /* 0x000fe20000010000 */
[----:B------:R1:W3:Y:S01]  /*13f20*/  MUFU.EX2 R82, R15 ;  /* 0x0000000f00527308 */ /* 0x0002e20000000800 */
[----:B------:R-:W-:-:S07]  /*13f30*/  F2FP.SATFINITE.E4M3.F32.PACK_AB_MERGE_C R165, R4, R49, R79 ;  /* 0x0000003104a5723e */ /* 0x000fce000480704f */
[----:B------:R-:W4:Y:S01]  /*13f40*/  MUFU.EX2 R10, R10 ;  /* 0x0000000a000a7308 */ /* 0x000f220000000800 */
[----:B-1----:R-:W-:-:S01]  /*13f50*/  FFMA.FTZ R15, R27, UR35, -R60 ;  /* 0x000000231b0f7c23 */ /* 0x002fc2000801083c */
[----:B------:R-:W-:-:S04]  /*13f60*/  FADD.FTZ R27, R73, R26 ;  /* 0x0000001a491b7221 */ /* 0x000fc80000010000 */
[----:B------:R-:W-:Y:S02]  /*13f70*/  FADD.FTZ R20, R74, R27 ;  /* 0x0000001b4a147221 */ /* 0x000fe40000010000 */
[----:B------:R-:W1:Y:S02]  /*13f80*/  MUFU.EX2 R13, R13 ;  /* 0x0000000d000d7308 */ /* 0x000e640000000800 */
[----:B------:R-:W-:-:S01]  /*13f90*/  FADD.FTZ R27, R75, R20 ;  /* 0x000000144b1b7221 */ /* 0x000fc20000010000 */
[----:B0-----:R-:W-:Y:S01]  /*13fa0*/  FADD.FTZ R20, R6, R21 ;  /* 0x0000001506147221 */ /* 0x001fe20000010000 */
[C---:B------:R-:W-:Y:S02]  /*13fb0*/  F2FP.SATFINITE.E4M3.F32.PACK_AB_MERGE_C R75, R76.reuse, R75, RZ ;  /* 0x0000004b4c4b723e */ /* 0x040fe400048070ff */
[----:B------:R-:W-:Y:S01]  /*13fc0*/  FADD.FTZ R26, R76, R27 ;  /* 0x0000001b4c1a7221 */ /* 0x000fe20000010000 */
[----:B--2---:R-:W-:-:S01]  /*13fd0*/  FADD.FTZ R20, R11, R20 ;  /* 0x000000140b147221 */ /* 0x004fc20000010000 */
[----:B------:R-:W0:Y:S01]  /*13fe0*/  MUFU.EX2 R24, R24 ;  /* 0x0000001800187308 */ /* 0x000e220000000800 */
[----:B------:R-:W-:Y:S01]  /*13ff0*/  F2FP.SATFINITE.E4M3.F32.PACK_AB_MERGE_C R166, R74, R73, R75 ;  /* 0x000000494aa6723e */ /* 0x000fe2000480704b */
[----:B------:R-:W-:Y:S01]  /*14000*/  FADD.FTZ R27, R77, R26 ;  /* 0x0000001a4d1b7221 */ /* 0x000fe20000010000 */
[----:B------:R-:W-:-:S01]  /*14010*/  FADD.FTZ R21, R81, R20 ;  /* 0x0000001451157221 */ /* 0x000fc20000010000 */
[----:B---3--:R-:W-:-:S02]  /*14020*/  F2FP.SATFINITE.E4M3.F32.PACK_AB_MERGE_C R81, R82, R81, RZ ;  /* 0x000000515251723e */ /* 0x008fc400048070ff */
[----:B------:R-:W-:-:S01]  /*14030*/  FADD.FTZ R20, R78, R27 ;  /* 0x0000001b4e147221 */ /* 0x000fc20000010000 */
[----:B------:R-:W-:Y:S01]  /*14040*/  FADD.FTZ R21, R82, R21 ;  /* 0x0000001552157221 */ /* 0x000fe20000010000 */
[----:B------:R-:W2:Y:S01]  /*14050*/  MUFU.EX2 R25, R25 ;  /* 0x0000001900197308 */ /* 0x000ea20000000800 */
[----:B------:R-:W-:Y:S01]  /*14060*/  F2FP.SATFINITE.E4M3.F32.PACK_AB_MERGE_C R167, R11, R6, R81 ;  /* 0x000000060ba7723e */ /* 0x000fe20004807051 */
[----:B------:R-:W-:Y:S01]  /*14070*/  FADD.FTZ R27, R69, R20 ;  /* 0x00000014451b7221 */ /* 0x000fe20000010000 */
[----:B----4-:R-:W-:-:S01]  /*14080*/  FADD.FTZ R20, R10, R21 ;  /* 0x000000150a147221 */ /* 0x010fc20000010000 */
[C---:B------:R-:W-:Y:S02]  /*14090*/  F2FP.SATFINITE.E4M3.F32.PACK_AB_MERGE_C R69, R68.reuse, R69, RZ ;  /* 0x000000454445723e */ /* 0x040fe400048070ff */
[----:B------:R-:W-:-:S01]  /*140a0*/  FADD.FTZ R68, R68, R27 ;  /* 0x0000001b44447221 */ /* 0x000fc20000010000 */
[----:B-1----:R-:W-:Y:S01]  /*140b0*/  FADD.FTZ R21, R13, R20 ;  /* 0x000000140d157221 */ /* 0x002fe20000010000 */
[----:B------:R-:W1:Y:S01]  /*140c0*/  MUFU.EX2 R14, R14 ;  /* 0x0000000e000e7308 */ /* 0x000e620000000800 */
[----:B------:R-:W-:Y:S01]  /*140d0*/  F2FP.SATFINITE.E4M3.F32.PACK_AB_MERGE_C R160, R78, R77, R69 ;  /* 0x0000004d4ea0723e */ /* 0x000fe20004807045 */
[----:B------:R-:W-:Y:S01]  /*140e0*/  FADD.FTZ R3, R67, R68 ;  /* 0x0000004443037221 */ /* 0x000fe20000010000 */
[----:B0-----:R-:W-:-:S03]  /*140f0*/  FADD.FTZ R20, R24, R21 ;  /* 0x0000001518147221 */ /* 0x001fc60000010000 */
[----:B------:R-:W-:Y:S02]  /*14100*/  FADD.FTZ R21, R66, R3 ;  /* 0x0000000342157221 */ /* 0x000fe40000010000 */
[----:B------:R-:W0:Y:S01]  /*14110*/  MUFU.EX2 R15, R15 ;  /* 0x0000000f000f7308 */ /* 0x000e220000000800 */
[----:B--2---:R-:W-:-:S01]  /*14120*/  FADD.FTZ R3, R25, R20 ;  /* 0x0000001419037221 */ /* 0x004fc20000010000 */
[----:B------:R-:W-:Y:S01]  /*14130*/  FADD.FTZ R26, R64, R21 ;  /* 0x00000015401a7221 */ /* 0x000fe20000010000 */
[----:B------:R-:W-:Y:S02]  /*14140*/  F2FP.SATFINITE.E4M3.F32.PACK_AB_MERGE_C R64, R61, R64, RZ ;  /* 0x000000403d40723e */ /* 0x000fe400048070ff */
[----:B------:R-:W-:Y:S01]  /*14150*/  F2FP.SATFINITE.E4M3.F32.PACK_AB_MERGE_C R24, R25, R24, RZ ;  /* 0x000000181918723e */ /* 0x000fe200048070ff */
[----:B------:R-:W-:-:S01]  /*14160*/  FADD.FTZ R26, R61, R26 ;  /* 0x0000001a3d1a7221 */ /* 0x000fc20000010000 */
[----:B------:R-:W-:Y:S01]  /*14170*/  F2FP.SATFINITE.E4M3.F32.PACK_AB_MERGE_C R162, R66, R67, R64 ;  /* 0x0000004342a2723e */ /* 0x000fe20004807040 */
[----:B------:R-:W2:Y:S01]  /*14180*/  MUFU.EX2 R30, R30 ;  /* 0x0000001e001e7308 */ /* 0x000ea20000000800 */
[----:B-1----:R-:W-:-:S01]  /*14190*/  FADD.FTZ R20, R14, R3 ;  /* 0x000000030e147221 */ /* 0x002fc20000010000 */
[----:B------:R-:W-:Y:S01]  /*141a0*/  FADD.FTZ R21, R53, R26 ;  /* 0x0000001a35157221 */ /* 0x000fe20000010000 */
[----:B------:R-:W-:-:S02]  /*141b0*/  F2FP.SATFINITE.E4M3.F32.PACK_AB_MERGE_C R26, R47, R48, RZ ;  /* 0x000000302f1a723e */ /* 0x000fc400048070ff */
[----:B------:R-:W-:Y:S01]  /*141c0*/  F2FP.SATFINITE.E4M3.F32.PACK_AB_MERGE_C R161, R13, R10, R24 ;  /* 0x0000000a0da1723e */ /* 0x000fe20004807018 */
[----:B------:R-:W-:-:S01]  /*141d0*/  FADD.FTZ R21, R50, R21 ;  /* 0x0000001532157221 */ /* 0x000fc20000010000 */
[----:B------:R-:W-:Y:S01]  /*141e0*/  F2FP.SATFINITE.E4M3.F32.PACK_AB_MERGE_C R156, R50, R53, R26 ;  /* 0x00000035329c723e */ /* 0x000fe2000480701a */
[----:B------:R-:W1:Y:S01]  /*141f0*/  MUFU.EX2 R31, R31 ;  /* 0x0000001f001f7308 */ /* 0x000e620000000800 */
[----:B0-----:R-:W-:-:S01]  /*14200*/  FADD.FTZ R3, R15, R20 ;  /* 0x000000140f037221 */ /* 0x001fc20000010000 */
[----:B------:R-:W-:-:S04]  /*14210*/  FADD.FTZ R48, R48, R21 ;  /* 0x0000001530307221 */ /* 0x000fc80000010000 */
[----:B------:R-:W-:Y:S02]  /*14220*/  FADD.FTZ R47, R47, R48 ;  /* 0x000000302f2f7221 */ /* 0x000fe40000010000 */
[----:B------:R-:W0:Y:S01]  /*14230*/  MUFU.EX2 R32, R32 ;  /* 0x0000002000207308 */ /* 0x000e220000000800 */
[----:B--2---:R-:W-:-:S07]  /*14240*/  FADD.FTZ R20, R30, R3 ;  /* 0x000000031e147221 */ /* 0x004fce0000010000 */
[----:B------:R-:W2:Y:S01]  /*14250*/  MUFU.EX2 R33, R33 ;  /* 0x0000002100217308 */ /* 0x000ea20000000800 */
[----:B-1----:R-:W-:-:S01]  /*14260*/  FADD.FTZ R3, R31, R20 ;  /* 0x000000141f037221 */ /* 0x002fc20000010000 */
[----:B------:R-:W-:-:S04]  /*14270*/  F2FP.SATFINITE.E4M3.F32.PACK_AB_MERGE_C R30, R31, R30, RZ ;  /* 0x0000001e1f1e723e */ /* 0x000fc800048070ff */
[----:B------:R-:W-:Y:S02]  /*14280*/  F2FP.SATFINITE.E4M3.F32.PACK_AB_MERGE_C R163, R15, R14, R30 ;  /* 0x0000000e0fa3723e */ /* 0x000fe4000480701e */
[----:B------:R-:W1:Y:S01]  /*14290*/  MUFU.EX2 R51, R51 ;  /* 0x0000003300337308 */ /* 0x000e620000000800 */
[----:B0-----:R-:W-:-:S01]  /*142a0*/  FADD.FTZ R20, R32, R3 ;  /* 0x0000000320147221 */ /* 0x001fc20000010000 */
[----:B------:R-:W-:-:S04]  /*142b0*/  F2FP.SATFINITE.E4M3.F32.PACK_AB_MERGE_C R3, R43, R44, RZ ;  /* 0x0000002c2b03723e */ /* 0x000fc800048070ff */
[----:B------:R-:W-:Y:S01]  /*142c0*/  F2FP.SATFINITE.E4M3.F32.PACK_AB_MERGE_C R158, R45, R46, R3 ;  /* 0x0000002e2d9e723e */ /* 0x000fe20004807003 */
[----:B------:R-:W-:-:S01]  /*142d0*/  FADD.FTZ R46, R46, R47 ;  /* 0x0000002f2e2e7221 */ /* 0x000fc20000010000 */
[----:B------:R-:W0:Y:S01]  /*142e0*/  MUFU.EX2 R52, R52 ;  /* 0x0000003400347308 */ /* 0x000e220000000800 */
[----:B--2---:R-:W-:-:S02]  /*142f0*/  FADD.FTZ R20, R33, R20 ;  /* 0x0000001421147221 */ /* 0x004fc40000010000 */
[----:B------:R-:W-:-:S04]  /*14300*/  FADD.FTZ R45, R45, R46 ;  /* 0x0000002e2d2d7221 */ /* 0x000fc80000010000 */
[----:B------:R-:W-:Y:S01]  /*14310*/  FADD.FTZ R44, R44, R45 ;  /* 0x0000002d2c2c7221 */ /* 0x000fe20000010000 */
[----:B------:R-:W2:Y:S01]  /*14320*/  MUFU.EX2 R54, R54 ;  /* 0x0000003600367308 */ /* 0x000ea20000000800 */
[----:B-1----:R-:W-:-:S02]  /*14330*/  FADD.FTZ R3, R51, R20 ;  /* 0x0000001433037221 */ /* 0x002fc40000010000 */
[----:B------:R-:W-:-:S05]  /*14340*/  FADD.FTZ R43, R43, R44 ;  /* 0x0000002c2b2b7221 */ /* 0x000fca0000010000 */
[----:B------:R-:W1:Y:S01]  /*14350*/  MUFU.EX2 R55, R55 ;  /* 0x0000003700377308 */ /* 0x000e620000000800 */
[----:B0-----:R-:W-:-:S01]  /*14360*/  FADD.FTZ R3, R52, R3 ;  /* 0x0000000334037221 */ /* 0x001fc20000010000 */
[----:B------:R-:W-:-:S04]  /*14370*/  F2FP.SATFINITE.E4M3.F32.PACK_AB_MERGE_C R51, R52, R51, RZ ;  /* 0x000000333433723e */ /* 0x000fc800048070ff */
[----:B------:R-:W-:Y:S02]  /*14380*/  F2FP.SATFINITE.E4M3.F32.PACK_AB_MERGE_C R157, R33, R32, R51 ;  /* 0x00000020219d723e */ /* 0x000fe40004807033 */
[----:B------:R-:W0:Y:S01]  /*14390*/  MUFU.EX2 R56, R56 ;  /* 0x0000003800387308 */ /* 0x000e220000000800 */
[----:B--2---:R-:W-:-:S07]  /*143a0*/  FADD.FTZ R20, R54, R3 ;  /* 0x0000000336147221 */ /* 0x004fce0000010000 */
[----:B------:R-:W2:Y:S01]  /*143b0*/  MUFU.EX2 R39, R39 ;  /* 0x0000002700277308 */ /* 0x000ea20000000800 */
[----:B-1----:R-:W-:-:S07]  /*143c0*/  FADD.FTZ R3, R55, R20 ;  /* 0x0000001437037221 */ /* 0x002fce0000010000 */
[----:B------:R-:W1:Y:S01]  /*143d0*/  MUFU.EX2 R57, R57 ;  /* 0x0000003900397308 */ /* 0x000e620000000800 */
[----:B0-----:R-:W-:-:S07]  /*143e0*/  FADD.FTZ R20, R56, R3 ;  /* 0x0000000338147221 */ /* 0x001fce0000010000 */
[----:B------:R-:W-:Y:S01]  /*143f0*/  MUFU.EX2 R42, R42 ;  /* 0x0000002a002a7308 */ /* 0x000fe20000000800 */
[----:B--2---:R-:W-:-:S07]  /*14400*/  F2FP.SATFINITE.E4M3.F32.PACK_AB_MERGE_C R21, R39, R40, RZ ;  /* 0x000000282715723e */ /* 0x004fce00048070ff */
        /* <DEDUP_REMOVED lines=31> */
[----:B------:R-:W-:-:S06]  /*14600*/  FADD.FTZ R28, R28, R37 ;  /* 0x000000251c1c7221 */ /* 0x000fcc0000010000 */
[----:B------:R-:W0:Y:S01]  /*14610*/  MUFU.EX2 R36, R36 ;  /* 0x0000002400247308 */ /* 0x000e220000000800 */
[----:B--2---:R-:W-:-:S04]  /*14620*/  FADD.FTZ R4, R34, R3 ;  /* 0x0000000322047221 */ /* 0x004fc80000010000 */
[----:B-1----:R-:W-:Y:S01]  /*14630*/  FADD.FTZ R3, R35, R4 ;  /* 0x0000000423037221 */ /* 0x002fe20000010000 */
[----:B------:R-:W-:-:S01]  /*14640*/  FADD.FTZ R4, R29, R28 ;  /* 0x0000001c1d047221 */ /* 0x000fc20000010000 */
[C---:B0-----:R-:W-:Y:S02]  /*14650*/  F2FP.SATFINITE.E4M3.F32.PACK_AB_MERGE_C R6, R36.reuse, R35, RZ ;  /* 0x000000232406723e */ /* 0x041fe400048070ff */
[----:B------:R-:W-:-:S02]  /*14660*/  FADD.FTZ R3, R36, R3 ;  /* 0x0000000324037221 */ /* 0x000fc40000010000 */
[----:B------:R-:W-:Y:S01]  /*14670*/  F2FP.SATFINITE.E4M3.F32.PACK_AB_MERGE_C R155, R34, R65, R6 ;  /* 0x00000041229b723e */ /* 0x000fe20004807006 */
[----:B------:R-:W-:Y:S01]  /*14680*/  VIADD R6, R91, 0xfffffffe ;  /* 0xfffffffe5b067836 */ /* 0x000fe20000000000 */
[----:B------:R-:W-:Y:S06]  /*14690*/  @!P2 BRA `(.L_x_1453) ;  /* 0x000000000048a947 */ /* 0x000fec0003800000 */
        /* <DEDUP_REMOVED lines=11> */
.L_x_1455:
[----:B------:R-:W-:-:S13]  /*14750*/  ISETP.NE.AND P3, PT, R9, 0x1, PT ;  /* 0x000000010900780c */ /* 0x000fda0003f65270 */
[----:B------:R-:W0:Y:S02]  /*14760*/  @P3 LDC.64 R14, c[0x0][0x9e8] ;  /* 0x00027a00ff0e3b82 */ /* 0x000e240000000a00 */
[----:B0-----:R-:W-:-:S05]  /*14770*/  @P3 IMAD.HI.U32 R14, R10, R14, RZ ;  /* 0x0000000e0a0e3227 */ /* 0x001fca00078e00ff */
[----:B------:R-:W-:-:S07]  /*14780*/  @P3 SHF.R.U32.HI R10, RZ, R15, R14 ;  /* 0x0000000fff0a3219 */ /* 0x000fce000001160e */
.L_x_1456:
[----:B------:R-:W-:Y:S05]  /*14790*/  BSYNC B0 ;  /* 0x0000000000007941 */ /* 0x000fea0003800000 */
.L_x_1454:
[----:B------:R-:W-:-:S05]  /*147a0*/  IMAD R9, R10, R9, R9 ;  /* 0x000000090a097224 */ /* 0x000fca00078e0209 */
[----:B------:R-:W-:-:S07]  /*147b0*/  VIMNMX R8, R8, R9, PT ;  /* 0x0000000908087248 */ /* 0x000fce0003fe0100 */
.L_x_1453:
[----:B------:R-:W-:Y:S01]  /*147c0*/  SHF.R.S32.HI R9, RZ, 0x1f, R8 ;  /* 0x0000001fff097819 */ /* 0x000fe20000011408 */
[----:B------:R-:W-:Y:S01]  /*147d0*/  ULDC UR32, c[0x0][0x9e4] ;  /* 0x0002790000207ab9 */ /* 0x000fe20000000800 */
[----:B------:R-:W-:Y:S01]  /*147e0*/  ULDC UR4, c[0x0][0x9e4] ;  /* 0x0002790000047ab9 */ /* 0x000fe20000000800 */
[----:B------:R-:W-:Y:S01]  /*147f0*/  ULDC UR5, c[0x0][0x988] ;  /* 0x0002620000057ab9 */ /* 0x000fe20000000800 */
[----:B------:R-:W-:Y:S01]  /*14800*/  LEA.HI R9, R9, R8, RZ, 0x7 ;  /* 0x0000000809097211 */ /* 0x000fe200078f38ff */
[----:B------:R-:W-:Y:S01]  /*14810*/  ULDC UR7, c[0x0][0x988] ;  /* 0x0002620000077ab9 */ /* 0x000fe20000000800 */
[----:B------:R-:W-:Y:S01]  /*14820*/  ULDC UR6, c[0x0][0x988] ;  /* 0x0002620000067ab9 */ /* 0x000fe20000000800 */
[----:B------:R-:W-:Y:S01]  /*14830*/  ULDC UR34, c[0x0][0x9e0] ;  /* 0x0002780000227ab9 */ /* 0x000fe20000000800 */
[----:B------:R-:W-:Y:S01]  /*14840*/  SHF.R.S32.HI R9, RZ, 0x7, R9 ;  /* 0x00000007ff097819 */ /* 0x000fe20000011409 */
[----:B------:R-:W-:Y:S01]  /*14850*/  ULDC UR33, c[0x0][0x9e0] ;  /* 0x0002780000217ab9 */ /* 0x000fe20000000800 */
[----:B------:R-:W-:-:S02]  /*14860*/  CS2R R150, SRZ ;  /* 0x0000000000967805 */ /* 0x000fc4000001ff00 */
[----:B------:R-:W-:Y:S02]  /*14870*/  CS2R R148, SRZ ;  /* 0x0000000000947805 */ /* 0x000fe4000001ff00 */
[----:B------:R-:W-:Y:S02]  /*14880*/  VIMNMX R13, R178, R9, !PT ;  /* 0x00000009b20d7248 */ /* 0x000fe40007fe0100 */
[----:B------:R-:W-:Y:S02]  /*14890*/  CS2R R146, SRZ ;  /* 0x0000000000927805 */ /* 0x000fe4000001ff00 */
[----:B------:R-:W-:Y:S02]  /*148a0*/  CS2R R144, SRZ ;  /* 0x0000000000907805 */ /* 0x000fe4000001ff00 */
[----:B------:R-:W-:Y:S02]  /*148b0*/  CS2R R142, SRZ ;  /* 0x00000000008e7805 */ /* 0x000fe4000001ff00 */
[----:B------:R-:W-:-:S02]  /*148c0*/  ISETP.GE.AND P3, PT, R6, R13, PT ;  /* 0x0000000d0600720c */ /* 0x000fc40003f66270 */
        /* <DEDUP_REMOVED lines=27> */
[----:B------:R-:W-:Y:S06]  /*14a80*/  @!P3 BRA `(.L_x_1457) ;  /* 0x0000003400fcb947 */ /* 0x000fec0003800000 */
[----:B------:R-:W-:Y:S02]  /*14a90*/  IMAD.IADD R207, R207, 0x1, R0 ;  /* 0x00000001cfcf7824 */ /* 0x000fe400078e0200 */
[----:B------:R-:W-:Y:S02]  /*14aa0*/  IMAD.MOV.U32 R151, RZ, RZ, RZ ;  /* 0x000000ffff977224 */ /* 0x000fe400078e00ff */
[----:B------:R-:W-:-:S07]  /*14ab0*/  VIADD R21, R207, 0x8 ;  /* 0x00000008cf157836 */ /* 0x000fce0000000000 */
.L_x_1476:
[----:B------:R-:W-:Y:S01]  /*14ac0*/  ISETP.NE.AND P3, PT, R176, RZ, PT ;  /* 0x000000ffb000720c */ /* 0x000fe20003f65270 */
[----:B------:R-:W-:Y:S01]  /*14ad0*/  VIADD R15, R168, 0x1 ;  /* 0x00000001a80f7836 */ /* 0x000fe20000000000 */
[----:B------:R-:W-:Y:S05]  /*14ae0*/  YIELD ;  /* 0x0000000000007946 */ /* 0x000fea0003800000 */
[----:B------:R-:W-:-:S04]  /*14af0*/  ISETP.NE.AND P4, PT, R15, 0x2, PT ;  /* 0x000000020f00780c */ /* 0x000fc80003f85270 */
[----:B------:R-:W-:Y:S02]  /*14b00*/  SEL R9, RZ, 0x1, P4 ;  /* 0x00000001ff097807 */ /* 0x000fe40002000000 */
[----:B------:R-:W-:Y:S02]  /*14b10*/  SEL R15, R15, RZ, P4 ;  /* 0x000000ff0f0f7207 */ /* 0x000fe40002000000 */
[----:B------:R-:W-:Y:S01]  /*14b20*/  LOP3.LUT R14, R18, R9, RZ, 0x3c, !PT ;  /* 0x00000009120e7212 */ /* 0x000fe200078e3cff */
[----:B------:R-:W-:Y:S06]  /*14b30*/  @P3 BRA `(.L_x_1458) ;  /* 0x0000000000303947 */ /* 0x000fec0003800000 */
[----:B------:R-:W-:Y:S05]  /*14b40*/  @!P0 BRA `(.L_x_1459) ;  /* 0x0000000000048947 */ /* 0x000fea0003800000 */
[----:B------:R-:W-:Y:S01]  /*14b50*/  BPT.TRAP 0x1 ;  /* 0x000000040000795c */ /* 0x000fe20000300000 */
.L_x_1459:
[----:B------:R-:W-:Y:S02]  /*14b60*/  LEA R9, R15, R16, 0x3 ;  /* 0x000000100f097211 */ /* 0x000fe400078e18ff */
[----:B------:R-:W-:-:S04]  /*14b70*/  SHF.L.U32 R8, R14, 0x1f, RZ ;  /* 0x0000001f0e087819 */ /* 0x000fc800000006ff */
[----:B------:R0:W1:Y:S01]  /*14b80*/  SYNCS.PHASECHK.TRANS64.TRYWAIT P4, [R9+URZ+0x22830], R8 ;  /* 0x02283008090075a7 */ /* 0x000062000808017f */
[----:B------:R-:W-:Y:S05]  /*14b90*/  @!P0 BRA `(.L_x_1460) ;  /* 0x0000000000048947 */ /* 0x000fea0003800000 */
[----:B------:R-:W-:Y:S01]  /*14ba0*/  BPT.TRAP 0x1 ;  /* 0x000000040000795c */ /* 0x000fe20000300000 */
.L_x_1460:
[----:B------:R-:W-:Y:S04]  /*14bb0*/  BSSY B0, `(.L_x_1458) ;  /* 0x0000004000007945 */ /* 0x000fe80003800000 */
[----:B-1----:R-:W-:Y:S05]  /*14bc0*/  @P4 BRA `(.L_x_1461) ;  /* 0x0000000000084947 */ /* 0x002fea0003800000 */
[----:B------:R-:W1:Y:S02]  /*14bd0*/  SYNCS.PHASECHK.TRANS64.TRYWAIT P4, [R9+URZ+0x22830], R8 ;  /* 0x02283008090075a7 */ /* 0x000e64000808017f */
[----:B-1----:R-:W-:Y:S05]  /*14be0*/  @!P4 BRA `(.L_x_1462) ;  /* 0x0000013c008cc947 */ /* 0x002fea0003800000 */
.L_x_1461:
[----:B------:R-:W-:Y:S05]  /*14bf0*/  BSYNC B0 ;  /* 0x0000000000007941 */ /* 0x000fea0003800000 */
.L_x_1458:
[----:B------:R-:W2:Y:S01]  /*14c00*/  S2R R10, SR_TID.X ;  /* 0x00000000000a7919 */ /* 0x000ea20000002100 */
[----:B01----:R-:W-:Y:S01]  /*14c10*/  IMAD.MOV.U32 R9, RZ, RZ, -0x7fffffe0 ;  /* 0x80000020ff097424 */ /* 0x003fe200078e00ff */
[----:B------:R-:W-:Y:S05]  /*14c20*/  WARPSYNC.ALL ;  /* 0x0000000000007948 */ /* 0x000fea0003800000 */
[----:B------:R-:W-:Y:S01]  /*14c30*/  R2UR UR31, R9 ;  /* 0x00000000091f72ca */ /* 0x000fe200000e0000 */
[----:B------:R-:W-:Y:S02]  /*14c40*/  IMAD R8, R15, 0x600, R5 ;  /* 0x000006000f087824 */ /* 0x000fe400078e0205 */
[----:B------:R-:W-:-:S03]  /*14c50*/  IMAD.MOV.U32 R11, RZ, RZ, -0x7fffffe0 ;  /* 0x80000020ff0b7424 */ /* 0x000fc600078e00ff */
[----:B------:R-:W-:Y:S02]  /*14c60*/  R2UR UR30, R8 ;  /* 0x00000000081e72ca */ /* 0x000fe400000e0000 */
[----:B------:R-:W-:Y:S01]  /*14c70*/  R2UR UR11, R11 ;  /* 0x000000000b0b72ca */ /* 0x000fe200000e0000 */
[----:B------:R-:W-:-:S05]  /*14c80*/  IMAD.MOV.U32 R11, RZ, RZ, -0x7fffffe0 ;  /* 0x80000020ff0b7424 */ /* 0x000fca00078e00ff */
[----:B------:R-:W-:Y:S01]  /*14c90*/  R2UR UR15, R11 ;  /* 0x000000000b0f72ca */ /* 0x000fe200000e0000 */
[----:B------:R-:W-:-:S05]  /*14ca0*/  IMAD.MOV.U32 R11, RZ, RZ, -0x7fffffe0 ;  /* 0x80000020ff0b7424 */ /* 0x000fca00078e00ff */
[----:B------:R-:W-:Y:S01]  /*14cb0*/  R2UR UR19, R11 ;  /* 0x000000000b1372ca */ /* 0x000fe200000e0000 */
[----:B------:R-:W-:Y:S01]  /*14cc0*/  IMAD.MOV.U32 R11, RZ, RZ, -0x7fffffe0 ;  /* 0x80000020ff0b7424 */ /* 0x000fe200078e00ff */
[----:B--2---:R-:W-:-:S04]  /*14cd0*/  SHF.R.U32.HI R10, RZ, 0x7, R10 ;  /* 0x00000007ff0a7819 */ /* 0x004fc8000001160a */
[----:B------:R-:W-:Y:S01]  /*14ce0*/  R2UR UR23, R11 ;  /* 0x000000000b1772ca */ /* 0x000fe200000e0000 */
[----:B------:R-:W-:Y:S02]  /*14cf0*/  VIADD R9, R10, 0x8 ;  /* 0x000000080a097836 */ /* 0x000fe40000000000 */
[----:B------:R-:W-:-:S03]  /*14d00*/  VIADD R10, R8, 0x2 ;  /* 0x00000002080a7836 */ /* 0x000fc60000000000 */
[----:B------:R0:W-:Y:S02]  /*14d10*/  BAR.SYNC.DEFER_BLOCKING R9, 0x100 ;  /* 0x000400090000751d */ /* 0x0001e40000010000 */
[----:B------:R-:W-:Y:S01]  /*14d20*/  R2UR UR10, R10 ;  /* 0x000000000a0a72ca */ /* 0x000fe200000e0000 */
[----:B------:R-:W-:-:S05]  /*14d30*/  VIADD R10, R8, 0x200 ;  /* 0x00000200080a7836 */ /* 0x000fca0000000000 */
[----:B------:R-:W-:Y:S01]  /*14d40*/  R2UR UR14, R10 ;  /* 0x000000000a0e72ca */ /* 0x000fe200000e0000 */
[----:B------:R-:W-:Y:S02]  /*14d50*/  VIADD R10, R8, 0x202 ;  /* 0x00000202080a7836 */ /* 0x000fe40000000000 */
[----:B0-----:R-:W-:-:S03]  /*14d60*/  IMAD.MOV.U32 R9, RZ, RZ, -0x7fffffe0 ;  /* 0x80000020ff097424 */ /* 0x001fc600078e00ff */
[----:B------:R-:W-:Y:S01]  /*14d70*/  R2UR UR18, R10 ;  /* 0x000000000a1272ca */ /* 0x000fe200000e0000 */
[C---:B------:R-:W-:Y:S01]  /*14d80*/  VIADD R10, R8.reuse, 0x400 ;  /* 0x00000400080a7836 */ /* 0x040fe20000000000 */
[----:B------:R-:W-:Y:S01]  /*14d90*/  R2UR UR27, R9 ;  /* 0x00000000091b72ca */ /* 0x000fe200000e0000 */
[----:B------:R-:W-:-:S03]  /*14da0*/  VIADD R8, R8, 0x402 ;  /* 0x0000040208087836 */ /* 0x000fc60000000000 */
[----:B------:R-:W-:Y:S02]  /*14db0*/  R2UR UR22, R10 ;  /* 0x000000000a1672ca */ /* 0x000fe400000e0000 */
[----:B------:R-:W-:Y:S01]  /*14dc0*/  R2UR UR26, R8 ;  /* 0x00000000081a72ca */ /* 0x000fe200000e0000 */
        /* <DEDUP_REMOVED lines=18> */
[----:B------:R-:W-:Y:S05]  /*14ef0*/  @P3 BRA `(.L_x_1463) ;  /* 0x0000000000283947 */ /* 0x000fea0003800000 */
[----:B------:R-:W-:Y:S05]  /*14f00*/  @!P0 BRA `(.L_x_1464) ;  /* 0x0000000000048947 */ /* 0x000fea0003800000 */
[----:B------:R-:W-:Y:S01]  /*14f10*/  BPT.TRAP 0x1 ;  /* 0x000000040000795c */ /* 0x000fe20000300000 */
.L_x_1464:
[----:B------:R-:W-:Y:S01]  /*14f20*/  SHF.L.U32 R8, R18, 0x1f, RZ ;  /* 0x0000001f12087819 */ /* 0x000fe200000006ff */
[----:B------:R-:W-:-:S04]  /*14f30*/  IMAD R9, R168, 0x8, R16 ;  /* 0x00000008a8097824 */ /* 0x000fc800078e0210 */
[----:B------:R0:W1:Y:S01]  /*14f40*/  SYNCS.PHASECHK.TRANS64.TRYWAIT P3, [R9+URZ+0x22850], R8 ;  /* 0x02285008090075a7 */ /* 0x000062000806017f */
[----:B------:R-:W-:Y:S05]  /*14f50*/  @!P0 BRA `(.L_x_1465) ;  /* 0x0000000000048947 */ /* 0x000fea0003800000 */
[----:B------:R-:W-:Y:S01]  /*14f60*/  BPT.TRAP 0x1 ;  /* 0x000000040000795c */ /* 0x000fe20000300000 */
.L_x_1465:
[----:B-1----:R-:W-:Y:S05]  /*14f70*/  @P3 BRA `(.L_x_1463) ;  /* 0x0000000000083947 */ /* 0x002fea0003800000 */
[----:B------:R-:W1:Y:S02]  /*14f80*/  SYNCS.PHASECHK.TRANS64.TRYWAIT P3, [R9+URZ+0x22850], R8 ;  /* 0x02285008090075a7 */ /* 0x000e64000806017f */
[----:B-1----:R-:W-:Y:S05]  /*14f90*/  @!P3 BRA `(.L_x_1466) ;  /* 0x0000013800b4b947 */ /* 0x002fea0003800000 */
.L_x_1463:
[----:B01----:R-:W-:Y:S01]  /*14fa0*/  VIADD R8, R16, 0x400 ;  /* 0x0000040010087836 */ /* 0x003fe20000000000 */
[----:B------:R-:W-:Y:S05]  /*14fb0*/  WARPSYNC.ALL ;  /* 0x0000000000007948 */ /* 0x000fea0003800000 */
[----:B------:R-:W-:Y:S01]  /*14fc0*/  SHF.R.U32.HI R8, RZ, 0x4, R8 ;  /* 0x00000004ff087819 */ /* 0x000fe20000011608 */
[----:B------:R-:W-:Y:S01]  /*14fd0*/  WARPGROUP.ARRIVE ;  /* 0x00000000000079c5 */ /* 0x000fe20000000000 */
[----:B------:R-:W-:-:S05]  /*14fe0*/  IMAD.MOV.U32 R11, RZ, RZ, 0x40000040 ;  /* 0x40000040ff0b7424 */ /* 0x000fca00078e00ff */
[----:B------:R-:W0:Y:S01]  /*14ff0*/  S2R R177, SR_TID.X ;  /* 0x0000000000b17919 */ /* 0x000e220000002100 */
[----:B------:R-:W-:Y:S01]  /*15000*/  LOP3.LUT R8, R8, 0x3fff, RZ, 0xc0, !PT ;  /* 0x00003fff08087812 */ /* 0x000fe200078ec0ff */
[C---:B------:R-:W-:Y:S01]  /*15010*/  FMUL.FTZ R18, R2.reuse, R26 ;  /* 0x0000001a02127220 */ /* 0x040fe20000410000 */
[C---:B------:R-:W-:Y:S01]  /*15020*/  FMUL.FTZ R20, R2.reuse, R27 ;  /* 0x0000001b02147220 */ /* 0x040fe20000410000 */
[----:B------:R-:W-:Y:S01]  /*15030*/  FMUL.FTZ R26, R2, R30 ;  /* 0x0000001e021a7220 */ /* 0x000fe20000410000 */
[----:B------:R-:W-:Y:S01]  /*15040*/  LOP3.LUT R9, R8, 0x10000, RZ, 0xfc, !PT ;  /* 0x0001000008097812 */ /* 0x000fe200078efcff */
[C---:B------:R-:W-:Y:S01]  /*15050*/  FMUL.FTZ R27, R2.reuse, R31 ;  /* 0x0000001f021b7220 */ /* 0x040fe20000410000 */
[C---:B------:R-:W-:Y:S01]  /*15060*/  FMUL.FTZ R30, R2.reuse, R34 ;  /* 0x00000022021e7220 */ /* 0x040fe20000410000 */
[C---:B------:R-:W-:Y:S01]  /*15070*/  FMUL.FTZ R31, R2.reuse, R35 ;  /* 0x00000023021f7220 */ /* 0x040fe20000410000 */
[----:B------:R-:W-:Y:S01]  /*15080*/  FMUL.FTZ R34, R2, R36 ;  /* 0x0000002402227220 */ /* 0x000fe20000410000 */
[----:B------:R-:W-:-:S02]  /*15090*/  IMAD R8, R168, 0x400, R9 ;  /* 0x00000400a8087824 */ /* 0x000fc400078e0209 */
[C---:B------:R-:W-:Y:S01]  /*150a0*/  FMUL.FTZ R35, R2.reuse, R37 ;  /* 0x0000002502237220 */ /* 0x040fe20000410000 */
[----:B------:R-:W-:Y:S02]  /*150b0*/  IMAD.MOV.U32 R9, RZ, RZ, 0x40000040 ;  /* 0x40000040ff097424 */ /* 0x000fe400078e00ff */
[----:B------:R-:W-:Y:S01]  /*150c0*/  FMUL.FTZ R36, R2, R38 ;  /* 0x0000002602247220 */ /* 0x000fe20000410000 */
[C---:B------:R-:W-:Y:S01]  /*150d0*/  VIADD R10, R8.reuse, 0x2 ;  /* 0x00000002080a7836 */ /* 0x040fe20000000000 */
[----:B------:R-:W-:Y:S01]  /*150e0*/  R2UR UR10, R8 ;  /* 0x00000000080a72ca */ /* 0x000fe200000e0000 */
[C---:B------:R-:W-:Y:S01]  /*150f0*/  FMUL.FTZ R37, R2.reuse, R39 ;  /* 0x0000002702257220 */ /* 0x040fe20000410000 */
[----:B------:R-:W-:Y:S01]  /*15100*/  R2UR UR11, R9 ;  /* 0x00000000090b72ca */ /* 0x000fe200000e0000 */
[----:B------:R-:W-:Y:S02]  /*15110*/  IMAD.MOV.U32 R9, RZ, RZ, 0x40000040 ;  /* 0x40000040ff097424 */ /* 0x000fe400078e00ff */
        /* <DEDUP_REMOVED lines=11> */
[----:B------:R-:W-:Y:S01]  /*151d0*/  QGMMA.64x128x32.F32.E4M3.E4M3 R88, R164, gdesc[UR8], R88, gsb0 ;  /* 0x01e00008a4587df3 */ /* 0x000fe20008000858 */
[----:B------:R-:W-:Y:S01]  /*151e0*/  R2UR UR10, R10 ;  /* 0x000000000a0a72ca */ /* 0x000fe200000e0000 */
[----:B------:R-:W-:Y:S01]  /*151f0*/  VIADD R10, R8, 0x4 ;  /* 0x00000004080a7836 */ /* 0x000fe20000000000 */
[----:B------:R-:W-:Y:S01]  /*15200*/  R2UR UR11, R11 ;  /* 0x000000000b0b72ca */ /* 0x000fe200000e0000 */
[----:B------:R-:W-:-:S02]  /*15210*/  IMAD.MOV.U32 R11, RZ, RZ, 0x40000040 ;  /* 0x40000040ff0b7424 */ /* 0x000fc400078e00ff */
[----:B------:R-:W-:Y:S01]  /*15220*/  FMUL.FTZ R33, R2, R33 ;  /* 0x0000002102217220 */ /* 0x000fe20000410000 */
[----:B------:R-:W-:Y:S02]  /*15230*/  VIADD R8, R8, 0x6 ;  /* 0x0000000608087836 */ /* 0x000fe40000000000 */
[C---:B------:R-:W-:Y:S01]  /*15240*/  FMUL.FTZ R40, R2.reuse, R40 ;  /* 0x0000002802287220 */ /* 0x040fe20000410000 */
[C---:B------:R-:W-:Y:S01]  /*15250*/  FMUL.FTZ R41, R2.reuse, R41 ;  /* 0x0000002902297220 */ /* 0x040fe20000410000 */
[C---:B------:R-:W-:Y:S01]  /*15260*/  FMUL.FTZ R58, R2.reuse, R78 ;  /* 0x0000004e023a7220 */ /* 0x040fe20000410000 */
[----:B------:R-:W-:Y:S01]  /*15270*/  FMUL.FTZ R59, R2, R79 ;  /* 0x0000004f023b7220 */ /* 0x000fe20000410000 */
[----:B0-----:R-:W-:Y:S01]  /*15280*/  SHF.R.U32.HI R177, RZ, 0x7, R177 ;  /* 0x00000007ffb17819 */ /* 0x001fe200000116b1 */
[----:B------:R-:W0:Y:S08]  /*15290*/  MUFU.TANH R24, R24 ;  /* 0x0000001800187308 */ /* 0x000e300000002400 */
        /* <DEDUP_REMOVED lines=23> */
[----:B------:R-:W-:Y:S01]  /*15410*/  QGMMA.64x128x32.F32.E4M3.E4M3 R88, R160, gdesc[UR8], R88, gsb0 ;  /* 0x01e00008a0587df3 */ /* 0x000fe20008000858 */
[----:B------:R-:W-:Y:S01]  /*15420*/  R2UR UR10, R10 ;  /* 0x000000000a0a72ca */ /* 0x000fe200000e0000 */
[C---:B------:R-:W-:Y:S01]  /*15430*/  FMUL.FTZ R10, R2.reuse, R54 ;  /* 0x00000036020a7220 */ /* 0x040fe20000410000 */
[----:B------:R-:W-:Y:S01]  /*15440*/  R2UR UR11, R11 ;  /* 0x000000000b0b72ca */ /* 0x000fe200000e0000 */
        /* <DEDUP_REMOVED lines=33> */
[----:B------:R-:W-:Y:S01]  /*15660*/  IMAD.SHL.U32 R81, R6, 0x80, RZ ;  /* 0x0000008006517824 */ /* 0x000fe200078e00ff */
[----:B------:R-:W-:Y:S01]  /*15670*/  R2UR UR11, R9 ;  /* 0x00000000090b72ca */ /* 0x000fe200000e0000 */
        /* <DEDUP_REMOVED lines=9> */
[C---:B------:R-:W-:Y:S01]  /*15710*/  FMUL.FTZ R68, R2.reuse, R73 ;  /* 0x0000004902447220 */ /* 0x040fe20000410000 */
[C---:B------:R-:W-:Y:S01]  /*15720*/  FMUL.FTZ R62, R2.reuse, R86 ;  /* 0x00000056023e7220 */ /* 0x040fe20000410000 */
[----:B------:R-:W-:Y:S01]  /*15730*/  FMUL.FTZ R63, R2, R87 ;  /* 0x00000057023f7220 */ /* 0x000fe20000410000 */
[----:B------:R-:W-:Y:S01]  /*15740*/  @!P1 IMAD R9, R15, 0x8, R16 ;  /* 0x000000080f099824 */ /* 0x000fe200078e0210 */
[----:B------:R-:W0:Y:S01]  /*15750*/  MUFU.TANH R161, R161 ;  /* 0x000000a100a17308 */ /* 0x000e220000002400 */
[----:B------:R-:W-:Y:S01]  /*15760*/  IMAD.IADD R74, R74, 0x1, -R171 ;  /* 0x000000014a4a7824 */ /* 0x000fe200078e0aab */
[----:B------:R-:W-:Y:S01]  /*15770*/  IADD3 R8, -R177, 0xb, RZ ;  /* 0x0000000bb1087810 */ /* 0x000fe20007ffe1ff */
[----:B------:R-:W-:-:S02]  /*15780*/  @!P1 VIADD R9, R9, 0x22840 ;  /* 0x0002284009099836 */ /* 0x000fc40000000000 */
[----:B------:R-:W-:-:S03]  /*15790*/  IMAD R74, R23, -0x2, R74 ;  /* 0xfffffffe174a7824 */ /* 0x000fc600078e024a */
[----:B------:R-:W0:Y:S01]  /*157a0*/  MUFU.TANH R160, R160 ;  /* 0x000000a000a07308 */ /* 0x000e220000002400 */
[----:B------:R-:W-:Y:S01]  /*157b0*/  @!P1 PRMT R9, RZ, 0x654, R9 ;  /* 0x00000654ff099816 */ /* 0x000fe20000000009 */
[----:B------:R-:W-:-:S04]  /*157c0*/  VIADD R87, R74, UR43 ;  /* 0x0000002b4a577c36 */ /* 0x000fc80008000000 */
[----:B------:R-:W-:Y:S02]  /*157d0*/  IMAD.IADD R84, R0, 0x1, R87 ;  /* 0x0000000100547824 */ /* 0x000fe400078e0257 */
        /* <DEDUP_REMOVED lines=25> */
[----:B------:R-:W-:Y:S01]  /*15970*/  FMUL.FTZ R82, R2, R85 ;  /* 0x0000005502527220 */ /* 0x000fe20000410000 */
[----:B------:R-:W0:Y:S01]  /*15980*/  MUFU.TANH R157, R157 ;  /* 0x0000009d009d7308 */ /* 0x000e220000002400 */
[----:B------:R-:W-:-:S05]  /*15990*/  IADD3 R85, R74, UR34, RZ ;  /* 0x000000224a557c10 */ /* 0x000fca000fffe0ff */
        /* <DEDUP_REMOVED lines=15> */
[----:B------:R0:W-:Y:S06]  /*15a90*/  BAR.ARV R8, 0x100 ;  /* 0x000400080000751d */ /* 0x0001ec0000002000 */
[----:B------:R0:W-:Y:S01]  /*15aa0*/  @!P1 SYNCS.ARRIVE.TRANS64.RED.A1T0 RZ, [R9+URZ], RZ ;  /* 0x000000ff09ff99a7 */ /* 0x0001e2000810043f */
[----:B-1234-:R-:W-:Y:S05]  /*15ab0*/  @!P2 BRA `(.L_x_1467) ;  /* 0x000000000058a947 */ /* 0x01efea0003800000 */
[----:B------:R-:W-:Y:S01]  /*15ac0*/  IADD3 R73, R0, R170, -R171 ;  /* 0x000000aa00497210 */ /* 0x000fe20007ffe8ab */
[----:B------:R-:W-:Y:S03]  /*15ad0*/  BSSY B0, `(.L_x_1468) ;  /* 0x0000010000007945 */ /* 0x000fe60003800000 */
[----:B------:R-:W-:-:S13]  /*15ae0*/  ISETP.GT.AND P3, PT, R73, -0x1, PT ;  /* 0xffffffff4900780c */ /* 0x000fda0003f64270 */
[----:B------:R-:W-:Y:S05]  /*15af0*/  @P3 BRA `(.L_x_1469) ;  /* 0x0000000000203947 */ /* 0x000fea0003800000 */
[----:B------:R-:W-:Y:S01]  /*15b00*/  IMAD.U32 R74, RZ, RZ, UR32 ;  /* 0x00000020ff4a7e24 */ /* 0x000fe2000f8e00ff */
[----:B------:R-:W-:-:S04]  /*15b10*/  LOP3.LUT R73, RZ, R73, RZ, 0x33, !PT ;  /* 0x00000049ff497212 */ /* 0x000fc800078e33ff */
[----:B------:R-:W-:-:S13]  /*15b20*/  ISETP.NE.AND P3, PT, R74, 0x1, PT ;  /* 0x000000014a00780c */ /* 0x000fda0003f65270 */
[----:B0-----:R-:W0:Y:S02]  /*15b30*/  @P3 LDC.64 R8, c[0x0][0x9e8] ;  /* 0x00027a00ff083b82 */ /* 0x001e240000000a00 */
[----:B0-----:R-:W-:-:S05]  /*15b40*/  @P3 IMAD.HI.U32 R8, R73, R8, RZ ;  /* 0x0000000849083227 */ /* 0x001fca00078e00ff */
[----:B------:R-:W-:-:S04]  /*15b50*/  @P3 SHF.R.U32.HI R73, RZ, R9, R8 ;  /* 0x00000009ff493219 */ /* 0x000fc80000011608 */
[----:B------:R-:W-:Y:S01]  /*15b60*/  LOP3.LUT R73, RZ, R73, RZ, 0x33, !PT ;  /* 0x00000049ff497212 */ /* 0x000fe200078e33ff */
[----:B------:R-:W-:Y:S06]  /*15b70*/  BRA `(.L_x_1470) ;  /* 0x0000000000147947 */ /* 0x000fec0003800000 */
.L_x_1469:
[----:B------:R-:W-:-:S05]  /*15b80*/  IMAD.U32 R74, RZ, RZ, UR32 ;  /* 0x00000020ff4a7e24 */ /* 0x000fca000f8e00ff */
[----:B------:R-:W-:-:S13]  /*15b90*/  ISETP.NE.AND P3, PT, R74, 0x1, PT ;  /* 0x000000014a00780c */ /* 0x000fda0003f65270 */
[----:B0-----:R-:W0:Y:S02]  /*15ba0*/  @P3 LDC.64 R8, c[0x0][0x9e8] ;  /* 0x00027a00ff083b82 */ /* 0x001e240000000a00 */
[----:B0-----:R-:W-:-:S05]  /*15bb0*/  @P3 IMAD.HI.U32 R8, R73, R8, RZ ;  /* 0x0000000849083227 */ /* 0x001fca00078e00ff */
[----:B------:R-:W-:-:S07]  /*15bc0*/  @P3 SHF.R.U32.HI R73, RZ, R9, R8 ;  /* 0x00000009ff493219 */ /* 0x000fce0000011608 */
.L_x_1470:
[----:B------:R-:W-:Y:S05]  /*15bd0*/  BSYNC B0 ;  /* 0x0000000000007941 */ /* 0x000fea0003800000 */
.L_x_1468:
[----:B------:R-:W-:-:S04]  /*15be0*/  IMAD R8, R73, R74, -R81 ;  /* 0x0000004a49087224 */ /* 0x000fc800078e0a51 */
[----:B------:R-:W-:-:S05]  /*15bf0*/  IMAD R8, R23, -0x2, R8 ;  /* 0xfffffffe17087824 */ /* 0x000fca00078e0208 */
[----:B------:R-:W-:Y:S02]  /*15c00*/  VIADDMNMX R83, R8, R74, R83, PT ;  /* 0x0000004a08537246 */ /* 0x000fe40003800153 */
[----:B------:R-:W-:-:S07]  /*15c10*/  VIMNMX R84, R84, R8, !PT ;  /* 0x0000000854547248 */ /* 0x000fce0007fe0100 */
.L_x_1467:
        /* <DEDUP_REMOVED lines=8> */
[----:B------:R-:W-:Y:S02]  /*15ca0*/  ISETP.GT.AND P4, PT, R84, 0x9, P3 ;  /* 0x000000095400780c */ /* 0x000fe40001f84270 */
[C---:B------:R-:W-:Y:S02]  /*15cb0*/  ISETP.LT.OR P5, PT, R83.reuse, 0x9, P5 ;  /* 0x000000095300780c */ /* 0x040fe40002fa1670 */
[----:B------:R-:W-:Y:S02]  /*15cc0*/  ISETP.LT.OR P4, PT, R83, 0xa, P4 ;  /* 0x0000000a5300780c */ /* 0x000fe40002781670 */
[----:B------:R-:W-:Y:S02]  /*15cd0*/  FSEL R77, R28, -INF , !P5 ;  /* 0xff8000001c4d7808 */ /* 0x000fe40006800000 */
        /* <DEDUP_REMOVED lines=83> */
[--C-:B------:R-:W-:Y:S02]  /*16210*/  IADD3 R72, R85, 0x8, R0.reuse ;  /* 0x0000000855487810 */ /* 0x100fe40007ffe000 */
[----:B------:R-:W-:-:S02]  /*16220*/  IADD3 R34, R87, 0x8, R0 ;  /* 0x0000000857227810 */ /* 0x000fc40007ffe000 */
[----:B------:R-:W-:Y:S02]  /*16230*/  FSEL R70, R80, -INF , !P5 ;  /* 0xff80000050467808 */ /* 0x000fe40006800000 */
[----:B------:R-:W-:Y:S01]  /*16240*/  FSEL R67, R82, -INF , !P4 ;  /* 0xff80000052437808 */ /* 0x000fe20006000000 */
[----:B------:R-:W-:Y:S06]  /*16250*/  @!P2 BRA `(.L_x_1471) ;  /* 0x00000000005ca947 */ /* 0x000fec0003800000 */
[----:B------:R-:W-:Y:S01]  /*16260*/  ISETP.GT.AND P4, PT, R21, -0x1, PT ;  /* 0xffffffff1500780c */ /* 0x000fe20003f84270 */
[----:B------:R-:W-:-:S12]  /*16270*/  BSSY B0, `(.L_x_1472) ;  /* 0x0000011000007945 */ /* 0x000fd80003800000 */
[----:B------:R-:W-:Y:S05]  /*16280*/  @P4 BRA `(.L_x_1473) ;  /* 0x0000000000244947 */ /* 0x000fea0003800000 */
[----:B------:R-:W-:Y:S02]  /*16290*/  IMAD.U32 R82, RZ, RZ, UR32 ;  /* 0x00000020ff527e24 */ /* 0x000fe4000f8e00ff */
[----:B------:R-:W-:-:S03]  /*162a0*/  VIADD R83, R207, 0x8 ;  /* 0x00000008cf537836 */ /* 0x000fc60000000000 */
[----:B------:R-:W-:Y:S02]  /*162b0*/  ISETP.NE.AND P4, PT, R82, 0x1, PT ;  /* 0x000000015200780c */ /* 0x000fe40003f85270 */
[----:B------:R-:W-:-:S11]  /*162c0*/  LOP3.LUT R83, RZ, R83, RZ, 0x33, !PT ;  /* 0x00000053ff537212 */ /* 0x000fd600078e33ff */
[----:B------:R-:W0:Y:S02]  /*162d0*/  @P4 LDC.64 R8, c[0x0][0x9e8] ;  /* 0x00027a00ff084b82 */ /* 0x000e240000000a00 */
[----:B0-----:R-:W-:-:S05]  /*162e0*/  @P4 IMAD.HI.U32 R8, R83, R8, RZ ;  /* 0x0000000853084227 */ /* 0x001fca00078e00ff */
[----:B------:R-:W-:-:S04]  /*162f0*/  @P4 SHF.R.U32.HI R83, RZ, R9, R8 ;  /* 0x00000009ff534219 */ /* 0x000fc80000011608 */
[----:B------:R-:W-:Y:S01]  /*16300*/  LOP3.LUT R8, RZ, R83, RZ, 0x33, !PT ;  /* 0x00000053ff087212 */ /* 0x000fe200078e33ff */
[----:B------:R-:W-:Y:S06]  /*16310*/  BRA `(.L_x_1474) ;  /* 0x0000000000187947 */ /* 0x000fec0003800000 */
.L_x_1473:
[----:B------:R-:W-:-:S05]  /*16320*/  IMAD.U32 R82, RZ, RZ, UR32 ;  /* 0x00000020ff527e24 */ /* 0x000fca000f8e00ff */
[----:B------:R-:W-:-:S13]  /*16330*/  ISETP.NE.AND P4, PT, R82, 0x1, PT ;  /* 0x000000015200780c */ /* 0x000fda0003f85270 */
[----:B------:R-:W0:Y:S02]  /*16340*/  @P4 LDC.64 R8, c[0x0][0x9e8] ;  /* 0x00027a00ff084b82 */ /* 0x000e240000000a00 */
[----:B0-----:R-:W-:-:S04]  /*16350*/  @P4 IMAD.HI.U32 R80, R21, R8, RZ ;  /* 0x0000000815504227 */ /* 0x001fc800078e00ff */
[----:B------:R-:W-:Y:S01]  /*16360*/  IMAD.MOV.U32 R8, RZ, RZ, R21 ;  /* 0x000000ffff087224 */ /* 0x000fe200078e0015 */
[----:B------:R-:W-:-:S07]  /*16370*/  @P4 SHF.R.U32.HI R8, RZ, R9, R80 ;  /* 0x00000009ff084219 */ /* 0x000fce0000011650 */
.L_x_1474:
[----:B------:R-:W-:Y:S05]  /*16380*/  BSYNC B0 ;  /* 0x0000000000007941 */ /* 0x000fea0003800000 */
.L_x_1472:
[----:B------:R-:W-:-:S04]  /*16390*/  IMAD R8, R8, R82, -R81 ;  /* 0x0000005208087224 */ /* 0x000fc800078e0a51 */
[----:B------:R-:W-:-:S05]  /*163a0*/  IMAD R9, R23, -0x2, R8 ;  /* 0xfffffffe17097824 */ /* 0x000fca00078e0208 */
[----:B------:R-:W-:Y:S02]  /*163b0*/  VIADDMNMX R72, R9, R82, R72, PT ;  /* 0x0000005209487246 */ /* 0x000fe40003800148 */
[----:B------:R-:W-:-:S07]  /*163c0*/  VIMNMX R34, R34, R9, !PT ;  /* 0x0000000922227248 */ /* 0x000fce0007fe0100 */
.L_x_1471:
[----:B------:R-:W-:Y:S01]  /*163d0*/  FMNMX.FTZ R9, R79, R12, !PT ;  /* 0x0000000c4f097209 */ /* 0x000fe20007810000 */
[----:B------:R-:W-:Y:S01]  /*163e0*/  UMOV UR35, UR7 ;  /* 0x0000000700237c82 */ /* 0x000fe20008000000 */
        /* <DEDUP_REMOVED lines=10> */
[----:B------:R-:W-:-:S02]  /*16490*/  FSEL R30, R30, -INF , !P5 ;  /* 0xff8000001e1e7808 */ /* 0x000fc40006800000 */
[----:B------:R-:W-:Y:S02]  /*164a0*/  FMNMX.FTZ R8, R73, R8, !PT ;  /* 0x0000000849087209 */ /* 0x000fe40007810000 */
[C---:B------:R-:W-:Y:S02]  /*164b0*/  ISETP.GT.AND P5, PT, R34.reuse, 0x18, P3 ;  /* 0x000000182200780c */ /* 0x040fe40001fa4270 */
        /* <DEDUP_REMOVED lines=50> */
[C---:B------:R-:W-:Y:S01]  /*167e0*/  ISETP.LT.OR P5, PT, R72.reuse, 0x39, P5 ;  /* 0x000000394800780c */ /* 0x040fe20002fa1670 */
[----:B------:R-:W0:Y:S01]  /*167f0*/  SHFL.BFLY PT, R9, R8, 0x2, 0x1f ;  /* 0x0c401f0008097f89 */ /* 0x000e2200000e0000 */
[----:B------:R-:W-:-:S02]  /*16800*/  ISETP.LT.OR P4, PT, R72, 0x22, P4 ;  /* 0x000000224800780c */ /* 0x000fc40002781670 */
[----:B------:R-:W-:Y:S02]  /*16810*/  FSEL R10, R10, -INF , !P5 ;  /* 0xff8000000a0a7808 */ /* 0x000fe40006800000 */
[C---:B------:R-:W-:Y:S02]  /*16820*/  ISETP.GT.AND P5, PT, R34.reuse, 0x40, P3 ;  /* 0x000000402200780c */ /* 0x040fe40001fa4270 */
[----:B------:R-:W-:Y:S02]  /*16830*/  FSEL R39, R39, -INF , !P4 ;  /* 0xff80000027277808 */ /* 0x000fe40006000000 */
[----:B------:R-:W-:Y:S02]  /*16840*/  ISETP.GT.AND P4, PT, R34, 0x29, P3 ;  /* 0x000000292200780c */ /* 0x000fe40001f84270 */
[C---:B------:R-:W-:Y:S02]  /*16850*/  ISETP.LT.OR P5, PT, R72.reuse, 0x41, P5 ;  /* 0x000000414800780c */ /* 0x040fe40002fa1670 */
[----:B------:R-:W-:-:S02]  /*16860*/  ISETP.LT.OR P4, PT, R72, 0x2a, P4 ;  /* 0x0000002a4800780c */ /* 0x000fc40002781670 */
[----:B------:R-:W-:Y:S02]  /*16870*/  FSEL R46, R46, -INF , !P5 ;  /* 0xff8000002e2e7808 */ /* 0x000fe40006800000 */
[C---:B------:R-:W-:Y:S02]  /*16880*/  ISETP.GT.AND P5, PT, R34.reuse, 0x41, P3 ;  /* 0x000000412200780c */ /* 0x040fe40001fa4270 */
[----:B------:R-:W-:Y:S02]  /*16890*/  FSEL R43, R43, -INF , !P4 ;  /* 0xff8000002b2b7808 */ /* 0x000fe40006000000 */
[----:B------:R-:W-:Y:S02]  /*168a0*/  ISETP.GT.AND P4, PT, R34, 0x31, P3 ;  /* 0x000000312200780c */ /* 0x000fe40001f84270 */
[----:B------:R-:W-:Y:S02]  /*168b0*/  ISETP.LT.OR P5, PT, R72, 0x42, P5 ;  /* 0x000000424800780c */ /* 0x000fe40002fa1670 */
[----:B0-----:R-:W-:-:S02]  /*168c0*/  FMNMX.FTZ R8, R8, R9, !PT ;  /* 0x0000000908087209 */ /* 0x001fc40007810000 */
[----:B------:R-:W-:Y:S02]  /*168d0*/  ISETP.LT.OR P4, PT, R72, 0x32, P4 ;  /* 0x000000324800780c */ /* 0x000fe40002781670 */
[----:B------:R-:W-:Y:S01]  /*168e0*/  FSEL R47, R47, -INF , !P5 ;  /* 0xff8000002f2f7808 */ /* 0x000fe20006800000 */
[----:B------:R-:W0:Y:S01]  /*168f0*/  SHFL.BFLY PT, R9, R8, 0x1, 0x1f ;  /* 0x0c201f0008097f89 */ /* 0x000e2200000e0000 */
[C---:B------:R-:W-:Y:S02]  /*16900*/  ISETP.GT.AND P5, PT, R34.reuse, 0x48, P3 ;  /* 0x000000482200780c */ /* 0x040fe40001fa4270 */
[----:B------:R-:W-:Y:S02]  /*16910*/  FSEL R45, R45, -INF , !P4 ;  /* 0xff8000002d2d7808 */ /* 0x000fe40006000000 */
[----:B------:R-:W-:Y:S02]  /*16920*/  ISETP.GT.AND P4, PT, R34, 0x39, P3 ;  /* 0x000000392200780c */ /* 0x000fe40001f84270 */
[----:B------:R-:W-:-:S02]  /*16930*/  ISETP.LT.OR P5, PT, R72, 0x49, P5 ;  /* 0x000000494800780c */ /* 0x000fc40002fa1670 */
[----:B------:R-:W-:Y:S02]  /*16940*/  ISETP.LT.OR P4, PT, R72, 0x3a, P4 ;  /* 0x0000003a4800780c */ /* 0x000fe40002781670 */
[----:B------:R-:W-:Y:S02]  /*16950*/  FSEL R48, R48, -INF , !P5 ;  /* 0xff80000030307808 */ /* 0x000fe40006800000 */
[----:B------:R-:W-:Y:S02]  /*16960*/  ISETP.GT.AND P5, PT, R34, RZ, P3 ;  /* 0x000000ff2200720c */ /* 0x000fe40001fa4270 */
[----:B------:R-:W-:Y:S02]  /*16970*/  FSEL R11, R11, -INF , !P4 ;  /* 0xff8000000b0b7808 */ /* 0x000fe40006000000 */
[----:B------:R-:W-:-:S04]  /*16980*/  ISETP.LT.OR P5, PT, R72, 0x1, P5 ;  /* 0x000000014800780c */ /* 0x000fc80002fa1670 */
[----:B------:R-:W-:Y:S02]  /*16990*/  FSEL R86, R18, -INF , !P5 ;  /* 0xff80000012567808 */ /* 0x000fe40006800000 */
[----:B------:R-:W-:Y:S02]  /*169a0*/  ISETP.GT.AND P5, PT, R34, 0x49, P3 ;  /* 0x000000492200780c */ /* 0x000fe40001fa4270 */
[----:B0-----:R-:W-:Y:S01]  /*169b0*/  FMNMX.FTZ R8, R8, R9, !PT ;  /* 0x0000000908087209 */ /* 0x001fe20007810000 */
[----:B------:R-:W-:Y:S01]  /*169c0*/  IMAD.U32 R9, RZ, RZ, UR35 ;  /* 0x00000023ff097e24 */ /* 0x000fe2000f8e00ff */
[----:B------:R-:W-:Y:S02]  /*169d0*/  ISETP.LT.OR P5, PT, R72, 0x4a, P5 ;  /* 0x0000004a4800780c */ /* 0x000fe40002fa1670 */
[C---:B------:R-:W-:Y:S01]  /*169e0*/  FSETP.NEU.FTZ.AND P4, PT, R8.reuse, -INF , PT ;  /* 0xff8000000800780b */ /* 0x040fe20003f9d000 */
[----:B------:R-:W-:-:S05]  /*169f0*/  FFMA.FTZ R80, R8, R9, -8 ;  /* 0xc100000008507423 */ /* 0x000fca0000010009 */
[----:B------:R-:W-:-:S05]  /*16a00*/  FSEL R80, R80, RZ, P4 ;  /* 0x000000ff50507208 */ /* 0x000fca0002000000 */
[--C-:B------:R-:W-:Y:S01]  /*16a10*/  FFMA.FTZ R81, R75, UR35, -R80.reuse ;  /* 0x000000234b517c23 */ /* 0x100fe20008010850 */
[----:B------:R-:W-:Y:S01]  /*16a20*/  FMNMX.FTZ R75, R86, R7, !PT ;  /* 0x00000007564b7209 */ /* 0x000fe20007810000 */
[--C-:B------:R-:W-:Y:S01]  /*16a30*/  FFMA.FTZ R9, R79, UR35, -R80.reuse ;  /* 0x000000234f097c23 */ /* 0x100fe20008010850 */
[----:B------:R-:W-:-:S01]  /*16a40*/  FFMA.FTZ R82, R76, UR35, -R80 ;  /* 0x000000234c527c23 */ /* 0x000fc20008010850 */
[--C-:B------:R-:W-:Y:S01]  /*16a50*/  FFMA.FTZ R83, R73, UR35, -R80.reuse ;  /* 0x0000002349537c23 */ /* 0x100fe20008010850 */
[----:B------:R-:W-:Y:S01]  /*16a60*/  FMNMX.FTZ R79, R20, R75, !PT ;  /* 0x0000004b144f7209 */ /* 0x000fe20007810000 */
[----:B------:R-:W-:Y:S01]  /*16a70*/  MUFU.EX2 R18, R81 ;  /* 0x0000005100127308 */ /* 0x000fe20000000800 */
[----:B------:R-:W-:Y:S01]  /*16a80*/  FSEL R75, R49, -INF , !P5 ;  /* 0xff800000314b7808 */ /* 0x000fe20006800000 */
[--C-:B------:R-:W-:Y:S01]  /*16a90*/  FFMA.FTZ R87, R24, UR35, -R80.reuse ;  /* 0x0000002318577c23 */ /* 0x100fe20008010850 */
[----:B------:R-:W-:Y:S01]  /*16aa0*/  FMNMX.FTZ R76, R26, R79, !PT ;  /* 0x0000004f1a4c7209 */ /* 0x000fe20007810000 */
[--C-:B------:R-:W-:Y:S01]  /*16ab0*/  FFMA.FTZ R78, R78, UR35, -R80.reuse ;  /* 0x000000234e4e7c23 */ /* 0x100fe20008010850 */
[----:B------:R-:W-:Y:S01]  /*16ac0*/  ISETP.GT.AND P5, PT, R34, 0x50, P3 ;  /* 0x000000502200780c */ /* 0x000fe20001fa4270 */
[--C-:B------:R-:W-:Y:S01]  /*16ad0*/  FFMA.FTZ R77, R77, UR35, -R80.reuse ;  /* 0x000000234d4d7c23 */ /* 0x100fe20008010850 */
[----:B------:R-:W-:Y:S01]  /*16ae0*/  FMNMX.FTZ R79, R27, R76, !PT ;  /* 0x0000004c1b4f7209 */ /* 0x000fe20007810000 */
[----:B------:R0:W-:Y:S01]  /*16af0*/  MUFU.EX2 R49, R82 ;  /* 0x0000005200317308 */ /* 0x0001e20000000800 */
[----:B------:R-:W-:Y:S01]  /*16b00*/  ISETP.LT.OR P5, PT, R72, 0x51, P5 ;  /* 0x000000514800780c */ /* 0x000fe20002fa1670 */
[--C-:B------:R-:W-:Y:S01]  /*16b10*/  FFMA.FTZ R74, R74, UR35, -R80.reuse ;  /* 0x000000234a4a7c23 */ /* 0x100fe20008010850 */
[----:B------:R-:W-:Y:S01]  /*16b20*/  FMNMX.FTZ R76, R30, R79, !PT ;  /* 0x0000004f1e4c7209 */ /* 0x000fe20007810000 */
[--C-:B------:R-:W-:Y:S01]  /*16b30*/  FFMA.FTZ R35, R35, UR35, -R80.reuse ;  /* 0x0000002323237c23 */ /* 0x100fe20008010850 */
[----:B------:R-:W-:Y:S01]  /*16b40*/  FSEL R73, R50, -INF , !P5 ;  /* 0xff80000032497808 */ /* 0x000fe20006800000 */
[--C-:B------:R-:W-:Y:S01]  /*16b50*/  FFMA.FTZ R40, R40, UR35, -R80.reuse ;  /* 0x0000002328287c23 */ /* 0x100fe20008010850 */
[----:B------:R-:W-:Y:S01]  /*16b60*/  FMNMX.FTZ R79, R31, R76, !PT ;  /* 0x0000004c1f4f7209 */ /* 0x000fe20007810000 */
[----:B------:R1:W-:Y:S01]  /*16b70*/  MUFU.EX2 R50, R83 ;  /* 0x0000005300327308 */ /* 0x0003e20000000800 */
[----:B------:R-:W-:Y:S01]  /*16b80*/  ISETP.GT.AND P5, PT, R34, 0x51, P3 ;  /* 0x000000512200780c */ /* 0x000fe20001fa4270 */
[--C-:B------:R-:W-:Y:S01]  /*16b90*/  FFMA.FTZ R41, R41, UR35, -R80.reuse ;  /* 0x0000002329297c23 */ /* 0x100fe20008010850 */
[----:B------:R-:W-:Y:S01]  /*16ba0*/  FMNMX.FTZ R76, R36, R79, !PT ;  /* 0x0000004f244c7209 */ /* 0x000fe20007810000 */
[--C-:B------:R-:W-:Y:S01]  /*16bb0*/  FFMA.FTZ R161, R161, UR35, -R80.reuse ;  /* 0x00000023a1a17c23 */ /* 0x100fe20008010850 */
[----:B------:R-:W-:Y:S01]  /*16bc0*/  ISETP.LT.OR P5, PT, R72, 0x52, P5 ;  /* 0x000000524800780c */ /* 0x000fe20002fa1670 */
[--C-:B------:R-:W-:Y:S01]  /*16bd0*/  FFMA.FTZ R160, R160, UR35, -R80.reuse ;  /* 0x00000023a0a07c23 */ /* 0x100fe20008010850 */
[----:B------:R-:W-:Y:S01]  /*16be0*/  FMNMX.FTZ R79, R37, R76, !PT ;  /* 0x0000004c254f7209 */ /* 0x000fe20007810000 */
[--C-:B------:R-:W-:Y:S01]  /*16bf0*/  FFMA.FTZ R162, R162, UR35, -R80.reuse ;  /* 0x00000023a2a27c23 */ /* 0x100fe20008010850 */
[----:B------:R-:W-:Y:S01]  /*16c00*/  FSEL R51, R51, -INF , !P5 ;  /* 0xff80000033337808 */ /* 0x000fe20006800000 */
[--C-:B------:R-:W-:Y:S01]  /*16c10*/  FFMA.FTZ R164, R164, UR35, -R80.reuse ;  /* 0x00000023a4a47c23 */ /* 0x100fe20008010850 */
[----:B------:R-:W-:Y:S01]  /*16c20*/  FMNMX.FTZ R76, R38, R79, !PT ;  /* 0x0000004f264c7209 */ /* 0x000fe20007810000 */
[--C-:B------:R-:W-:Y:S01]  /*16c30*/  FFMA.FTZ R55, R55, UR35, -R80.reuse ;  /* 0x0000002337377c23 */ /* 0x100fe20008010850 */
        /* <DEDUP_REMOVED lines=14> */
[----:B0-----:R-:W-:Y:S01]  /*16d20*/  FMNMX.FTZ R82, R44, R79, !PT ;  /* 0x0000004f2c527209 */ /* 0x001fe20007810000 */
[--C-:B------:R-:W-:Y:S01]  /*16d30*/  FFMA.FTZ R69, R69, UR35, -R80.reuse ;  /* 0x0000002345457c23 */ /* 0x100fe20008010850 */
[----:B------:R-:W-:Y:S01]  /*16d40*/  ISETP.LT.OR P5, PT, R72, 0x5a, P5 ;  /* 0x0000005a4800780c */ /* 0x000fe20002fa1670 */
[----:B------:R-:W-:Y:S01]  /*16d50*/  FFMA.FTZ R70, R70, UR35, -R80 ;  /* 0x0000002346467c23 */ /* 0x000fe20008010850 */
[----:B------:R-:W-:Y:S01]  /*16d60*/  FMNMX.FTZ R81, R45, R82, !PT ;  /* 0x000000522d517209 */ /* 0x000fe20007810000 */
[----:B------:R-:W-:Y:S01]  /*16d70*/  MUFU.EX2 R9, R9 ;  /* 0x0000000900097308 */ /* 0x000fe20000000800 */
[----:B------:R-:W-:-:S02]  /*16d80*/  FSEL R76, R53, -INF , !P5 ;  /* 0xff800000354c7808 */ /* 0x000fc40006800000 */
[----:B------:R-:W-:Y:S02]  /*16d90*/  ISETP.GT.AND P5, PT, R34, 0x60, P3 ;  /* 0x000000602200780c */ /* 0x000fe40001fa4270 */
[----:B------:R-:W-:Y:S01]  /*16da0*/  FMNMX.FTZ R82, R10, R81, !PT ;  /* 0x000000510a527209 */ /* 0x000fe20007810000 */
[----:B------:R-:W-:Y:S01]  /*16db0*/  FFMA.FTZ R81, R163, UR35, -R80 ;  /* 0x00000023a3517c23 */ /* 0x000fe20008010850 */
[----:B------:R-:W-:Y:S01]  /*16dc0*/  ISETP.LT.OR P5, PT, R72, 0x61, P5 ;  /* 0x000000614800780c */ /* 0x000fe20002fa1670 */
[----:B------:R-:W-:Y:S01]  /*16dd0*/  MUFU.EX2 R78, R78 ;  /* 0x0000004e004e7308 */ /* 0x000fe20000000800 */
[----:B-1----:R-:W-:Y:S02]  /*16de0*/  FMNMX.FTZ R83, R11, R82, !PT ;  /* 0x000000520b537209 */ /* 0x002fe40007810000 */
[----:B------:R-:W-:Y:S02]  /*16df0*/  FSEL R79, R56, -INF , !P5 ;  /* 0xff800000384f7808 */ /* 0x000fe40006800000 */
[----:B------:R-:W-:-:S02]  /*16e00*/  ISETP.GT.AND P5, PT, R34, 0x61, P3 ;  /* 0x000000612200780c */ /* 0x000fc40001fa4270 */
[----:B------:R-:W-:Y:S01]  /*16e10*/  FMNMX.FTZ R82, R46, R83, !PT ;  /* 0x000000532e527209 */ /* 0x000fe20007810000 */
[----:B------:R-:W-:Y:S01]  /*16e20*/  MUFU.EX2 R77, R77 ;  /* 0x0000004d004d7308 */ /* 0x000fe20000000800 */
[----:B------:R-:W-:Y:S02]  /*16e30*/  ISETP.LT.OR P5, PT, R72, 0x62, P5 ;  /* 0x000000624800780c */ /* 0x000fe40002fa1670 */
[----:B------:R-:W-:Y:S02]  /*16e40*/  FMNMX.FTZ R83, R47, R82, !PT ;  /* 0x000000522f537209 */ /* 0x000fe40007810000 */
[----:B------:R-:W-:Y:S02]  /*16e50*/  FSEL R57, R57, -INF , !P5 ;  /* 0xff80000039397808 */ /* 0x000fe40006800000 */
[----:B------:R-:W-:Y:S01]  /*16e60*/  ISETP.GT.AND P5, PT, R34, 0x68, P3 ;  /* 0x000000682200780c */ /* 0x000fe20001fa4270 */
[----:B------:R-:W-:Y:S01]  /*16e70*/  MUFU.EX2 R74, R74 ;  /* 0x0000004a004a7308 */ /* 0x000fe20000000800 */
[----:B------:R-:W-:Y:S01]  /*16e80*/  FMNMX.FTZ R84, R48, R83, !PT ;  /* 0x0000005330547209 */ /* 0x000fe20007810000 */
[----:B------:R-:W-:Y:S01]  /*16e90*/  FFMA.FTZ R83, R165, UR35, -R80 ;  /* 0x00000023a5537c23 */ /* 0x000fe20008010850 */
[----:B------:R-:W-:-:S02]  /*16ea0*/  ISETP.LT.OR P5, PT, R72, 0x69, P5 ;  /* 0x000000694800780c */ /* 0x000fc40002fa1670 */
[----:B------:R-:W-:Y:S02]  /*16eb0*/  FMNMX.FTZ R84, R75, R84, !PT ;  /* 0x000000544b547209 */ /* 0x000fe40007810000 */
[----:B------:R-:W-:Y:S01]  /*16ec0*/  FSEL R58, R58, -INF , !P5 ;  /* 0xff8000003a3a7808 */ /* 0x000fe20006800000 */
[----:B------:R-:W-:Y:S01]  /*16ed0*/  MUFU.EX2 R35, R35 ;  /* 0x0000002300237308 */ /* 0x000fe20000000800 */
[----:B------:R-:W-:Y:S02]  /*16ee0*/  FMNMX.FTZ R84, R73, R84, !PT ;  /* 0x0000005449547209 */ /* 0x000fe40007810000 */
[----:B------:R-:W-:Y:S02]  /*16ef0*/  ISETP.GT.AND P5, PT, R34, 0x69, P3 ;  /* 0x000000692200780c */ /* 0x000fe40001fa4270 */
[----:B------:R-:W-:Y:S02]  /*16f00*/  FMNMX.FTZ R85, R51, R84, !PT ;  /* 0x0000005433557209 */ /* 0x000fe40007810000 */
[----:B------:R-:W-:Y:S01]  /*16f10*/  ISETP.LT.OR P5, PT, R72, 0x6a, P5 ;  /* 0x0000006a4800780c */ /* 0x000fe20002fa1670 */
[----:B------:R-:W-:Y:S01]  /*16f20*/  MUFU.EX2 R40, R40 ;  /* 0x0000002800287308 */ /* 0x000fe20000000800 */
[----:B------:R-:W-:-:S02]  /*16f30*/  FMNMX.FTZ R85, R52, R85, !PT ;  /* 0x0000005534557209 */ /* 0x000fc40007810000 */
[----:B------:R-:W-:Y:S02]  /*16f40*/  FSEL R59, R59, -INF , !P5 ;  /* 0xff8000003b3b7808 */ /* 0x000fe40006800000 */
[----:B------:R-:W-:Y:S02]  /*16f50*/  ISETP.GT.AND P5, PT, R34, 0x70, P3 ;  /* 0x000000702200780c */ /* 0x000fe40001fa4270 */
[----:B------:R-:W-:Y:S01]  /*16f60*/  FMNMX.FTZ R152, R76, R85, !PT ;  /* 0x000000554c987209 */ /* 0x000fe20007810000 */
[----:B------:R-:W-:Y:S01]  /*16f70*/  MUFU.EX2 R41, R41 ;  /* 0x0000002900297308 */ /* 0x000fe20000000800 */
[----:B------:R-:W-:Y:S02]  /*16f80*/  ISETP.LT.OR P5, PT, R72, 0x71, P5 ;  /* 0x000000714800780c */ /* 0x000fe40002fa1670 */
[----:B------:R-:W-:Y:S02]  /*16f90*/  FMNMX.FTZ R152, R79, R152, !PT ;  /* 0x000000984f987209 */ /* 0x000fe40007810000 */
[----:B------:R-:W-:-:S02]  /*16fa0*/  FSEL R60, R60, -INF , !P5 ;  /* 0xff8000003c3c7808 */ /* 0x000fc40006800000 */
[----:B------:R-:W-:Y:S01]  /*16fb0*/  ISETP.GT.AND P5, PT, R34, 0x71, P3 ;  /* 0x000000712200780c */ /* 0x000fe20001fa4270 */
[----:B------:R-:W-:Y:S01]  /*16fc0*/  MUFU.EX2 R53, R161 ;  /* 0x000000a100357308 */ /* 0x000fe20000000800 */
[----:B------:R-:W-:Y:S02]  /*16fd0*/  FMNMX.FTZ R85, R57, R152, !PT ;  /* 0x0000009839557209 */ /* 0x000fe40007810000 */
[----:B------:R-:W-:Y:S02]  /*16fe0*/  ISETP.LT.OR P5, PT, R72, 0x72, P5 ;  /* 0x000000724800780c */ /* 0x000fe40002fa1670 */
[----:B------:R-:W-:Y:S02]  /*16ff0*/  FMNMX.FTZ R152, R58, R85, !PT ;  /* 0x000000553a987209 */ /* 0x000fe40007810000 */
[----:B------:R-:W-:Y:S01]  /*17000*/  FSEL R61, R61, -INF , !P5 ;  /* 0xff8000003d3d7808 */ /* 0x000fe20006800000 */
[----:B------:R-:W-:Y:S01]  /*17010*/  MUFU.EX2 R56, R160 ;  /* 0x000000a000387308 */ /* 0x000fe20000000800 */
[----:B------:R-:W-:-:S02]  /*17020*/  ISETP.GT.AND P5, PT, R34, 0x78, P3 ;  /* 0x000000782200780c */ /* 0x000fc40001fa4270 */
[----:B------:R-:W-:Y:S01]  /*17030*/  FMNMX.FTZ R85, R59, R152, !PT ;  /* 0x000000983b557209 */ /* 0x000fe20007810000 */
[----:B------:R-:W-:-:S01]  /*17040*/  FFMA.FTZ R152, R67, UR35, -R80 ;  /* 0x0000002343987c23 */ /* 0x000fc20008010850 */
[----:B------:R-:W-:Y:S02]  /*17050*/  ISETP.GT.AND P3, PT, R34, 0x79, P3 ;  /* 0x000000792200780c */ /* 0x000fe40001f64270 */
[----:B------:R-:W-:Y:S01]  /*17060*/  ISETP.LT.OR P5, PT, R72, 0x79, P5 ;  /* 0x000000794800780c */ /* 0x000fe20002fa1670 */
[----:B------:R0:W-:Y:S01]  /*17070*/  MUFU.EX2 R34, R87 ;  /* 0x0000005700227308 */ /* 0x0001e20000000800 */
[----:B------:R-:W-:Y:S02]  /*17080*/  FMNMX.FTZ R24, R60, R85, !PT ;  /* 0x000000553c187209 */ /* 0x000fe40007810000 */
[----:B------:R-:W-:Y:S02]  /*17090*/  ISETP.LT.OR P3, PT, R72, 0x7a, P3 ;  /* 0x0000007a4800780c */ /* 0x000fe40001f61670 */
[----:B------:R-:W-:-:S02]  /*170a0*/  FSEL R62, R62, -INF , !P5 ;  /* 0xff8000003e3e7808 */ /* 0x000fc40006800000 */
[----:B------:R-:W-:Y:S01]  /*170b0*/  FMNMX.FTZ R85, R61, R24, !PT ;  /* 0x000000183d557209 */ /* 0x000fe20007810000 */
[----:B------:R-:W-:Y:S01]  /*170c0*/  MUFU.EX2 R81, R81 ;  /* 0x0000005100517308 */ /* 0x000fe20000000800 */
[----:B------:R-:W-:Y:S02]  /*170d0*/  FSEL R63, R63, -INF , !P3 ;  /* 0xff8000003f3f7808 */ /* 0x000fe40005800000 */
[----:B------:R-:W-:Y:S01]  /*170e0*/  FMNMX.FTZ R24, R62, R85, !PT ;  /* 0x000000553e187209 */ /* 0x000fe20007810000 */
[----:B------:R-:W-:-:S01]  /*170f0*/  FFMA.FTZ R85, R64, UR35, -R80 ;  /* 0x0000002340557c23 */ /* 0x000fc20008010850 */
[--C-:B------:R-:W-:Y:S01]  /*17100*/  FFMA.FTZ R64, R65, UR35, -R80.reuse ;  /* 0x0000002341407c23 */ /* 0x100fe20008010850 */
[----:B------:R-:W-:-:S01]  /*17110*/  FFMA.FTZ R65, R66, UR35, -R80 ;  /* 0x0000002342417c23 */ /* 0x000fc20008010850 */
[----:B------:R-:W-:Y:S01]  /*17120*/  FMNMX.FTZ R24, R63, R24, !PT ;  /* 0x000000183f187209 */ /* 0x000fe20007810000 */
[----:B------:R-:W-:-:S01]  /*17130*/  FFMA.FTZ R66, R71, UR35, -R80 ;  /* 0x0000002347427c23 */ /* 0x000fc20008010850 */
[----:B------:R-:W-:Y:S01]  /*17140*/  FSEL R67, R8, RZ, P4 ;  /* 0x000000ff08437208 */ /* 0x000fe20002000000 */
[----:B------:R-:W-:Y:S01]  /*17150*/  IMAD.U32 R71, RZ, RZ, UR35 ;  /* 0x00000023ff477e24 */ /* 0x000fe2000f8e00ff */
[----:B------:R-:W-:Y:S01]  /*17160*/  MUFU.EX2 R82, R162 ;  /* 0x000000a200527308 */ /* 0x000fe20000000800 */
[----:B0-----:R-:W0:Y:S02]  /*17170*/  SHFL.BFLY PT, R87, R24, 0x2, 0x1f ;  /* 0x0c401f0018577f89 */ /* 0x001e2400000e0000 */
[----:B------:R-:W-:-:S04]  /*17180*/  FADD.FTZ R12, -R67, R12 ;  /* 0x0000000c430c7221 */ /* 0x000fc80000010100 */
[----:B------:R-:W-:Y:S01]  /*17190*/  FMUL.FTZ R72, R12, UR35 ;  /* 0x000000230c487c20 */ /* 0x000fe20008410000 */
[----:B------:R-:W-:Y:S08]  /*171a0*/  MUFU.EX2 R83, R83 ;  /* 0x0000005300537308 */ /* 0x000ff00000000800 */
[----:B------:R-:W1:Y:S08]  /*171b0*/  MUFU.EX2 R72, R72 ;  /* 0x0000004800487308 */ /* 0x000e700000000800 */
[----:B------:R-:W-:Y:S01]  /*171c0*/  MUFU.EX2 R84, R164 ;  /* 0x000000a400547308 */ /* 0x000fe20000000800 */
[----:B0-----:R-:W-:-:S05]  /*171d0*/  FMNMX.FTZ R87, R24, R87, !PT ;  /* 0x0000005718577209 */ /* 0x001fca0007810000 */
[----:B------:R-:W0:Y:S02]  /*171e0*/  SHFL.BFLY PT, R24, R87, 0x1, 0x1f ;  /* 0x0c201f0057187f89 */ /* 0x000e2400000e0000 */
[----:B------:R-:W-:Y:S08]  /*171f0*/  MUFU.EX2 R55, R55 ;  /* 0x0000003700377308 */ /* 0x000ff00000000800 */
[----:B------:R-:W-:Y:S08]  /*17200*/  MUFU.EX2 R54, R54 ;  /* 0x0000003600367308 */ /* 0x000ff00000000800 */
[----:B------:R-:W-:Y:S01]  /*17210*/  MUFU.EX2 R25, R25 ;  /* 0x0000001900197308 */ /* 0x000fe20000000800 */
[----:B0-----:R-:W-:-:S07]  /*17220*/  FMNMX.FTZ R24, R87, R24, !PT ;  /* 0x0000001857187209 */ /* 0x001fce0007810000 */
[----:B------:R-:W-:Y:S01]  /*17230*/  MUFU.EX2 R28, R28 ;  /* 0x0000001c001c7308 */ /* 0x000fe20000000800 */
[C---:B------:R-:W-:Y:S01]  /*17240*/  FSETP.NEU.FTZ.AND P3, PT, R24.reuse, -INF , PT ;  /* 0xff8000001800780b */ /* 0x040fe20003f7d000 */
[----:B------:R-:W-:-:S05]  /*17250*/  FFMA.FTZ R71, R24, R71, -8 ;  /* 0xc100000018477423 */ /* 0x000fca0000010047 */
[----:B------:R-:W-:Y:S01]  /*17260*/  FSEL R12, R71, RZ, P3 ;  /* 0x000000ff470c7208 */ /* 0x000fe20001800000 */
[----:B------:R-:W-:Y:S04]  /*17270*/  MUFU.EX2 R29, R29 ;  /* 0x0000001d001d7308 */ /* 0x000fe80000000800 */
[----:B------:R-:W-:-:S01]  /*17280*/  FFMA.FTZ R71, R20, UR35, -R12 ;  /* 0x0000002314477c23 */ /* 0x000fc2000801080c */
[--C-:B------:R-:W-:Y:S01]  /*17290*/  FFMA.FTZ R20, R26, UR35, -R12.reuse ;  /* 0x000000231a147c23 */ /* 0x100fe2000801080c */
[----:B------:R-:W-:-:S01]  /*172a0*/  FFMA.FTZ R26, R30, UR35, -R12 ;  /* 0x000000231e1a7c23 */ /* 0x000fc2000801080c */
[--C-:B------:R-:W-:Y:S01]  /*172b0*/  FFMA.FTZ R30, R36, UR35, -R12.reuse ;  /* 0x00000023241e7c23 */ /* 0x100fe2000801080c */
[----:B------:R-:W-:-:S01]  /*172c0*/  FFMA.FTZ R36, R38, UR35, -R12 ;  /* 0x0000002326247c23 */ /* 0x000fc2000801080c */
[--C-:B------:R-:W-:Y:S01]  /*172d0*/  FFMA.FTZ R38, R42, UR35, -R12.reuse ;  /* 0x000000232a267c23 */ /* 0x100fe2000801080c */
[----:B------:R-:W-:-:S01]  /*172e0*/  FFMA.FTZ R42, R44, UR35, -R12 ;  /* 0x000000232c2a7c23 */ /* 0x000fc2000801080c */
[----:B------:R-:W-:Y:S01]  /*172f0*/  FSEL R44, R24, RZ, P3 ;  /* 0x000000ff182c7208 */ /* 0x000fe20001800000 */
[----:B------:R-:W-:-:S01]  /*17300*/  FFMA.FTZ R80, R86, UR35, -R12 ;  /* 0x0000002356507c23 */ /* 0x000fc2000801080c */
[----:B------:R-:W-:Y:S01]  /*17310*/  MUFU.EX2 R71, R71 ;  /* 0x0000004700477308 */ /* 0x000fe20000000800 */
[----:B------:R-:W-:-:S01]  /*17320*/  FFMA.FTZ R27, R27, UR35, -R12 ;  /* 0x000000231b1b7c23 */ /* 0x000fc2000801080c */
[----:B------:R-:W-:Y:S01]  /*17330*/  FFMA.FTZ R31, R31, UR35, -R12 ;  /* 0x000000231f1f7c23 */ /* 0x000fe2000801080c */
[----:B------:R-:W-:-:S01]  /*17340*/  FADD.FTZ R44, -R44, R7 ;  /* 0x000000072c2c7221 */ /* 0x000fc20000010100 */
[--C-:B------:R-:W-:Y:S01]  /*17350*/  FFMA.FTZ R86, R10, UR35, -R12.reuse ;  /* 0x000000230a567c23 */ /* 0x100fe2000801080c */
[----:B------:R-:W-:-:S01]  /*17360*/  FFMA.FTZ R10, R11, UR35, -R12 ;  /* 0x000000230b0a7c23 */ /* 0x000fc2000801080c */
[--C-:B------:R-:W-:Y:S01]  /*17370*/  FFMA.FTZ R11, R46, UR35, -R12.reuse ;  /* 0x000000232e0b7c23 */ /* 0x100fe2000801080c */
[----:B------:R-:W-:Y:S01]  /*17380*/  FMUL.FTZ R87, R44, UR35 ;  /* 0x000000232c577c20 */ /* 0x000fe20008410000 */
[----:B------:R-:W-:Y:S01]  /*17390*/  MUFU.EX2 R80, R80 ;  /* 0x0000005000507308 */ /* 0x000fe20000000800 */
[----:B------:R-:W-:-:S01]  /*173a0*/  FFMA.FTZ R44, R47, UR35, -R12 ;  /* 0x000000232f2c7c23 */ /* 0x000fc2000801080c */
[----:B-1----:R-:W-:Y:S01]  /*173b0*/  FFMA.FTZ R47, R72, R4, R9 ;  /* 0x00000004482f7223 */ /* 0x002fe20000010009 */
[----:B------:R-:W-:-:S01]  /*173c0*/  FFMA.FTZ R46, R48, UR35, -R12 ;  /* 0x00000023302e7c23 */ /* 0x000fc2000801080c */
[--C-:B------:R-:W-:Y:S01]  /*173d0*/  FFMA.FTZ R37, R37, UR35, -R12.reuse ;  /* 0x0000002325257c23 */ /* 0x100fe2000801080c */
[----:B------:R-:W-:-:S01]  /*173e0*/  FFMA.FTZ R39, R39, UR35, -R12 ;  /* 0x0000002327277c23 */ /* 0x000fc2000801080c */
[----:B------:R-:W-:Y:S01]  /*173f0*/  FADD.FTZ R48, R78, R47 ;  /* 0x0000002f4e307221 */ /* 0x000fe20000010000 */
[----:B------:R-:W-:-:S01]  /*17400*/  FFMA.FTZ R47, R75, UR35, -R12 ;  /* 0x000000234b2f7c23 */ /* 0x000fc2000801080c */
[----:B------:R-:W0:Y:S01]  /*17410*/  MUFU.EX2 R87, R87 ;  /* 0x0000005700577308 */ /* 0x000e220000000800 */
[----:B------:R-:W-:-:S01]  /*17420*/  FFMA.FTZ R43, R43, UR35, -R12 ;  /* 0x000000232b2b7c23 */ /* 0x000fc2000801080c */
[----:B------:R-:W-:Y:S01]  /*17430*/  FADD.FTZ R75, R77, R48 ;  /* 0x000000304d4b7221 */ /* 0x000fe20000010000 */
[----:B------:R-:W-:-:S01]  /*17440*/  FFMA.FTZ R48, R73, UR35, -R12 ;  /* 0x0000002349307c23 */ /* 0x000fc2000801080c */
[--C-:B------:R-:W-:Y:S01]  /*17450*/  FFMA.FTZ R45, R45, UR35, -R12.reuse ;  /* 0x000000232d2d7c23 */ /* 0x100fe2000801080c */
[----:B------:R-:W-:-:S01]  /*17460*/  FFMA.FTZ R51, R51, UR35, -R12 ;  /* 0x0000002333337c23 */ /* 0x000fc2000801080c */
[----:B------:R-:W-:Y:S01]  /*17470*/  FADD.FTZ R75, R74, R75 ;  /* 0x0000004b4a4b7221 */ /* 0x000fe20000010000 */
[----:B------:R-:W-:-:S01]  /*17480*/  FFMA.FTZ R52, R52, UR35, -R12 ;  /* 0x0000002334347c23 */ /* 0x000fc2000801080c */
[----:B------:R-:W1:Y:S01]  /*17490*/  MUFU.EX2 R20, R20 ;  /* 0x0000001400147308 */ /* 0x000e620000000800 */
[----:B------:R-:W-:-:S01]  /*174a0*/  FFMA.FTZ R59, R59, UR35, -R12 ;  /* 0x000000233b3b7c23 */ /* 0x000fc2000801080c */
[--C-:B------:R-:W-:Y:S01]  /*174b0*/  FFMA.FTZ R61, R61, UR35, -R12.reuse ;  /* 0x000000233d3d7c23 */ /* 0x100fe2000801080c */
[----:B------:R-:W-:-:S05]  /*174c0*/  FFMA.FTZ R62, R62, UR35, -R12 ;  /* 0x000000233e3e7c23 */ /* 0x000fca000801080c */
[----:B------:R-:W2:Y:S01]  /*174d0*/  MUFU.EX2 R27, R27 ;  /* 0x0000001b001b7308 */ /* 0x000ea20000000800 */
[----:B0-----:R-:W-:-:S04]  /*174e0*/  FFMA.FTZ R4, R87, R3, R80 ;  /* 0x0000000357047223 */ /* 0x001fc80000010050 */
[----:B------:R-:W-:-:S03]  /*174f0*/  FADD.FTZ R3, R71, R4 ;  /* 0x0000000447037221 */ /* 0x000fc60000010000 */
[----:B------:R-:W0:Y:S01]  /*17500*/  MUFU.EX2 R26, R26 ;  /* 0x0000001a001a7308 */ /* 0x000e220000000800 */
[----:B-1----:R-:W-:-:S07]  /*17510*/  FADD.FTZ R4, R20, R3 ;  /* 0x0000000314047221 */ /* 0x002fce0000010000 */
[----:B------:R-:W1:Y:S01]  /*17520*/  MUFU.EX2 R31, R31 ;  /* 0x0000001f001f7308 */ /* 0x000e620000000800 */
[----:B--2---:R-:W-:-:S01]  /*17530*/  FADD.FTZ R3, R27, R4 ;  /* 0x000000041b037221 */ /* 0x004fc20000010000 */
[----:B------:R-:W-:-:S06]  /*17540*/  FADD.FTZ R4, R18, R75 ;  /* 0x0000004b12047221 */ /* 0x000fcc0000010000 */
[----:B------:R-:W2:Y:S08]  /*17550*/  MUFU.EX2 R30, R30 ;  /* 0x0000001e001e7308 */ /* 0x000eb00000000800 */
[----:B------:R-:W3:Y:S08]  /*17560*/  MUFU.EX2 R37, R37 ;  /* 0x0000002500257308 */ /* 0x000ef00000000800 */
[----:B------:R-:W4:Y:S08]  /*17570*/  MUFU.EX2 R36, R36 ;  /* 0x0000002400247308 */ /* 0x000f300000000800 */
[----:B------:R0:W-:Y:S08]  /*17580*/  MUFU.EX2 R7, R86 ;  /* 0x0000005600077308 */ /* 0x0001f00000000800 */
[----:B------:R-:W5:Y:S01]  /*17590*/  MUFU.EX2 R39, R39 ;  /* 0x0000002700277308 */ /* 0x000f620000000800 */
[----:B0-----:R-:W-:-:S01]  /*175a0*/  FADD.FTZ R86, R26, R3 ;  /* 0x000000031a567221 */ /* 0x001fc20000010000 */
[----:B------:R-:W-:-:S03]  /*175b0*/  FADD.FTZ R3, R49, R4 ;  /* 0x0000000431037221 */ /* 0x000fc60000010000 */
[----:B-1----:R-:W-:Y:S01]  /*175c0*/  FADD.FTZ R73, R31, R86 ;  /* 0x000000561f497221 */ /* 0x002fe20000010000 */
[----:B------:R-:W-:-:S02]  /*175d0*/  FADD.FTZ R4, R50, R3 ;  /* 0x0000000332047221 */ /* 0x000fc40000010000 */
[----:B------:R-:W0:Y:S01]  /*175e0*/  MUFU.EX2 R38, R38 ;  /* 0x0000002600267308 */ /* 0x000e220000000800 */
[----:B--2---:R-:W-:-:S01]  /*175f0*/  FADD.FTZ R86, R30, R73 ;  /* 0x000000491e567221 */ /* 0x004fc20000010000 */
[----:B------:R-:W-:-:S03]  /*17600*/  FADD.FTZ R3, R35, R4 ;  /* 0x0000000423037221 */ /* 0x000fc60000010000 */
[----:B---3--:R-:W-:Y:S01]  /*17610*/  FADD.FTZ R73, R37, R86 ;  /* 0x0000005625497221 */ /* 0x008fe20000010000 */
[----:B------:R-:W-:-:S02]  /*17620*/  FADD.FTZ R4, R40, R3 ;  /* 0x0000000328047221 */ /* 0x000fc40000010000 */
[----:B------:R-:W1:Y:S01]  /*17630*/  MUFU.EX2 R43, R43 ;  /* 0x0000002b002b7308 */ /* 0x000e620000000800 */
[----:B----4-:R-:W-:-:S01]  /*17640*/  FADD.FTZ R86, R36, R73 ;  /* 0x0000004924567221 */ /* 0x010fc20000010000 */
[----:B------:R-:W-:Y:S01]  /*17650*/  FADD.FTZ R4, R41, R4 ;  /* 0x0000000429047221 */ /* 0x000fe20000010000 */
[----:B------:R-:W-:-:S02]  /*17660*/  FFMA.FTZ R73, R76, UR35, -R12 ;  /* 0x000000234c497c23 */ /* 0x000fc4000801080c */
[----:B-----5:R-:W-:Y:S01]  /*17670*/  FADD.FTZ R3, R39, R86 ;  /* 0x0000005627037221 */ /* 0x020fe20000010000 */
[----:B------:R-:W-:-:S02]  /*17680*/  FADD.FTZ R75, R53, R4 ;  /* 0x00000004354b7221 */ /* 0x000fc40000010000 */
[----:B------:R-:W2:Y:S01]  /*17690*/  MUFU.EX2 R42, R42 ;  /* 0x0000002a002a7308 */ /* 0x000ea20000000800 */
[----:B0-----:R-:W-:-:S01]  /*176a0*/  FADD.FTZ R4, R38, R3 ;  /* 0x0000000326047221 */ /* 0x001fc20000010000 */
[----:B------:R-:W-:Y:S01]  /*176b0*/  FADD.FTZ R76, R56, R75 ;  /* 0x0000004b384c7221 */ /* 0x000fe20000010000 */
[----:B------:R-:W-:-:S03]  /*176c0*/  FFMA.FTZ R75, R79, UR35, -R12 ;  /* 0x000000234f4b7c23 */ /* 0x000fc6000801080c */
[----:B------:R-:W-:Y:S01]  /*176d0*/  FADD.FTZ R79, R81, R76 ;  /* 0x0000004c514f7221 */ /* 0x000fe20000010000 */
[----:B------:R-:W-:-:S01]  /*176e0*/  FFMA.FTZ R76, R57, UR35, -R12 ;  /* 0x00000023394c7c23 */ /* 0x000fc2000801080c */
[----:B------:R-:W0:Y:S01]  /*176f0*/  MUFU.EX2 R45, R45 ;  /* 0x0000002d002d7308 */ /* 0x000e220000000800 */
[----:B-1----:R-:W-:-:S01]  /*17700*/  FADD.FTZ R3, R43, R4 ;  /* 0x000000042b037221 */ /* 0x002fc20000010000 */
[----:B------:R-:W-:-:S06]  /*17710*/  FADD.FTZ R86, R82, R79 ;  /* 0x0000004f52567221 */ /* 0x000fcc0000010000 */
[----:B------:R-:W1:Y:S01]  /*17720*/  MUFU.EX2 R10, R10 ;  /* 0x0000000a000a7308 */ /* 0x000e620000000800 */
[----:B--2---:R-:W-:-:S01]  /*17730*/  FADD.FTZ R4, R42, R3 ;  /* 0x000000032a047221 */ /* 0x004fc20000010000 */
[----:B------:R-:W-:-:S06]  /*17740*/  FADD.FTZ R3, R83, R86 ;  /* 0x0000005653037221 */ /* 0x000fcc0000010000 */
[----:B------:R-:W2:Y:S01]  /*17750*/  MUFU.EX2 R11, R11 ;  /* 0x0000000b000b7308 */ /* 0x000ea20000000800 */
[----:B0-----:R-:W-:-:S04]  /*17760*/  FADD.FTZ R4, R45, R4 ;  /* 0x000000042d047221 */ /* 0x001fc80000010000 */
[----:B------:R-:W-:Y:S01]  /*17770*/  FADD.FTZ R57, R7, R4 ;  /* 0x0000000407397221 */ /* 0x000fe20000010000 */
[----:B------:R-:W-:-:S02]  /*17780*/  FADD.FTZ R4, R84, R3 ;  /* 0x0000000354047221 */ /* 0x000fc40000010000 */
[----:B------:R-:W0:Y:S01]  /*17790*/  MUFU.EX2 R44, R44 ;  /* 0x0000002c002c7308 */ /* 0x000e220000000800 */
[----:B-1----:R-:W-:-:S01]  /*177a0*/  FADD.FTZ R86, R10, R57 ;  /* 0x000000390a567221 */ /* 0x002fc20000010000 */
[----:B------:R-:W-:Y:S01]  /*177b0*/  FADD.FTZ R3, R55, R4 ;  /* 0x0000000437037221 */ /* 0x000fe20000010000 */
[----:B------:R-:W-:-:S03]  /*177c0*/  FFMA.FTZ R57, R58, UR35, -R12 ;  /* 0x000000233a397c23 */ /* 0x000fc6000801080c */
        /* <DEDUP_REMOVED lines=12> */
[----:B--2---:R-:W-:-:S01]  /*17890*/  FADD.FTZ R79, R47, R58 ;  /* 0x0000003a2f4f7221 */ /* 0x004fc20000010000 */
[--C-:B------:R-:W-:Y:S01]  /*178a0*/  FFMA.FTZ R58, R60, UR35, -R12.reuse ;  /* 0x000000233c3a7c23 */ /* 0x100fe2000801080c */
[----:B------:R-:W-:-:S05]  /*178b0*/  FFMA.FTZ R12, R63, UR35, -R12 ;  /* 0x000000233f0c7c23 */ /* 0x000fca000801080c */
        /* <DEDUP_REMOVED lines=25> */
[----:B0-----:R-:W-:-:S07]  /*17a50*/  FADD.FTZ R3, R66, R3 ;  /* 0x0000000342037221 */ /* 0x001fce0000010000 */
[----:B------:R-:W-:Y:S08]  /*17a60*/  MUFU.EX2 R58, R58 ;  /* 0x0000003a003a7308 */ /* 0x000ff00000000800 */
[----:B------:R-:W0:Y:S01]  /*17a70*/  MUFU.EX2 R69, R69 ;  /* 0x0000004500457308 */ /* 0x000e220000000800 */
[----:B-1----:R-:W-:-:S07]  /*17a80*/  FADD.FTZ R4, R68, R3 ;  /* 0x0000000344047221 */ /* 0x002fce0000010000 */
[----:B------:R1:W2:Y:S08]  /*17a90*/  MUFU.EX2 R59, R61 ;  /* 0x0000003d003b7308 */ /* 0x0002b00000000800 */
[----:B------:R-:W3:Y:S01]  /*17aa0*/  MUFU.EX2 R70, R70 ;  /* 0x0000004600467308 */ /* 0x000ee20000000800 */
[----:B-1----:R-:W-:-:S01]  /*17ab0*/  FADD.FTZ R61, R86, R60 ;  /* 0x0000003c563d7221 */ /* 0x002fc20000010000 */
[----:B0-----:R-:W-:-:S03]  /*17ac0*/  FADD.FTZ R3, R69, R4 ;  /* 0x0000000445037221 */ /* 0x001fc60000010000 */
[----:B------:R-:W-:-:S03]  /*17ad0*/  FADD.FTZ R60, R58, R61 ;  /* 0x0000003d3a3c7221 */ /* 0x000fc60000010000 */
[----:B------:R-:W0:Y:S01]  /*17ae0*/  MUFU.EX2 R79, R62 ;  /* 0x0000003e004f7308 */ /* 0x000e220000000800 */
[----:B--2---:R-:W-:-:S07]  /*17af0*/  FADD.FTZ R60, R59, R60 ;  /* 0x0000003c3b3c7221 */ /* 0x004fce0000010000 */
[----:B------:R-:W1:Y:S01]  /*17b00*/  MUFU.EX2 R67, R152 ;  /* 0x0000009800437308 */ /* 0x000e620000000800 */
[----:B---3--:R-:W-:-:S07]  /*17b10*/  FADD.FTZ R4, R70, R3 ;  /* 0x0000000346047221 */ /* 0x008fce0000010000 */
[----:B------:R-:W2:Y:S01]  /*17b20*/  MUFU.EX2 R12, R12 ;  /* 0x0000000c000c7308 */ /* 0x000ea20000000800 */
[----:B0-----:R-:W-:-:S01]  /*17b30*/  FADD.FTZ R60, R79, R60 ;  /* 0x0000003c4f3c7221 */ /* 0x001fc20000010000 */
[----:B-1----:R-:W-:-:S03]  /*17b40*/  FADD.FTZ R4, R67, R4 ;  /* 0x0000000443047221 */ /* 0x002fc60000010000 */
[----:B--2---:R-:W-:Y:S01]  /*17b50*/  FADD.FTZ R3, R12, R60 ;  /* 0x0000003c0c037221 */ /* 0x004fe20000010000 */
[----:B------:R-:W-:Y:S06]  /*17b60*/  @!P0 BRA `(.L_x_1475) ;  /* 0x0000000000048947 */ /* 0x000fec0003800000 */
[----:B------:R-:W-:Y:S01]  /*17b70*/  BPT.TRAP 0x1 ;  /* 0x000000040000795c */ /* 0x000fe20000300000 */
.L_x_1475:
[----:B------:R-:W-:Y:S01]  /*17b80*/  F2FP.SATFINITE.E4M3.F32.PACK_AB_MERGE_C R7, R10, R7, RZ ;  /* 0x000000070a07723e */ /* 0x000fe200048070ff */
[-C--:B------:R-:W-:Y:S01]  /*17b90*/  FMUL.FTZ R88, R88, R72.reuse ;  /* 0x0000004858587220 */ /* 0x080fe20000410000 */
[----:B------:R-:W-:Y:S01]  /*17ba0*/  ISETP.GT.AND P3, PT, R6, R13, PT ;  /* 0x0000000d0600720c */ /* 0x000fe20003f64270 */
[----:B------:R-:W-:Y:S01]  /*17bb0*/  FMUL.FTZ R89, R89, R72 ;  /* 0x0000004859597220 */ /* 0x000fe20000410000 */
[----:B------:R-:W-:Y:S01]  /*17bc0*/  F2FP.SATFINITE.E4M3.F32.PACK_AB_MERGE_C R163, R45, R42, R7 ;  /* 0x0000002a2da3723e */ /* 0x000fe20004807007 */
[----:B------:R-:W-:Y:S01]  /*17bd0*/  IMAD R7, R168, 0x8, R16 ;  /* 0x00000008a8077824 */ /* 0x000fe200078e0210 */
[----:B------:R-:W-:Y:S01]  /*17be0*/  F2FP.SATFINITE.E4M3.F32.PACK_AB_MERGE_C R10, R12, R79, RZ ;  /* 0x0000004f0c0a723e */ /* 0x000fe200048070ff */
[----:B------:R-:W-:Y:S01]  /*17bf0*/  IMAD.U32 R12, RZ, RZ, UR38 ;  /* 0x00000026ff0c7e24 */ /* 0x000fe2000f8e00ff */
[----:B------:R-:W-:Y:S01]  /*17c00*/  F2FP.SATFINITE.E4M3.F32.PACK_AB_MERGE_C R35, R35, R50, RZ ;  /* 0x000000322323723e */ /* 0x000fe200048070ff */
[----:B------:R-:W-:Y:S01]  /*17c10*/  VIADD R7, R7, 0x22860 ;  /* 0x0002286007077836 */ /* 0x000fe20000000000 */
[----:B------:R-:W-:Y:S01]  /*17c20*/  F2FP.SATFINITE.E4M3.F32.PACK_AB_MERGE_C R74, R74, R77, RZ ;  /* 0x0000004d4a4a723e */ /* 0x000fe200048070ff */
[----:B------:R-:W-:Y:S01]  /*17c30*/  FMUL.FTZ R92, R92, R72 ;  /* 0x000000485c5c7220 */ /* 0x000fe20000410000 */
        /* <DEDUP_REMOVED lines=91> */
[----:B0-----:R-:W-:Y:S02]  /*181f0*/  IMAD.MOV.U32 R7, RZ, RZ, R24 ;  /* 0x000000ffff077224 */ /* 0x001fe400078e0018 */
[----:B------:R-:W-:Y:S02]  /*18200*/  IMAD.MOV.U32 R12, RZ, RZ, R8 ;  /* 0x000000ffff0c7224 */ /* 0x000fe400078e0008 */
[----:B------:R-:W-:Y:S02]  /*18210*/  IMAD.MOV.U32 R18, RZ, RZ, R14 ;  /* 0x000000ffff127224 */ /* 0x000fe400078e000e */
[----:B------:R-:W-:Y:S01]  /*18220*/  IMAD.MOV.U32 R168, RZ, RZ, R15 ;  /* 0x000000ffffa87224 */ /* 0x000fe200078e000f */
[----:B------:R-:W-:Y:S06]  /*18230*/  @P3 BRA `(.L_x_1476) ;  /* 0xffffffc800203947 */ /* 0x000fec000383ffff */
[----:B------:R-:W-:Y:S02]  /*18240*/  IMAD.MOV.U32 R7, RZ, RZ, R24 ;  /* 0x000000ffff077224 */ /* 0x000fe400078e0018 */
[----:B------:R-:W-:Y:S02]  /*18250*/  IMAD.MOV.U32 R12, RZ, RZ, R8 ;  /* 0x000000ffff0c7224 */ /* 0x000fe400078e0008 */
[----:B------:R-:W-:Y:S02]  /*18260*/  IMAD.MOV.U32 R168, RZ, RZ, R15 ;  /* 0x000000ffffa87224 */ /* 0x000fe400078e000f */
[----:B------:R-:W-:-:S07]  /*18270*/  IMAD.MOV.U32 R18, RZ, RZ, R14 ;  /* 0x000000ffff127224 */ /* 0x000fce00078e000e */
.L_x_1457:
[----:B------:R-:W0:Y:S01]  /*18280*/  LDC R14, c[0x0][0x9e4] ;  /* 0x00027900ff0e7b82 */ /* 0x000e220000000800 */
[----:B------:R-:W-:Y:S02]  /*18290*/  ULDC UR10, c[0x0][0x9dc] ;  /* 0x00027700000a7ab9 */ /* 0x000fe40000000800 */
[----:B------:R-:W-:Y:S01]  /*182a0*/  VIADD R8, R185, -UR10 ;  /* 0x8000000ab9087c36 */ /* 0x000fe20008000000 */
[----:B0-----:R-:W-:-:S13]  /*182b0*/  ISETP.GE.AND P5, PT, R14, 0x1, PT ;  /* 0x000000010e00780c */ /* 0x001fda0003fa6270 */
[----:B------:R-:W-:Y:S05]  /*182c0*/  @!P5 BRA `(.L_x_1477) ;  /* 0x000000000044d947 */ /* 0x000fea0003800000 */
        /* <DEDUP_REMOVED lines=10> */
.L_x_1479:
[----:B------:R-:W-:-:S13]  /*18370*/  ISETP.NE.AND P2, PT, R14, 0x1, PT ;  /* 0x000000010e00780c */ /* 0x000fda0003f45270 */
[----:B------:R-:W0:Y:S02]  /*18380*/  @P2 LDC.64 R10, c[0x0][0x9e8] ;  /* 0x00027a00ff0a2b82 */ /* 0x000e240000000a00 */
[----:B0-----:R-:W-:-:S05]  /*18390*/  @P2 IMAD.HI.U32 R10, R185, R10, RZ ;  /* 0x0000000ab90a2227 */ /* 0x001fca00078e00ff */
[----:B------:R-:W-:-:S07]  /*183a0*/  @P2 SHF.R.U32.HI R185, RZ, R11, R10 ;  /* 0x0000000bffb92219 */ /* 0x000fce000001160a */
.L_x_1480:
[----:B------:R-:W-:Y:S05]  /*183b0*/  BSYNC B0 ;  /* 0x0000000000007941 */ /* 0x000fea0003800000 */
.L_x_1478:
[----:B------:R-:W-:-:S05]  /*183c0*/  IMAD R185, R185, R14, RZ ;  /* 0x0000000eb9b97224 */ /* 0x000fca00078e02ff */
[----:B------:R-:W-:-:S07]  /*183d0*/  VIMNMX R8, R8, R185, !PT ;  /* 0x000000b908087248 */ /* 0x000fce0007fe0100 */
.L_x_1477:
        /* <DEDUP_REMOVED lines=8> */
[----:B------:R-:W-:Y:S01]  /*18460*/  MOV R15, R12 ;  /* 0x0000000c000f7202 */ /* 0x000fe20000000f00 */
[----:B------:R-:W-:Y:S02]  /*18470*/  IMAD.MOV.U32 R10, RZ, RZ, R6 ;  /* 0x000000ffff0a7224 */ /* 0x000fe400078e0006 */
[----:B------:R-:W-:-:S07]  /*18480*/  IMAD.MOV.U32 R20, RZ, RZ, R18 ;  /* 0x000000ffff147224 */ /* 0x000fce00078e0012 */
.L_x_1492:
        /* <DEDUP_REMOVED lines=8> */
.L_x_1483:
        /* <DEDUP_REMOVED lines=8> */
.L_x_1484:
[----:B------:R-:W-:Y:S04]  /*18590*/  BSSY B0, `(.L_x_1482) ;  /* 0x0000004000007945 */ /* 0x000fe80003800000 */
[----:B-1----:R-:W-:Y:S05]  /*185a0*/  @P3 BRA `(.L_x_1485) ;  /* 0x0000000000083947 */ /* 0x002fea0003800000 */
[----:B------:R-:W1:Y:S02]  /*185b0*/  SYNCS.PHASECHK.TRANS64.TRYWAIT P3, [R7+URZ+0x22830], R6 ;  /* 0x02283006070075a7 */ /* 0x000e64000806017f */
[----:B-1----:R-:W-:Y:S05]  /*185c0*/  @!P3 BRA `(.L_x_1486) ;  /* 0x00000104003cb947 */ /* 0x002fea0003800000 */
.L_x_1485:
[----:B------:R-:W-:Y:S05]  /*185d0*/  BSYNC B0 ;  /* 0x0000000000007941 */ /* 0x000fea0003800000 */
.L_x_1482:
[----:B------:R-:W2:Y:S01]  /*185e0*/  S2R R8, SR_TID.X ;  /* 0x0000000000087919 */ /* 0x000ea20000002100 */
[----:B01----:R-:W-:Y:S01]  /*185f0*/  IMAD.MOV.U32 R7, RZ, RZ, -0x7fffffe0 ;  /* 0x80000020ff077424 */ /* 0x003fe200078e00ff */
[----:B------:R-:W-:Y:S05]  /*18600*/  WARPSYNC.ALL ;  /* 0x0000000000007948 */ /* 0x000fea0003800000 */
[----:B------:R-:W-:Y:S01]  /*18610*/  R2UR UR31, R7 ;  /* 0x00000000071f72ca */ /* 0x000fe200000e0000 */
[----:B------:R-:W-:Y:S02]  /*18620*/  VIADD R13, R168, 0x1 ;  /* 0x00000001a80d7836 */ /* 0x000fe40000000000 */
[----:B------:R-:W-:-:S03]  /*18630*/  IMAD.MOV.U32 R9, RZ, RZ, -0x7fffffe0 ;  /* 0x80000020ff097424 */ /* 0x000fc600078e00ff */
[----:B------:R-:W-:Y:S02]  /*18640*/  ISETP.NE.AND P3, PT, R13, 0x2, PT ;  /* 0x000000020d00780c */ /* 0x000fe40003f65270 */
[----:B------:R-:W-:Y:S01]  /*18650*/  R2UR UR11, R9 ;  /* 0x00000000090b72ca */ /* 0x000fe200000e0000 */
[----:B------:R-:W-:Y:S01]  /*18660*/  IMAD.MOV.U32 R9, RZ, RZ, -0x7fffffe0 ;  /* 0x80000020ff097424 */ /* 0x000fe200078e00ff */
[----:B------:R-:W-:-:S04]  /*18670*/  SEL R13, R13, RZ, P3 ;  /* 0x000000ff0d0d7207 */ /* 0x000fc80001800000 */
[----:B------:R-:W-:Y:S01]  /*18680*/  R2UR UR15, R9 ;  /* 0x00000000090f72ca */ /* 0x000fe200000e0000 */
[----:B------:R-:W-:Y:S02]  /*18690*/  IMAD R6, R13, 0x600, R5 ;  /* 0x000006000d067824 */ /* 0x000fe400078e0205 */
[----:B------:R-:W-:-:S03]  /*186a0*/  IMAD.MOV.U32 R9, RZ, RZ, -0x7fffffe0 ;  /* 0x80000020ff097424 */ /* 0x000fc600078e00ff */
[----:B------:R-:W-:Y:S02]  /*186b0*/  R2UR UR30, R6 ;  /* 0x00000000061e72ca */ /* 0x000fe400000e0000 */
        /* <DEDUP_REMOVED lines=39> */
.L_x_1488:
[----:B------:R-:W-:Y:S01]  /*18930*/  SHF.L.U32 R6, R20, 0x1f, RZ ;  /* 0x0000001f14067819 */ /* 0x000fe200000006ff */
[----:B------:R-:W-:-:S04]  /*18940*/  IMAD R7, R168, 0x8, R16 ;  /* 0x00000008a8077824 */ /* 0x000fc800078e0210 */
[----:B------:R0:W1:Y:S01]  /*18950*/  SYNCS.PHASECHK.TRANS64.TRYWAIT P2, [R7+URZ+0x22850], R6 ;  /* 0x02285006070075a7 */ /* 0x000062000804017f */
[----:B------:R-:W-:Y:S05]  /*18960*/  @!P0 BRA `(.L_x_1489) ;  /* 0x0000000000048947 */ /* 0x000fea0003800000 */
[----:B------:R-:W-:Y:S01]  /*18970*/  BPT.TRAP 0x1 ;  /* 0x000000040000795c */ /* 0x000fe20000300000 */
.L_x_1489:
[----:B-1----:R-:W-:Y:S05]  /*18980*/  @P2 BRA `(.L_x_1487) ;  /* 0x0000000000082947 */ /* 0x002fea0003800000 */
[----:B------:R-:W1:Y:S02]  /*18990*/  SYNCS.PHASECHK.TRANS64.TRYWAIT P2, [R7+URZ+0x22850], R6 ;  /* 0x02285006070075a7 */ /* 0x000e64000804017f */
[----:B-1----:R-:W-:Y:S05]  /*189a0*/  @!P2 BRA `(.L_x_1490) ;  /* 0x000001000058a947 */ /* 0x002fea0003800000 */
.L_x_1487:
[----:B01----:R-:W-:Y:S01]  /*189b0*/  VIADD R6, R16, 0x400 ;  /* 0x0000040010067836 */ /* 0x003fe20000000000 */
[----:B------:R-:W-:Y:S05]  /*189c0*/  WARPSYNC.ALL ;  /* 0x0000000000007948 */ /* 0x000fea0003800000 */
[----:B------:R-:W-:-:S04]  /*189d0*/  SHF.R.U32.HI R6, RZ, 0x4, R6 ;  /* 0x00000004ff067819 */ /* 0x000fc80000011606 */
[----:B------:R-:W-:-:S04]  /*189e0*/  LOP3.LUT R6, R6, 0x3fff, RZ, 0xc0, !PT ;  /* 0x00003fff06067812 */ /* 0x000fc800078ec0ff */
[----:B------:R-:W-:Y:S01]  /*189f0*/  LOP3.LUT R9, R6, 0x10000, RZ, 0xfc, !PT ;  /* 0x0001000006097812 */ /* 0x000fe200078efcff */
        /* <DEDUP_REMOVED lines=25> */
[----:B------:R-:W-:Y:S01]  /*18b90*/  FMUL.FTZ R61, R2, R66 ;  /* 0x00000042023d7220 */ /* 0x000fe20000410000 */
[----:B0-----:R-:W-:Y:S01]  /*18ba0*/  FMNMX.FTZ R7, R6, R15, !PT ;  /* 0x0000000f06077209 */ /* 0x001fe20007810000 */
[C---:B------:R-:W-:Y:S01]  /*18bb0*/  FMUL.FTZ R35, R2.reuse, R36 ;  /* 0x0000002402237220 */ /* 0x040fe20000410000 */
[C---:B------:R-:W-:Y:S01]  /*18bc0*/  FMUL.FTZ R66, R2.reuse, R71 ;  /* 0x0000004702427220 */ /* 0x040fe20000410000 */
[C---:B------:R-:W-:Y:S01]  /*18bd0*/  FMUL.FTZ R71, R2.reuse, R72 ;  /* 0x0000004802477220 */ /* 0x040fe20000410000 */
[----:B------:R-:W0:Y:S01]  /*18be0*/  MUFU.TANH R26, R26 ;  /* 0x0000001a001a7308 */ /* 0x000e220000002400 */
[----:B------:R-:W-:Y:S01]  /*18bf0*/  FMUL.FTZ R72, R2, R73 ;  /* 0x0000004902487220 */ /* 0x000fe20000410000 */
[----:B-1----:R-:W-:Y:S01]  /*18c00*/  FMNMX.FTZ R73, R24, R7, !PT ;  /* 0x0000000718497209 */ /* 0x002fe20007810000 */
        /* <DEDUP_REMOVED lines=39> */
[----:B------:R-:W-:Y:S01]  /*18e80*/  FMUL.FTZ R80, R2, R81 ;  /* 0x0000005102507220 */ /* 0x000fe20000410000 */
[----:B------:R-:W-:Y:S01]  /*18e90*/  WARPGROUP.ARRIVE ;  /* 0x00000000000079c5 */ /* 0x000fe20000000000 */
[----:B------:R-:W-:-:S05]  /*18ea0*/  UMOV UR35, UR6 ;  /* 0x0000000600237c82 */ /* 0x000fca0008000000 */
[----:B------:R-:W0:Y:S01]  /*18eb0*/  S2R R207, SR_TID.X ;  /* 0x0000000000cf7919 */ /* 0x000e220000002100 */
[----:B------:R-:W-:Y:S01]  /*18ec0*/  IMAD.U32 R177, RZ, RZ, UR35 ;  /* 0x00000023ffb17e24 */ /* 0x000fe2000f8e00ff */
[----:B------:R-:W3:Y:S01]  /*18ed0*/  MUFU.TANH R32, R32 ;  /* 0x0000002000207308 */ /* 0x000ee20000002400 */
[----:B-1----:R-:W-:-:S07]  /*18ee0*/  FMNMX.FTZ R7, R31, R12, !PT ;  /* 0x0000000c1f077209 */ /* 0x002fce0007810000 */
[----:B------:R-:W1:Y:S01]  /*18ef0*/  MUFU.TANH R29, R29 ;  /* 0x0000001d001d7308 */ /* 0x000e620000002400 */
[----:B--2---:R-:W-:-:S07]  /*18f00*/  FMNMX.FTZ R8, R25, R8, !PT ;  /* 0x0000000819087209 */ /* 0x004fce0007810000 */
[----:B------:R-:W2:Y:S01]  /*18f10*/  MUFU.TANH R35, R35 ;  /* 0x0000002300237308 */ /* 0x000ea20000002400 */
[----:B---3--:R-:W-:-:S07]  /*18f20*/  FMNMX.FTZ R12, R32, R7, !PT ;  /* 0x00000007200c7209 */ /* 0x008fce0007810000 */
[----:B------:R-:W3:Y:S01]  /*18f30*/  MUFU.TANH R30, R30 ;  /* 0x0000001e001e7308 */ /* 0x000ee20000002400 */
[----:B-1----:R-:W-:Y:S02]  /*18f40*/  FMNMX.FTZ R7, R29, R8, !PT ;  /* 0x000000081d077209 */ /* 0x002fe40007810000 */
[----:B0-----:R-:W-:-:S05]  /*18f50*/  SHF.R.U32.HI R207, RZ, 0x7, R207 ;  /* 0x00000007ffcf7819 */ /* 0x001fca00000116cf */
[----:B------:R-:W0:Y:S01]  /*18f60*/  MUFU.TANH R36, R36 ;  /* 0x0000002400247308 */ /* 0x000e220000002400 */
[----:B--2---:R-:W-:-:S07]  /*18f70*/  FMNMX.FTZ R73, R35, R12, !PT ;  /* 0x0000000c23497209 */ /* 0x004fce0007810000 */
        /* <DEDUP_REMOVED lines=12> */
[C---:B------:R-:W-:Y:S01]  /*19040*/  FMUL.FTZ R73, R2.reuse, R78 ;  /* 0x0000004e02497220 */ /* 0x040fe20000410000 */
[C---:B------:R-:W-:Y:S01]  /*19050*/  FMUL.FTZ R78, R2.reuse, R83 ;  /* 0x00000053024e7220 */ /* 0x040fe20000410000 */
[C---:B------:R-:W-:Y:S01]  /*19060*/  FMUL.FTZ R83, R2.reuse, R84 ;  /* 0x0000005402537220 */ /* 0x040fe20000410000 */
[----:B------:R-:W-:-:S03]  /*19070*/  FMUL.FTZ R84, R2, R85 ;  /* 0x0000005502547220 */ /* 0x000fc60000410000 */
        /* <DEDUP_REMOVED lines=32> */
[C---:B------:R-:W-:Y:S01]  /*19280*/  FMUL.FTZ R77, R2.reuse, R82 ;  /* 0x00000052024d7220 */ /* 0x040fe20000410000 */
[----:B------:R-:W-:-:S05]  /*19290*/  FMUL.FTZ R82, R2, R87 ;  /* 0x0000005702527220 */ /* 0x000fca0000410000 */
        /* <DEDUP_REMOVED lines=32> */
[----:B------:R-:W-:-:S06]  /*194a0*/  FMUL.FTZ R81, R2, R86 ;  /* 0x0000005602517220 */ /* 0x000fcc0000410000 */
        /* <DEDUP_REMOVED lines=15> */
[----:B--2---:R-:W-:-:S05]  /*195a0*/  FMNMX.FTZ R8, R82, R7, !PT ;  /* 0x0000000752087209 */ /* 0x004fca0007810000 */
[----:B------:R-:W2:Y:S02]  /*195b0*/  SHFL.BFLY PT, R87, R8, 0x2, 0x1f ;  /* 0x0c401f0008577f89 */ /* 0x000ea400000e0000 */
[----:B------:R-:W3:Y:S01]  /*195c0*/  MUFU.TANH R79, R79 ;  /* 0x0000004f004f7308 */ /* 0x000ee20000002400 */
[----:B0-----:R-:W-:-:S07]  /*195d0*/  FMNMX.FTZ R85, R75, R12, !PT ;  /* 0x0000000c4b557209 */ /* 0x001fce0007810000 */
[----:B------:R-:W0:Y:S01]  /*195e0*/  MUFU.TANH R80, R80 ;  /* 0x0000005000507308 */ /* 0x000e220000002400 */
[----:B-1----:R-:W-:-:S07]  /*195f0*/  FMNMX.FTZ R12, R76, R85, !PT ;  /* 0x000000554c0c7209 */ /* 0x002fce0007810000 */
[----:B------:R-:W1:Y:S01]  /*19600*/  MUFU.TANH R83, R83 ;  /* 0x0000005300537308 */ /* 0x000e620000002400 */
[----:B---3--:R-:W-:Y:S02]  /*19610*/  FMNMX.FTZ R85, R79, R12, !PT ;  /* 0x0000000c4f557209 */ /* 0x008fe40007810000 */
[----:B--2---:R-:W-:Y:S01]  /*19620*/  FMNMX.FTZ R87, R8, R87, !PT ;  /* 0x0000005708577209 */ /* 0x004fe20007810000 */
[----:B------:R-:W-:-:S04]  /*19630*/  IMAD R8, R168, 0x400, R9 ;  /* 0x00000400a8087824 */ /* 0x000fc800078e0209 */
[----:B------:R-:W2:Y:S01]  /*19640*/  MUFU.TANH R84, R84 ;  /* 0x0000005400547308 */ /* 0x000ea20000002400 */
[----:B------:R-:W-:Y:S01]  /*19650*/  IMAD.MOV.U32 R9, RZ, RZ, 0x40000040 ;  /* 0x40000040ff097424 */ /* 0x000fe200078e00ff */
[----:B0-----:R-:W-:Y:S01]  /*19660*/  FMNMX.FTZ R12, R80, R85, !PT ;  /* 0x00000055500c7209 */ /* 0x001fe20007810000 */
[----:B------:R-:W-:Y:S01]  /*19670*/  SHFL.BFLY PT, R208, R87, 0x1, 0x1f ;  /* 0x0c201f0057d07f89 */ /* 0x000fe200000e0000 */
[----:B------:R-:W-:Y:S02]  /*19680*/  R2UR UR10, R8 ;  /* 0x00000000080a72ca */ /* 0x000fe400000e0000 */
[----:B------:R-:W-:Y:S02]  /*19690*/  R2UR UR11, R9 ;  /* 0x00000000090b72ca */ /* 0x000fe400000e0000 */
[----:B-1----:R-:W-:-:S04]  /*196a0*/  FMNMX.FTZ R85, R83, R12, !PT ;  /* 0x0000000c53557209 */ /* 0x002fc80007810000 */
[----:B--2---:R-:W-:-:S07]  /*196b0*/  FMNMX.FTZ R85, R84, R85, !PT ;  /* 0x0000005554557209 */ /* 0x004fce0007810000 */
[----:B------:R-:W-:Y:S01]  /*196c0*/  QGMMA.64x128x32.F32.E4M3.E4M3 R88, R164, gdesc[UR8], R88, gsb0 ;  /* 0x01e00008a4587df3 */ /* 0x000fe20008000858 */
[----:B------:R-:W0:Y:S02]  /*196d0*/  SHFL.BFLY PT, R12, R85, 0x2, 0x1f ;  /* 0x0c401f00550c7f89 */ /* 0x000e2400000e0000 */
[----:B0-----:R-:W-:-:S05]  /*196e0*/  FMNMX.FTZ R86, R85, R12, !PT ;  /* 0x0000000c55567209 */ /* 0x001fca0007810000 */
[----:B------:R-:W0:Y:S02]  /*196f0*/  SHFL.BFLY PT, R7, R86, 0x1, 0x1f ;  /* 0x0c201f0056077f89 */ /* 0x000e2400000e0000 */
[----:B0-----:R-:W-:Y:S02]  /*19700*/  FMNMX.FTZ R12, R86, R7, !PT ;  /* 0x00000007560c7209 */ /* 0x001fe40007810000 */
[----:B------:R-:W-:-:S03]  /*19710*/  FMNMX.FTZ R7, R87, R208, !PT ;  /* 0x000000d057077209 */ /* 0x000fc60007810000 */
[C---:B------:R-:W-:Y:S01]  /*19720*/  FADD.FTZ R15, -R12.reuse, R15 ;  /* 0x0000000f0c0f7221 */ /* 0x040fe20000010100 */
[----:B------:R-:W-:-:S01]  /*19730*/  FFMA.FTZ R177, R12, R177, -8 ;  /* 0xc10000000cb17423 */ /* 0x000fc200000100b1 */
[----:B------:R-:W-:Y:S02]  /*19740*/  FADD.FTZ R14, -R7, R14 ;  /* 0x0000000e070e7221 */ /* 0x000fe40000010100 */
[----:B------:R-:W-:Y:S01]  /*19750*/  FMUL.FTZ R15, R15, UR35 ;  /* 0x000000230f0f7c20 */ /* 0x000fe20008410000 */
[--C-:B------:R-:W-:Y:S01]  /*19760*/  FFMA.FTZ R6, R6, UR35, -R177.reuse ;  /* 0x0000002306067c23 */ /* 0x100fe200080108b1 */
[----:B------:R-:W-:Y:S01]  /*19770*/  FMUL.FTZ R14, R14, UR35 ;  /* 0x000000230e0e7c20 */ /* 0x000fe20008410000 */
[--C-:B------:R-:W-:Y:S01]  /*19780*/  FFMA.FTZ R87, R24, UR35, -R177.reuse ;  /* 0x0000002318577c23 */ /* 0x100fe200080108b1 */
[----:B------:R0:W-:Y:S01]  /*19790*/  MUFU.EX2 R85, R15 ;  /* 0x0000000f00557308 */ /* 0x0001e20000000800 */
[----:B------:R-:W-:-:S01]  /*197a0*/  FFMA.FTZ R24, R26, UR35, -R177 ;  /* 0x000000231a187c23 */ /* 0x000fc200080108b1 */
[--C-:B------:R-:W-:Y:S01]  /*197b0*/  FFMA.FTZ R26, R31, UR35, -R177.reuse ;  /* 0x000000231f1a7c23 */ /* 0x100fe200080108b1 */
[----:B------:R-:W-:-:S01]  /*197c0*/  FFMA.FTZ R31, R32, UR35, -R177 ;  /* 0x00000023201f7c23 */ /* 0x000fc200080108b1 */
[--C-:B------:R-:W-:Y:S01]  /*197d0*/  FFMA.FTZ R32, R39, UR35, -R177.reuse ;  /* 0x0000002327207c23 */ /* 0x100fe200080108b1 */
[----:B------:R-:W-:-:S01]  /*197e0*/  FFMA.FTZ R39, R40, UR35, -R177 ;  /* 0x0000002328277c23 */ /* 0x000fc200080108b1 */
[--C-:B------:R-:W-:Y:S01]  /*197f0*/  FFMA.FTZ R40, R47, UR35, -R177.reuse ;  /* 0x000000232f287c23 */ /* 0x100fe200080108b1 */
[----:B------:R-:W-:-:S01]  /*19800*/  FFMA.FTZ R47, R48, UR35, -R177 ;  /* 0x00000023302f7c23 */ /* 0x000fc200080108b1 */
[----:B------:R1:W-:Y:S01]  /*19810*/  MUFU.EX2 R86, R14 ;  /* 0x0000000e00567308 */ /* 0x0003e20000000800 */
[----:B0-----:R-:W-:-:S02]  /*19820*/  IMAD.MOV.U32 R15, RZ, RZ, 0x40000040 ;  /* 0x40000040ff0f7424 */ /* 0x001fc400078e00ff */
[--C-:B------:R-:W-:Y:S01]  /*19830*/  FFMA.FTZ R48, R56, UR35, -R177.reuse ;  /* 0x0000002338307c23 */ /* 0x100fe200080108b1 */
[----:B------:R-:W-:-:S01]  /*19840*/  FFMA.FTZ R56, R67, UR35, -R177 ;  /* 0x0000002343387c23 */ /* 0x000fc200080108b1 */
[--C-:B------:R-:W-:Y:S01]  /*19850*/  FFMA.FTZ R67, R68, UR35, -R177.reuse ;  /* 0x0000002344437c23 */ /* 0x100fe200080108b1 */
[----:B------:R-:W-:-:S01]  /*19860*/  FFMA.FTZ R68, R83, UR35, -R177 ;  /* 0x0000002353447c23 */ /* 0x000fc200080108b1 */
[----:B------:R-:W-:Y:S01]  /*19870*/  R2UR UR11, R15 ;  /* 0x000000000f0b72ca */ /* 0x000fe200000e0000 */
[----:B------:R-:W-:-:S01]  /*19880*/  FFMA.FTZ R83, R84, UR35, -R177 ;  /* 0x0000002354537c23 */ /* 0x000fc200080108b1 */
[----:B------:R-:W-:Y:S01]  /*19890*/  MOV R15, 0x40000040 ;  /* 0x40000040000f7802 */ /* 0x000fe20000000f00 */
[----:B-1----:R-:W-:Y:S01]  /*198a0*/  VIADD R14, R8, 0x2 ;  /* 0x00000002080e7836 */ /* 0x002fe20000000000 */
[----:B------:R-:W0:Y:S01]  /*198b0*/  MUFU.EX2 R6, R6 ;  /* 0x0000000600067308 */ /* 0x000e220000000800 */
[----:B------:R-:W-:-:S01]  /*198c0*/  FFMA.FTZ R185, R60, UR35, -R177 ;  /* 0x000000233cb97c23 */ /* 0x000fc200080108b1 */
[--C-:B------:R-:W-:Y:S01]  /*198d0*/  FFMA.FTZ R60, R75, UR35, -R177.reuse ;  /* 0x000000234b3c7c23 */ /* 0x100fe200080108b1 */
[----:B------:R-:W-:-:S01]  /*198e0*/  FFMA.FTZ R75, R76, UR35, -R177 ;  /* 0x000000234c4b7c23 */ /* 0x000fc200080108b1 */
[----:B------:R-:W-:Y:S01]  /*198f0*/  R2UR UR10, R14 ;  /* 0x000000000e0a72ca */ /* 0x000fe200000e0000 */
[----:B------:R-:W-:-:S02]  /*19900*/  VIADD R14, R8, 0x4 ;  /* 0x00000004080e7836 */ /* 0x000fc40000000000 */
[----:B------:R-:W-:Y:S01]  /*19910*/  VIADD R8, R8, 0x6 ;  /* 0x0000000608087836 */ /* 0x000fe20000000000 */
[----:B------:R-:W1:Y:S08]  /*19920*/  MUFU.EX2 R87, R87 ;  /* 0x0000005700577308 */ /* 0x000e700000000800 */
[----:B------:R-:W2:Y:S01]  /*19930*/  MUFU.EX2 R24, R24 ;  /* 0x0000001800187308 */ /* 0x000ea20000000800 */
[----:B0-----:R-:W-:-:S07]  /*19940*/  FFMA.FTZ R4, R85, R4, R6 ;  /* 0x0000000455047223 */ /* 0x001fce0000010006 */
[----:B------:R-:W-:Y:S01]  /*19950*/  MUFU.EX2 R26, R26 ;  /* 0x0000001a001a7308 */ /* 0x000fe20000000800 */
[----:B-1----:R-:W-:-:S07]  /*19960*/  FADD.FTZ R9, R87, R4 ;  /* 0x0000000457097221 */ /* 0x002fce0000010000 */
[----:B------:R-:W-:Y:S01]  /*19970*/  MUFU.EX2 R31, R31 ;  /* 0x0000001f001f7308 */ /* 0x000fe20000000800 */
[----:B--2---:R-:W-:-:S07]  /*19980*/  FADD.FTZ R84, R24, R9 ;  /* 0x0000000918547221 */ /* 0x004fce0000010000 */
[----:B------:R-:W-:Y:S08]  /*19990*/  MUFU.EX2 R32, R32 ;  /* 0x0000002000207308 */ /* 0x000ff00000000800 */
[----:B------:R-:W-:Y:S01]  /*199a0*/  MUFU.EX2 R39, R39 ;  /* 0x0000002700277308 */ /* 0x000fe20000000800 */
[----:B------:R-:W-:Y:S02]  /*199b0*/  WARPGROUP.DEPBAR.LE gsb0, 0x0 ;  /* 0x00008000000079c5 */ /* 0x000fe40000010000 */
[----:B------:R-:W-:Y:S01]  /*199c0*/  WARPGROUP.ARRIVE ;  /* 0x00000000000079c5 */ /* 0x000fe20000000000 */
[----:B------:R-:W-:-:S01]  /*199d0*/  FFMA.FTZ R165, R28, UR35, -R177 ;  /* 0x000000231ca57c23 */ /* 0x000fc200080108b1 */
[--C-:B------:R-:W-:Y:S01]  /*199e0*/  FFMA.FTZ R28, R35, UR35, -R177.reuse ;  /* 0x00000023231c7c23 */ /* 0x100fe200080108b1 */
[----:B------:R-:W-:-:S01]  /*199f0*/  FFMA.FTZ R35, R36, UR35, -R177 ;  /* 0x0000002324237c23 */ /* 0x000fc200080108b1 */
[--C-:B------:R-:W-:Y:S01]  /*19a00*/  FFMA.FTZ R36, R43, UR35, -R177.reuse ;  /* 0x000000232b247c23 */ /* 0x100fe200080108b1 */
[----:B------:R-:W-:-:S01]  /*19a10*/  FFMA.FTZ R43, R44, UR35, -R177 ;  /* 0x000000232c2b7c23 */ /* 0x000fc200080108b1 */
[----:B------:R-:W-:Y:S01]  /*19a20*/  QGMMA.64x128x32.F32.E4M3.E4M3 R88, R160, gdesc[UR8], R88, gsb0 ;  /* 0x01e00008a0587df3 */ /* 0x000fe20008000858 */
[----:B------:R-:W-:Y:S01]  /*19a30*/  R2UR UR10, R14 ;  /* 0x000000000e0a72ca */ /* 0x000fe200000e0000 */
[--C-:B------:R-:W-:Y:S01]  /*19a40*/  FFMA.FTZ R44, R51, UR35, -R177.reuse ;  /* 0x00000023332c7c23 */ /* 0x100fe200080108b1 */
[----:B------:R-:W-:Y:S01]  /*19a50*/  R2UR UR11, R15 ;  /* 0x000000000f0b72ca */ /* 0x000fe200000e0000 */
[--C-:B------:R-:W-:Y:S01]  /*19a60*/  FFMA.FTZ R51, R52, UR35, -R177.reuse ;  /* 0x0000002334337c23 */ /* 0x100fe200080108b1 */
[----:B------:R-:W-:-:S01]  /*19a70*/  FFMA.FTZ R52, R58, UR35, -R177 ;  /* 0x000000233a347c23 */ /* 0x000fc200080108b1 */
[--C-:B------:R-:W-:Y:S01]  /*19a80*/  FFMA.FTZ R58, R71, UR35, -R177.reuse ;  /* 0x00000023473a7c23 */ /* 0x100fe200080108b1 */
[----:B------:R-:W-:-:S01]  /*19a90*/  FFMA.FTZ R71, R72, UR35, -R177 ;  /* 0x0000002348477c23 */ /* 0x000fc200080108b1 */
[----:B------:R-:W-:Y:S01]  /*19aa0*/  IMAD.U32 R72, RZ, RZ, UR35 ;  /* 0x00000023ff487e24 */ /* 0x000fe2000f8e00ff */
[----:B------:R-:W0:Y:S01]  /*19ab0*/  MUFU.EX2 R165, R165 ;  /* 0x000000a500a57308 */ /* 0x000e220000000800 */
[----:B------:R-:W-:-:S01]  /*19ac0*/  FFMA.FTZ R167, R54, UR35, -R177 ;  /* 0x0000002336a77c23 */ /* 0x000fc200080108b1 */
[----:B------:R-:W-:Y:S01]  /*19ad0*/  FFMA.FTZ R54, R63, UR35, -R177 ;  /* 0x000000233f367c23 */ /* 0x000fe200080108b1 */
[----:B------:R-:W-:-:S01]  /*19ae0*/  FFMA.FTZ R72, R7, R72, -8 ;  /* 0xc100000007487423 */ /* 0x000fc20000010048 */
[--C-:B------:R-:W-:Y:S01]  /*19af0*/  FFMA.FTZ R63, R64, UR35, -R177.reuse ;  /* 0x00000023403f7c23 */ /* 0x100fe200080108b1 */
[----:B------:R-:W-:-:S01]  /*19b00*/  FFMA.FTZ R64, R79, UR35, -R177 ;  /* 0x000000234f407c23 */ /* 0x000fc200080108b1 */
[----:B------:R-:W-:Y:S01]  /*19b10*/  FFMA.FTZ R79, R80, UR35, -R177 ;  /* 0x00000023504f7c23 */ /* 0x000fe200080108b1 */
[----:B------:R-:W-:-:S01]  /*19b20*/  FFMA.FTZ R21, R21, UR35, -R72 ;  /* 0x0000002315157c23 */ /* 0x000fc20008010848 */
[--C-:B------:R-:W-:Y:S01]  /*19b30*/  FFMA.FTZ R20, R20, UR35, -R72.reuse ;  /* 0x0000002314147c23 */ /* 0x100fe20008010848 */
[----:B------:R-:W-:-:S01]  /*19b40*/  FFMA.FTZ R27, R27, UR35, -R72 ;  /* 0x000000231b1b7c23 */ /* 0x000fc20008010848 */
[--C-:B------:R-:W-:Y:S01]  /*19b50*/  FFMA.FTZ R76, R25, UR35, -R72.reuse ;  /* 0x00000023194c7c23 */ /* 0x100fe20008010848 */
[----:B------:R-:W-:-:S01]  /*19b60*/  FFMA.FTZ R14, R29, UR35, -R72 ;  /* 0x000000231d0e7c23 */ /* 0x000fc20008010848 */
[--C-:B------:R-:W-:Y:S01]  /*19b70*/  FFMA.FTZ R15, R30, UR35, -R72.reuse ;  /* 0x000000231e0f7c23 */ /* 0x100fe20008010848 */
[----:B------:R-:W1:Y:S01]  /*19b80*/  MUFU.EX2 R21, R21 ;  /* 0x0000001500157308 */ /* 0x000e620000000800 */
[----:B------:R-:W-:-:S01]  /*19b90*/  FFMA.FTZ R25, R33, UR35, -R72 ;  /* 0x0000002321197c23 */ /* 0x000fc20008010848 */
[--C-:B------:R-:W-:Y:S01]  /*19ba0*/  FFMA.FTZ R30, R34, UR35, -R72.reuse ;  /* 0x00000023221e7c23 */ /* 0x100fe20008010848 */
[----:B------:R-:W-:-:S01]  /*19bb0*/  FFMA.FTZ R29, R37, UR35, -R72 ;  /* 0x00000023251d7c23 */ /* 0x000fc20008010848 */
[----:B0-----:R-:W-:Y:S01]  /*19bc0*/  FADD.FTZ R9, R165, R84 ;  /* 0x00000054a5097221 */ /* 0x001fe20000010000 */
        /* <DEDUP_REMOVED lines=11> */
[----:B------:R-:W2:Y:S01]  /*19c80*/  MUFU.EX2 R27, R27 ;  /* 0x0000001b001b7308 */ /* 0x000ea20000000800 */
[----:B-1----:R-:W-:-:S01]  /*19c90*/  FFMA.FTZ R3, R86, R3, R21 ;  /* 0x0000000356037223 */ /* 0x002fc20000010015 */
[--C-:B------:R-:W-:Y:S01]  /*19ca0*/  FFMA.FTZ R80, R57, UR35, -R72.reuse ;  /* 0x0000002339507c23 */ /* 0x100fe20008010848 */
[----:B------:R-:W-:-:S01]  /*19cb0*/  FFMA.FTZ R61, R61, UR35, -R72 ;  /* 0x000000233d3d7c23 */ /* 0x000fc20008010848 */
[--C-:B------:R-:W-:Y:S01]  /*19cc0*/  FFMA.FTZ R59, R73, UR35, -R72.reuse ;  /* 0x00000023493b7c23 */ /* 0x100fe20008010848 */
[----:B------:R-:W-:-:S01]  /*19cd0*/  FFMA.FTZ R74, R74, UR35, -R72 ;  /* 0x000000234a4a7c23 */ /* 0x000fc20008010848 */
[----:B------:R-:W-:Y:S01]  /*19ce0*/  FFMA.FTZ R81, R81, UR35, -R72 ;  /* 0x0000002351517c23 */ /* 0x000fe20008010848 */
[----:B------:R-:W-:Y:S01]  /*19cf0*/  IADD3 R73, -R207, 0xb, RZ ;  /* 0x0000000bcf497810 */ /* 0x000fe20007ffe1ff */
[----:B------:R-:W1:Y:S01]  /*19d00*/  MUFU.EX2 R76, R76 ;  /* 0x0000004c004c7308 */ /* 0x000e620000000800 */
[----:B0-----:R-:W-:-:S07]  /*19d10*/  FADD.FTZ R4, R20, R3 ;  /* 0x0000000314047221 */ /* 0x001fce0000010000 */
[----:B------:R-:W0:Y:S01]  /*19d20*/  MUFU.EX2 R14, R14 ;  /* 0x0000000e000e7308 */ /* 0x000e220000000800 */
[----:B--2---:R-:W-:-:S01]  /*19d30*/  FADD.FTZ R3, R27, R4 ;  /* 0x000000041b037221 */ /* 0x004fc20000010000 */
[----:B------:R-:W-:Y:S01]  /*19d40*/  FADD.FTZ R4, R26, R9 ;  /* 0x000000091a047221 */ /* 0x000fe20000010000 */
[----:B------:R-:W-:-:S05]  /*19d50*/  IMAD.MOV.U32 R9, RZ, RZ, 0x40000040 ;  /* 0x40000040ff097424 */ /* 0x000fca00078e00ff */
[----:B------:R-:W2:Y:S01]  /*19d60*/  MUFU.EX2 R15, R15 ;  /* 0x0000000f000f7308 */ /* 0x000ea20000000800 */
[----:B-1----:R-:W-:-:S07]  /*19d70*/  FADD.FTZ R3, R76, R3 ;  /* 0x000000034c037221 */ /* 0x002fce0000010000 */
[----:B------:R-:W1:Y:S01]  /*19d80*/  MUFU.EX2 R28, R28 ;  /* 0x0000001c001c7308 */ /* 0x000e620000000800 */
[----:B0-----:R-:W-:-:S01]  /*19d90*/  FADD.FTZ R84, R14, R3 ;  /* 0x000000030e547221 */ /* 0x001fc20000010000 */
[----:B------:R-:W-:-:S06]  /*19da0*/  FADD.FTZ R3, R31, R4 ;  /* 0x000000041f037221 */ /* 0x000fcc0000010000 */
        /* <DEDUP_REMOVED lines=10> */
[----:B------:R-:W-:Y:S01]  /*19e50*/  MUFU.EX2 R36, R36 ;  /* 0x0000002400247308 */ /* 0x000fe20000000800 */
[----:B0-----:R-:W-:-:S07]  /*19e60*/  FADD.FTZ R3, R29, R4 ;  /* 0x000000041d037221 */ /* 0x001fce0000010000 */
[----:B------:R-:W0:Y:S01]  /*19e70*/  MUFU.EX2 R33, R33 ;  /* 0x0000002100217308 */ /* 0x000e220000000800 */
[----:B--2---:R-:W-:-:S07]  /*19e80*/  FADD.FTZ R4, R34, R3 ;  /* 0x0000000322047221 */ /* 0x004fce0000010000 */
[----:B------:R-:W-:Y:S01]  /*19e90*/  MUFU.EX2 R43, R43 ;  /* 0x0000002b002b7308 */ /* 0x000fe20000000800 */
[----:B------:R-:W-:Y:S02]  /*19ea0*/  WARPGROUP.DEPBAR.LE gsb0, 0x0 ;  /* 0x00008000000079c5 */ /* 0x000fe40000010000 */
[----:B------:R-:W-:-:S05]  /*19eb0*/  WARPGROUP.ARRIVE ;  /* 0x00000000000079c5 */ /* 0x000fca0000000000 */
[----:B------:R-:W1:Y:S01]  /*19ec0*/  MUFU.EX2 R38, R38 ;  /* 0x0000002600267308 */ /* 0x000e620000000800 */
[----:B0-----:R-:W-:-:S01]  /*19ed0*/  FADD.FTZ R3, R33, R4 ;  /* 0x0000000421037221 */ /* 0x001fc20000010000 */
[----:B------:R-:W-:Y:S01]  /*19ee0*/  QGMMA.64x128x32.F32.E4M3.E4M3 R88, R156, gdesc[UR8], R88, gsb0 ;  /* 0x01e000089c587df3 */ /* 0x000fe20008000858 */
[----:B------:R-:W-:Y:S02]  /*19ef0*/  R2UR UR10, R8 ;  /* 0x00000000080a72ca */ /* 0x000fe400000e0000 */
[----:B------:R-:W-:-:S03]  /*19f00*/  R2UR UR11, R9 ;  /* 0x00000000090b72ca */ /* 0x000fc600000e0000 */
[----:B------:R-:W0:Y:S01]  /*19f10*/  MUFU.EX2 R40, R40 ;  /* 0x0000002800287308 */ /* 0x000e220000000800 */
[----:B------:R-:W-:-:S01]  /*19f20*/  FFMA.FTZ R9, R62, UR35, -R72 ;  /* 0x000000233e097c23 */ /* 0x000fc20008010848 */
[----:B------:R-:W-:Y:S01]  /*19f30*/  FADD.FTZ R62, R32, R53 ;  /* 0x00000035203e7221 */ /* 0x000fe20000010000 */
[----:B------:R-:W-:-:S03]  /*19f40*/  FFMA.FTZ R53, R65, UR35, -R72 ;  /* 0x0000002341357c23 */ /* 0x000fc60008010848 */
[----:B------:R-:W-:Y:S01]  /*19f50*/  FADD.FTZ R55, R39, R62 ;  /* 0x0000003e27377221 */ /* 0x000fe20000010000 */
[----:B------:R-:W-:-:S01]  /*19f60*/  FFMA.FTZ R62, R66, UR35, -R72 ;  /* 0x00000023423e7c23 */ /* 0x000fc20008010848 */
[----:B------:R-:W2:Y:S01]  /*19f70*/  MUFU.EX2 R37, R37 ;  /* 0x0000002500257308 */ /* 0x000ea20000000800 */
[----:B-1----:R-:W-:-:S01]  /*19f80*/  FADD.FTZ R4, R38, R3 ;  /* 0x0000000326047221 */ /* 0x002fc20000010000 */
[----:B------:R-:W-:-:S04]  /*19f90*/  FADD.FTZ R84, R36, R55 ;  /* 0x0000003724547221 */ /* 0x000fc80000010000 */
[----:B------:R-:W-:Y:S02]  /*19fa0*/  FADD.FTZ R55, R43, R84 ;  /* 0x000000542b377221 */ /* 0x000fe40000010000 */
[----:B------:R-:W1:Y:S02]  /*19fb0*/  MUFU.EX2 R47, R47 ;  /* 0x0000002f002f7308 */ /* 0x000e640000000800 */
[----:B0-----:R-:W-:-:S01]  /*19fc0*/  FADD.FTZ R66, R40, R55 ;  /* 0x0000003728427221 */ /* 0x001fc20000010000 */
[----:B------:R-:W-:-:S05]  /*19fd0*/  FFMA.FTZ R55, R69, UR35, -R72 ;  /* 0x0000002345377c23 */ /* 0x000fca0008010848 */
[----:B------:R-:W0:Y:S01]  /*19fe0*/  MUFU.EX2 R42, R42 ;  /* 0x0000002a002a7308 */ /* 0x000e220000000800 */
[----:B--2---:R-:W-:-:S07]  /*19ff0*/  FADD.FTZ R3, R37, R4 ;  /* 0x0000000425037221 */ /* 0x004fce0000010000 */
[----:B------:R-:W2:Y:S01]  /*1a000*/  MUFU.EX2 R44, R44 ;  /* 0x0000002c002c7308 */ /* 0x000ea20000000800 */
[----:B-1----:R-:W-:-:S01]  /*1a010*/  FADD.FTZ R57, R47, R66 ;  /* 0x000000422f397221 */ /* 0x002fc20000010000 */
[----:B------:R-:W-:-:S06]  /*1a020*/  FFMA.FTZ R66, R70, UR35, -R72 ;  /* 0x0000002346427c23 */ /* 0x000fcc0008010848 */
        /* <DEDUP_REMOVED lines=26> */
[----:B------:R-:W-:Y:S02]  /*1a1d0*/  WARPGROUP.DEPBAR.LE gsb0, 0x0 ;  /* 0x00008000000079c5 */ /* 0x000fe40000010000 */
[----:B------:R-:W-:-:S04]  /*1a1e0*/  WARPGROUP.ARRIVE ;  /* 0x00000000000079c5 */ /* 0x000fc80000000000 */
[----:B------:R-:W0:Y:S01]  /*1a1f0*/  MUFU.EX2 R63, R63 ;  /* 0x0000003f003f7308 */ /* 0x000e220000000800 */
[----:B--2---:R-:W-:-:S01]  /*1a200*/  FADD.FTZ R4, R54, R57 ;  /* 0x0000003936047221 */ /* 0x004fc20000010000 */
[----:B------:R-:W-:Y:S01]  /*1a210*/  QGMMA.64x128x32.F32.E4M3.E4M3 R88, R152, gdesc[UR8], R88, gsb0 ;  /* 0x01e0000898587df3 */ /* 0x000fe20008000858 */
[----:B------:R-:W-:-:S05]  /*1a220*/  FFMA.FTZ R57, R77, UR35, -R72 ;  /* 0x000000234d397c23 */ /* 0x000fca0008010848 */
[----:B------:R-:W2:Y:S01]  /*1a230*/  MUFU.EX2 R9, R9 ;  /* 0x0000000900097308 */ /* 0x000ea20000000800 */
[----:B-1----:R-:W-:-:S07]  /*1a240*/  FADD.FTZ R70, R8, R3 ;  /* 0x0000000308467221 */ /* 0x002fce0000010000 */
[----:B------:R-:W1:Y:S01]  /*1a250*/  MUFU.EX2 R56, R56 ;  /* 0x0000003800387308 */ /* 0x000e620000000800 */
[----:B0-----:R-:W-:-:S07]  /*1a260*/  FADD.FTZ R3, R63, R4 ;  /* 0x000000043f037221 */ /* 0x001fce0000010000 */
[----:B------:R-:W0:Y:S01]  /*1a270*/  MUFU.EX2 R53, R53 ;  /* 0x0000003500357308 */ /* 0x000e220000000800 */
[----:B--2---:R-:W-:-:S01]  /*1a280*/  FADD.FTZ R4, R9, R70 ;  /* 0x0000004609047221 */ /* 0x004fc20000010000 */
[--C-:B------:R-:W-:Y:S01]  /*1a290*/  FFMA.FTZ R70, R78, UR35, -R72.reuse ;  /* 0x000000234e467c23 */ /* 0x100fe20008010848 */
[----:B------:R-:W-:-:S05]  /*1a2a0*/  FFMA.FTZ R72, R82, UR35, -R72 ;  /* 0x0000002352487c23 */ /* 0x000fca0008010848 */
        /* <DEDUP_REMOVED lines=8> */
[----:B------:R-:W-:-:S04]  /*1a330*/  @!P1 IMAD R3, R13, 0x8, R16 ;  /* 0x000000080d039824 */ /* 0x000fc800078e0210 */
[----:B------:R-:W-:Y:S02]  /*1a340*/  @!P1 VIADD R3, R3, 0x22840 ;  /* 0x0002284003039836 */ /* 0x000fe40000000000 */
[----:B------:R-:W1:Y:S03]  /*1a350*/  MUFU.EX2 R71, R71 ;  /* 0x0000004700477308 */ /* 0x000e660000000800 */
[----:B------:R-:W-:-:S05]  /*1a360*/  @!P1 PRMT R3, RZ, 0x654, R3 ;  /* 0x00000654ff039816 */ /* 0x000fca0000000003 */
[----:B------:R-:W3:Y:S08]  /*1a370*/  MUFU.EX2 R66, R66 ;  /* 0x0000004200427308 */ /* 0x000ef00000000800 */
[----:B------:R-:W4:Y:S08]  /*1a380*/  MUFU.EX2 R60, R60 ;  /* 0x0000003c003c7308 */ /* 0x000f300000000800 */
[----:B------:R-:W5:Y:S08]  /*1a390*/  MUFU.EX2 R59, R59 ;  /* 0x0000003b003b7308 */ /* 0x000f700000000800 */
[----:B------:R-:W-:Y:S08]  /*1a3a0*/  MUFU.EX2 R75, R75 ;  /* 0x0000004b004b7308 */ /* 0x000ff00000000800 */
[----:B------:R0:W5:Y:S08]  /*1a3b0*/  MUFU.EX2 R69, R74 ;  /* 0x0000004a00457308 */ /* 0x0001700000000800 */
[----:B------:R-:W5:Y:S01]  /*1a3c0*/  MUFU.EX2 R64, R64 ;  /* 0x0000004000407308 */ /* 0x000f620000000800 */
[----:B0-----:R-:W-:-:S01]  /*1a3d0*/  FADD.FTZ R74, R58, R61 ;  /* 0x0000003d3a4a7221 */ /* 0x001fc20000010000 */
[----:B--2---:R-:W-:-:S03]  /*1a3e0*/  FADD.FTZ R61, R55, R4 ;  /* 0x00000004373d7221 */ /* 0x004fc60000010000 */
[----:B-1----:R-:W-:Y:S01]  /*1a3f0*/  FADD.FTZ R65, R71, R74 ;  /* 0x0000004a47417221 */ /* 0x002fe20000010000 */
[----:B---3--:R-:W-:-:S02]  /*1a400*/  FADD.FTZ R4, R66, R61 ;  /* 0x0000003d42047221 */ /* 0x008fc40000010000 */
[----:B------:R-:W0:Y:S01]  /*1a410*/  MUFU.EX2 R57, R57 ;  /* 0x0000003900397308 */ /* 0x000e220000000800 */
[----:B----4-:R-:W-:-:S01]  /*1a420*/  FADD.FTZ R74, R60, R65 ;  /* 0x000000413c4a7221 */ /* 0x010fc20000010000 */
[----:B-----5:R-:W-:-:S04]  /*1a430*/  FADD.FTZ R4, R59, R4 ;  /* 0x000000043b047221 */ /* 0x020fc80000010000 */
[----:B------:R-:W-:Y:S02]  /*1a440*/  FADD.FTZ R4, R69, R4 ;  /* 0x0000000445047221 */ /* 0x000fe40000010000 */
[----:B------:R-:W1:Y:S08]  /*1a450*/  MUFU.EX2 R79, R79 ;  /* 0x0000004f004f7308 */ /* 0x000e700000000800 */
[----:B------:R-:W2:Y:S08]  /*1a460*/  MUFU.EX2 R70, R70 ;  /* 0x0000004600467308 */ /* 0x000eb00000000800 */
[----:B------:R-:W3:Y:S01]  /*1a470*/  MUFU.EX2 R68, R68 ;  /* 0x0000004400447308 */ /* 0x000ee20000000800 */
[----:B------:R-:W-:-:S02]  /*1a480*/  WARPGROUP.DEPBAR.LE gsb0, 0x0 ;  /* 0x00008000000079c5 */ /* 0x000fc40000010000 */
[----:B------:R4:W-:Y:S06]  /*1a490*/  BAR.ARV R73, 0x100 ;  /* 0x000400490000751d */ /* 0x0009ec0000002000 */
[----:B------:R-:W5:Y:S01]  /*1a4a0*/  MUFU.EX2 R78, R81 ;  /* 0x00000051004e7308 */ /* 0x000f620000000800 */
[----:B------:R0:W-:Y:S07]  /*1a4b0*/  @!P1 SYNCS.ARRIVE.TRANS64.RED.A1T0 RZ, [R3+URZ], RZ ;  /* 0x000000ff03ff99a7 */ /* 0x0001ee000810043f */
[----:B------:R-:W4:Y:S01]  /*1a4c0*/  MUFU.EX2 R83, R83 ;  /* 0x0000005300537308 */ /* 0x000f220000000800 */
[----:B0-----:R-:W-:-:S04]  /*1a4d0*/  FADD.FTZ R3, R75, R74 ;  /* 0x0000004a4b037221 */ /* 0x001fc80000010000 */
[----:B------:R-:W-:Y:S01]  /*1a4e0*/  FADD.FTZ R74, R64, R3 ;  /* 0x00000003404a7221 */ /* 0x000fe20000010000 */
[----:B------:R-:W-:-:S02]  /*1a4f0*/  FADD.FTZ R3, R57, R4 ;  /* 0x0000000439037221 */ /* 0x000fc40000010000 */
[----:B------:R-:W0:Y:S01]  /*1a500*/  MUFU.EX2 R72, R72 ;  /* 0x0000004800487308 */ /* 0x000e220000000800 */
[----:B-1----:R-:W-:-:S01]  /*1a510*/  FADD.FTZ R61, R79, R74 ;  /* 0x0000004a4f3d7221 */ /* 0x002fc20000010000 */
[----:B--2---:R-:W-:-:S03]  /*1a520*/  FADD.FTZ R3, R70, R3 ;  /* 0x0000000346037221 */ /* 0x004fc60000010000 */
[----:B---3--:R-:W-:Y:S01]  /*1a530*/  FADD.FTZ R4, R68, R61 ;  /* 0x0000003d44047221 */ /* 0x008fe20000010000 */
[----:B-----5:R-:W-:-:S03]  /*1a540*/  FADD.FTZ R3, R78, R3 ;  /* 0x000000034e037221 */ /* 0x020fc60000010000 */
[----:B----4-:R-:W-:Y:S01]  /*1a550*/  FADD.FTZ R4, R83, R4 ;  /* 0x0000000453047221 */ /* 0x010fe20000010000 */
[----:B0-----:R-:W-:-:S01]  /*1a560*/  FADD.FTZ R3, R72, R3 ;  /* 0x0000000348037221 */ /* 0x001fc20000010000 */
[----:B------:R-:W-:Y:S06]  /*1a570*/  @!P0 BRA `(.L_x_1491) ;  /* 0x0000000000048947 */ /* 0x000fec0003800000 */
[----:B------:R-:W-:Y:S01]  /*1a580*/  BPT.TRAP 0x1 ;  /* 0x000000040000795c */ /* 0x000fe20000300000 */
.L_x_1491:
[----:B------:R-:W-:Y:S01]  /*1a590*/  F2FP.SATFINITE.E4M3.F32.PACK_AB_MERGE_C R24, R165, R24, RZ ;  /* 0x00000018a518723e */ /* 0x000fe200048070ff */
[----:B------:R-:W-:Y:S01]  /*1a5a0*/  FMUL.FTZ R88, R88, R85 ;  /* 0x0000005558587220 */ /* 0x000fe20000410000 */
[----:B------:R-:W-:Y:S01]  /*1a5b0*/  F2FP.SATFINITE.E4M3.F32.PACK_AB_MERGE_C R25, R30, R25, RZ ;  /* 0x000000191e19723e */ /* 0x000fe200048070ff */
[----:B------:R-:W-:Y:S01]  /*1a5c0*/  FMUL.FTZ R89, R89, R85 ;  /* 0x0000005559597220 */ /* 0x000fe20000410000 */
[----:B------:R-:W-:Y:S01]  /*1a5d0*/  F2FP.SATFINITE.E4M3.F32.PACK_AB_MERGE_C R164, R87, R6, R24 ;  /* 0x0000000657a4723e */ /* 0x000fe20004807018 */
[----:B------:R-:W-:Y:S01]  /*1a5e0*/  IMAD R6, R168, 0x8, R16 ;  /* 0x00000008a8067824 */ /* 0x000fe200078e0210 */
[----:B------:R-:W-:Y:S01]  /*1a5f0*/  F2FP.SATFINITE.E4M3.F32.PACK_AB_MERGE_C R25, R15, R14, R25 ;  /* 0x0000000e0f19723e */ /* 0x000fe20004807019 */
[----:B------:R-:W-:Y:S01]  /*1a600*/  IMAD.U32 R15, RZ, RZ, UR38 ;  /* 0x00000026ff0f7e24 */ /* 0x000fe2000f8e00ff */
[----:B------:R-:W-:Y:S01]  /*1a610*/  ISETP.GT.AND P2, PT, R10, R11, PT ;  /* 0x0000000b0a00720c */ /* 0x000fe20003f44270 */
        /* <DEDUP_REMOVED lines=9> */
[----:B------:R0:W-:Y:S01]  /*1a6b0*/  SYNCS.ARRIVE.TRANS64.RED.A1T0 RZ, [R6+URZ], RZ ;  /* 0x000000ff06ff79a7 */ /* 0x0001e2000810043f */
[----:B------:R-:W-:Y:S01]  /*1a6c0*/  F2FP.SATFINITE.E4M3.F32.PACK_AB_MERGE_C R36, R43, R36, RZ ;  /* 0x000000242b24723e */ /* 0x000fe200048070ff */
[----:B------:R-:W-:Y:S01]  /*1a6d0*/  FMUL.FTZ R100, R100, R85 ;  /* 0x0000005564647220 */ /* 0x000fe20000410000 */
[----:B------:R-:W-:Y:S01]  /*1a6e0*/  F2FP.SATFINITE.E4M3.F32.PACK_AB_MERGE_C R33, R38, R33, RZ ;  /* 0x000000212621723e */ /* 0x000fe200048070ff */
[-C--:B------:R-:W-:Y:S01]  /*1a6f0*/  FMUL.FTZ R101, R101, R85.reuse ;  /* 0x0000005565657220 */ /* 0x080fe20000410000 */
[----:B------:R-:W-:Y:S01]  /*1a700*/  F2FP.SATFINITE.E4M3.F32.PACK_AB_MERGE_C R44, R51, R44, RZ ;  /* 0x0000002c332c723e */ /* 0x000fe200048070ff */
[----:B------:R-:W-:Y:S01]  /*1a710*/  FMUL.FTZ R104, R104, R85 ;  /* 0x0000005568687220 */ /* 0x000fe20000410000 */
[----:B------:R-:W-:Y:S01]  /*1a720*/  F2FP.SATFINITE.E4M3.F32.PACK_AB_MERGE_C R41, R46, R41, RZ ;  /* 0x000000292e29723e */ /* 0x000fe200048070ff */
[----:B0-----:R-:W-:Y:S01]  /*1a730*/  VIADD R6, R10, 0xffffffff ;  /* 0xffffffff0a067836 */ /* 0x001fe20000000000 */
        /* <DEDUP_REMOVED lines=76> */
[----:B------:R-:W-:-:S02]  /*1ac00*/  IMAD.MOV.U32 R14, RZ, RZ, R7 ;  /* 0x000000ffff0e7224 */ /* 0x000fc400078e0007 */
[----:B------:R-:W-:Y:S02]  /*1ac10*/  IMAD.MOV.U32 R15, RZ, RZ, R12 ;  /* 0x000000ffff0f7224 */ /* 0x000fe400078e000c */
[----:B------:R-:W-:Y:S02]  /*1ac20*/  IMAD.MOV.U32 R20, RZ, RZ, R18 ;  /* 0x000000ffff147224 */ /* 0x000fe400078e0012 */
[----:B------:R-:W-:Y:S02]  /*1ac30*/  IMAD.MOV.U32 R10, RZ, RZ, R6 ;  /* 0x000000ffff0a7224 */ /* 0x000fe400078e0006 */
[----:B------:R-:W-:Y:S02]  /*1ac40*/  IMAD.MOV.U32 R168, RZ, RZ, R13 ;  /* 0x000000ffffa87224 */ /* 0x000fe400078e000d */
[----:B------:R-:W-:Y:S01]  /*1ac50*/  IMAD.MOV.U32 R167, RZ, RZ, R25 ;  /* 0x000000ffffa77224 */ /* 0x000fe200078e0019 */
[----:B------:R-:W-:Y:S06]  /*1ac60*/  @P2 BRA `(.L_x_1492) ;  /* 0xffffffd800082947 */ /* 0x000fec000383ffff */
[----:B------:R-:W-:-:S07]  /*1ac70*/  IMAD.MOV.U32 R168, RZ, RZ, R13 ;  /* 0x000000ffffa87224 */ /* 0x000fce00078e000d */
.L_x_1481:
[----:B------:R-:W-:-:S13]  /*1ac80*/  ISETP.GE.AND P2, PT, R6, R178, PT ;  /* 0x000000b20600720c */ /* 0x000fda0003f46270 */
[----:B------:R-:W-:Y:S05]  /*1ac90*/  @!P2 BRA `(.L_x_1493) ;  /* 0x000000380014a947 */ /* 0x000fea0003800000 */
[----:B------:R-:W-:Y:S02]  /*1aca0*/  VIADD R15, R0, 0x8 ;  /* 0x00000008000f7836 */ /* 0x000fe40000000000 */
[----:B------:R-:W-:Y:S02]  /*1acb0*/  IMAD.MOV.U32 R14, RZ, RZ, R7 ;  /* 0x000000ffff0e7224 */ /* 0x000fe400078e0007 */
[----:B------:R-:W-:Y:S01]  /*1acc0*/  IMAD.MOV.U32 R13, RZ, RZ, R12 ;  /* 0x000000ffff0d7224 */ /* 0x000fe200078e000c */
[----:B------:R-:W-:Y:S01]  /*1acd0*/  IADD3 R15, R15, R170, -R171 ;  /* 0x000000aa0f0f7210 */ /* 0x000fe20007ffe8ab */
[----:B------:R-:W-:Y:S02]  /*1ace0*/  IMAD.MOV.U32 R20, RZ, RZ, R18 ;  /* 0x000000ffff147224 */ /* 0x000fe400078e0012 */
[----:B------:R-:W-:-:S07]  /*1acf0*/  IMAD.MOV.U32 R21, RZ, RZ, R168 ;  /* 0x000000ffff157224 */ /* 0x000fce00078e00a8 */
.L_x_1512:
        /* <DEDUP_REMOVED lines=8> */
.L_x_1495:
[----:B------:R-:W-:Y:S01]  /*1ad80*/  VIADD R7, R21, 0x1 ;  /* 0x0000000115077836 */ /* 0x000fe20000000000 */
[----:B------:R-:W-:-:S04]  /*1ad90*/  SHF.L.U32 R8, R18, 0x1f, RZ ;  /* 0x0000001f12087819 */ /* 0x000fc800000006ff */
[----:B------:R-:W-:-:S04]  /*1ada0*/  ISETP.NE.AND P3, PT, R7, 0x2, PT ;  /* 0x000000020700780c */ /* 0x000fc80003f65270 */
[----:B------:R-:W-:-:S05]  /*1adb0*/  SEL R7, R7, RZ, P3 ;  /* 0x000000ff07077207 */ /* 0x000fca0001800000 */
[----:B------:R-:W-:-:S04]  /*1adc0*/  IMAD R7, R7, 0x8, R16 ;  /* 0x0000000807077824 */ /* 0x000fc800078e0210 */
[----:B------:R0:W1:Y:S01]  /*1add0*/  SYNCS.PHASECHK.TRANS64.TRYWAIT P3, [R7+URZ+0x22830], R8 ;  /* 0x02283008070075a7 */ /* 0x000062000806017f */
[----:B------:R-:W-:Y:S05]  /*1ade0*/  @!P0 BRA `(.L_x_1496) ;  /* 0x0000000000048947 */ /* 0x000fea0003800000 */
[----:B------:R-:W-:Y:S01]  /*1adf0*/  BPT.TRAP 0x1 ;  /* 0x000000040000795c */ /* 0x000fe20000300000 */
.L_x_1496:
[----:B------:R-:W-:Y:S04]  /*1ae00*/  BSSY B0, `(.L_x_1494) ;  /* 0x0000004000007945 */ /* 0x000fe80003800000 */
[----:B-1----:R-:W-:Y:S05]  /*1ae10*/  @P3 BRA `(.L_x_1497) ;  /* 0x0000000000083947 */ /* 0x002fea0003800000 */
[----:B------:R-:W1:Y:S02]  /*1ae20*/  SYNCS.PHASECHK.TRANS64.TRYWAIT P3, [R7+URZ+0x22830], R8 ;  /* 0x02283008070075a7 */ /* 0x000e64000806017f */
[----:B-1----:R-:W-:Y:S05]  /*1ae30*/  @!P3 BRA `(.L_x_1498) ;  /* 0x000000dc0048b947 */ /* 0x002fea0003800000 */
.L_x_1497:
[----:B------:R-:W-:Y:S05]  /*1ae40*/  BSYNC B0 ;  /* 0x0000000000007941 */ /* 0x000fea0003800000 */
.L_x_1494:
[----:B01----:R-:W0:Y:S01]  /*1ae50*/  S2R R7, SR_TID.X ;  /* 0x0000000000077919 */ /* 0x003e220000002100 */
[----:B------:R-:W-:Y:S01]  /*1ae60*/  VIADD R168, R21, 0x1 ;  /* 0x0000000115a87836 */ /* 0x000fe20000000000 */
[----:B------:R-:W-:Y:S05]  /*1ae70*/  WARPSYNC.ALL ;  /* 0x0000000000007948 */ /* 0x000fea0003800000 */
[C---:B------:R-:W-:Y:S01]  /*1ae80*/  ISETP.NE.AND P3, PT, R168.reuse, 0x2, PT ;  /* 0x00000002a800780c */ /* 0x040fe20003f65270 */
[----:B------:R-:W-:Y:S01]  /*1ae90*/  IMAD.MOV.U32 R9, RZ, RZ, -0x7fffffe0 ;  /* 0x80000020ff097424 */ /* 0x000fe200078e00ff */
[----:B------:R-:W-:Y:S02]  /*1aea0*/  MOV R11, 0x80000020 ;  /* 0x80000020000b7802 */ /* 0x000fe40000000f00 */
[----:B------:R-:W-:-:S02]  /*1aeb0*/  SEL R168, R168, RZ, P3 ;  /* 0x000000ffa8a87207 */ /* 0x000fc40001800000 */
[----:B------:R-:W-:Y:S01]  /*1aec0*/  R2UR UR31, R9 ;  /* 0x00000000091f72ca */ /* 0x000fe200000e0000 */
[----:B------:R-:W-:Y:S01]  /*1aed0*/  IMAD.MOV.U32 R9, RZ, RZ, -0x7fffffe0 ;  /* 0x80000020ff097424 */ /* 0x000fe200078e00ff */
[----:B------:R-:W-:Y:S01]  /*1aee0*/  R2UR UR11, R11 ;  /* 0x000000000b0b72ca */ /* 0x000fe200000e0000 */
[----:B------:R-:W-:Y:S02]  /*1aef0*/  IMAD R8, R168, 0x600, R5 ;  /* 0x00000600a8087824 */ /* 0x000fe400078e0205 */
[----:B------:R-:W-:Y:S01]  /*1af00*/  IMAD.MOV.U32 R11, RZ, RZ, -0x7fffffe0 ;  /* 0x80000020ff0b7424 */ /* 0x000fe200078e00ff */
[----:B------:R-:W-:Y:S01]  /*1af10*/  R2UR UR27, R9 ;  /* 0x00000000091b72ca */ /* 0x000fe200000e0000 */
[C---:B------:R-:W-:Y:S01]  /*1af20*/  VIADD R10, R8.reuse, 0x2 ;  /* 0x00000002080a7836 */ /* 0x040fe20000000000 */
[----:B------:R-:W-:Y:S02]  /*1af30*/  R2UR UR30, R8 ;  /* 0x00000000081e72ca */ /* 0x000fe400000e0000 */
[----:B------:R-:W-:Y:S01]  /*1af40*/  R2UR UR15, R11 ;  /* 0x000000000b0f72ca */ /* 0x000fe200000e0000 */
[----:B------:R-:W-:Y:S01]  /*1af50*/  IMAD.MOV.U32 R11, RZ, RZ, -0x7fffffe0 ;  /* 0x80000020ff0b7424 */ /* 0x000fe200078e00ff */
[----:B------:R-:W-:Y:S01]  /*1af60*/  R2UR UR10, R10 ;  /* 0x000000000a0a72ca */ /* 0x000fe200000e0000 */
[----:B------:R-:W-:-:S03]  /*1af70*/  VIADD R10, R8, 0x200 ;  /* 0x00000200080a7836 */ /* 0x000fc60000000000 */
[----:B------:R-:W-:Y:S01]  /*1af80*/  R2UR UR19, R11 ;  /* 0x000000000b1372ca */ /* 0x000fe200000e0000 */
[----:B------:R-:W-:Y:S01]  /*1af90*/  IMAD.MOV.U32 R11, RZ, RZ, -0x7fffffe0 ;  /* 0x80000020ff0b7424 */ /* 0x000fe200078e00ff */
[----:B------:R-:W-:Y:S01]  /*1afa0*/  R2UR UR14, R10 ;  /* 0x000000000a0e72ca */ /* 0x000fe200000e0000 */
[----:B------:R-:W-:Y:S01]  /*1afb0*/  VIADD R10, R8, 0x202 ;  /* 0x00000202080a7836 */ /* 0x000fe20000000000 */
[----:B0-----:R-:W-:Y:S02]  /*1afc0*/  SHF.R.U32.HI R7, RZ, 0x7, R7 ;  /* 0x00000007ff077819 */ /* 0x001fe40000011607 */
[----:B------:R-:W-:Y:S02]  /*1afd0*/  R2UR UR23, R11 ;  /* 0x000000000b1772ca */ /* 0x000fe400000e0000 */
[----:B------:R-:W-:Y:S01]  /*1afe0*/  R2UR UR18, R10 ;  /* 0x000000000a1272ca */ /* 0x000fe200000e0000 */
[----:B------:R-:W-:Y:S02]  /*1aff0*/  VIADD R7, R7, 0x8 ;  /* 0x0000000807077836 */ /* 0x000fe40000000000 */
[----:B------:R-:W-:-:S02]  /*1b000*/  VIADD R10, R8, 0x400 ;  /* 0x00000400080a7836 */ /* 0x000fc40000000000 */
[----:B------:R-:W-:Y:S01]  /*1b010*/  VIADD R8, R8, 0x402 ;  /* 0x0000040208087836 */ /* 0x000fe20000000000 */
[----:B------:R0:W-:Y:S02]  /*1b020*/  BAR.SYNC.DEFER_BLOCKING R7, 0x100 ;  /* 0x000400070000751d */ /* 0x0001e40000010000 */
[----:B------:R-:W-:Y:S02]  /*1b030*/  R2UR UR22, R10 ;  /* 0x000000000a1672ca */ /* 0x000fe400000e0000 */
[----:B------:R-:W-:Y:S02]  /*1b040*/  R2UR UR26, R8 ;  /* 0x00000000081a72ca */ /* 0x000fe400000e0000 */
        /* <DEDUP_REMOVED lines=21> */
.L_x_1500:
[----:B------:R-:W-:Y:S01]  /*1b1a0*/  SHF.L.U32 R7, R20, 0x1f, RZ ;  /* 0x0000001f14077819 */ /* 0x000fe200000006ff */
[----:B------:R-:W-:-:S04]  /*1b1b0*/  IMAD R8, R21, 0x8, R16 ;  /* 0x0000000815087824 */ /* 0x000fc800078e0210 */
[----:B------:R0:W1:Y:S01]  /*1b1c0*/  SYNCS.PHASECHK.TRANS64.TRYWAIT P2, [R8+URZ+0x22850], R7 ;  /* 0x02285007080075a7 */ /* 0x000062000804017f */
[----:B------:R-:W-:Y:S05]  /*1b1d0*/  @!P0 BRA `(.L_x_1501) ;  /* 0x0000000000048947 */ /* 0x000fea0003800000 */
[----:B------:R-:W-:Y:S01]  /*1b1e0*/  BPT.TRAP 0x1 ;  /* 0x000000040000795c */ /* 0x000fe20000300000 */
.L_x_1501:
[----:B-1----:R-:W-:Y:S05]  /*1b1f0*/  @P2 BRA `(.L_x_1499) ;  /* 0x0000000000082947 */ /* 0x002fea0003800000 */
[----:B------:R-:W1:Y:S02]  /*1b200*/  SYNCS.PHASECHK.TRANS64.TRYWAIT P2, [R8+URZ+0x22850], R7 ;  /* 0x02285007080075a7 */ /* 0x000e64000804017f */
[----:B-1----:R-:W-:Y:S05]  /*1b210*/  @!P2 BRA `(.L_x_1502) ;  /* 0x000000d80064a947 */ /* 0x002fea0003800000 */
.L_x_1499:
[----:B01----:R-:W-:Y:S01]  /*1b220*/  VIADD R7, R16, 0x400 ;  /* 0x0000040010077836 */ /* 0x003fe20000000000 */
[----:B------:R-:W-:Y:S05]  /*1b230*/  WARPSYNC.ALL ;  /* 0x0000000000007948 */ /* 0x000fea0003800000 */
[----:B------:R-:W-:Y:S01]  /*1b240*/  SHF.R.U32.HI R7, RZ, 0x4, R7 ;  /* 0x00000004ff077819 */ /* 0x000fe20000011607 */
[----:B------:R-:W-:Y:S01]  /*1b250*/  IMAD.MOV.U32 R9, RZ, RZ, 0x40000040 ;  /* 0x40000040ff097424 */ /* 0x000fe200078e00ff */
[----:B------:R-:W-:Y:S01]  /*1b260*/  WARPGROUP.ARRIVE ;  /* 0x00000000000079c5 */ /* 0x000fe20000000000 */
[----:B------:R-:W-:Y:S01]  /*1b270*/  IMAD.MOV.U32 R11, RZ, RZ, 0x40000040 ;  /* 0x40000040ff0b7424 */ /* 0x000fe200078e00ff */
[----:B------:R-:W-:-:S04]  /*1b280*/  LOP3.LUT R7, R7, 0x3fff, RZ, 0xc0, !PT ;  /* 0x00003fff07077812 */ /* 0x000fc800078ec0ff */
[----:B------:R-:W0:Y:S01]  /*1b290*/  S2R R177, SR_TID.X ;  /* 0x0000000000b17919 */ /* 0x000e220000002100 */
[----:B------:R-:W-:Y:S01]  /*1b2a0*/  R2UR UR11, R9 ;  /* 0x00000000090b72ca */ /* 0x000fe200000e0000 */
[----:B------:R-:W-:Y:S01]  /*1b2b0*/  IMAD.MOV.U32 R9, RZ, RZ, 0x40000040 ;  /* 0x40000040ff097424 */ /* 0x000fe200078e00ff */
[----:B------:R-:W-:Y:S01]  /*1b2c0*/  LOP3.LUT R8, R7, 0x10000, RZ, 0xfc, !PT ;  /* 0x0001000007087812 */ /* 0x000fe200078efcff */
[C---:B------:R-:W-:Y:S01]  /*1b2d0*/  FMUL.FTZ R20, R2.reuse, R24 ;  /* 0x0000001802147220 */ /* 0x040fe20000410000 */
[C---:B------:R-:W-:Y:S01]  /*1b2e0*/  FMUL.FTZ R12, R2.reuse, R27 ;  /* 0x0000001b020c7220 */ /* 0x040fe20000410000 */
[C---:B------:R-:W-:Y:S01]  /*1b2f0*/  FMUL.FTZ R24, R2.reuse, R25 ;  /* 0x0000001902187220 */ /* 0x040fe20000410000 */
[C---:B------:R-:W-:Y:S01]  /*1b300*/  FMUL.FTZ R7, R2.reuse, R26 ;  /* 0x0000001a02077220 */ /* 0x040fe20000410000 */
[----:B------:R-:W-:Y:S02]  /*1b310*/  IMAD R8, R21, 0x400, R8 ;  /* 0x0000040015087824 */ /* 0x000fe400078e0208 */
[C---:B------:R-:W-:Y:S01]  /*1b320*/  FMUL.FTZ R27, R2.reuse, R28 ;  /* 0x0000001c021b7220 */ /* 0x040fe20000410000 */
[C---:B------:R-:W-:Y:S01]  /*1b330*/  FMUL.FTZ R28, R2.reuse, R29 ;  /* 0x0000001d021c7220 */ /* 0x040fe20000410000 */
[----:B------:R-:W-:Y:S01]  /*1b340*/  FMUL.FTZ R25, R2, R30 ;  /* 0x0000001e02197220 */ /* 0x000fe20000410000 */
[C---:B------:R-:W-:Y:S01]  /*1b350*/  VIADD R10, R8.reuse, 0x2 ;  /* 0x00000002080a7836 */ /* 0x040fe20000000000 */
        /* <DEDUP_REMOVED lines=52> */
[----:B------:R-:W-:-:S04]  /*1b6a0*/  FMUL.FTZ R164, R2, R73 ;  /* 0x0000004902a47220 */ /* 0x000fc80000410000 */
[----:B------:R-:W0:Y:S01]  /*1b6b0*/  MUFU.TANH R36, R36 ;  /* 0x0000002400247308 */ /* 0x000e220000002400 */
[----:B------:R-:W-:Y:S01]  /*1b6c0*/  QGMMA.64x128x32.F32.E4M3.E4M3 R88, R160, gdesc[UR8], R88, gsb0 ;  /* 0x01e00008a0587df3 */ /* 0x000fe20008000858 */
[----:B------:R-:W-:Y:S01]  /*1b6d0*/  R2UR UR10, R10 ;  /* 0x000000000a0a72ca */ /* 0x000fe200000e0000 */
[C---:B------:R-:W-:Y:S01]  /*1b6e0*/  FMUL.FTZ R10, R2.reuse, R54 ;  /* 0x00000036020a7220 */ /* 0x040fe20000410000 */
[----:B------:R-:W-:Y:S01]  /*1b6f0*/  R2UR UR11, R11 ;  /* 0x000000000b0b72ca */ /* 0x000fe200000e0000 */
        /* <DEDUP_REMOVED lines=41> */
[----:B------:R-:W-:Y:S01]  /*1b990*/  @!P1 IMAD R8, R168, 0x8, R16 ;  /* 0x00000008a8089824 */ /* 0x000fe200078e0210 */
[----:B------:R-:W0:Y:S01]  /*1b9a0*/  MUFU.TANH R161, R161 ;  /* 0x000000a100a17308 */ /* 0x000e220000002400 */
[----:B------:R-:W-:-:S02]  /*1b9b0*/  IADD3 R9, -R177, 0xb, RZ ;  /* 0x0000000bb1097810 */ /* 0x000fc40007ffe1ff */
[----:B------:R-:W-:-:S05]  /*1b9c0*/  @!P1 VIADD R8, R8, 0x22840 ;  /* 0x0002284008089836 */ /* 0x000fca0000000000 */
[----:B------:R-:W0:Y:S01]  /*1b9d0*/  MUFU.TANH R160, R160 ;  /* 0x000000a000a07308 */ /* 0x000e220000002400 */
[----:B------:R-:W-:-:S07]  /*1b9e0*/  @!P1 PRMT R8, RZ, 0x654, R8 ;  /* 0x00000654ff089816 */ /* 0x000fce0000000008 */
        /* <DEDUP_REMOVED lines=17> */
[----:B------:R-:W-:Y:S01]  /*1bb00*/  FMUL.FTZ R61, R2, R83 ;  /* 0x00000053023d7220 */ /* 0x000fe20000410000 */
[----:B------:R-:W-:Y:S02]  /*1bb10*/  IMAD.SHL.U32 R83, R6, 0x80, RZ ;  /* 0x0000008006537824 */ /* 0x000fe400078e00ff */
[C---:B------:R-:W-:Y:S01]  /*1bb20*/  FMUL.FTZ R157, R2.reuse, R56 ;  /* 0x00000038029d7220 */ /* 0x040fe20000410000 */
[C---:B------:R-:W-:Y:S01]  /*1bb30*/  FMUL.FTZ R156, R2.reuse, R57 ;  /* 0x00000039029c7220 */ /* 0x040fe20000410000 */
[----:B------:R-:W-:Y:S01]  /*1bb40*/  QGMMA.64x128x32.F32.E4M3.E4M3 R88, R152, gdesc[UR8], R88, gsb0 ;  /* 0x01e0000898587df3 */ /* 0x000fe20008000858 */
        /* <DEDUP_REMOVED lines=9> */
[----:B------:R-:W-:-:S04]  /*1bbe0*/  IMAD R70, R23, -0x2, R70 ;  /* 0xfffffffe17467824 */ /* 0x000fc800078e0246 */
[C---:B------:R-:W-:Y:S02]  /*1bbf0*/  VIADD R85, R70.reuse, UR33 ;  /* 0x0000002146557c36 */ /* 0x040fe40008000000 */
[----:B------:R-:W-:Y:S01]  /*1bc00*/  VIADD R87, R70, UR43 ;  /* 0x0000002b46577c36 */ /* 0x000fe20008000000 */
[----:B------:R-:W0:Y:S01]  /*1bc10*/  MUFU.TANH R159, R159 ;  /* 0x0000009f009f7308 */ /* 0x000e220000002400 */
[C---:B------:R-:W-:Y:S02]  /*1bc20*/  IMAD.IADD R82, R0.reuse, 0x1, R85 ;  /* 0x0000000100527824 */ /* 0x040fe400078e0255 */
[----:B------:R-:W-:-:S05]  /*1bc30*/  IMAD.IADD R84, R0, 0x1, R87 ;  /* 0x0000000100547824 */ /* 0x000fca00078e0257 */
        /* <DEDUP_REMOVED lines=20> */
[----:B------:R-:W-:Y:S02]  /*1bd80*/  MOV R67, UR4 ;  /* 0x0000000400437c02 */ /* 0x000fe40008000f00 */
[----:B------:R-:W-:Y:S02]  /*1bd90*/  LOP3.LUT R65, RZ, R65, RZ, 0x33, !PT ;  /* 0x00000041ff417212 */ /* 0x000fe400078e33ff */
[----:B------:R-:W-:-:S13]  /*1bda0*/  ISETP.NE.AND P2, PT, R67, 0x1, PT ;  /* 0x000000014300780c */ /* 0x000fda0003f45270 */
[----:B0-----:R-:W0:Y:S02]  /*1bdb0*/  @P2 LDC.64 R8, c[0x0][0x9e8] ;  /* 0x00027a00ff082b82 */ /* 0x001e240000000a00 */
[----:B0-----:R-:W-:-:S04]  /*1bdc0*/  @P2 IMAD.HI.U32 R70, R65, R8, RZ ;  /* 0x0000000841462227 */ /* 0x001fc800078e00ff */
[----:B------:R-:W-:Y:S01]  /*1bdd0*/  IMAD.MOV.U32 R8, RZ, RZ, R65 ;  /* 0x000000ffff087224 */ /* 0x000fe200078e0041 */
[----:B------:R-:W-:-:S04]  /*1bde0*/  @P2 SHF.R.U32.HI R8, RZ, R9, R70 ;  /* 0x00000009ff082219 */ /* 0x000fc80000011646 */
[----:B------:R-:W-:Y:S01]  /*1bdf0*/  LOP3.LUT R8, RZ, R8, RZ, 0x33, !PT ;  /* 0x00000008ff087212 */ /* 0x000fe200078e33ff */
[----:B------:R-:W-:Y:S06]  /*1be00*/  BRA `(.L_x_1506) ;  /* 0x0000000000187947 */ /* 0x000fec0003800000 */
.L_x_1505:
[----:B------:R-:W-:-:S05]  /*1be10*/  IMAD.U32 R67, RZ, RZ, UR4 ;  /* 0x00000004ff437e24 */ /* 0x000fca000f8e00ff */
[----:B------:R-:W-:-:S13]  /*1be20*/  ISETP.NE.AND P2, PT, R67, 0x1, PT ;  /* 0x000000014300780c */ /* 0x000fda0003f45270 */
[----:B0-----:R-:W0:Y:S02]  /*1be30*/  @P2 LDC.64 R8, c[0x0][0x9e8] ;  /* 0x00027a00ff082b82 */ /* 0x001e240000000a00 */
[----:B0-----:R-:W-:-:S04]  /*1be40*/  @P2 IMAD.HI.U32 R70, R65, R8, RZ ;  /* 0x0000000841462227 */ /* 0x001fc800078e00ff */
[----:B------:R-:W-:Y:S01]  /*1be50*/  IMAD.MOV.U32 R8, RZ, RZ, R65 ;  /* 0x000000ffff087224 */ /* 0x000fe200078e0041 */
[----:B------:R-:W-:-:S07]  /*1be60*/  @P2 SHF.R.U32.HI R8, RZ, R9, R70 ;  /* 0x00000009ff082219 */ /* 0x000fce0000011646 */
.L_x_1506:
[----:B------:R-:W-:Y:S05]  /*1be70*/  BSYNC B0 ;  /* 0x0000000000007941 */ /* 0x000fea0003800000 */
.L_x_1504:
[----:B------:R-:W-:-:S04]  /*1be80*/  IMAD R8, R8, R67, -R83 ;  /* 0x0000004308087224 */ /* 0x000fc800078e0a53 */
[----:B------:R-:W-:-:S05]  /*1be90*/  IMAD R9, R23, -0x2, R8 ;  /* 0xfffffffe17097824 */ /* 0x000fca00078e0208 */
[----:B------:R-:W-:Y:S02]  /*1bea0*/  VIADDMNMX R82, R9, R67, R82, PT ;  /* 0x0000004309527246 */ /* 0x000fe40003800152 */
[----:B------:R-:W-:-:S07]  /*1beb0*/  VIMNMX R84, R84, R9, !PT ;  /* 0x0000000954547248 */ /* 0x000fce0007fe0100 */
.L_x_1503:
        /* <DEDUP_REMOVED lines=106> */
[----:B------:R-:W-:-:S04]  /*1c560*/  IADD3 R82, R82, R170, -R171 ;  /* 0x000000aa52527210 */ /* 0x000fc80007ffe8ab */
[----:B------:R-:W-:-:S07]  /*1c570*/  LOP3.LUT R85, RZ, R82, RZ, 0x33, !PT ;  /* 0x00000052ff557212 */ /* 0x000fce00078e33ff */
[----:B------:R-:W0:Y:S02]  /*1c580*/  @P3 LDC.64 R8, c[0x0][0x9e8] ;  /* 0x00027a00ff083b82 */ /* 0x000e240000000a00 */
[----:B0-----:R-:W-:-:S05]  /*1c590*/  @P3 IMAD.HI.U32 R8, R85, R8, RZ ;  /* 0x0000000855083227 */ /* 0x001fca00078e00ff */
[----:B------:R-:W-:-:S04]  /*1c5a0*/  @P3 SHF.R.U32.HI R85, RZ, R9, R8 ;  /* 0x00000009ff553219 */ /* 0x000fc80000011608 */
[----:B------:R-:W-:Y:S01]  /*1c5b0*/  LOP3.LUT R8, RZ, R85, RZ, 0x33, !PT ;  /* 0x00000055ff087212 */ /* 0x000fe200078e33ff */
[----:B------:R-:W-:Y:S06]  /*1c5c0*/  BRA `(.L_x_1510) ;  /* 0x0000000000187947 */ /* 0x000fec0003800000 */
.L_x_1509:
[----:B------:R-:W-:-:S05]  /*1c5d0*/  IMAD.U32 R87, RZ, RZ, UR4 ;  /* 0x00000004ff577e24 */ /* 0x000fca000f8e00ff */
[----:B------:R-:W-:-:S13]  /*1c5e0*/  ISETP.NE.AND P3, PT, R87, 0x1, PT ;  /* 0x000000015700780c */ /* 0x000fda0003f65270 */
[----:B------:R-:W0:Y:S02]  /*1c5f0*/  @P3 LDC.64 R8, c[0x0][0x9e8] ;  /* 0x00027a00ff083b82 */ /* 0x000e240000000a00 */
[----:B0-----:R-:W-:-:S04]  /*1c600*/  @P3 IMAD.HI.U32 R82, R15, R8, RZ ;  /* 0x000000080f523227 */ /* 0x001fc800078e00ff */
[----:B------:R-:W-:Y:S01]  /*1c610*/  IMAD.MOV.U32 R8, RZ, RZ, R15 ;  /* 0x000000ffff087224 */ /* 0x000fe200078e000f */
[----:B------:R-:W-:-:S07]  /*1c620*/  @P3 SHF.R.U32.HI R8, RZ, R9, R82 ;  /* 0x00000009ff083219 */ /* 0x000fce0000011652 */
.L_x_1510:
[----:B------:R-:W-:Y:S05]  /*1c630*/  BSYNC B0 ;  /* 0x0000000000007941 */ /* 0x000fea0003800000 */
.L_x_1508:
[----:B------:R-:W-:-:S04]  /*1c640*/  IMAD R8, R8, R87, -R83 ;  /* 0x0000005708087224 */ /* 0x000fc800078e0a53 */
[----:B------:R-:W-:-:S05]  /*1c650*/  IMAD R8, R23, -0x2, R8 ;  /* 0xfffffffe17087824 */ /* 0x000fca00078e0208 */
[----:B------:R-:W-:Y:S02]  /*1c660*/  VIADDMNMX R78, R8, R87, R78, PT ;  /* 0x00000057084e7246 */ /* 0x000fe4000380014e */
[----:B------:R-:W-:-:S07]  /*1c670*/  VIMNMX R79, R79, R8, !PT ;  /* 0x000000084f4f7248 */ /* 0x000fce0007fe0100 */
.L_x_1507:
[----:B------:R-:W-:Y:S01]  /*1c680*/  FMNMX.FTZ R8, R76, R13, !PT ;  /* 0x0000000d4c087209 */ /* 0x000fe20007810000 */
[----:B------:R-:W-:Y:S01]  /*1c690*/  UMOV UR35, UR5 ;  /* 0x0000000500237c82 */ /* 0x000fe20008000000 */
[----:B------:R-:W-:Y:S01]  /*1c6a0*/  ISETP.GT.AND P3, PT, R79, 0x1, P2 ;  /* 0x000000014f00780c */ /* 0x000fe20001764270 */
[----:B------:R-:W-:Y:S01]  /*1c6b0*/  IMAD.U32 R87, RZ, RZ, UR35 ;  /* 0x00000023ff577e24 */ /* 0x000fe2000f8e00ff */
        /* <DEDUP_REMOVED lines=56> */
[----:B------:R-:W-:Y:S02]  /*1ca40*/  FMNMX.FTZ R9, R81, R8, !PT ;  /* 0x0000000851097209 */ /* 0x000fe40007810000 */
[----:B------:R-:W-:Y:S02]  /*1ca50*/  FSEL R8, R12, -INF , !P3 ;  /* 0xff8000000c087808 */ /* 0x000fe40005800000 */
[----:B------:R-:W-:Y:S02]  /*1ca60*/  FMNMX.FTZ R9, R80, R9, !PT ;  /* 0x0000000950097209 */ /* 0x000fe40007810000 */
[----:B------:R-:W-:-:S03]  /*1ca70*/  ISETP.GT.AND P3, PT, R79, 0x9, P2 ;  /* 0x000000094f00780c */ /* 0x000fc60001764270 */
[----:B------:R-:W0:Y:S01]  /*1ca80*/  SHFL.BFLY PT, R12, R9, 0x2, 0x1f ;  /* 0x0c401f00090c7f89 */ /* 0x000e2200000e0000 */
[----:B------:R-:W-:-:S04]  /*1ca90*/  ISETP.LT.OR P3, PT, R78, 0xa, P3 ;  /* 0x0000000a4e00780c */ /* 0x000fc80001f61670 */
[----:B------:R-:W-:Y:S02]  /*1caa0*/  FSEL R26, R26, -INF , !P3 ;  /* 0xff8000001a1a7808 */ /* 0x000fe40005800000 */
[----:B------:R-:W-:-:S04]  /*1cab0*/  ISETP.GT.AND P3, PT, R79, 0x11, P2 ;  /* 0x000000114f00780c */ /* 0x000fc80001764270 */
[----:B------:R-:W-:-:S04]  /*1cac0*/  ISETP.LT.OR P3, PT, R78, 0x12, P3 ;  /* 0x000000124e00780c */ /* 0x000fc80001f61670 */
[----:B------:R-:W-:Y:S02]  /*1cad0*/  FSEL R30, R30, -INF , !P3 ;  /* 0xff8000001e1e7808 */ /* 0x000fe40005800000 */
[----:B------:R-:W-:-:S04]  /*1cae0*/  ISETP.GT.AND P3, PT, R79, 0x19, P2 ;  /* 0x000000194f00780c */ /* 0x000fc80001764270 */
[----:B------:R-:W-:Y:S02]  /*1caf0*/  ISETP.LT.OR P3, PT, R78, 0x1a, P3 ;  /* 0x0000001a4e00780c */ /* 0x000fe40001f61670 */
[----:B0-----:R-:W-:Y:S02]  /*1cb00*/  FMNMX.FTZ R12, R9, R12, !PT ;  /* 0x0000000c090c7209 */ /* 0x001fe40007810000 */
[----:B------:R-:W-:Y:S02]  /*1cb10*/  FSEL R36, R36, -INF , !P3 ;  /* 0xff80000024247808 */ /* 0x000fe40005800000 */
[----:B------:R-:W-:Y:S01]  /*1cb20*/  ISETP.GT.AND P3, PT, R79, 0x21, P2 ;  /* 0x000000214f00780c */ /* 0x000fe20001764270 */
[----:B------:R-:W0:Y:S03]  /*1cb30*/  SHFL.BFLY PT, R9, R12, 0x1, 0x1f ;  /* 0x0c201f000c097f89 */ /* 0x000e2600000e0000 */
        /* <DEDUP_REMOVED lines=10> */
[----:B------:R-:W-:-:S03]  /*1cbe0*/  FFMA.FTZ R87, R12, R87, -8 ;  /* 0xc10000000c577423 */ /* 0x000fc60000010057 */
[----:B------:R-:W-:-:S04]  /*1cbf0*/  ISETP.LT.OR P3, PT, R78, 0x3a, P3 ;  /* 0x0000003a4e00780c */ /* 0x000fc80001f61670 */
[----:B------:R-:W-:Y:S02]  /*1cc00*/  FSEL R11, R11, -INF , !P3 ;  /* 0xff8000000b0b7808 */ /* 0x000fe40005800000 */
[----:B------:R-:W-:-:S04]  /*1cc10*/  FSETP.NEU.FTZ.AND P3, PT, R12, -INF , PT ;  /* 0xff8000000c00780b */ /* 0x000fc80003f7d000 */
[----:B------:R-:W-:-:S05]  /*1cc20*/  FSEL R87, R87, RZ, P3 ;  /* 0x000000ff57577208 */ /* 0x000fca0001800000 */
[--C-:B------:R-:W-:Y:S01]  /*1cc30*/  FFMA.FTZ R82, R75, UR35, -R87.reuse ;  /* 0x000000234b527c23 */ /* 0x100fe20008010857 */
[----:B------:R-:W-:Y:S01]  /*1cc40*/  FSEL R75, R44, -INF , !P4 ;  /* 0xff8000002c4b7808 */ /* 0x000fe20006000000 */
[--C-:B------:R-:W-:Y:S01]  /*1cc50*/  FFMA.FTZ R9, R76, UR35, -R87.reuse ;  /* 0x000000234c097c23 */ /* 0x100fe20008010857 */
[----:B------:R-:W-:Y:S01]  /*1cc60*/  ISETP.GT.AND P4, PT, R79, 0x48, P2 ;  /* 0x000000484f00780c */ /* 0x000fe20001784270 */
[----:B------:R0:W-:Y:S01]  /*1cc70*/  MUFU.EX2 R44, R82 ;  /* 0x00000052002c7308 */ /* 0x0001e20000000800 */
[----:B------:R-:W-:-:S01]  /*1cc80*/  FFMA.FTZ R76, R69, UR35, -R87 ;  /* 0x00000023454c7c23 */ /* 0x000fc20008010857 */
[--C-:B------:R-:W-:Y:S01]  /*1cc90*/  FFMA.FTZ R69, R70, UR35, -R87.reuse ;  /* 0x0000002346457c23 */ /* 0x100fe20008010857 */
[----:B------:R-:W-:Y:S01]  /*1cca0*/  ISETP.LT.OR P4, PT, R78, 0x49, P4 ;  /* 0x000000494e00780c */ /* 0x000fe20002781670 */
[--C-:B------:R-:W-:Y:S01]  /*1ccb0*/  FFMA.FTZ R70, R71, UR35, -R87.reuse ;  /* 0x0000002347467c23 */ /* 0x100fe20008010857 */
[----:B------:R-:W-:-:S01]  /*1ccc0*/  FFMA.FTZ R71, R67, UR35, -R87 ;  /* 0x0000002343477c23 */ /* 0x000fc20008010857 */
[--C-:B------:R-:W-:Y:S01]  /*1ccd0*/  FFMA.FTZ R85, R45, UR35, -R87.reuse ;  /* 0x000000232d557c23 */ /* 0x100fe20008010857 */
[----:B------:R-:W-:Y:S01]  /*1cce0*/  FSEL R46, R46, -INF , !P4 ;  /* 0xff8000002e2e7808 */ /* 0x000fe20006000000 */
[--C-:B------:R-:W-:Y:S01]  /*1ccf0*/  FFMA.FTZ R86, R27, UR35, -R87.reuse ;  /* 0x000000231b567c23 */ /* 0x100fe20008010857 */
[----:B------:R-:W-:Y:S01]  /*1cd00*/  ISETP.GT.AND P4, PT, R79, RZ, P2 ;  /* 0x000000ff4f00720c */ /* 0x000fe20001784270 */
[--C-:B------:R-:W-:Y:S01]  /*1cd10*/  FFMA.FTZ R27, R28, UR35, -R87.reuse ;  /* 0x000000231c1b7c23 */ /* 0x100fe20008010857 */
[----:B------:R-:W-:-:S01]  /*1cd20*/  FFMA.FTZ R155, R72, UR35, -R87 ;  /* 0x00000023489b7c23 */ /* 0x000fc20008010857 */
[----:B------:R-:W-:Y:S01]  /*1cd30*/  FSEL R72, R12, RZ, P3 ;  /* 0x000000ff0c487208 */ /* 0x000fe20001800000 */
[----:B------:R-:W-:-:S01]  /*1cd40*/  FFMA.FTZ R73, R73, UR35, -R87 ;  /* 0x0000002349497c23 */ /* 0x000fc20008010857 */
[----:B------:R-:W-:Y:S01]  /*1cd50*/  ISETP.LT.OR P4, PT, R78, 0x1, P4 ;  /* 0x000000014e00780c */ /* 0x000fe20002781670 */
[----:B------:R-:W-:-:S01]  /*1cd60*/  FFMA.FTZ R65, R65, UR35, -R87 ;  /* 0x0000002341417c23 */ /* 0x000fc20008010857 */
[--C-:B------:R-:W-:Y:S01]  /*1cd70*/  FFMA.FTZ R161, R161, UR35, -R87.reuse ;  /* 0x00000023a1a17c23 */ /* 0x100fe20008010857 */
[----:B------:R-:W-:-:S01]  /*1cd80*/  FFMA.FTZ R162, R162, UR35, -R87 ;  /* 0x00000023a2a27c23 */ /* 0x000fc20008010857 */
[----:B------:R-:W-:Y:S01]  /*1cd90*/  FSEL R153, R7, -INF , !P4 ;  /* 0xff80000007997808 */ /* 0x000fe20006000000 */
[----:B------:R-:W-:-:S01]  /*1cda0*/  FFMA.FTZ R48, R48, UR35, -R87 ;  /* 0x0000002330307c23 */ /* 0x000fc20008010857 */
[----:B------:R-:W-:Y:S01]  /*1cdb0*/  ISETP.GT.AND P4, PT, R79, 0x49, P2 ;  /* 0x000000494f00780c */ /* 0x000fe20001784270 */
[----:B------:R-:W-:-:S01]  /*1cdc0*/  FFMA.FTZ R47, R47, UR35, -R87 ;  /* 0x000000232f2f7c23 */ /* 0x000fc20008010857 */
[----:B------:R-:W-:Y:S01]  /*1cdd0*/  FMNMX.FTZ R7, R153, R14, !PT ;  /* 0x0000000e99077209 */ /* 0x000fe20007810000 */
[----:B------:R-:W-:-:S01]  /*1cde0*/  FFMA.FTZ R51, R51, UR35, -R87 ;  /* 0x0000002333337c23 */ /* 0x000fc20008010857 */
[----:B------:R-:W-:Y:S01]  /*1cdf0*/  ISETP.LT.OR P4, PT, R78, 0x4a, P4 ;  /* 0x0000004a4e00780c */ /* 0x000fe20002781670 */
[----:B------:R-:W-:-:S01]  /*1ce00*/  FFMA.FTZ R50, R50, UR35, -R87 ;  /* 0x0000002332327c23 */ /* 0x000fc20008010857 */
[----:B0-----:R-:W-:Y:S01]  /*1ce10*/  FMNMX.FTZ R82, R8, R7, !PT ;  /* 0x0000000708527209 */ /* 0x001fe20007810000 */
[----:B------:R-:W-:-:S01]  /*1ce20*/  FFMA.FTZ R20, R20, UR35, -R87 ;  /* 0x0000002314147c23 */ /* 0x000fc20008010857 */
[----:B------:R-:W-:Y:S01]  /*1ce30*/  FSEL R49, R49, -INF , !P4 ;  /* 0xff80000031317808 */ /* 0x000fe20006000000 */
[----:B------:R-:W-:-:S01]  /*1ce40*/  FFMA.FTZ R77, R77, UR35, -R87 ;  /* 0x000000234d4d7c23 */ /* 0x000fc20008010857 */
[----:B------:R-:W-:Y:S01]  /*1ce50*/  FMNMX.FTZ R7, R25, R82, !PT ;  /* 0x0000005219077209 */ /* 0x000fe20007810000 */
[----:B------:R-:W-:-:S01]  /*1ce60*/  FFMA.FTZ R80, R80, UR35, -R87 ;  /* 0x0000002350507c23 */ /* 0x000fc20008010857 */
[----:B------:R-:W-:Y:S01]  /*1ce70*/  ISETP.GT.AND P4, PT, R79, 0x50, P2 ;  /* 0x000000504f00780c */ /* 0x000fe20001784270 */
[----:B------:R-:W-:-:S01]  /*1ce80*/  FADD.FTZ R72, -R72, R13 ;  /* 0x0000000d48487221 */ /* 0x000fc20000010100 */
[----:B------:R-:W-:Y:S01]  /*1ce90*/  FMNMX.FTZ R82, R26, R7, !PT ;  /* 0x000000071a527209 */ /* 0x000fe20007810000 */
[----:B------:R-:W-:Y:S01]  /*1cea0*/  MUFU.EX2 R9, R9 ;  /* 0x0000000900097308 */ /* 0x000fe20000000800 */
[----:B------:R-:W-:-:S02]  /*1ceb0*/  ISETP.LT.OR P4, PT, R78, 0x51, P4 ;  /* 0x000000514e00780c */ /* 0x000fc40002781670 */
[----:B------:R-:W-:Y:S02]  /*1cec0*/  FMNMX.FTZ R7, R29, R82, !PT ;  /* 0x000000521d077209 */ /* 0x000fe40007810000 */
[----:B------:R-:W-:Y:S02]  /*1ced0*/  FSEL R67, R52, -INF , !P4 ;  /* 0xff80000034437808 */ /* 0x000fe40006000000 */
[----:B------:R-:W-:Y:S01]  /*1cee0*/  FMNMX.FTZ R82, R30, R7, !PT ;  /* 0x000000071e527209 */ /* 0x000fe20007810000 */
[----:B------:R-:W-:Y:S01]  /*1cef0*/  MUFU.EX2 R73, R73 ;  /* 0x0000004900497308 */ /* 0x000fe20000000800 */
[----:B------:R-:W-:Y:S02]  /*1cf00*/  ISETP.GT.AND P4, PT, R79, 0x51, P2 ;  /* 0x000000514f00780c */ /* 0x000fe40001784270 */
[----:B------:R-:W-:Y:S02]  /*1cf10*/  FMNMX.FTZ R7, R35, R82, !PT ;  /* 0x0000005223077209 */ /* 0x000fe40007810000 */
[----:B------:R-:W-:-:S02]  /*1cf20*/  ISETP.LT.OR P4, PT, R78, 0x52, P4 ;  /* 0x000000524e00780c */ /* 0x000fc40002781670 */
[----:B------:R-:W-:Y:S01]  /*1cf30*/  FMNMX.FTZ R82, R36, R7, !PT ;  /* 0x0000000724527209 */ /* 0x000fe20007810000 */
[----:B------:R-:W-:Y:S01]  /*1cf40*/  MUFU.EX2 R76, R76 ;  /* 0x0000004c004c7308 */ /* 0x000fe20000000800 */
[----:B------:R-:W-:Y:S02]  /*1cf50*/  FSEL R53, R53, -INF , !P4 ;  /* 0xff80000035357808 */ /* 0x000fe40006000000 */
[----:B------:R-:W-:Y:S01]  /*1cf60*/  FMNMX.FTZ R7, R37, R82, !PT ;  /* 0x0000005225077209 */ /* 0x000fe20007810000 */
[----:B------:R-:W-:-:S01]  /*1cf70*/  FFMA.FTZ R82, R160, UR35, -R87 ;  /* 0x00000023a0527c23 */ /* 0x000fc20008010857 */
[----:B------:R-:W-:Y:S02]  /*1cf80*/  ISETP.GT.AND P4, PT, R79, 0x58, P2 ;  /* 0x000000584f00780c */ /* 0x000fe40001784270 */
        /* <DEDUP_REMOVED lines=21> */
[----:B------:R0:W-:Y:S01]  /*1d0e0*/  MUFU.EX2 R56, R85 ;  /* 0x0000005500387308 */ /* 0x0001e20000000800 */
[----:B------:R-:W-:Y:S02]  /*1d0f0*/  ISETP.LT.OR P4, PT, R78, 0x62, P4 ;  /* 0x000000624e00780c */ /* 0x000fe40002781670 */
[----:B------:R-:W-:Y:S02]  /*1d100*/  FMNMX.FTZ R7, R75, R84, !PT ;  /* 0x000000544b077209 */ /* 0x000fe40007810000 */
[----:B------:R-:W-:-:S02]  /*1d110*/  FSEL R57, R57, -INF , !P4 ;  /* 0xff80000039397808 */ /* 0x000fc40006000000 */
[----:B------:R-:W-:Y:S01]  /*1d120*/  ISETP.GT.AND P4, PT, R79, 0x68, P2 ;  /* 0x000000684f00780c */ /* 0x000fe20001784270 */
[----:B------:R-:W-:Y:S01]  /*1d130*/  MUFU.EX2 R13, R80 ;  /* 0x00000050000d7308 */ /* 0x000fe20000000800 */
[----:B------:R-:W-:Y:S01]  /*1d140*/  FMNMX.FTZ R84, R46, R7, !PT ;  /* 0x000000072e547209 */ /* 0x000fe20007810000 */
[----:B0-----:R-:W-:Y:S01]  /*1d150*/  FFMA.FTZ R85, R24, UR35, -R87 ;  /* 0x0000002318557c23 */ /* 0x001fe20008010857 */
[----:B------:R-:W-:Y:S02]  /*1d160*/  ISETP.LT.OR P4, PT, R78, 0x69, P4 ;  /* 0x000000694e00780c */ /* 0x000fe40002781670 */
[----:B------:R-:W-:Y:S02]  /*1d170*/  FMNMX.FTZ R84, R49, R84, !PT ;  /* 0x0000005431547209 */ /* 0x000fe40007810000 */
[----:B------:R-:W-:Y:S01]  /*1d180*/  FSEL R58, R58, -INF , !P4 ;  /* 0xff8000003a3a7808 */ /* 0x000fe20006000000 */
[----:B------:R-:W-:Y:S01]  /*1d190*/  MUFU.EX2 R71, R161 ;  /* 0x000000a100477308 */ /* 0x000fe20000000800 */
[----:B------:R-:W-:-:S02]  /*1d1a0*/  FMNMX.FTZ R84, R67, R84, !PT ;  /* 0x0000005443547209 */ /* 0x000fc40007810000 */
[----:B------:R-:W-:Y:S02]  /*1d1b0*/  ISETP.GT.AND P4, PT, R79, 0x69, P2 ;  /* 0x000000694f00780c */ /* 0x000fe40001784270 */
[----:B------:R-:W-:Y:S02]  /*1d1c0*/  FMNMX.FTZ R7, R53, R84, !PT ;  /* 0x0000005435077209 */ /* 0x000fe40007810000 */
[----:B------:R-:W-:Y:S01]  /*1d1d0*/  ISETP.LT.OR P4, PT, R78, 0x6a, P4 ;  /* 0x0000006a4e00780c */ /* 0x000fe20002781670 */
[----:B------:R-:W-:Y:S01]  /*1d1e0*/  MUFU.EX2 R82, R82 ;  /* 0x0000005200527308 */ /* 0x000fe20000000800 */
[----:B------:R-:W-:Y:S02]  /*1d1f0*/  FMNMX.FTZ R84, R54, R7, !PT ;  /* 0x0000000736547209 */ /* 0x000fe40007810000 */
        /* <DEDUP_REMOVED lines=16> */
[----:B------:R-:W-:Y:S01]  /*1d300*/  ISETP.GT.AND P2, PT, R79, 0x79, P2 ;  /* 0x000000794f00780c */ /* 0x000fe20001744270 */
[--C-:B------:R-:W-:Y:S01]  /*1d310*/  FFMA.FTZ R79, R31, UR35, -R87.reuse ;  /* 0x000000231f4f7c23 */ /* 0x100fe20008010857 */
[----:B------:R-:W-:Y:S01]  /*1d320*/  ISETP.LT.OR P4, PT, R78, 0x79, P4 ;  /* 0x000000794e00780c */ /* 0x000fe20002781670 */
[--C-:B------:R-:W-:Y:S01]  /*1d330*/  FFMA.FTZ R31, R32, UR35, -R87.reuse ;  /* 0x00000023201f7c23 */ /* 0x100fe20008010857 */
[----:B------:R-:W-:Y:S01]  /*1d340*/  FMNMX.FTZ R84, R60, R7, !PT ;  /* 0x000000073c547209 */ /* 0x000fe20007810000 */
[--C-:B------:R-:W-:Y:S01]  /*1d350*/  FFMA.FTZ R32, R33, UR35, -R87.reuse ;  /* 0x0000002321207c23 */ /* 0x100fe20008010857 */
[----:B------:R-:W-:Y:S01]  /*1d360*/  ISETP.LT.OR P2, PT, R78, 0x7a, P2 ;  /* 0x0000007a4e00780c */ /* 0x000fe20001741670 */
[--C-:B------:R-:W-:Y:S01]  /*1d370*/  FFMA.FTZ R33, R34, UR35, -R87.reuse ;  /* 0x0000002322217c23 */ /* 0x100fe20008010857 */
[----:B------:R-:W-:Y:S01]  /*1d380*/  FSEL R62, R62, -INF , !P4 ;  /* 0xff8000003e3e7808 */ /* 0x000fe20006000000 */
[--C-:B------:R-:W-:Y:S01]  /*1d390*/  FFMA.FTZ R34, R64, UR35, -R87.reuse ;  /* 0x0000002340227c23 */ /* 0x100fe20008010857 */
[----:B------:R-:W-:Y:S01]  /*1d3a0*/  FMNMX.FTZ R7, R61, R84, !PT ;  /* 0x000000543d077209 */ /* 0x000fe20007810000 */
[--C-:B------:R-:W-:Y:S01]  /*1d3b0*/  FFMA.FTZ R84, R66, UR35, -R87.reuse ;  /* 0x0000002342547c23 */ /* 0x100fe20008010857 */
[----:B------:R-:W-:Y:S01]  /*1d3c0*/  FSEL R63, R63, -INF , !P2 ;  /* 0xff8000003f3f7808 */ /* 0x000fe20005000000 */
[--C-:B------:R-:W-:Y:S01]  /*1d3d0*/  FFMA.FTZ R64, R68, UR35, -R87.reuse ;  /* 0x0000002344407c23 */ /* 0x100fe20008010857 */
[----:B------:R-:W-:Y:S01]  /*1d3e0*/  FMNMX.FTZ R28, R62, R7, !PT ;  /* 0x000000073e1c7209 */ /* 0x000fe20007810000 */
[--C-:B------:R-:W-:Y:S01]  /*1d3f0*/  FFMA.FTZ R66, R74, UR35, -R87.reuse ;  /* 0x000000234a427c23 */ /* 0x100fe20008010857 */
[----:B------:R-:W-:-:S01]  /*1d400*/  FFMA.FTZ R68, R81, UR35, -R87 ;  /* 0x0000002351447c23 */ /* 0x000fc20008010857 */
[----:B------:R-:W-:Y:S01]  /*1d410*/  FMUL.FTZ R74, R72, UR35 ;  /* 0x00000023484a7c20 */ /* 0x000fe20008410000 */
[----:B------:R-:W-:Y:S01]  /*1d420*/  FMNMX.FTZ R7, R63, R28, !PT ;  /* 0x0000001c3f077209 */ /* 0x000fe20007810000 */
[----:B------:R-:W-:Y:S04]  /*1d430*/  MUFU.EX2 R51, R51 ;  /* 0x0000003300337308 */ /* 0x000fe80000000800 */
[----:B------:R-:W0:Y:S04]  /*1d440*/  SHFL.BFLY PT, R78, R7, 0x2, 0x1f ;  /* 0x0c401f00074e7f89 */ /* 0x000e2800000e0000 */
[----:B------:R-:W1:Y:S08]  /*1d450*/  MUFU.EX2 R74, R74 ;  /* 0x0000004a004a7308 */ /* 0x000e700000000800 */
[----:B------:R-:W-:Y:S08]  /*1d460*/  MUFU.EX2 R50, R50 ;  /* 0x0000003200327308 */ /* 0x000ff00000000800 */
[----:B------:R-:W-:Y:S01]  /*1d470*/  MUFU.EX2 R20, R20 ;  /* 0x0000001400147308 */ /* 0x000fe20000000800 */
[----:B0-----:R-:W-:-:S07]  /*1d480*/  FMNMX.FTZ R78, R7, R78, !PT ;  /* 0x0000004e074e7209 */ /* 0x001fce0007810000 */
[----:B------:R-:W-:Y:S01]  /*1d490*/  MUFU.EX2 R85, R85 ;  /* 0x0000005500557308 */ /* 0x000fe20000000800 */
[----:B------:R-:W0:Y:S07]  /*1d4a0*/  SHFL.BFLY PT, R7, R78, 0x1, 0x1f ;  /* 0x0c201f004e077f89 */ /* 0x000e2e00000e0000 */
[----:B------:R-:W-:Y:S08]  /*1d4b0*/  MUFU.EX2 R24, R86 ;  /* 0x0000005600187308 */ /* 0x000ff00000000800 */
[----:B------:R-:W-:Y:S08]  /*1d4c0*/  MUFU.EX2 R27, R27 ;  /* 0x0000001b001b7308 */ /* 0x000ff00000000800 */
[----:B------:R-:W-:Y:S01]  /*1d4d0*/  MUFU.EX2 R28, R79 ;  /* 0x0000004f001c7308 */ /* 0x000fe20000000800 */
[----:B0-----:R-:W-:Y:S01]  /*1d4e0*/  FMNMX.FTZ R7, R78, R7, !PT ;  /* 0x000000074e077209 */ /* 0x001fe20007810000 */
[----:B------:R-:W-:-:S03]  /*1d4f0*/  IMAD.U32 R78, RZ, RZ, UR35 ;  /* 0x00000023ff4e7e24 */ /* 0x000fc6000f8e00ff */
[C---:B------:R-:W-:Y:S01]  /*1d500*/  FSETP.NEU.FTZ.AND P2, PT, R7.reuse, -INF , PT ;  /* 0xff8000000700780b */ /* 0x040fe20003f5d000 */
[----:B------:R-:W-:-:S02]  /*1d510*/  FFMA.FTZ R78, R7, R78, -8 ;  /* 0xc1000000074e7423 */ /* 0x000fc4000001004e */
[----:B------:R-:W-:Y:S01]  /*1d520*/  MUFU.EX2 R31, R31 ;  /* 0x0000001f001f7308 */ /* 0x000fe20000000800 */
[----:B------:R-:W-:Y:S02]  /*1d530*/  FSEL R87, R7, RZ, P2 ;  /* 0x000000ff07577208 */ /* 0x000fe40001000000 */
[----:B------:R-:W-:-:S03]  /*1d540*/  FSEL R72, R78, RZ, P2 ;  /* 0x000000ff4e487208 */ /* 0x000fc60001000000 */
[----:B------:R-:W-:Y:S02]  /*1d550*/  FADD.FTZ R87, -R87, R14 ;  /* 0x0000000e57577221 */ /* 0x000fe40000010100 */
[----:B------:R-:W-:-:S01]  /*1d560*/  FFMA.FTZ R78, R153, UR35, -R72 ;  /* 0x00000023994e7c23 */ /* 0x000fc20008010848 */
[--C-:B------:R-:W-:Y:S01]  /*1d570*/  FFMA.FTZ R81, R8, UR35, -R72.reuse ;  /* 0x0000002308517c23 */ /* 0x100fe20008010848 */
[----:B------:R-:W-:Y:S01]  /*1d580*/  FMUL.FTZ R87, R87, UR35 ;  /* 0x0000002357577c20 */ /* 0x000fe20008410000 */
[--C-:B------:R-:W-:Y:S01]  /*1d590*/  FFMA.FTZ R8, R25, UR35, -R72.reuse ;  /* 0x0000002319087c23 */ /* 0x100fe20008010848 */
[----:B------:R-:W-:-:S01]  /*1d5a0*/  FFMA.FTZ R25, R26, UR35, -R72 ;  /* 0x000000231a197c23 */ /* 0x000fc20008010848 */
[--C-:B------:R-:W-:Y:S01]  /*1d5b0*/  FFMA.FTZ R26, R29, UR35, -R72.reuse ;  /* 0x000000231d1a7c23 */ /* 0x100fe20008010848 */
        /* <DEDUP_REMOVED lines=10> */
[----:B------:R-:W-:Y:S01]  /*1d660*/  FFMA.FTZ R39, R40, UR35, -R72 ;  /* 0x0000002328277c23 */ /* 0x000fe20008010848 */
[----:B-1----:R-:W-:-:S01]  /*1d670*/  FFMA.FTZ R75, R74, R4, R9 ;  /* 0x000000044a4b7223 */ /* 0x002fc20000010009 */
[--C-:B------:R-:W-:Y:S01]  /*1d680*/  FFMA.FTZ R40, R41, UR35, -R72.reuse ;  /* 0x0000002329287c23 */ /* 0x100fe20008010848 */
[----:B------:R-:W-:-:S01]  /*1d690*/  FFMA.FTZ R41, R42, UR35, -R72 ;  /* 0x000000232a297c23 */ /* 0x000fc20008010848 */
[----:B------:R-:W-:Y:S01]  /*1d6a0*/  FFMA.FTZ R42, R46, UR35, -R72 ;  /* 0x000000232e2a7c23 */ /* 0x000fe20008010848 */
[----:B------:R-:W-:-:S01]  /*1d6b0*/  FADD.FTZ R46, R44, R75 ;  /* 0x0000004b2c2e7221 */ /* 0x000fc20000010000 */
[----:B------:R-:W1:Y:S01]  /*1d6c0*/  MUFU.EX2 R81, R81 ;  /* 0x0000005100517308 */ /* 0x000e620000000800 */
[----:B------:R-:W-:-:S01]  /*1d6d0*/  FFMA.FTZ R10, R10, UR35, -R72 ;  /* 0x000000230a0a7c23 */ /* 0x000fc20008010848 */
[----:B------:R-:W-:Y:S01]  /*1d6e0*/  FFMA.FTZ R11, R11, UR35, -R72 ;  /* 0x000000230b0b7c23 */ /* 0x000fe20008010848 */
[----:B------:R-:W-:-:S01]  /*1d6f0*/  FADD.FTZ R75, R73, R46 ;  /* 0x0000002e494b7221 */ /* 0x000fc20000010000 */
[--C-:B------:R-:W-:Y:S01]  /*1d700*/  FFMA.FTZ R46, R67, UR35, -R72.reuse ;  /* 0x00000023432e7c23 */ /* 0x100fe20008010848 */
[----:B------:R-:W-:-:S01]  /*1d710*/  FFMA.FTZ R49, R49, UR35, -R72 ;  /* 0x0000002331317c23 */ /* 0x000fc20008010848 */
[----:B------:R-:W-:Y:S01]  /*1d720*/  FFMA.FTZ R53, R53, UR35, -R72 ;  /* 0x0000002335357c23 */ /* 0x000fe20008010848 */
[----:B------:R-:W-:-:S01]  /*1d730*/  FADD.FTZ R80, R76, R75 ;  /* 0x0000004b4c507221 */ /* 0x000fc20000010000 */
[----:B------:R-:W2:Y:S01]  /*1d740*/  MUFU.EX2 R8, R8 ;  /* 0x0000000800087308 */ /* 0x000ea20000000800 */
[----:B0-----:R-:W-:-:S01]  /*1d750*/  FFMA.FTZ R4, R87, R3, R78 ;  /* 0x0000000357047223 */ /* 0x001fc2000001004e */
[----:B------:R-:W-:Y:S01]  /*1d760*/  FFMA.FTZ R54, R54, UR35, -R72 ;  /* 0x0000002336367c23 */ /* 0x000fe20008010848 */
[----:B------:R-:W-:-:S01]  /*1d770*/  FADD.FTZ R67, R69, R80 ;  /* 0x0000005045437221 */ /* 0x000fc20000010000 */
[--C-:B------:R-:W-:Y:S01]  /*1d780*/  FFMA.FTZ R45, R45, UR35, -R72.reuse ;  /* 0x000000232d2d7c23 */ /* 0x100fe20008010848 */
[----:B------:R-:W-:-:S01]  /*1d790*/  FFMA.FTZ R59, R59, UR35, -R72 ;  /* 0x000000233b3b7c23 */ /* 0x000fc20008010848 */
[----:B------:R-:W-:Y:S01]  /*1d7a0*/  FFMA.FTZ R62, R62, UR35, -R72 ;  /* 0x000000233e3e7c23 */ /* 0x000fe20008010848 */
[----:B------:R-:W-:-:S01]  /*1d7b0*/  FADD.FTZ R67, R70, R67 ;  /* 0x0000004346437221 */ /* 0x000fc20000010000 */
[----:B------:R-:W0:Y:S01]  /*1d7c0*/  MUFU.EX2 R25, R25 ;  /* 0x0000001900197308 */ /* 0x000e220000000800 */
[----:B-1----:R-:W-:-:S01]  /*1d7d0*/  FADD.FTZ R3, R81, R4 ;  /* 0x0000000451037221 */ /* 0x002fc20000010000 */
[----:B------:R-:W-:-:S06]  /*1d7e0*/  FFMA.FTZ R63, R63, UR35, -R72 ;  /* 0x000000233f3f7c23 */ /* 0x000fcc0008010848 */
        /* <DEDUP_REMOVED lines=12> */
[----:B------:R-:W-:-:S06]  /*1d8b0*/  FADD.FTZ R67, R71, R4 ;  /* 0x0000000447437221 */ /* 0x000fcc0000010000 */
[----:B------:R-:W0:Y:S01]  /*1d8c0*/  MUFU.EX2 R37, R37 ;  /* 0x0000002500257308 */ /* 0x000e220000000800 */
[----:B-1----:R-:W-:-:S01]  /*1d8d0*/  FADD.FTZ R3, R35, R80 ;  /* 0x0000005023037221 */ /* 0x002fc20000010000 */
[----:B------:R-:W-:Y:S01]  /*1d8e0*/  FADD.FTZ R80, R82, R67 ;  /* 0x0000004352507221 */ /* 0x000fe20000010000 */
[----:B------:R-:W-:-:S03]  /*1d8f0*/  FFMA.FTZ R67, R83, UR35, -R72 ;  /* 0x0000002353437c23 */ /* 0x000fc60008010848 */
[----:B------:R-:W-:Y:S02]  /*1d900*/  FADD.FTZ R75, R55, R80 ;  /* 0x00000050374b7221 */ /* 0x000fe40000010000 */
[----:B------:R-:W1:Y:S01]  /*1d910*/  MUFU.EX2 R38, R38 ;  /* 0x0000002600267308 */ /* 0x000e620000000800 */
[----:B--2---:R-:W-:-:S01]  /*1d920*/  FADD.FTZ R4, R36, R3 ;  /* 0x0000000324047221 */ /* 0x004fc20000010000 */
[----:B------:R-:W-:-:S06]  /*1d930*/  FADD.FTZ R75, R56, R75 ;  /* 0x0000004b384b7221 */ /* 0x000fcc0000010000 */
[----:B------:R-:W2:Y:S01]  /*1d940*/  MUFU.EX2 R39, R39 ;  /* 0x0000002700277308 */ /* 0x000ea20000000800 */
[----:B0-----:R-:W-:-:S07]  /*1d950*/  FADD.FTZ R3, R37, R4 ;  /* 0x0000000425037221 */ /* 0x001fce0000010000 */
[----:B------:R-:W0:Y:S01]  /*1d960*/  MUFU.EX2 R40, R40 ;  /* 0x0000002800287308 */ /* 0x000e220000000800 */
[----:B-1----:R-:W-:-:S07]  /*1d970*/  FADD.FTZ R4, R38, R3 ;  /* 0x0000000326047221 */ /* 0x002fce0000010000 */
[----:B------:R-:W1:Y:S01]  /*1d980*/  MUFU.EX2 R41, R41 ;  /* 0x0000002900297308 */ /* 0x000e620000000800 */
[----:B--2---:R-:W-:-:S01]  /*1d990*/  FADD.FTZ R3, R39, R4 ;  /* 0x0000000427037221 */ /* 0x004fc20000010000 */
[----:B------:R-:W-:Y:S01]  /*1d9a0*/  FADD.FTZ R4, R48, R75 ;  /* 0x0000004b30047221 */ /* 0x000fe20000010000 */
[----:B------:R-:W-:-:S03]  /*1d9b0*/  FFMA.FTZ R75, R58, UR35, -R72 ;  /* 0x000000233a4b7c23 */ /* 0x000fc60008010848 */
[----:B------:R-:W-:Y:S02]  /*1d9c0*/  FADD.FTZ R4, R47, R4 ;  /* 0x000000042f047221 */ /* 0x000fe40000010000 */
[----:B------:R-:W2:Y:S01]  /*1d9d0*/  MUFU.EX2 R10, R10 ;  /* 0x0000000a000a7308 */ /* 0x000ea20000000800 */
[----:B0-----:R-:W-:-:S07]  /*1d9e0*/  FADD.FTZ R80, R40, R3 ;  /* 0x0000000328507221 */ /* 0x001fce0000010000 */
[----:B------:R-:W0:Y:S01]  /*1d9f0*/  MUFU.EX2 R11, R11 ;  /* 0x0000000b000b7308 */ /* 0x000e220000000800 */
[----:B-1----:R-:W-:-:S01]  /*1da00*/  FADD.FTZ R3, R41, R80 ;  /* 0x0000005029037221 */ /* 0x002fc20000010000 */
[----:B------:R-:W-:Y:S01]  /*1da10*/  FFMA.FTZ R80, R57, UR35, -R72 ;  /* 0x0000002339507c23 */ /* 0x000fe20008010848 */
[----:B------:R-:W-:-:S04]  /*1da20*/  FADD.FTZ R57, R51, R4 ;  /* 0x0000000433397221 */ /* 0x000fc80000010000 */
[----:B------:R-:W-:Y:S01]  /*1da30*/  FADD.FTZ R57, R50, R57 ;  /* 0x0000003932397221 */ /* 0x000fe20000010000 */
[----:B------:R-:W1:Y:S01]  /*1da40*/  MUFU.EX2 R14, R14 ;  /* 0x0000000e000e7308 */ /* 0x000e620000000800 */
[----:B--2---:R-:W-:-:S07]  /*1da50*/  FADD.FTZ R4, R10, R3 ;  /* 0x000000030a047221 */ /* 0x004fce0000010000 */
[----:B------:R-:W2:Y:S01]  /*1da60*/  MUFU.EX2 R43, R43 ;  /* 0x0000002b002b7308 */ /* 0x000ea20000000800 */
[----:B0-----:R-:W-:-:S01]  /*1da70*/  FADD.FTZ R3, R11, R4 ;  /* 0x000000040b037221 */ /* 0x001fc20000010000 */
[----:B------:R-:W-:-:S06]  /*1da80*/  FADD.FTZ R4, R20, R57 ;  /* 0x0000003914047221 */ /* 0x000fcc0000010000 */
        /* <DEDUP_REMOVED lines=10> */
[----:B------:R-:W-:Y:S01]  /*1db30*/  FADD.FTZ R3, R31, R4 ;  /* 0x000000041f037221 */ /* 0x000fe20000010000 */
[----:B------:R-:W-:-:S05]  /*1db40*/  FFMA.FTZ R57, R60, UR35, -R72 ;  /* 0x000000233c397c23 */ /* 0x000fca0008010848 */
[----:B------:R-:W0:Y:S01]  /*1db50*/  MUFU.EX2 R53, R53 ;  /* 0x0000003500357308 */ /* 0x000e220000000800 */
[----:B-1----:R-:W-:-:S07]  /*1db60*/  FADD.FTZ R83, R49, R58 ;  /* 0x0000003a31537221 */ /* 0x002fce0000010000 */
[----:B------:R-:W1:Y:S01]  /*1db70*/  MUFU.EX2 R32, R32 ;  /* 0x0000002000207308 */ /* 0x000e620000000800 */
[----:B--2---:R-:W-:-:S07]  /*1db80*/  FADD.FTZ R58, R46, R83 ;  /* 0x000000532e3a7221 */ /* 0x004fce0000010000 */
[----:B------:R-:W2:Y:S01]  /*1db90*/  MUFU.EX2 R54, R54 ;  /* 0x0000003600367308 */ /* 0x000ea20000000800 */
[----:B0-----:R-:W-:-:S01]  /*1dba0*/  FADD.FTZ R83, R53, R58 ;  /* 0x0000003a35537221 */ /* 0x001fc20000010000 */
[----:B------:R-:W-:-:S06]  /*1dbb0*/  FFMA.FTZ R58, R61, UR35, -R72 ;  /* 0x000000233d3a7c23 */ /* 0x000fcc0008010848 */
        /* <DEDUP_REMOVED lines=12> */
[----:B------:R-:W0:Y:S08]  /*1dc80*/  MUFU.EX2 R64, R64 ;  /* 0x0000004000407308 */ /* 0x000e300000000800 */
[----:B------:R-:W3:Y:S08]  /*1dc90*/  MUFU.EX2 R75, R75 ;  /* 0x0000004b004b7308 */ /* 0x000ef00000000800 */
[----:B------:R-:W4:Y:S08]  /*1dca0*/  MUFU.EX2 R155, R155 ;  /* 0x0000009b009b7308 */ /* 0x000f300000000800 */
[----:B------:R1:W5:Y:S08]  /*1dcb0*/  MUFU.EX2 R84, R59 ;  /* 0x0000003b00547308 */ /* 0x0003700000000800 */
[----:B------:R-:W5:Y:S01]  /*1dcc0*/  MUFU.EX2 R66, R66 ;  /* 0x0000004200427308 */ /* 0x000f620000000800 */
[----:B-1----:R-:W-:-:S01]  /*1dcd0*/  FADD.FTZ R59, R79, R4 ;  /* 0x000000044f3b7221 */ /* 0x002fc20000010000 */
[----:B--2---:R-:W-:-:S03]  /*1dce0*/  FADD.FTZ R4, R80, R3 ;  /* 0x0000000350047221 */ /* 0x004fc60000010000 */
[----:B0-----:R-:W-:Y:S01]  /*1dcf0*/  FADD.FTZ R60, R64, R59 ;  /* 0x0000003b403c7221 */ /* 0x001fe20000010000 */
[----:B---3--:R-:W-:-:S02]  /*1dd00*/  FADD.FTZ R4, R75, R4 ;  /* 0x000000044b047221 */ /* 0x008fc40000010000 */
[----:B------:R-:W0:Y:S01]  /*1dd10*/  MUFU.EX2 R57, R57 ;  /* 0x0000003900397308 */ /* 0x000e220000000800 */
[----:B----4-:R-:W-:-:S01]  /*1dd20*/  FADD.FTZ R3, R155, R60 ;  /* 0x0000003c9b037221 */ /* 0x010fc20000010000 */
[----:B-----5:R-:W-:-:S06]  /*1dd30*/  FADD.FTZ R4, R84, R4 ;  /* 0x0000000454047221 */ /* 0x020fcc0000010000 */
[----:B------:R-:W1:Y:S01]  /*1dd40*/  MUFU.EX2 R77, R77 ;  /* 0x0000004d004d7308 */ /* 0x000e620000000800 */
[----:B------:R-:W-:-:S07]  /*1dd50*/  FADD.FTZ R60, R66, R3 ;  /* 0x00000003423c7221 */ /* 0x000fce0000010000 */
        /* <DEDUP_REMOVED lines=8> */
[----:B------:R-:W-:Y:S01]  /*1dde0*/  FADD.FTZ R4, R13, R4 ;  /* 0x000000040d047221 */ /* 0x000fe20000010000 */
[----:B-1----:R-:W-:-:S04]  /*1ddf0*/  FADD.FTZ R3, R62, R3 ;  /* 0x000000033e037221 */ /* 0x002fc80000010000 */
[----:B--2---:R-:W-:Y:S01]  /*1de00*/  FADD.FTZ R3, R63, R3 ;  /* 0x000000033f037221 */ /* 0x004fe20000010000 */
[----:B------:R-:W-:Y:S06]  /*1de10*/  @!P0 BRA `(.L_x_1511) ;  /* 0x0000000000048947 */ /* 0x000fec0003800000 */
[----:B------:R-:W-:Y:S01]  /*1de20*/  BPT.TRAP 0x1 ;  /* 0x000000040000795c */ /* 0x000fe20000300000 */
.L_x_1511:
[----:B------:R-:W-:Y:S01]  /*1de30*/  F2FP.SATFINITE.E4M3.F32.PACK_AB_MERGE_C R8, R25, R8, RZ ;  /* 0x000000081908723e */ /* 0x000fe200048070ff */
[-C--:B------:R-:W-:Y:S01]  /*1de40*/  FMUL.FTZ R88, R88, R74.reuse ;  /* 0x0000004a58587220 */ /* 0x080fe20000410000 */
[----:B------:R-:W-:Y:S01]  /*1de50*/  F2FP.SATFINITE.E4M3.F32.PACK_AB_MERGE_C R73, R76, R73, RZ ;  /* 0x000000494c49723e */ /* 0x000fe200048070ff */
[----:B------:R-:W-:Y:S01]  /*1de60*/  FMUL.FTZ R89, R89, R74 ;  /* 0x0000004a59597220 */ /* 0x000fe20000410000 */
[----:B------:R-:W-:Y:S01]  /*1de70*/  F2FP.SATFINITE.E4M3.F32.PACK_AB_MERGE_C R165, R81, R78, R8 ;  /* 0x0000004e51a5723e */ /* 0x000fe20004807008 */
[----:B------:R-:W-:Y:S01]  /*1de80*/  IMAD R8, R21, 0x8, R16 ;  /* 0x0000000815087824 */ /* 0x000fe200078e0210 */
[----:B------:R-:W-:Y:S01]  /*1de90*/  ISETP.GT.AND P2, PT, R6, R178, PT ;  /* 0x000000b20600720c */ /* 0x000fe20003f44270 */
[----:B------:R-:W-:Y:S01]  /*1dea0*/  FMUL.FTZ R92, R92, R74 ;  /* 0x0000004a5c5c7220 */ /* 0x000fe20000410000 */
[----:B------:R-:W-:Y:S01]  /*1deb0*/  F2FP.SATFINITE.E4M3.F32.PACK_AB_MERGE_C R164, R44, R9, R73 ;  /* 0x000000092ca4723e */ /* 0x000fe20004807049 */
        /* <DEDUP_REMOVED lines=96> */
[----:B------:R-:W-:Y:S02]  /*1e4c0*/  IMAD.MOV.U32 R20, RZ, RZ, R18 ;  /* 0x000000ffff147224 */ /* 0x000fe400078e0012 */
[----:B------:R-:W-:Y:S01]  /*1e4d0*/  IMAD.MOV.U32 R21, RZ, RZ, R168 ;  /* 0x000000ffff157224 */ /* 0x000fe200078e00a8 */
[----:B0-----:R-:W-:Y:S06]  /*1e4e0*/  @P2 BRA `(.L_x_1512) ;  /* 0xffffffc800042947 */ /* 0x001fec000383ffff */
.L_x_1493:
[----:B------:R-:W-:Y:S05]  /*1e4f0*/  WARPSYNC.ALL ;  /* 0x0000000000007948 */ /* 0x000fea0003800000 */
[----:B------:R-:W-:Y:S06]  /*1e500*/  BAR.ARV 0x8, 0x120 ;  /* 0x0204800000007b1d */ /* 0x000fec0000002000 */
[----:B------:R-:W-:Y:S05]  /*1e510*/  @!P0 BRA `(.L_x_1513) ;  /* 0x0000000000048947 */ /* 0x000fea0003800000 */
[----:B------:R-:W-:Y:S01]  /*1e520*/  BPT.TRAP 0x1 ;  /* 0x000000040000795c */ /* 0x000fe20000300000 */
.L_x_1513:
[----:B------:R-:W-:Y:S01]  /*1e530*/  IMAD R13, R168, 0x8, R16 ;  /* 0x00000008a80d7824 */ /* 0x000fe200078e0210 */
[----:B------:R-:W-:-:S04]  /*1e540*/  SHF.L.U32 R0, R18, 0x1f, RZ ;  /* 0x0000001f12007819 */ /* 0x000fc800000006ff */
[----:B------:R0:W1:Y:S01]  /*1e550*/  SYNCS.PHASECHK.TRANS64.TRYWAIT P1, [R13+URZ+0x22850], R0 ;  /* 0x022850000d0075a7 */ /* 0x000062000802017f */
[----:B------:R-:W-:Y:S05]  /*1e560*/  @!P0 BRA `(.L_x_1514) ;  /* 0x0000000000048947 */ /* 0x000fea0003800000 */
[----:B------:R-:W-:Y:S01]  /*1e570*/  BPT.TRAP 0x1 ;  /* 0x000000040000795c */ /* 0x000fe20000300000 */
.L_x_1514:
[----:B------:R-:W-:-:S05]  /*1e580*/  VIADD R16, R16, 0x400 ;  /* 0x0000040010107836 */ /* 0x000fca0000000000 */
[----:B------:R-:W-:-:S04]  /*1e590*/  SHF.R.U32.HI R16, RZ, 0x4, R16 ;  /* 0x00000004ff107819 */ /* 0x000fc80000011610 */
[----:B------:R-:W-:-:S04]  /*1e5a0*/  LOP3.LUT R16, R16, 0x3fff, RZ, 0xc0, !PT ;  /* 0x00003fff10107812 */ /* 0x000fc800078ec0ff */
[----:B------:R-:W-:Y:S01]  /*1e5b0*/  LOP3.LUT R9, R16, 0x10000, RZ, 0xfc, !PT ;  /* 0x0001000010097812 */ /* 0x000fe200078efcff */
[----:B-1----:R-:W-:Y:S06]  /*1e5c0*/  @P1 BRA `(.L_x_1515) ;  /* 0x0000000000081947 */ /* 0x002fec0003800000 */
[----:B------:R-:W1:Y:S02]  /*1e5d0*/  SYNCS.PHASECHK.TRANS64.TRYWAIT P1, [R13+URZ+0x22850], R0 ;  /* 0x022850000d0075a7 */ /* 0x000e64000802017f */
[----:B-1----:R-:W-:Y:S05]  /*1e5e0*/  @!P1 BRA `(.L_x_1516) ;  /* 0x000000a400849947 */ /* 0x002fea0003800000 */
.L_x_1515:
[----:B------:R-:W-:Y:S01]  /*1e5f0*/  IMAD R8, R168, 0x400, R9 ;  /* 0x00000400a8087824 */ /* 0x000fe200078e0209 */
[----:B------:R-:W-:Y:S05]  /*1e600*/  WARPSYNC.ALL ;  /* 0x0000000000007948 */ /* 0x000fea0003800000 */
[----:B------:R-:W-:Y:S01]  /*1e610*/  IMAD.MOV.U32 R9, RZ, RZ, 0x40000040 ;  /* 0x40000040ff097424 */ /* 0x000fe200078e00ff */
[----:B------:R-:W-:Y:S01]  /*1e620*/  R2UR UR6, R8 ;  /* 0x00000000080672ca */ /* 0x000fe200000e0000 */
[----:B------:R-:W-:Y:S01]  /*1e630*/  WARPGROUP.ARRIVE ;  /* 0x00000000000079c5 */ /* 0x000fe20000000000 */
[----:B------:R-:W-:Y:S02]  /*1e640*/  ULDC.64 UR4, c[0x0][0x9a0] ;  /* 0x0002680000047ab9 */ /* 0x000fe40000000a00 */
[----:B------:R-:W-:-:S02]  /*1e650*/  R2UR UR7, R9 ;  /* 0x00000000090772ca */ /* 0x000fc400000e0000 */
[----:B------:R-:W-:-:S04]  /*1e660*/  ISETP.NE.U32.AND P1, PT, RZ, UR4, PT ;  /* 0x00000004ff007c0c */ /* 0x000fc8000bf25070 */
[----:B------:R-:W-:-:S07]  /*1e670*/  ISETP.NE.AND.EX P1, PT, RZ, UR5, PT, P1 ;  /* 0x00000005ff007c0c */ /* 0x000fce000bf25310 */
[----:B------:R-:W-:Y:S06]  /*1e680*/  QGMMA.64x128x32.F32.E4M3.E4M3 R88, R164, gdesc[UR4], R88, gsb0 ;  /* 0x01e00004a4587df3 */ /* 0x000fec0008000858 */
[----:B------:R-:W0:Y:S01]  /*1e690*/  @P1 LDC.64 R10, c[0x0][0x9c8] ;  /* 0x00027200ff0a1b82 */ /* 0x000e220000000a00 */
[----:B------:R-:W-:Y:S02]  /*1e6a0*/  @P1 SHF.R.S32.HI R5, RZ, 0x1f, R179 ;  /* 0x0000001fff051819 */ /* 0x000fe400000114b3 */
[----:B------:R-:W-:-:S05]  /*1e6b0*/  @P1 SHF.R.S32.HI R9, RZ, 0x1f, R191 ;  /* 0x0000001fff091819 */ /* 0x000fca00000114bf */
[----:B------:R-:W2:Y:S01]  /*1e6c0*/  @P1 LDC.64 R14, c[0x0][0x9d0] ;  /* 0x00027400ff0e1b82 */ /* 0x000ea20000000a00 */
[----:B01----:R-:W-:-:S04]  /*1e6d0*/  @P1 IMAD R0, R5, R10, RZ ;  /* 0x0000000a05001224 */ /* 0x003fc800078e02ff */
[C---:B------:R-:W-:Y:S02]  /*1e6e0*/  @P1 IMAD R5, R179.reuse, R11, R0 ;  /* 0x0000000bb3051224 */ /* 0x040fe400078e0200 */
[----:B------:R-:W-:-:S04]  /*1e6f0*/  @P1 IMAD.WIDE.U32 R10, R179, R10, RZ ;  /* 0x0000000ab30a1225 */ /* 0x000fc800078e00ff */
[-C--:B--2---:R-:W-:Y:S02]  /*1e700*/  @P1 IMAD R0, R9, R14.reuse, RZ ;  /* 0x0000000e09001224 */ /* 0x084fe400078e02ff */
[----:B------:R-:W-:Y:S02]  /*1e710*/  @P1 IMAD.IADD R11, R11, 0x1, R5 ;  /* 0x000000010b0b1824 */ /* 0x000fe400078e0205 */
[C---:B------:R-:W-:Y:S02]  /*1e720*/  @P1 IMAD R5, R191.reuse, R15, R0 ;  /* 0x0000000fbf051224 */ /* 0x040fe400078e0200 */
[----:B------:R-:W-:-:S04]  /*1e730*/  @P1 IMAD.WIDE.U32 R10, R191, R14, R10 ;  /* 0x0000000ebf0a1225 */ /* 0x000fc800078e000a */
[----:B------:R-:W-:Y:S01]  /*1e740*/  @P1 IMAD.IADD R5, R11, 0x1, R5 ;  /* 0x000000010b051824 */ /* 0x000fe200078e0205 */
[C---:B------:R-:W-:Y:S01]  /*1e750*/  @P1 LEA R14, P2, R10.reuse, UR4, 0x2 ;  /* 0x000000040a0e1c11 */ /* 0x040fe2000f8410ff */
[----:B------:R-:W-:Y:S02]  /*1e760*/  IMAD.MOV.U32 R11, RZ, RZ, 0x40000040 ;  /* 0x40000040ff0b7424 */ /* 0x000fe400078e00ff */
[----:B------:R-:W-:Y:S01]  /*1e770*/  IMAD.MOV.U32 R0, RZ, RZ, 0x3f800000 ;  /* 0x3f800000ff007424 */ /* 0x000fe200078e00ff */
[----:B------:R-:W-:Y:S01]  /*1e780*/  @P1 LEA.HI.X R15, R10, UR5, R5, 0x2, P2 ;  /* 0x000000050a0f1c11 */ /* 0x000fe200090f1405 */
[----:B------:R-:W-:Y:S01]  /*1e790*/  VIADD R10, R8, 0x2 ;  /* 0x00000002080a7836 */ /* 0x000fe20000000000 */
[----:B------:R-:W-:-:S03]  /*1e7a0*/  R2UR UR7, R11 ;  /* 0x000000000b0772ca */ /* 0x000fc600000e0000 */
[----:B------:R0:W2:Y:S01]  /*1e7b0*/  @P1 LDG.E R0, desc[UR40][R14.64] ;  /* 0x000000280e001981 */ /* 0x0000a2000c1e1900 */
[----:B------:R-:W-:Y:S01]  /*1e7c0*/  R2UR UR6, R10 ;  /* 0x000000000a0672ca */ /* 0x000fe200000e0000 */
[----:B------:R-:W-:Y:S02]  /*1e7d0*/  WARPGROUP.DEPBAR.LE gsb0, 0x0 ;  /* 0x00008000000079c5 */ /* 0x000fe40000010000 */
[----:B------:R-:W-:-:S10]  /*1e7e0*/  WARPGROUP.ARRIVE ;  /* 0x00000000000079c5 */ /* 0x000fd40000000000 */
[----:B------:R-:W-:Y:S01]  /*1e7f0*/  QGMMA.64x128x32.F32.E4M3.E4M3 R88, R160, gdesc[UR4], R88, gsb0 ;  /* 0x01e00004a0587df3 */ /* 0x000fe20008000858 */
[----:B------:R-:W-:Y:S01]  /*1e800*/  IMAD.MOV.U32 R11, RZ, RZ, 0x40000040 ;  /* 0x40000040ff0b7424 */ /* 0x000fe200078e00ff */
[----:B------:R-:W-:-:S04]  /*1e810*/  IADD3 R10, R8, 0x4, RZ ;  /* 0x00000004080a7810 */ /* 0x000fc80007ffe0ff */
[----:B------:R-:W-:Y:S02]  /*1e820*/  R2UR UR6, R10 ;  /* 0x000000000a0672ca */ /* 0x000fe400000e0000 */
[----:B------:R-:W-:Y:S01]  /*1e830*/  R2UR UR7, R11 ;  /* 0x000000000b0772ca */ /* 0x000fe200000e0000 */
[----:B------:R-:W-:Y:S02]  /*1e840*/  VIADD R8, R8, 0x6 ;  /* 0x0000000608087836 */ /* 0x000fe40000000000 */
[----:B------:R-:W-:Y:S01]  /*1e850*/  IMAD.MOV.U32 R9, RZ, RZ, 0x40000040 ;  /* 0x40000040ff097424 */ /* 0x000fe200078e00ff */
[----:B------:R-:W1:Y:S04]  /*1e860*/  SHFL.BFLY PT, R5, R4, 0x2, 0x1f ;  /* 0x0c401f0004057f89 */ /* 0x000e6800000e0000 */
[----:B------:R-:W3:Y:S01]  /*1e870*/  SHFL.BFLY PT, R6, R3, 0x2, 0x1f ;  /* 0x0c401f0003067f89 */ /* 0x000ee200000e0000 */
[----:B------:R-:W-:-:S02]  /*1e880*/  WARPGROUP.DEPBAR.LE gsb0, 0x0 ;  /* 0x00008000000079c5 */ /* 0x000fc40000010000 */
[----:B------:R-:W-:-:S06]  /*1e890*/  WARPGROUP.ARRIVE ;  /* 0x00000000000079c5 */ /* 0x000fcc0000000000 */
[----:B------:R-:W-:Y:S01]  /*1e8a0*/  QGMMA.64x128x32.F32.E4M3.E4M3 R88, R156, gdesc[UR4], R88, gsb0 ;  /* 0x01e000049c587df3 */ /* 0x000fe20008000858 */
[----:B------:R-:W-:Y:S02]  /*1e8b0*/  R2UR UR6, R8 ;  /* 0x00000000080672ca */ /* 0x000fe400000e0000 */
[----:B------:R-:W-:Y:S01]  /*1e8c0*/  R2UR UR7, R9 ;  /* 0x00000000090772ca */ /* 0x000fe200000e0000 */
[----:B-1----:R-:W-:-:S01]  /*1e8d0*/  FADD.FTZ R5, R5, R4 ;  /* 0x0000000405057221 */ /* 0x002fc20000010000 */
[----:B---3--:R-:W-:-:S04]  /*1e8e0*/  FADD.FTZ R6, R6, R3 ;  /* 0x0000000306067221 */ /* 0x008fc80000010000 */
        /* <DEDUP_REMOVED lines=19> */
[----:B------:R-:W-:-:S02]  /*1ea20*/  IMAD.U32 R5, RZ, RZ, UR35 ;  /* 0x00000023ff057e24 */ /* 0x000fc4000f8e00ff */
[----:B0-----:R-:W-:Y:S02]  /*1ea30*/  IMAD.U32 R15, RZ, RZ, UR35 ;  /* 0x00000023ff0f7e24 */ /* 0x001fe4000f8e00ff */
[----:B-1----:R-:W-:Y:S01]  /*1ea40*/  @P2 FMUL.FTZ R2, R2, 0.69314718246459960938 ;  /* 0x3f31721802022820 */ /* 0x002fe20000410000 */
[----:B------:R-:W-:Y:S01]  /*1ea50*/  @P2 FMUL.FTZ R5, R5, 0.69314718246459960938 ;  /* 0x3f31721805052820 */ /* 0x000fe20000410000 */
[----:B------:R-:W-:Y:S01]  /*1ea60*/  @P3 FMUL.FTZ R15, R15, 0.69314718246459960938 ;  /* 0x3f3172180f0f3820 */ /* 0x000fe20000410000 */
[----:B---3--:R-:W-:Y:S01]  /*1ea70*/  @P3 FMUL.FTZ R4, R4, 0.69314718246459960938 ;  /* 0x3f31721804043820 */ /* 0x008fe20000410000 */
[----:B------:R-:W-:Y:S02]  /*1ea80*/  IMAD.MOV.U32 R64, RZ, RZ, -0x800000 ;  /* 0xff800000ff407424 */ /* 0x000fe400078e00ff */
[----:B------:R-:W-:Y:S01]  /*1ea90*/  @P2 FFMA.FTZ R64, R5, R12, R2 ;  /* 0x0000000c05402223 */ /* 0x000fe20000010002 */
[----:B------:R-:W-:Y:S02]  /*1eaa0*/  IMAD.MOV.U32 R62, RZ, RZ, -0x800000 ;  /* 0xff800000ff3e7424 */ /* 0x000fe400078e00ff */
[----:B------:R-:W-:Y:S01]  /*1eab0*/  @P3 FFMA.FTZ R62, R15, R7, R4 ;  /* 0x000000070f3e3223 */ /* 0x000fe20000010004 */
[-C--:B--2---:R-:W-:Y:S01]  /*1eac0*/  FMUL.FTZ R3, R3, R0.reuse ;  /* 0x0000000003037220 */ /* 0x084fe20000410000 */
[----:B----4-:R-:W-:Y:S01]  /*1ead0*/  FMUL.FTZ R2, R9, R0 ;  /* 0x0000000009027220 */ /* 0x010fe20000410000 */
[----:B------:R-:W-:-:S02]  /*1eae0*/  WARPGROUP.DEPBAR.LE gsb0, 0x0 ;  /* 0x00008000000079c5 */ /* 0x000fc40000010000 */
[----:B------:R-:W-:Y:S05]  /*1eaf0*/  @!P0 BRA `(.L_x_1517) ;  /* 0x0000000000048947 */ /* 0x000fea0003800000 */
[----:B------:R-:W-:Y:S01]  /*1eb00*/  BPT.TRAP 0x1 ;  /* 0x000000040000795c */ /* 0x000fe20000300000 */
.L_x_1517:
[----:B------:R-:W-:Y:S02]  /*1eb10*/  VIADD R0, R13, 0x22860 ;  /* 0x000228600d007836 */ /* 0x000fe40000000000 */
[-C--:B------:R-:W-:Y:S01]  /*1eb20*/  FMUL.FTZ R41, R88, R3.reuse ;  /* 0x0000000358297220 */ /* 0x080fe20000410000 */
[----:B------:R-:W-:Y:S02]  /*1eb30*/  IMAD.U32 R5, RZ, RZ, UR38 ;  /* 0x00000026ff057e24 */ /* 0x000fe4000f8e00ff */
[-C--:B------:R-:W-:Y:S01]  /*1eb40*/  FMUL.FTZ R40, R89, R3.reuse ;  /* 0x0000000359287220 */ /* 0x080fe20000410000 */
[----:B------:R-:W-:Y:S02]  /*1eb50*/  VIADD R168, R168, 0x1 ;  /* 0x00000001a8a87836 */ /* 0x000fe40000000000 */
[-C--:B------:R-:W-:Y:S01]  /*1eb60*/  FMUL.FTZ R92, R92, R3.reuse ;  /* 0x000000035c5c7220 */ /* 0x080fe20000410000 */
[-C--:B------:R-:W-:Y:S01]  /*1eb70*/  FMUL.FTZ R93, R93, R3.reuse ;  /* 0x000000035d5d7220 */ /* 0x080fe20000410000 */
[----:B------:R-:W-:Y:S01]  /*1eb80*/  PRMT R0, R5, 0x654, R0 ;  /* 0x0000065405007816 */ /* 0x000fe20000000000 */
[-C--:B------:R-:W-:Y:S01]  /*1eb90*/  FMUL.FTZ R37, R96, R3.reuse ;  /* 0x0000000360257220 */ /* 0x080fe20000410000 */
[----:B------:R-:W-:Y:S01]  /*1eba0*/  ISETP.NE.AND P1, PT, R168, 0x2, PT ;  /* 0x00000002a800780c */ /* 0x000fe20003f25270 */
        /* <DEDUP_REMOVED lines=28> */
[----:B------:R-:W-:Y:S01]  /*1ed70*/  SEL R3, RZ, 0x1, P1 ;  /* 0x00000001ff037807 */ /* 0x000fe20000800000 */
        /* <DEDUP_REMOVED lines=35> */
[----:B0-----:R-:W-:-:S11]  /*1efb0*/  SEL R168, R168, RZ, P1 ;  /* 0x000000ffa8a87207 */ /* 0x001fd60000800000 */
.L_x_1399:
        /* <DEDUP_REMOVED lines=28> */
[----:B-----5:R-:W-:Y:S02]  /*1f180*/  F2FP.BF16.F32.PACK_AB R55, R110, R31 ;  /* 0x0000001f6e37723e */ /* 0x020fe400000010ff */
        /* <DEDUP_REMOVED lines=10> */
[----:B------:R-:W-:Y:S02]  /*1f230*/  F2FP.BF16.F32.PACK_AB R43, R148, R5 ;  /* 0x00000005942b723e */ /* 0x000fe400000010ff */
[----:B--2---:R-:W-:Y:S01]  /*1f240*/  LOP3.LUT P0, R2, R45, 0x3, RZ, 0xc0, !PT ;  /* 0x000000032d027812 */ /* 0x004fe2000780c0ff */
[----:B------:R-:W-:Y:S01]  /*1f250*/  IMAD.WIDE R4, R205, 0x2, R66 ;  /* 0x00000002cd047825 */ /* 0x000fe200078e0242 */
[----:B------:R-:W-:Y:S02]  /*1f260*/  F2FP.BF16.F32.PACK_AB R41, R92, R41 ;  /* 0x000000295c29723e */ /* 0x000fe400000010ff */
[----:B------:R-:W-:-:S02]  /*1f270*/  F2FP.BF16.F32.PACK_AB R40, R93, R40 ;  /* 0x000000285d28723e */ /* 0x000fc400000010ff */
        /* <DEDUP_REMOVED lines=35> */
[--C-:B------:R-:W-:Y:S01]  /*1f4b0*/  IMAD.X R27, RZ, RZ, R5.reuse, P1 ;  /* 0x000000ffff1b7224 */ /* 0x100fe200008e0605 */
[----:B------:R-:W-:Y:S01]  /*1f4c0*/  LOP3.LUT R4, R15, R4, RZ, 0x3c, !PT ;  /* 0x000000040f047212 */ /* 0x000fe200078e3cff */
[----:B------:R-:W-:Y:S01]  /*1f4d0*/  IMAD.X R15, RZ, RZ, R5, P3 ;  /* 0x000000ffff0f7224 */ /* 0x000fe200018e0605 */
[----:B------:R-:W-:-:S02]  /*1f4e0*/  ISETP.EQ.OR P0, PT, R2, 0x3, !P0 ;  /* 0x000000030200780c */ /* 0x000fc40004702670 */
        /* <DEDUP_REMOVED lines=11> */
[----:B------:R-:W-:-:S02]  /*1f5a0*/  SEL R13, R41, R40, P0 ;  /* 0x00000028290d7207 */ /* 0x000fc40000000000 */
[----:B------:R-:W-:Y:S02]  /*1f5b0*/  SEL R3, R40, R41, P0 ;  /* 0x0000002928037207 */ /* 0x000fe40000000000 */
[----:B------:R-:W-:Y:S02]  /*1f5c0*/  MOV R80, R4 ;  /* 0x0000000400507202 */ /* 0x000fe40000000f00 */
[----:B------:R-:W-:Y:S02]  /*1f5d0*/  MOV R68, R6 ;  /* 0x0000000600447202 */ /* 0x000fe40000000f00 */
[----:B------:R-:W-:Y:S02]  /*1f5e0*/  MOV R70, R8 ;  /* 0x0000000800467202 */ /* 0x000fe40000000f00 */
[----:B------:R-:W-:Y:S02]  /*1f5f0*/  MOV R72, R10 ;  /* 0x0000000a00487202 */ /* 0x000fe40000000f00 */
[----:B------:R-:W-:-:S02]  /*1f600*/  MOV R74, R14 ;  /* 0x0000000e004a7202 */ /* 0x000fc40000000f00 */
[----:B------:R-:W-:Y:S02]  /*1f610*/  MOV R76, R20 ;  /* 0x00000014004c7202 */ /* 0x000fe40000000f00 */
[----:B------:R-:W-:Y:S02]  /*1f620*/  MOV R78, R24 ;  /* 0x00000018004e7202 */ /* 0x000fe40000000f00 */
        /* <DEDUP_REMOVED lines=19> */
[----:B------:R-:W2:Y:S01]  /*1f760*/  SHFL.IDX PT, R10, R5, R0, 0x1c1f ;  /* 0x001c1f00050a7589 */ /* 0x000ea200000e0000 */
        /* <DEDUP_REMOVED lines=8> */
[----:B------:R-:W3:Y:S01]  /*1f7f0*/  SHFL.IDX PT, R38, R33, R0, 0x1c1f ;  /* 0x001c1f0021267589 */ /* 0x000ee200000e0000 */
        /* <DEDUP_REMOVED lines=8> */
[----:B------:R-:W5:Y:S01]  /*1f880*/  SHFL.IDX PT, R20, R39, R2, 0x1c1f ;  /* 0x001c1f0227147589 */ /* 0x000f6200000e0000 */
[----:B------:R-:W-:-:S02]  /*1f890*/  SEL R55, R30, R55, P0 ;  /* 0x000000371e377207 */ /* 0x000fc40000000000 */
[----:B------:R-:W-:Y:S01]  /*1f8a0*/  SEL R59, R42, R59, P0 ;  /* 0x0000003b2a3b7207 */ /* 0x000fe20000000000 */
[----:B------:R-:W0:Y:S01]  /*1f8b0*/  SHFL.IDX PT, R30, R25, R0, 0x1c1f ;  /* 0x001c1f00191e7589 */ /* 0x000e2200000e0000 */
[----:B------:R-:W-:Y:S02]  /*1f8c0*/  SEL R63, R46, R63, P0 ;  /* 0x0000003f2e3f7207 */ /* 0x000fe40000000000 */
[----:B------:R-:W-:Y:S01]  /*1f8d0*/  SEL R69, R50, R69, P0 ;  /* 0x0000004532457207 */ /* 0x000fe20000000000 */
[----:B------:R-:W1:Y:S01]  /*1f8e0*/  SHFL.IDX PT, R34, R29, R0, 0x1c1f ;  /* 0x001c1f001d227589 */ /* 0x000e6200000e0000 */
[----:B------:R-:W-:Y:S02]  /*1f8f0*/  SEL R73, R54, R73, P0 ;  /* 0x0000004936497207 */ /* 0x000fe40000000000 */
[----:B------:R-:W-:Y:S01]  /*1f900*/  SEL R75, R77, R58, P0 ;  /* 0x0000003a4d4b7207 */ /* 0x000fe20000000000 */
[----:B------:R-:W-:Y:S01]  /*1f910*/  SHFL.IDX PT, R45, R45, R0, 0x1c1f ;  /* 0x001c1f002d2d7589 */ /* 0x000fe200000e0000 */
[----:B------:R-:W-:-:S02]  /*1f920*/  SEL R77, R58, R77, P0 ;  /* 0x0000004d3a4d7207 */ /* 0x000fc40000000000 */
[----:B--2---:R-:W-:Y:S01]  /*1f930*/  SEL R8, R10, R7, P0 ;  /* 0x000000070a087207 */ /* 0x004fe20000000000 */
[----:B------:R-:W2:Y:S01]  /*1f940*/  SHFL.IDX PT, R42, R47, R2, 0x1c1f ;  /* 0x001c1f022f2a7589 */ /* 0x000ea200000e0000 */
[----:B------:R-:W-:Y:S02]  /*1f950*/  SEL R10, R7, R10, P0 ;  /* 0x0000000a070a7207 */ /* 0x000fe40000000000 */
[----:B---3--:R-:W-:Y:S01]  /*1f960*/  SEL R36, R38, R35, P0 ;  /* 0x0000002326247207 */ /* 0x008fe20000000000 */
[----:B------:R-:W-:Y:S01]  /*1f970*/  SHFL.IDX PT, R41, R41, R0, 0x1c1f ;  /* 0x001c1f0029297589 */ /* 0x000fe200000e0000 */
[----:B------:R-:W-:Y:S02]  /*1f980*/  SEL R4, R6, R3, P0 ;  /* 0x0000000306047207 */ /* 0x000fe40000000000 */
[----:B----4-:R-:W-:Y:S01]  /*1f990*/  SEL R24, R26, R21, P0 ;  /* 0x000000151a187207 */ /* 0x010fe20000000000 */
[----:B------:R-:W3:Y:S01]  /*1f9a0*/  SHFL.IDX PT, R40, R43, R2, 0x1c1f ;  /* 0x001c1f022b287589 */ /* 0x000ee200000e0000 */
[----:B------:R-:W-:-:S02]  /*1f9b0*/  SEL R38, R35, R38, P0 ;  /* 0x0000002623267207 */ /* 0x000fc40000000000 */
[----:B-----5:R-:W-:Y:S01]  /*1f9c0*/  SEL R12, R37, R20, P0 ;  /* 0x00000014250c7207 */ /* 0x020fe20000000000 */
[----:B------:R-:W-:Y:S01]  /*1f9d0*/  SHFL.IDX PT, R49, R49, R0, 0x1c1f ;  /* 0x001c1f0031317589 */ /* 0x000fe200000e0000 */
[----:B0-----:R-:W-:Y:S02]  /*1f9e0*/  SEL R28, R30, R27, P0 ;  /* 0x0000001b1e1c7207 */ /* 0x001fe40000000000 */
[----:B------:R-:W-:Y:S01]  /*1f9f0*/  SEL R30, R27, R30, P0 ;  /* 0x0000001e1b1e7207 */ /* 0x000fe20000000000 */
[----:B------:R-:W-:Y:S01]  /*1fa00*/  SHFL.IDX PT, R53, R53, R0, 0x1c1f ;  /* 0x001c1f0035357589 */ /* 0x000fe200000e0000 */
[----:B-1----:R-:W-:Y:S02]  /*1fa10*/  SEL R32, R34, R31, P0 ;  /* 0x0000001f22207207 */ /* 0x002fe40000000000 */
[----:B------:R-:W-:Y:S01]  /*1fa20*/  SEL R34, R31, R34, P0 ;  /* 0x000000221f227207 */ /* 0x000fe20000000000 */
[----:B------:R-:W-:Y:S01]  /*1fa30*/  SHFL.IDX PT, R57, R57, R0, 0x1c1f ;  /* 0x001c1f0039397589 */ /* 0x000fe200000e0000 */
[----:B------:R-:W-:-:S02]  /*1fa40*/  SEL R14, R20, R37, P0 ;  /* 0x00000025140e7207 */ /* 0x000fc40000000000 */
[----:B------:R-:W-:Y:S01]  /*1fa50*/  SEL R6, R3, R6, P0 ;  /* 0x0000000603067207 */ /* 0x000fe20000000000 */
[----:B------:R-:W-:Y:S01]  /*1fa60*/  SHFL.IDX PT, R61, R61, R0, 0x1c1f ;  /* 0x001c1f003d3d7589 */ /* 0x000fe200000e0000 */
[----:B--2---:R-:W-:Y:S02]  /*1fa70*/  SEL R5, R45, R42, P0 ;  /* 0x0000002a2d057207 */ /* 0x004fe40000000000 */
[----:B------:R-:W-:Y:S01]  /*1fa80*/  SEL R7, R42, R45, P0 ;  /* 0x0000002d2a077207 */ /* 0x000fe20000000000 */
[----:B------:R-:W-:Y:S01]  /*1fa90*/  SHFL.IDX PT, R65, R65, R0, 0x1c1f ;  /* 0x001c1f0041417589 */ /* 0x000fe200000e0000 */
[----:B------:R-:W-:Y:S01]  /*1faa0*/  SEL R26, R21, R26, P0 ;  /* 0x0000001a151a7207 */ /* 0x000fe20000000000 */
[----:B------:R-:W-:Y:S02]  /*1fab0*/  IMAD.MOV.U32 R45, RZ, RZ, RZ ;  /* 0x000000ffff2d7224 */ /* 0x000fe400078e00ff */
[----:B------:R-:W-:Y:S01]  /*1fac0*/  SHFL.IDX PT, R71, R71, R0, 0x1c1f ;  /* 0x001c1f0047477589 */ /* 0x000fe200000e0000 */
[----:B---3--:R-:W-:-:S02]  /*1fad0*/  SEL R52, R41, R40, P0 ;  /* 0x0000002829347207 */ /* 0x008fc40000000000 */
[----:B------:R-:W-:Y:S01]  /*1fae0*/  SEL R54, R40, R41, P0 ;  /* 0x0000002928367207 */ /* 0x000fe20000000000 */
[----:B------:R-:W0:Y:S04]  /*1faf0*/  SHFL.IDX PT, R44, R51, R2, 0x1c1f ;  /* 0x001c1f02332c7589 */ /* 0x000e2800000e0000 */
[----:B------:R-:W1:Y:S04]  /*1fb00*/  SHFL.IDX PT, R46, R55, R2, 0x1c1f ;  /* 0x001c1f02372e7589 */ /* 0x000e6800000e0000 */
[----:B------:R-:W2:Y:S04]  /*1fb10*/  SHFL.IDX PT, R48, R59, R2, 0x1c1f ;  /* 0x001c1f023b307589 */ /* 0x000ea800000e0000 */
[----:B------:R-:W3:Y:S04]  /*1fb20*/  SHFL.IDX PT, R50, R63, R2, 0x1c1f ;  /* 0x001c1f023f327589 */ /* 0x000ee800000e0000 */
[----:B------:R-:W4:Y:S04]  /*1fb30*/  SHFL.IDX PT, R56, R69, R2, 0x1c1f ;  /* 0x001c1f0245387589 */ /* 0x000f2800000e0000 */
[----:B------:R-:W5:Y:S04]  /*1fb40*/  SHFL.IDX PT, R58, R73, R2, 0x1c1f ;  /* 0x001c1f02493a7589 */ /* 0x000f6800000e0000 */
[----:B------:R3:W5:Y:S01]  /*1fb50*/  SHFL.IDX PT, R75, R75, R0, 0x1c1f ;  /* 0x001c1f004b4b7589 */ /* 0x00076200000e0000 */
[----:B0-----:R-:W-:-:S02]  /*1fb60*/  SEL R9, R49, R44, P0 ;  /* 0x0000002c31097207 */ /* 0x001fc40000000000 */
[----:B------:R-:W-:Y:S01]  /*1fb70*/  SEL R11, R44, R49, P0 ;  /* 0x000000312c0b7207 */ /* 0x000fe20000000000 */
[----:B------:R0:W0:Y:S01]  /*1fb80*/  SHFL.IDX PT, R60, R77, R2, 0x1c1f ;  /* 0x001c1f024d3c7589 */ /* 0x00002200000e0000 */
[----:B-1----:R-:W-:Y:S02]  /*1fb90*/  SEL R25, R53, R46, P0 ;  /* 0x0000002e35197207 */ /* 0x002fe40000000000 */
[----:B------:R-:W-:Y:S02]  /*1fba0*/  SEL R27, R46, R53, P0 ;  /* 0x000000352e1b7207 */ /* 0x000fe40000000000 */
[----:B--2---:R-:W-:Y:S02]  /*1fbb0*/  SEL R29, R57, R48, P0 ;  /* 0x00000030391d7207 */ /* 0x004fe40000000000 */
[----:B------:R-:W-:Y:S02]  /*1fbc0*/  SEL R31, R48, R57, P0 ;  /* 0x00000039301f7207 */ /* 0x000fe40000000000 */
[----:B---3--:R-:W-:-:S02]  /*1fbd0*/  SEL R33, R61, R50, P0 ;  /* 0x000000323d217207 */ /* 0x008fc40000000000 */
[----:B------:R-:W-:Y:S02]  /*1fbe0*/  SEL R35, R50, R61, P0 ;  /* 0x0000003d32237207 */ /* 0x000fe40000000000 */
[----:B----4-:R-:W-:Y:S02]  /*1fbf0*/  SEL R37, R65, R56, P0 ;  /* 0x0000003841257207 */ /* 0x010fe40000000000 */
[----:B------:R-:W-:Y:S02]  /*1fc00*/  SEL R39, R56, R65, P0 ;  /* 0x0000004138277207 */ /* 0x000fe40000000000 */
[----:B-----5:R-:W-:Y:S02]  /*1fc10*/  SEL R13, R71, R58, P0 ;  /* 0x0000003a470d7207 */ /* 0x020fe40000000000 */
[----:B------:R-:W-:-:S07]  /*1fc20*/  SEL R15, R58, R71, P0 ;  /* 0x000000473a0f7207 */ /* 0x000fce0000000000 */
.L_x_1749:
[----:B------:R-:W-:Y:S05]  /*1fc30*/  WARPSYNC.ALL ;  /* 0x0000000000007948 */ /* 0x000fea0003800000 */
[----:B------:R-:W-:Y:S01]  /*1fc40*/  BAR.SYNC.DEFER_BLOCKING 0x1, 0x100 ;  /* 0x0044000000007b1d */ /* 0x000fe20000010000 */
[----:B0-----:R-:W-:Y:S02]  /*1fc50*/  SEL R53, R75, R60, P0 ;  /* 0x0000003c4b357207 */ /* 0x001fe40000000000 */
[----:B------:R-:W-:-:S03]  /*1fc60*/  SEL R55, R60, R75, P0 ;  /* 0x0000004b3c377207 */ /* 0x000fc60000000000 */
[----:B------:R-:W-:Y:S02]  /*1fc70*/  ULDC.64 UR4, c[0x0][0xbd8] ;  /* 0x0002f60000047ab9 */ /* 0x000fe40000000a00 */
[----:B------:R-:W0:Y:S01]  /*1fc80*/  LDC.64 R2, c[0x0][0xbd8] ;  /* 0x0002f600ff027b82 */ /* 0x000e220000000a00 */
[----:B------:R-:W-:-:S04]  /*1fc90*/  ISETP.NE.U32.AND P2, PT, RZ, UR4, PT ;  /* 0x00000004ff007c0c */ /* 0x000fc8000bf45070 */
[----:B------:R-:W-:Y:S01]  /*1fca0*/  ISETP.NE.AND.EX P2, PT, RZ, UR5, PT, P2 ;  /* 0x00000005ff007c0c */ /* 0x000fe2000bf45320 */
[----:B------:R-:W-:Y:S02]  /*1fcb0*/  ULDC.64 UR4, c[0x0][0xbe0] ;  /* 0x0002f80000047ab9 */ /* 0x000fe40000000a00 */
[----:B------:R-:W-:-:S04]  /*1fcc0*/  ISETP.NE.U32.AND P0, PT, RZ, UR4, PT ;  /* 0x00000004ff007c0c */ /* 0x000fc8000bf05070 */
[----:B------:R-:W-:Y:S01]  /*1fcd0*/  ISETP.NE.AND.EX P0, PT, RZ, UR5, PT, P0 ;  /* 0x00000005ff007c0c */ /* 0x000fe2000bf05300 */
[----:B------:R1:W-:Y:S04]  /*1fce0*/  STSM.16.M88.4 [R80], R4 ;  /* 0x0000000450007844 */ /* 0x0003e80000000200 */
[----:B------:R2:W-:Y:S01]  /*1fcf0*/  STSM.16.M88.4 [R79], R8 ;  /* 0x000000084f007844 */ /* 0x0005e20000000200 */
[----:B0-----:R-:W-:-:S03]  /*1fd00*/  IMAD.WIDE R20, R193, 0x4, R2 ;  /* 0x00000004c1147825 */ /* 0x001fc600078e0202 */
[----:B------:R2:W-:Y:S04]  /*1fd10*/  STSM.16.M88.4 [R78], R24 ;  /* 0x000000184e007844 */ /* 0x0005e80000000200 */
[----:B------:R-:W0:Y:S01]  /*1fd20*/  @P0 LDC.64 R2, c[0x0][0xbe0] ;  /* 0x0002f800ff020b82 */ /* 0x000e220000000a00 */
[----:B------:R2:W-:Y:S04]  /*1fd30*/  STSM.16.M88.4 [R76], R28 ;  /* 0x0000001c4c007844 */ /* 0x0005e80000000200 */
[----:B------:R2:W-:Y:S04]  /*1fd40*/  STSM.16.M88.4 [R74], R32 ;  /* 0x000000204a007844 */ /* 0x0005e80000000200 */
[----:B------:R2:W-:Y:S04]  /*1fd50*/  STSM.16.M88.4 [R72], R36 ;  /* 0x0000002448007844 */ /* 0x0005e80000000200 */
[----:B------:R2:W-:Y:S04]  /*1fd60*/  STSM.16.M88.4 [R70], R12 ;  /* 0x0000000c46007844 */ /* 0x0005e80000000200 */
[----:B------:R2:W-:Y:S01]  /*1fd70*/  STSM.16.M88.4 [R68], R52 ;  /* 0x0000003444007844 */ /* 0x0005e20000000200 */
[----:B------:R-:W-:Y:S01]  /*1fd80*/  BAR.SYNC.DEFER_BLOCKING 0x1, 0x100 ;  /* 0x0044000000007b1d */ /* 0x000fe20000010000 */
[----:B0-----:R-:W-:-:S05]  /*1fd90*/  @P0 IMAD.WIDE R2, R193, 0x4, R2 ;  /* 0x00000004c1020825 */ /* 0x001fca00078e0202 */
[----:B------:R-:W-:Y:S02]  /*1fda0*/  ULDC UR4, c[0x0][0xa88] ;  /* 0x0002a20000047ab9 */ /* 0x000fe40000000800 */
[----:B------:R-:W-:Y:S01]  /*1fdb0*/  IMAD.U32 R47, RZ, RZ, UR4 ;  /* 0x00000004ff2f7e24 */ /* 0x000fe2000f8e00ff */
[----:B------:R2:W5:Y:S01]  /*1fdc0*/  @P2 LDG.E R45, desc[UR40][R20.64] ;  /* 0x00000028142d2981 */ /* 0x000562000c1e1900 */
[----:B-1----:R-:W-:-:S04]  /*1fdd0*/  IMAD R5, R186, 0x40, R184 ;  /* 0x00000040ba057824 */ /* 0x002fc800078e02b8 */
[----:B------:R2:W5:Y:S01]  /*1fde0*/  @P0 LDG.E R47, desc[UR40][R2.64] ;  /* 0x00000028022f0981 */ /* 0x000562000c1e1900 */
[----:B------:R-:W-:Y:S01]  /*1fdf0*/  IMAD.WIDE R66, R5, 0x2, R66 ;  /* 0x0000000205427825 */ /* 0x000fe200078e0242 */
[----:B------:R-:W-:Y:S06]  /*1fe00*/  @P0 BRA `(.L_x_1521) ;  /* 0x0000000000100947 */ /* 0x000fec0003800000 */
[----:B------:R-:W-:Y:S05]  /*1fe10*/  @!P2 BRA `(.L_x_1521) ;  /* 0x00000000000ca947 */ /* 0x000fea0003800000 */
[----:B------:R-:W3:Y:S04]  /*1fe20*/  LDG.E R0, desc[UR40][R20.64] ;  /* 0x0000002814007981 */ /* 0x000ee8000c1e1900 */
[----:B-----5:R-:W3:Y:S02]  /*1fe30*/  LDG.E R47, desc[UR40][R20.64+0x4] ;  /* 0x00000428142f7981 */ /* 0x020ee4000c1e1900 */
[----:B---3--:R-:W-:-:S07]  /*1fe40*/  IMAD.IADD R47, R47, 0x1, -R0 ;  /* 0x000000012f2f7824 */ /* 0x008fce00078e0a00 */
.L_x_1521:
[----:B------:R-:W-:Y:S01]  /*1fe50*/  SHF.R.S32.HI R44, RZ, 0x1f, R192 ;  /* 0x0000001fff2c7819 */ /* 0x000fe200000114c0 */
[----:B------:R-:W-:Y:S01]  /*1fe60*/  ULDC.64 UR4, c[0x0][0xb70] ;  /* 0x0002dc0000047ab9 */ /* 0x000fe20000000a00 */
[----:B--2--5:R-:W-:Y:S01]  /*1fe70*/  SHF.R.S32.HI R21, RZ, 0x1f, R45 ;  /* 0x0000001fff157819 */ /* 0x024fe2000001142d */
[----:B------:R-:W-:Y:S01]  /*1fe80*/  IMAD R6, R194, 0x80, R201 ;  /* 0x00000080c2067824 */ /* 0x000fe200078e02c9 */
[----:B------:R-:W-:Y:S01]  /*1fe90*/  MOV R20, R45 ;  /* 0x0000002d00147202 */ /* 0x000fe20000000f00 */
[----:B------:R-:W-:Y:S01]  /*1fea0*/  IMAD R5, R44, UR4, RZ ;  /* 0x000000042c057c24 */ /* 0x000fe2000f8e02ff */
[----:B------:R-:W-:Y:S02]  /*1feb0*/  SHF.R.S32.HI R46, RZ, 0x1f, R193 ;  /* 0x0000001fff2e7819 */ /* 0x000fe400000114c1 */
[----:B------:R-:W-:Y:S01]  /*1fec0*/  SEL R49, R193, RZ, !P2 ;  /* 0x000000ffc1317207 */ /* 0x000fe20005000000 */
[----:B------:R-:W-:Y:S01]  /*1fed0*/  IMAD.WIDE.U32 R2, R192, UR4, R20 ;  /* 0x00000004c0027c25 */ /* 0x000fe2000f8e0014 */
[----:B------:R-:W-:-:S02]  /*1fee0*/  SEL R46, R46, RZ, !P2 ;  /* 0x000000ff2e2e7207 */ /* 0x000fc40005000000 */
[----:B------:R-:W-:Y:S01]  /*1fef0*/  IADD3 R9, P0, R66, 0x1000, RZ ;  /* 0x0000100042097810 */ /* 0x000fe20007f1e0ff */
[----:B------:R-:W-:Y:S01]  /*1ff00*/  IMAD R5, R192, UR5, R5 ;  /* 0x00000005c0057c24 */ /* 0x000fe2000f8e0205 */
[----:B------:R-:W-:Y:S01]  /*1ff10*/  ULDC.64 UR4, c[0x0][0xb78] ;  /* 0x0002de0000047ab9 */ /* 0x000fe20000000a00 */
[----:B------:R-:W-:Y:S01]  /*1ff20*/  IADD3 R25, P2, R66, 0x3000, RZ ;  /* 0x0000300042197810 */ /* 0x000fe20007f5e0ff */
[----:B------:R-:W-:Y:S01]  /*1ff30*/  IMAD R0, R46, UR4, RZ ;  /* 0x000000042e007c24 */ /* 0x000fe2000f8e02ff */
[----:B------:R-:W-:Y:S01]  /*1ff40*/  LOP3.LUT R8, R9, 0x380, RZ, 0xc0, !PT ;  /* 0x0000038009087812 */ /* 0x000fe200078ec0ff */
[----:B------:R-:W-:Y:S01]  /*1ff50*/  IMAD.IADD R3, R3, 0x1, R5 ;  /* 0x0000000103037824 */ /* 0x000fe200078e0205 */
[----:B------:R-:W-:Y:S01]  /*1ff60*/  IADD3 R13, P1, R66, 0x2000, RZ ;  /* 0x00002000420d7810 */ /* 0x000fe20007f3e0ff */
[C---:B------:R-:W-:Y:S01]  /*1ff70*/  IMAD R4, R49.reuse, UR5, R0 ;  /* 0x0000000531047c24 */ /* 0x040fe2000f8e0200 */
[----:B------:R-:W-:Y:S01]  /*1ff80*/  SHF.R.S32.HI R5, RZ, 0x1f, R6 ;  /* 0x0000001fff057819 */ /* 0x000fe20000011406 */
[----:B------:R-:W-:Y:S01]  /*1ff90*/  IMAD.WIDE.U32 R2, R49, UR4, R2 ;  /* 0x0000000431027c25 */ /* 0x000fe2000f8e0002 */
[----:B------:R-:W-:Y:S01]  /*1ffa0*/  LOP3.LUT R24, R25, 0x380, RZ, 0xc0, !PT ;  /* 0x0000038019187812 */ /* 0x000fe200078ec0ff */
[----:B------:R-:W-:Y:S01]  /*1ffb0*/  ULDC.64 UR4, c[0x0][0xb40] ;  /* 0x0002d00000047ab9 */ /* 0x000fe20000000a00 */
[----:B------:R-:W-:-:S02]  /*1ffc0*/  SHF.R.U64 R8, R8, 0x3, RZ ;  /* 0x0000000308087819 */ /* 0x000fc400000012ff */
[----:B------:R-:W-:Y:S02]  /*1ffd0*/  IADD3 R0, P3, R6, R2, RZ ;  /* 0x0000000206007210 */ /* 0x000fe40007f7e0ff */
[----:B------:R-:W-:Y:S02]  /*1ffe0*/  LOP3.LUT R12, R13, 0x380, RZ, 0xc0, !PT ;  /* 0x000003800d0c7812 */ /* 0x000fe400078ec0ff */
[----:B------:R-:W-:Y:S02]  /*1fff0*/  IADD3.X R5, R5, R3, R4, P3, !PT ;  /* 0x0000000305057210 */ /* 0x000fe40001ffe404 */
[----:B------:R-:W-:Y:S02]  /*20000*/  LEA R2, P3, R0, UR4, 0x2 ;  /* 0x0000000400027c11 */ /* 0x000fe4000f8610ff */
[----:B------:R-:W-:Y:S02]  /*20010*/  SHF.R.U64 R24, R24, 0x3, RZ ;  /* 0x0000000318187819 */ /* 0x000fe400000012ff */
[----:B------:R-:W-:Y:S01]  /*20020*/  LOP3.LUT R8, R8, R9, RZ, 0x3c, !PT ;  /* 0x0000000908087212 */ /* 0x000fe200078e3cff */
[----:B------:R-:W-:Y:S01]  /*20030*/  IMAD.X R9, RZ, RZ, R67, P0 ;  /* 0x000000ffff097224 */ /* 0x000fe200000e0643 */
[----:B------:R-:W-:-:S02]  /*20040*/  SHF.R.U64 R12, R12, 0x3, RZ ;  /* 0x000000030c0c7819 */ /* 0x000fc400000012ff */
[----:B------:R-:W-:Y:S01]  /*20050*/  LEA.HI.X R3, R0, UR5, R5, 0x2, P3 ;  /* 0x0000000500037c11 */ /* 0x000fe200098f1405 */
[----:B------:R-:W-:Y:S01]  /*20060*/  VIADD R0, R6, 0x8 ;  /* 0x0000000806007836 */ /* 0x000fe20000000000 */
[----:B------:R-:W-:Y:S01]  /*20070*/  LOP3.LUT R24, R24, R25, RZ, 0x3c, !PT ;  /* 0x0000001918187212 */ /* 0x000fe200078e3cff */
[----:B------:R-:W-:Y:S01]  /*20080*/  IMAD.X R25, RZ, RZ, R67, P2 ;  /* 0x000000ffff197224 */ /* 0x000fe200010e0643 */
[----:B------:R-:W-:Y:S01]  /*20090*/  LOP3.LUT P0, RZ, R197, 0x3, RZ, 0xc0, !PT ;  /* 0x00000003c5ff7812 */ /* 0x000fe2000780c0ff */
[----:B------:R-:W-:Y:S01]  /*200a0*/  ULDC.64 UR4, c[0x0][0xaa0] ;  /* 0x0002a80000047ab9 */ /* 0x000fe20000000a00 */
[C---:B------:R-:W-:Y:S02]  /*200b0*/  IADD3 R41, P5, R66.reuse, 0x4000, RZ ;  /* 0x0000400042297810 */ /* 0x040fe40007fbe0ff */
[C---:B------:R-:W-:Y:S02]  /*200c0*/  IADD3 R37, P4, R66.reuse, 0x5000, RZ ;  /* 0x0000500042257810 */ /* 0x040fe40007f9e0ff */
[----:B------:R-:W-:-:S02]  /*200d0*/  IADD3 R33, P3, R66, 0x6000, RZ ;  /* 0x0000600042217810 */ /* 0x000fc40007f7e0ff */
[----:B------:R-:W-:Y:S01]  /*200e0*/  LOP3.LUT R12, R12, R13, RZ, 0x3c, !PT ;  /* 0x0000000d0c0c7212 */ /* 0x000fe200078e3cff */
[--C-:B------:R-:W-:Y:S01]  /*200f0*/  IMAD.X R13, RZ, RZ, R67.reuse, P1 ;  /* 0x000000ffff0d7224 */ /* 0x100fe200008e0643 */
[----:B------:R-:W-:Y:S02]  /*20100*/  IADD3 R5, P2, R66, 0x7000, RZ ;  /* 0x0000700042057810 */ /* 0x000fe40007f5e0ff */
[----:B------:R-:W-:Y:S02]  /*20110*/  ISETP.GE.OR P1, PT, R6, R47, P0 ;  /* 0x0000002f0600720c */ /* 0x000fe40000726670 */
[----:B------:R-:W-:Y:S01]  /*20120*/  LOP3.LUT R40, R41, 0x380, RZ, 0xc0, !PT ;  /* 0x0000038029287812 */ /* 0x000fe200078ec0ff */
[----:B------:R-:W-:Y:S01]  /*20130*/  IMAD.X R29, RZ, RZ, R67, P2 ;  /* 0x000000ffff1d7224 */ /* 0x000fe200010e0643 */
[----:B------:R-:W-:Y:S02]  /*20140*/  LOP3.LUT R36, R37, 0x380, RZ, 0xc0, !PT ;  /* 0x0000038025247812 */ /* 0x000fe400078ec0ff */
[----:B------:R-:W-:-:S02]  /*20150*/  LOP3.LUT R32, R33, 0x380, RZ, 0xc0, !PT ;  /* 0x0000038021207812 */ /* 0x000fc400078ec0ff */
[----:B------:R-:W-:Y:S02]  /*20160*/  ISETP.GE.OR P0, PT, R0, R47, P0 ;  /* 0x0000002f0000720c */ /* 0x000fe40000706670 */
[----:B------:R-:W-:Y:S02]  /*20170*/  LOP3.LUT R0, R5, 0x380, RZ, 0xc0, !PT ;  /* 0x0000038005007812 */ /* 0x000fe400078ec0ff */
[----:B------:R-:W-:Y:S01]  /*20180*/  LOP3.LUT R7, R66, 0x380, RZ, 0xc0, !PT ;  /* 0x0000038042077812 */ /* 0x000fe200078ec0ff */
[----:B------:R-:W-:Y:S01]  /*20190*/  @!P1 STG.E desc[UR40][R2.64], R64 ;  /* 0x0000004002009986 */ /* 0x000fe2000c101928 */
[----:B------:R-:W-:Y:S02]  /*201a0*/  SHF.R.U64 R40, R40, 0x3, RZ ;  /* 0x0000000328287819 */ /* 0x000fe400000012ff */
[----:B------:R-:W-:Y:S02]  /*201b0*/  SHF.R.U64 R36, R36, 0x3, RZ ;  /* 0x0000000324247819 */ /* 0x000fe400000012ff */
[----:B------:R-:W-:-:S02]  /*201c0*/  SHF.R.U64 R32, R32, 0x3, RZ ;  /* 0x0000000320207819 */ /* 0x000fc400000012ff */
[----:B------:R-:W-:Y:S01]  /*201d0*/  SHF.R.U64 R0, R0, 0x3, RZ ;  /* 0x0000000300007819 */ /* 0x000fe200000012ff */
[----:B------:R0:W-:Y:S01]  /*201e0*/  @!P0 STG.E desc[UR40][R2.64+0x20], R62 ;  /* 0x0000203e02008986 */ /* 0x0001e2000c101928 */
[----:B------:R-:W-:Y:S02]  /*201f0*/  SHF.R.U64 R7, R7, 0x3, RZ ;  /* 0x0000000307077819 */ /* 0x000fe400000012ff */
        /* <DEDUP_REMOVED lines=8> */
[----:B------:R-:W-:-:S02]  /*20280*/  LOP3.LUT R66, R7, R66, RZ, 0x3c, !PT ;  /* 0x0000004207427212 */ /* 0x000fc400078e3cff */
[----:B------:R-:W-:Y:S01]  /*20290*/  SHF.R.S32.HI R185, RZ, 0x1f, R184 ;  /* 0x0000001fffb97819 */ /* 0x000fe200000114b8 */
[----:B------:R-:W5:Y:S01]  /*202a0*/  LD.E.128 R12, desc[UR40][R12.64] ;  /* 0x000000280c0c7980 */ /* 0x000f62000c101d00 */
[----:B------:R-:W-:-:S03]  /*202b0*/  IMAD R0, R21, UR4, RZ ;  /* 0x0000000415007c24 */ /* 0x000fc6000f8e02ff */
[----:B------:R1:W5:Y:S04]  /*202c0*/  LD.E.128 R4, desc[UR40][R66.64] ;  /* 0x0000002842047980 */ /* 0x000368000c101d00 */
[----:B------:R-:W5:Y:S04]  /*202d0*/  LD.E.128 R24, desc[UR40][R24.64] ;  /* 0x0000002818187980 */ /* 0x000f68000c101d00 */
[----:B------:R-:W5:Y:S04]  /*202e0*/  LD.E.128 R40, desc[UR40][R40.64] ;  /* 0x0000002828287980 */ /* 0x000f68000c101d00 */
        /* <DEDUP_REMOVED lines=9> */
[----:B0-----:R-:W-:-:S04]  /*20380*/  IMAD.WIDE.U32 R2, R45, UR4, R184 ;  /* 0x000000042d027c25 */ /* 0x001fc8000f8e00b8 */
[----:B------:R-:W-:Y:S01]  /*20390*/  IMAD R45, R45, UR5, R0 ;  /* 0x000000052d2d7c24 */ /* 0x000fe2000f8e0200 */
[----:B------:R-:W-:Y:S01]  /*203a0*/  ULDC.64 UR4, c[0x0][0xae0] ;  /* 0x0002b80000047ab9 */ /* 0x000fe20000000a00 */
[----:B------:R-:W-:Y:S02]  /*203b0*/  IMAD R47, R194, -0x80, R47 ;  /* 0xffffff80c22f7824 */ /* 0x000fe400078e022f */
[C---:B------:R-:W-:Y:S02]  /*203c0*/  VIADD R0, R186.reuse, 0x20 ;  /* 0x00000020ba007836 */ /* 0x040fe40000000000 */
[----:B------:R-:W-:Y:S01]  /*203d0*/  IMAD.IADD R3, R3, 0x1, R45 ;  /* 0x0000000103037824 */ /* 0x000fe200078e022d */
[-C--:B------:R-:W-:Y:S01]  /*203e0*/  ISETP.GE.AND P3, PT, R186, R47.reuse, PT ;  /* 0x0000002fba00720c */ /* 0x080fe20003f66270 */
[----:B------:R-:W-:Y:S01]  /*203f0*/  IMAD R45, R44, UR4, RZ ;  /* 0x000000042c2d7c24 */ /* 0x000fe2000f8e02ff */
[----:B------:R-:W-:Y:S01]  /*20400*/  ISETP.GE.AND P0, PT, R0, R47, PT ;  /* 0x0000002f0000720c */ /* 0x000fe20003f06270 */
[----:B------:R-:W-:-:S02]  /*20410*/  VIADD R20, R186, 0x40 ;  /* 0x00000040ba147836 */ /* 0x000fc40000000000 */
[C---:B------:R-:W-:Y:S02]  /*20420*/  IMAD R45, R192.reuse, UR5, R45 ;  /* 0x00000005c02d7c24 */ /* 0x040fe4000f8e022d */
[----:B------:R-:W-:Y:S01]  /*20430*/  IMAD.WIDE.U32 R2, R192, UR4, R2 ;  /* 0x00000004c0027c25 */ /* 0x000fe2000f8e0002 */
[----:B------:R-:W-:-:S03]  /*20440*/  ULDC.64 UR4, c[0x0][0xae8] ;  /* 0x0002ba0000047ab9 */ /* 0x000fc60000000a00 */
[----:B------:R-:W-:Y:S01]  /*20450*/  VIADD R0, R16, 0x22820 ;  /* 0x0002282010007836 */ /* 0x000fe20000000000 */
[-C--:B------:R-:W-:Y:S01]  /*20460*/  ISETP.GE.AND P1, PT, R20, R47.reuse, PT ;  /* 0x0000002f1400720c */ /* 0x080fe20003f26270 */
[----:B------:R-:W-:Y:S02]  /*20470*/  VIADD R21, R186, 0x60 ;  /* 0x00000060ba157836 */ /* 0x000fe40000000000 */
[----:B------:R-:W-:Y:S01]  /*20480*/  IMAD.IADD R3, R3, 0x1, R45 ;  /* 0x0000000103037824 */ /* 0x000fe200078e022d */
[----:B------:R-:W-:Y:S01]  /*20490*/  PRMT R0, RZ, 0x654, R0 ;  /* 0x00000654ff007816 */ /* 0x000fe20000000000 */
[----:B------:R-:W-:Y:S01]  /*204a0*/  IMAD R20, R46, UR4, RZ ;  /* 0x000000042e147c24 */ /* 0x000fe2000f8e02ff */
[----:B------:R-:W-:Y:S01]  /*204b0*/  ISETP.GE.AND P2, PT, R21, R47, PT ;  /* 0x0000002f1500720c */ /* 0x000fe20003f46270 */
[C---:B------:R-:W-:Y:S01]  /*204c0*/  IMAD.WIDE.U32 R44, R49.reuse, UR4, R2 ;  /* 0x00000004312c7c25 */ /* 0x040fe2000f8e0002 */
[----:B------:R-:W-:Y:S01]  /*204d0*/  SHF.R.S32.HI R187, RZ, 0x1f, R186 ;  /* 0x0000001fffbb7819 */ /* 0x000fe200000114ba */
[----:B--2---:R1:W-:Y:S01]  /*204e0*/  SYNCS.ARRIVE.TRANS64.RED.A1T0 RZ, [R0+URZ], RZ ;  /* 0x000000ff00ff79a7 */ /* 0x0043e2000810043f */
[----:B------:R-:W-:Y:S01]  /*204f0*/  BSSY B1, `(.L_x_1522) ;  /* 0x0000015000017945 */ /* 0x000fe20003800000 */
[----:B------:R-:W-:-:S02]  /*20500*/  IMAD R47, R49, UR5, R20 ;  /* 0x00000005312f7c24 */ /* 0x000fc4000f8e0214 */
[----:B------:R-:W-:-:S04]  /*20510*/  IMAD.WIDE R20, R194, 0x80, R186 ;  /* 0x00000080c2147825 */ /* 0x000fc800078e02ba */
[----:B------:R-:W-:Y:S01]  /*20520*/  IMAD.IADD R49, R45, 0x1, R47 ;  /* 0x000000012d317824 */ /* 0x000fe200078e022f */
[----:B-1----:R-:W-:Y:S06]  /*20530*/  @P3 BRA `(.L_x_1523) ;  /* 0x0000000000403947 */ /* 0x002fec0003800000 */
        /* <DEDUP_REMOVED lines=16> */
.L_x_1523:
[----:B------:R-:W-:Y:S05]  /*20640*/  BSYNC B1 ;  /* 0x0000000000017941 */ /* 0x000fea0003800000 */
.L_x_1522:
[----:B------:R-:W-:Y:S04]  /*20650*/  BSSY B1, `(.L_x_1524) ;  /* 0x0000014000017945 */ /* 0x000fe80003800000 */
[----:B------:R-:W-:Y:S05]  /*20660*/  @P0 BRA `(.L_x_1525) ;  /* 0x0000000000480947 */ /* 0x000fea0003800000 */
[----:B0----5:R-:W-:Y:S01]  /*20670*/  IADD3 R5, P0, R20, 0x20, RZ ;  /* 0x0000002014057810 */ /* 0x021fe20007f1e0ff */
[----:B------:R-:W-:Y:S01]  /*20680*/  ULDC.64 UR4, c[0x0][0xad8] ;  /* 0x0002b60000047ab9 */ /* 0x000fe20000000a00 */
[----:B------:R-:W-:Y:S01]  /*20690*/  IMAD.MOV.U32 R2, RZ, RZ, R44 ;  /* 0x000000ffff027224 */ /* 0x000fe200078e002c */
[----:B------:R-:W-:Y:S01]  /*206a0*/  ULDC.64 UR6, c[0x0][0xa80] ;  /* 0x0002a00000067ab9 */ /* 0x000fe20000000a00 */
[----:B------:R-:W-:Y:S02]  /*206b0*/  IMAD.MOV.U32 R3, RZ, RZ, R49 ;  /* 0x000000ffff037224 */ /* 0x000fe400078e0031 */
[----:B------:R-:W-:Y:S02]  /*206c0*/  IMAD.X R0, RZ, RZ, R21, P0 ;  /* 0x000000ffff007224 */ /* 0x000fe400000e0615 */
[----:B------:R-:W-:Y:S02]  /*206d0*/  VIADD R4, R184, 0x40 ;  /* 0x00000040b8047836 */ /* 0x000fe40000000000 */
[----:B------:R-:W-:-:S02]  /*206e0*/  IMAD R0, R0, UR4, RZ ;  /* 0x0000000400007c24 */ /* 0x000fc4000f8e02ff */
[C---:B------:R-:W-:Y:S01]  /*206f0*/  IMAD.WIDE.U32 R2, R5.reuse, UR4, R2 ;  /* 0x0000000405027c25 */ /* 0x040fe2000f8e0002 */
        /* <DEDUP_REMOVED lines=9> */
.L_x_1525:
[----:B------:R-:W-:Y:S05]  /*20790*/  BSYNC B1 ;  /* 0x0000000000017941 */ /* 0x000fea0003800000 */
.L_x_1524:
[----:B------:R-:W-:Y:S04]  /*207a0*/  BSSY B1, `(.L_x_1526) ;  /* 0x0000014000017945 */ /* 0x000fe80003800000 */
[----:B------:R-:W-:Y:S05]  /*207b0*/  @P1 BRA `(.L_x_1527) ;  /* 0x0000000000481947 */ /* 0x000fea0003800000 */
[----:B01---5:R-:W-:Y:S01]  /*207c0*/  IADD3 R5, P0, R20, 0x40, RZ ;  /* 0x0000004014057810 */ /* 0x023fe20007f1e0ff */
[----:B------:R-:W-:Y:S01]  /*207d0*/  ULDC.64 UR4, c[0x0][0xad8] ;  /* 0x0002b60000047ab9 */ /* 0x000fe20000000a00 */
[----:B------:R-:W-:Y:S01]  /*207e0*/  IMAD.MOV.U32 R2, RZ, RZ, R44 ;  /* 0x000000ffff027224 */ /* 0x000fe200078e002c */
[----:B------:R-:W-:Y:S01]  /*207f0*/  ULDC.64 UR6, c[0x0][0xa80] ;  /* 0x0002a00000067ab9 */ /* 0x000fe20000000a00 */
[----:B------:R-:W-:Y:S01]  /*20800*/  IADD3.X R0, RZ, R21, RZ, P0, !PT ;  /* 0x00000015ff007210 */ /* 0x000fe200007fe4ff */
[----:B------:R-:W-:Y:S02]  /*20810*/  IMAD.MOV.U32 R3, RZ, RZ, R49 ;  /* 0x000000ffff037224 */ /* 0x000fe400078e0031 */
        /* <DEDUP_REMOVED lines=12> */
.L_x_1527:
[----:B------:R-:W-:Y:S05]  /*208e0*/  BSYNC B1 ;  /* 0x0000000000017941 */ /* 0x000fea0003800000 */
.L_x_1526:
[----:B------:R-:W-:Y:S05]  /*208f0*/  @P2 BRA `(.L_x_1528) ;  /* 0x0000000800c82947 */ /* 0x000fea0003800000 */
[----:B012--5:R-:W-:Y:S01]  /*20900*/  IADD3 R5, P0, R20, 0x60, RZ ;  /* 0x0000006014057810 */ /* 0x027fe20007f1e0ff */
        /* <DEDUP_REMOVED lines=19> */
.L_x_1519:
[----:B------:R-:W-:Y:S01]  /*20a40*/  ULDC.64 UR4, c[0x0][0xbd8] ;  /* 0x0002f60000047ab9 */ /* 0x000fe20000000a00 */
[----:B------:R-:W2:Y:S01]  /*20a50*/  LDC.64 R2, c[0x0][0xbd8] ;  /* 0x0002f600ff027b82 */ /* 0x000ea20000000a00 */
[----:B------:R-:W-:Y:S01]  /*20a60*/  ISETP.NE.U32.AND P0, PT, RZ, UR4, PT ;  /* 0x00000004ff007c0c */ /* 0x000fe2000bf05070 */
[----:B------:R-:W-:-:S03]  /*20a70*/  IMAD.MOV.U32 R9, RZ, RZ, RZ ;  /* 0x000000ffff097224 */ /* 0x000fc600078e00ff */
[----:B------:R-:W-:Y:S01]  /*20a80*/  ISETP.NE.AND.EX P0, PT, RZ, UR5, PT, P0 ;  /* 0x00000005ff007c0c */ /* 0x000fe2000bf05300 */
[----:B------:R-:W-:Y:S02]  /*20a90*/  ULDC.64 UR4, c[0x0][0xbe0] ;  /* 0x0002f80000047ab9 */ /* 0x000fe40000000a00 */
[----:B------:R-:W-:-:S04]  /*20aa0*/  ISETP.NE.U32.AND P1, PT, RZ, UR4, PT ;  /* 0x00000004ff007c0c */ /* 0x000fc8000bf25070 */
[----:B------:R-:W-:Y:S01]  /*20ab0*/  ISETP.NE.AND.EX P1, PT, RZ, UR5, PT, P1 ;  /* 0x00000005ff007c0c */ /* 0x000fe2000bf25310 */
[----:B--2---:R-:W-:-:S12]  /*20ac0*/  IMAD.WIDE R2, R193, 0x4, R2 ;  /* 0x00000004c1027825 */ /* 0x004fd800078e0202 */
[----:B------:R-:W2:Y:S01]  /*20ad0*/  @P1 LDC.64 R4, c[0x0][0xbe0] ;  /* 0x0002f800ff041b82 */ /* 0x000ea20000000a00 */
[----:B------:R-:W-:Y:S02]  /*20ae0*/  ULDC UR4, c[0x0][0xa88] ;  /* 0x0002a20000047ab9 */ /* 0x000fe40000000800 */
[----:B------:R-:W-:Y:S01]  /*20af0*/  IMAD.U32 R7, RZ, RZ, UR4 ;  /* 0x00000004ff077e24 */ /* 0x000fe2000f8e00ff */
[----:B------:R3:W5:Y:S01]  /*20b00*/  @P0 LDG.E R9, desc[UR40][R2.64] ;  /* 0x0000002802090981 */ /* 0x000762000c1e1900 */
[----:B--2---:R-:W-:-:S05]  /*20b10*/  @P1 IMAD.WIDE R4, R193, 0x4, R4 ;  /* 0x00000004c1041825 */ /* 0x004fca00078e0204 */
[----:B------:R3:W5:Y:S01]  /*20b20*/  @P1 LDG.E R7, desc[UR40][R4.64] ;  /* 0x0000002804071981 */ /* 0x000762000c1e1900 */
[----:B------:R-:W-:Y:S01]  /*20b30*/  ISETP.GT.AND P2, PT, R206, 0x7f, PT ;  /* 0x0000007fce00780c */ /* 0x000fe20003f44270 */
[----:B------:R-:W-:-:S12]  /*20b40*/  @P1 BRA `(.L_x_1529) ;  /* 0x0000000000101947 */ /* 0x000fd80003800000 */
[----:B------:R-:W-:Y:S05]  /*20b50*/  @!P0 BRA `(.L_x_1529) ;  /* 0x00000000000c8947 */ /* 0x000fea0003800000 */
[----:B------:R-:W2:Y:S04]  /*20b60*/  LDG.E R0, desc[UR40][R2.64] ;  /* 0x0000002802007981 */ /* 0x000ea8000c1e1900 */
[----:B-----5:R-:W2:Y:S02]  /*20b70*/  LDG.E R7, desc[UR40][R2.64+0x4] ;  /* 0x0000042802077981 */ /* 0x020ea4000c1e1900 */
[----:B--2---:R-:W-:-:S07]  /*20b80*/  IMAD.IADD R7, R7, 0x1, -R0 ;  /* 0x0000000107077824 */ /* 0x004fce00078e0a00 */
.L_x_1529:
[----:B------:R-:W-:Y:S01]  /*20b90*/  SHF.R.S32.HI R0, RZ, 0x1f, R193 ;  /* 0x0000001fff007819 */ /* 0x000fe200000114c1 */
[----:B------:R-:W-:Y:S01]  /*20ba0*/  BSSY B1, `(.L_x_1530) ;  /* 0x000001d000017945 */ /* 0x000fe20003800000 */
[----:B------:R-:W-:Y:S02]  /*20bb0*/  SHF.R.S32.HI R8, RZ, 0x1f, R192 ;  /* 0x0000001fff087819 */ /* 0x000fe400000114c0 */
[----:B------:R-:W-:Y:S02]  /*20bc0*/  SHF.R.S32.HI R185, RZ, 0x1f, R184 ;  /* 0x0000001fffb97819 */ /* 0x000fe400000114b8 */
[----:B------:R-:W-:Y:S02]  /*20bd0*/  SEL R11, R193, RZ, !P0 ;  /* 0x000000ffc10b7207 */ /* 0x000fe40004000000 */
[----:B------:R-:W-:Y:S02]  /*20be0*/  SEL R10, R0, RZ, !P0 ;  /* 0x000000ff000a7207 */ /* 0x000fe40004000000 */
[----:B-----5:R-:W-:Y:S01]  /*20bf0*/  SHF.R.S32.HI R6, RZ, 0x1f, R9 ;  /* 0x0000001fff067819 */ /* 0x020fe20000011409 */
[----:B------:R-:W-:Y:S06]  /*20c00*/  @P2 BRA `(.L_x_1531) ;  /* 0x0000000000582947 */ /* 0x000fec0003800000 */
[----:B---3--:R-:W2:Y:S02]  /*20c10*/  S2R R2, SR_TID.X ;  /* 0x0000000000027919 */ /* 0x008ea40000002100 */
[----:B--2---:R-:W-:-:S04]  /*20c20*/  IMAD R0, R194, 0x80, R2 ;  /* 0x00000080c2007824 */ /* 0x004fc800078e0202 */
[----:B------:R-:W-:-:S05]  /*20c30*/  VIADD R0, R0, 0xffffff80 ;  /* 0xffffff8000007836 */ /* 0x000fca0000000000 */
[----:B------:R-:W-:-:S13]  /*20c40*/  ISETP.GE.AND P0, PT, R0, R7, PT ;  /* 0x000000070000720c */ /* 0x000fda0003f06270 */
[----:B------:R-:W-:Y:S05]  /*20c50*/  @P0 BRA `(.L_x_1531) ;  /* 0x0000000000440947 */ /* 0x000fea0003800000 */
[----:B------:R-:W-:Y:S01]  /*20c60*/  IADD3 R2, P0, R0, R9, RZ ;  /* 0x0000000900027210 */ /* 0x000fe20007f1e0ff */
        /* <DEDUP_REMOVED lines=16> */
.L_x_1531:
[----:B------:R-:W-:Y:S05]  /*20d70*/  BSYNC B1 ;  /* 0x0000000000017941 */ /* 0x000fea0003800000 */
.L_x_1530:
[----:B------:R-:W-:Y:S01]  /*20d80*/  ULDC.64 UR4, c[0x0][0xaa0] ;  /* 0x0002a80000047ab9 */ /* 0x000fe20000000a00 */
[----:B------:R-:W-:Y:S01]  /*20d90*/  IMAD R7, R194, -0x80, R7 ;  /* 0xffffff80c2077824 */ /* 0x000fe200078e0207 */
[----:B------:R-:W-:Y:S01]  /*20da0*/  BSSY B1, `(.L_x_1532) ;  /* 0x000002a000017945 */ /* 0x000fe20003800000 */
[----:B------:R-:W-:Y:S02]  /*20db0*/  IMAD R0, R6, UR4, RZ ;  /* 0x0000000406007c24 */ /* 0x000fe4000f8e02ff */
[----:B--23--:R-:W-:Y:S01]  /*20dc0*/  IMAD.WIDE.U32 R2, R9, UR4, R184 ;  /* 0x0000000409027c25 */ /* 0x00cfe2000f8e00b8 */
[----:B------:R-:W-:-:S03]  /*20dd0*/  ISETP.GE.AND P3, PT, R186, R7, PT ;  /* 0x00000007ba00720c */ /* 0x000fc60003f66270 */
[----:B------:R-:W-:Y:S01]  /*20de0*/  IMAD R9, R9, UR5, R0 ;  /* 0x0000000509097c24 */ /* 0x000fe2000f8e0200 */
[----:B------:R-:W-:Y:S01]  /*20df0*/  ULDC.64 UR4, c[0x0][0xae0] ;  /* 0x0002b80000047ab9 */ /* 0x000fe20000000a00 */
[----:B------:R-:W-:Y:S02]  /*20e00*/  VIADD R0, R186, 0x20 ;  /* 0x00000020ba007836 */ /* 0x000fe40000000000 */
[----:B------:R-:W-:Y:S02]  /*20e10*/  IMAD.IADD R3, R3, 0x1, R9 ;  /* 0x0000000103037824 */ /* 0x000fe400078e0209 */
[----:B------:R-:W-:Y:S01]  /*20e20*/  IMAD R5, R8, UR4, RZ ;  /* 0x0000000408057c24 */ /* 0x000fe2000f8e02ff */
[----:B------:R-:W-:Y:S01]  /*20e30*/  ISETP.GE.AND P2, PT, R0, R7, PT ;  /* 0x000000070000720c */ /* 0x000fe20003f46270 */
[----:B------:R-:W-:Y:S02]  /*20e40*/  VIADD R0, R186, 0x60 ;  /* 0x00000060ba007836 */ /* 0x000fe40000000000 */
[----:B------:R-:W-:-:S02]  /*20e50*/  IMAD R5, R192, UR5, R5 ;  /* 0x00000005c0057c24 */ /* 0x000fc4000f8e0205 */
[----:B------:R-:W-:Y:S01]  /*20e60*/  IMAD.WIDE.U32 R2, R192, UR4, R2 ;  /* 0x00000004c0027c25 */ /* 0x000fe2000f8e0002 */
[----:B------:R-:W-:Y:S01]  /*20e70*/  ULDC.64 UR4, c[0x0][0xae8] ;  /* 0x0002ba0000047ab9 */ /* 0x000fe20000000a00 */
[-C--:B------:R-:W-:Y:S02]  /*20e80*/  ISETP.GE.AND P1, PT, R0, R7.reuse, PT ;  /* 0x000000070000720c */ /* 0x080fe40003f26270 */
        /* <DEDUP_REMOVED lines=11> */
[----:B------:R-:W-:Y:S01]  /*20f40*/  MOV R3, R11 ;  /* 0x0000000b00037202 */ /* 0x000fe20000000f00 */
[----:B------:R-:W-:Y:S01]  /*20f50*/  ULDC.64 UR4, c[0x0][0xad8] ;  /* 0x0002b60000047ab9 */ /* 0x000fe20000000a00 */
[----:B------:R-:W-:Y:S01]  /*20f60*/  IMAD.MOV.U32 R2, RZ, RZ, R4 ;  /* 0x000000ffff027224 */ /* 0x000fe200078e0004 */
[----:B------:R-:W-:Y:S01]  /*20f70*/  ULDC.64 UR6, c[0x0][0xa80] ;  /* 0x0002a00000067ab9 */ /* 0x000fe20000000a00 */
[----:B------:R-:W-:Y:S02]  /*20f80*/  IMAD R9, R7, UR4, RZ ;  /* 0x0000000407097c24 */ /* 0x000fe4000f8e02ff */
[----:B------:R-:W-:Y:S02]  /*20f90*/  VIADD R0, R184, 0x40 ;  /* 0x00000040b8007836 */ /* 0x000fe40000000000 */
[----:B------:R-:W-:Y:S01]  /*20fa0*/  IMAD.WIDE.U32 R2, R6, UR4, R2 ;  /* 0x0000000406027c25 */ /* 0x000fe2000f8e0002 */
[----:B------:R-:W-:Y:S02]  /*20fb0*/  ULDC UR4, c[0x0][0xa8c] ;  /* 0x0002a30000047ab9 */ /* 0x000fe40000000800 */
[----:B------:R-:W-:Y:S01]  /*20fc0*/  ISETP.GE.AND P4, PT, R184, UR4, PT ;  /* 0x00000004b8007c0c */ /* 0x000fe2000bf86270 */
[----:B------:R-:W-:Y:S01]  /*20fd0*/  IMAD R9, R6, UR5, R9 ;  /* 0x0000000506097c24 */ /* 0x000fe2000f8e0209 */
[----:B------:R-:W-:-:S02]  /*20fe0*/  ISETP.GE.AND P5, PT, R0, UR4, PT ;  /* 0x0000000400007c0c */ /* 0x000fc4000bfa6270 */
[----:B------:R-:W-:Y:S01]  /*20ff0*/  LEA R8, P3, R2, UR6, 0x1 ;  /* 0x0000000602087c11 */ /* 0x000fe2000f8608ff */
[----:B------:R-:W-:-:S05]  /*21000*/  IMAD.IADD R3, R3, 0x1, R9 ;  /* 0x0000000103037824 */ /* 0x000fca00078e0209 */
[----:B------:R-:W-:-:S05]  /*21010*/  LEA.HI.X R9, R2, UR7, R3, 0x1, P3 ;  /* 0x0000000702097c11 */ /* 0x000fca00098f0c03 */
[----:B------:R2:W-:Y:S04]  /*21020*/  @!P4 STG.E.128 desc[UR40][R8.64], RZ ;  /* 0x000000ff0800c986 */ /* 0x0005e8000c101d28 */
[----:B------:R2:W-:Y:S02]  /*21030*/  @!P5 STG.E.128 desc[UR40][R8.64+0x80], RZ ;  /* 0x000080ff0800d986 */ /* 0x0005e4000c101d28 */
.L_x_1533:
[----:B------:R-:W-:Y:S05]  /*21040*/  BSYNC B1 ;  /* 0x0000000000017941 */ /* 0x000fea0003800000 */
.L_x_1532:
[----:B------:R-:W-:Y:S04]  /*21050*/  BSSY B1, `(.L_x_1534) ;  /* 0x0000014000017945 */ /* 0x000fe80003800000 */
[----:B------:R-:W-:Y:S05]  /*21060*/  @P2 BRA `(.L_x_1535) ;  /* 0x0000000000482947 */ /* 0x000fea0003800000 */
[----:B--2---:R-:W-:Y:S01]  /*21070*/  IADD3 R9, P2, R6, 0x20, RZ ;  /* 0x0000002006097810 */ /* 0x004fe20007f5e0ff */
        /* <DEDUP_REMOVED lines=17> */
.L_x_1535:
[----:B------:R-:W-:Y:S05]  /*21190*/  BSYNC B1 ;  /* 0x0000000000017941 */ /* 0x000fea0003800000 */
.L_x_1534:
[----:B------:R-:W-:Y:S04]  /*211a0*/  BSSY B1, `(.L_x_1536) ;  /* 0x0000014000017945 */ /* 0x000fe80003800000 */
[----:B------:R-:W-:Y:S05]  /*211b0*/  @P0 BRA `(.L_x_1537) ;  /* 0x0000000000480947 */ /* 0x000fea0003800000 */
[----:B--23--:R-:W-:Y:S01]  /*211c0*/  IADD3 R9, P0, R6, 0x40, RZ ;  /* 0x0000004006097810 */ /* 0x00cfe20007f1e0ff */
        /* <DEDUP_REMOVED lines=17> */
.L_x_1537:
[----:B------:R-:W-:Y:S05]  /*212e0*/  BSYNC B1 ;  /* 0x0000000000017941 */ /* 0x000fea0003800000 */
.L_x_1536:
        /* <DEDUP_REMOVED lines=19> */
.L_x_1528:
[----:B------:R-:W-:Y:S05]  /*21420*/  BSYNC B0 ;  /* 0x0000000000007941 */ /* 0x000fea0003800000 */
.L_x_1518:
[----:B------:R-:W-:Y:S02]  /*21430*/  ULDC UR4, c[0x0][0xc14] ;  /* 0x0003050000047ab9 */ /* 0x000fe40000000800 */
[----:B-1----:R-:W-:-:S13]  /*21440*/  ISETP.GE.AND P0, PT, R179, UR4, PT ;  /* 0x00000004b3007c0c */ /* 0x002fda000bf06270 */
[----:B------:R-:W-:Y:S05]  /*21450*/  @!P0 BRA `(.L_x_1538) ;  /* 0xfffffdfc00788947 */ /* 0x000fea000383ffff */
[----:B------:R-:W-:Y:S05]  /*21460*/  BRA `(.L_x_1317) ;  /* 0x0000006c00747947 */ /* 0x000fea0003800000 */
.L_x_1315:
        /* <DEDUP_REMOVED lines=20> */
.L_x_1539:
[----:B------:R-:W1:Y:S01]  /*215b0*/  S2R R0, SR_TID.X ;  /* 0x0000000000007919 */ /* 0x000e620000002100 */
[----:B------:R-:W-:Y:S01]  /*215c0*/  ULDC UR4, c[0x0][0xc14] ;  /* 0x0003050000047ab9 */ /* 0x000fe20000000800 */
[----:B------:R-:W2:Y:S01]  /*215d0*/  S2UR UR6, SR_CTAID.X ;  /* 0x00000000000679c3 */ /* 0x000ea20000002500 */
[----:B------:R-:W-:Y:S01]  /*215e0*/  ULDC UR5, c[0x0][0xc10] ;  /* 0x0003040000057ab9 */ /* 0x000fe20000000800 */
[----:B-1----:R-:W-:-:S04]  /*215f0*/  LOP3.LUT R0, R0, 0x1f, RZ, 0xc0, !PT ;  /* 0x0000001f00007812 */ /* 0x002fc800078ec0ff */
[----:B------:R-:W-:-:S04]  /*21600*/  ISETP.NE.AND P0, PT, R0, 0x1f, PT ;  /* 0x0000001f0000780c */ /* 0x000fc80003f05270 */
[----:B------:R-:W-:-:S13]  /*21610*/  ISETP.GE.OR P1, PT, R0, UR4, !P0 ;  /* 0x0000000400007c0c */ /* 0x000fda000c726670 */
[----:B0-----:R-:W0:Y:S02]  /*21620*/  @!P1 LDC.64 R2, c[0x0][0xc58] ;  /* 0x00031600ff029b82 */ /* 0x001e240000000a00 */
[----:B0-----:R-:W-:-:S05]  /*21630*/  @!P1 IMAD.WIDE.U32 R2, R0, 0x4, R2 ;  /* 0x0000000400029825 */ /* 0x001fca00078e0002 */
[----:B------:R-:W3:Y:S01]  /*21640*/  @!P1 LDG.E R5, desc[UR40][R2.64] ;  /* 0x0000002802059981 */ /* 0x000ee2000c1e1900 */
[C---:B------:R-:W-:Y:S01]  /*21650*/  ISETP.NE.AND P1, PT, R0.reuse, RZ, PT ;  /* 0x000000ff0000720c */ /* 0x040fe20003f25270 */
[----:B------:R-:W-:Y:S01]  /*21660*/  UMOV UR4, URZ ;  /* 0x0000003f00047c82 */ /* 0x000fe20008000000 */
[C---:B------:R-:W-:Y:S02]  /*21670*/  ISETP.GE.U32.AND P2, PT, R0.reuse, 0x2, PT ;  /* 0x000000020000780c */ /* 0x040fe40003f46070 */
[C---:B------:R-:W-:Y:S02]  /*21680*/  ISETP.GE.U32.AND P3, PT, R0.reuse, 0x4, PT ;  /* 0x000000040000780c */ /* 0x040fe40003f66070 */
[C---:B------:R-:W-:Y:S02]  /*21690*/  ISETP.GE.U32.AND P4, PT, R0.reuse, 0x8, PT ;  /* 0x000000080000780c */ /* 0x040fe40003f86070 */
[----:B------:R-:W-:Y:S01]  /*216a0*/  ISETP.GE.U32.AND P5, PT, R0, 0x10, PT ;  /* 0x000000100000780c */ /* 0x000fe20003fa6070 */
        /* <DEDUP_REMOVED lines=15> */
[----:B------:R-:W-:-:S03]  /*217a0*/  IMAD.MOV.U32 R4, RZ, RZ, RZ ;  /* 0x000000ffff047224 */ /* 0x000fc600078e00ff */
[----:B------:R-:W0:Y:S02]  /*217b0*/  SHFL.IDX PT, R7, R6, 0x1f, 0x1f ;  /* 0x03e01f0006077f89 */ /* 0x000e2400000e0000 */
[----:B0-----:R-:W-:-:S04]  /*217c0*/  IMAD R7, R7, UR5, RZ ;  /* 0x0000000507077c24 */ /* 0x001fc8000f8e02ff */
[----:B------:R-:W-:Y:S01]  /*217d0*/  IMAD.MOV.U32 R2, RZ, RZ, R7 ;  /* 0x000000ffff027224 */ /* 0x000fe200078e0007 */
[----:B--2---:R-:W-:-:S13]  /*217e0*/  ISETP.GT.AND P6, PT, R7, UR6, PT ;  /* 0x0000000607007c0c */ /* 0x004fda000bfc4270 */
[----:B------:R-:W-:Y:S05]  /*217f0*/  @P6 BRA `(.L_x_1541) ;  /* 0x0000000000a06947 */ /* 0x000fea0003800000 */
[----:B------:R-:W0:Y:S01]  /*21800*/  LDC R6, c[0x0][0xc14] ;  /* 0x00030500ff067b82 */ /* 0x000e220000000800 */
[----:B------:R-:W-:Y:S01]  /*21810*/  IMAD.MOV.U32 R7, RZ, RZ, R2 ;  /* 0x000000ffff077224 */ /* 0x000fe200078e0002 */
[----:B------:R-:W-:Y:S01]  /*21820*/  UMOV UR4, URZ ;  /* 0x0000003f00047c82 */ /* 0x000fe20008000000 */
[----:B------:R-:W-:Y:S01]  /*21830*/  ULDC UR7, c[0x0][0xc14] ;  /* 0x0003050000077ab9 */ /* 0x000fe20000000800 */
[----:B------:R-:W-:-:S05]  /*21840*/  ULDC UR5, c[0x0][0xc10] ;  /* 0x0003040000057ab9 */ /* 0x000fca0000000800 */
.L_x_1545:
[----:B------:R-:W-:Y:S01]  /*21850*/  IMAD.U32 R2, RZ, RZ, UR7 ;  /* 0x00000007ff027e24 */ /* 0x000fe2000f8e00ff */
[----:B------:R-:W-:-:S04]  /*21860*/  UIADD3 UR4, UR4, 0x1f, URZ ;  /* 0x0000001f04047890 */ /* 0x000fc8000fffe03f */
[----:B------:R1:W-:Y:S02]  /*21870*/  STL [R1+0xc], R2 ;  /* 0x00000c0201007387 */ /* 0x0003e40000100800 */
[----:B0-----:R-:W-:-:S13]  /*21880*/  ISETP.LE.AND P6, PT, R6, UR4, PT ;  /* 0x0000000406007c0c */ /* 0x001fda000bfc3270 */
[----:B-1----:R-:W-:Y:S05]  /*21890*/  @P6 BRA `(.L_x_1542) ;  /* 0x0000000400b86947 */ /* 0x002fea0003800000 */
[----:B------:R-:W-:Y:S01]  /*218a0*/  IADD3 R9, R0, UR4, RZ ;  /* 0x0000000400097c10 */ /* 0x000fe2000fffe0ff */
[----:B------:R-:W-:Y:S01]  /*218b0*/  BSSY B0, `(.L_x_1543) ;  /* 0x0000007000007945 */ /* 0x000fe20003800000 */
[----:B------:R-:W-:Y:S02]  /*218c0*/  IMAD.MOV.U32 R5, RZ, RZ, RZ ;  /* 0x000000ffff057224 */ /* 0x000fe400078e00ff */
[----:B------:R-:W-:-:S13]  /*218d0*/  ISETP.GE.OR P6, PT, R9, R6, !P0 ;  /* 0x000000060900720c */ /* 0x000fda00047c6670 */
[----:B------:R-:W-:Y:S05]  /*218e0*/  @P6 BRA `(.L_x_1544) ;  /* 0x00000000000c6947 */ /* 0x000fea0003800000 */
[----:B------:R-:W0:Y:S02]  /*218f0*/  LDC.64 R2, c[0x0][0xc58] ;  /* 0x00031600ff027b82 */ /* 0x000e240000000a00 */
[----:B0-----:R-:W-:-:S05]  /*21900*/  IMAD.WIDE R2, R9, 0x4, R2 ;  /* 0x0000000409027825 */ /* 0x001fca00078e0202 */
[----:B------:R0:W5:Y:S02]  /*21910*/  LDG.E R5, desc[UR40][R2.64] ;  /* 0x0000002802057981 */ /* 0x000164000c1e1900 */
.L_x_1544:
[----:B------:R-:W-:Y:S05]  /*21920*/  BSYNC B0 ;  /* 0x0000000000007941 */ /* 0x000fea0003800000 */
.L_x_1543:
        /* <DEDUP_REMOVED lines=15> */
[----:B------:R-:W0:Y:S02]  /*21a20*/  SHFL.IDX PT, R2, R10, 0x1f, 0x1f ;  /* 0x03e01f000a027f89 */ /* 0x000e2400000e0000 */
[----:B0-----:R-:W-:-:S04]  /*21a30*/  IMAD R2, R2, UR5, RZ ;  /* 0x0000000502027c24 */ /* 0x001fc8000f8e02ff */
[----:B------:R-:W-:-:S05]  /*21a40*/  IMAD.IADD R7, R2, 0x1, R7 ;  /* 0x0000000102077824 */ /* 0x000fca00078e0207 */
[----:B------:R-:W-:-:S13]  /*21a50*/  ISETP.GT.AND P6, PT, R7, UR6, PT ;  /* 0x0000000607007c0c */ /* 0x000fda000bfc4270 */
[----:B------:R-:W-:Y:S05]  /*21a60*/  @!P6 BRA `(.L_x_1545) ;  /* 0xfffffffc0078e947 */ /* 0x000fea000383ffff */
[----:B------:R-:W-:-:S07]  /*21a70*/  IMAD.MOV.U32 R6, RZ, RZ, R10 ;  /* 0x000000ffff067224 */ /* 0x000fce00078e000a */
.L_x_1541:
[----:B------:R-:W-:-:S04]  /*21a80*/  IMAD.IADD R7, R7, 0x1, -R2 ;  /* 0x0000000107077824 */ /* 0x000fc800078e0a02 */
[----:B------:R-:W-:-:S05]  /*21a90*/  IMAD R2, R6, UR5, R7 ;  /* 0x0000000506027c24 */ /* 0x000fca000f8e0207 */
[----:B------:R-:W-:Y:S02]  /*21aa0*/  ISETP.GT.AND P0, PT, R2, UR6, PT ;  /* 0x0000000602007c0c */ /* 0x000fe4000bf04270 */
[----:B------:R-:W0:Y:S11]  /*21ab0*/  LDC.64 R2, c[0x0][0xc68] ;  /* 0x00031a00ff027b82 */ /* 0x000e360000000a00 */
[----:B------:R-:W-:-:S04]  /*21ac0*/  VOTE.ANY R12, PT, !P0 ;  /* 0x00000000000c7806 */ /* 0x000fc800040e0100 */
[----:B------:R-:W1:Y:S02]  /*21ad0*/  POPC R8, R12 ;  /* 0x0000000c00087309 */ /* 0x000e640000000000 */
[----:B-1----:R-:W-:-:S04]  /*21ae0*/  VIADD R9, R8, UR4 ;  /* 0x0000000408097c36 */ /* 0x002fc80008000000 */
[----:B0-----:R-:W-:Y:S01]  /*21af0*/  IMAD.WIDE R2, R9, 0x4, R2 ;  /* 0x0000000409027825 */ /* 0x001fe200078e0202 */
[----:B------:R-:W0:Y:S04]  /*21b00*/  SHFL.IDX PT, R5, R5, R8, 0x1f ;  /* 0x00001f0805057589 */ /* 0x000e2800000e0000 */
[----:B------:R-:W0:Y:S04]  /*21b10*/  LDG.E R10, desc[UR40][R2.64] ;  /* 0x00000028020a7981 */ /* 0x000e28000c1e1900 */
[----:B------:R0:W-:Y:S01]  /*21b20*/  STL [R1+0xc], R9 ;  /* 0x00000c0901007387 */ /* 0x0001e20000100800 */
[----:B------:R-:W-:Y:S01]  /*21b30*/  ISETP.NE.AND P0, PT, R12, RZ, PT ;  /* 0x000000ff0c00720c */ /* 0x000fe20003f05270 */
[----:B0-----:R-:W-:-:S05]  /*21b40*/  IMAD R9, R5, R10, RZ ;  /* 0x0000000a05097224 */ /* 0x001fca00078e02ff */
[----:B------:R-:W-:-:S04]  /*21b50*/  IABS R11, R9 ;  /* 0x00000009000b7213 */ /* 0x000fc80000000000 */
[----:B------:R-:W0:Y:S08]  /*21b60*/  I2F.RP R13, R11 ;  /* 0x0000000b000d7306 */ /* 0x000e300000209400 */
[----:B0-----:R-:W0:Y:S02]  /*21b70*/  MUFU.RCP R13, R13 ;  /* 0x0000000d000d7308 */ /* 0x001e240000001000 */
[----:B0-----:R-:W-:-:S06]  /*21b80*/  VIADD R14, R13, 0xffffffe ;  /* 0x0ffffffe0d0e7836 */ /* 0x001fcc0000000000 */
[----:B------:R0:W1:Y:S01]  /*21b90*/  F2I.FTZ.U32.TRUNC.NTZ R3, R14 ;  /* 0x0000000e00037305 */ /* 0x000062000021f000 */
[----:B------:R-:W-:Y:S05]  /*21ba0*/  @!P0 BRA `(.L_x_1546) ;  /* 0x0000000000088947 */ /* 0x000fea0003800000 */
[----:B------:R-:W-:-:S05]  /*21bb0*/  VIADD R13, R8, 0xffffffff ;  /* 0xffffffff080d7836 */ /* 0x000fca0000000000 */
[----:B------:R2:W3:Y:S02]  /*21bc0*/  SHFL.IDX PT, R4, R6, R13, 0x1f ;  /* 0x00001f0d06047589 */ /* 0x0004e400000e0000 */
.L_x_1546:
[----:B-1----:R-:W-:Y:S01]  /*21bd0*/  IMAD.MOV R2, RZ, RZ, -R3 ;  /* 0x000000ffff027224 */ /* 0x002fe200078e0a03 */
[----:B--2---:R-:W-:Y:S01]  /*21be0*/  IABS R6, R9 ;  /* 0x0000000900067213 */ /* 0x004fe20000000000 */
[----:B---3--:R-:W-:Y:S02]  /*21bf0*/  IMAD R4, R4, UR5, R7 ;  /* 0x0000000504047c24 */ /* 0x008fe4000f8e0207 */
[----:B------:R-:W-:Y:S02]  /*21c00*/  IMAD R7, R2, R11, RZ ;  /* 0x0000000b02077224 */ /* 0x000fe400078e02ff */
[----:B------:R-:W-:Y:S01]  /*21c10*/  IMAD.MOV.U32 R2, RZ, RZ, RZ ;  /* 0x000000ffff027224 */ /* 0x000fe200078e00ff */
[----:B------:R1:W-:Y:S01]  /*21c20*/  STL [R1], R4 ;  /* 0x0000000401007387 */ /* 0x0003e20000100800 */
[----:B------:R-:W-:Y:S02]  /*21c30*/  IMAD.MOV R6, RZ, RZ, -R6 ;  /* 0x000000ffff067224 */ /* 0x000fe400078e0a06 */
[----:B------:R-:W-:Y:S01]  /*21c40*/  IMAD.HI.U32 R3, R3, R7, R2 ;  /* 0x0000000703037227 */ /* 0x000fe200078e0002 */
[----:B------:R-:W-:-:S04]  /*21c50*/  IADD3 R2, -R4, UR6, RZ ;  /* 0x0000000604027c10 */ /* 0x000fc8000fffe1ff */
[----:B-1----:R-:W-:-:S05]  /*21c60*/  IABS R4, R2 ;  /* 0x0000000200047213 */ /* 0x002fca0000000000 */
[----:B------:R-:W-:Y:S01]  /*21c70*/  IMAD.HI.U32 R7, R3, R4, RZ ;  /* 0x0000000403077227 */ /* 0x000fe200078e00ff */
[----:B------:R-:W-:-:S03]  /*21c80*/  LOP3.LUT R3, R2, R9, RZ, 0x3c, !PT ;  /* 0x0000000902037212 */ /* 0x000fc600078e3cff */
[----:B------:R-:W-:Y:S01]  /*21c90*/  IMAD R4, R7, R6, R4 ;  /* 0x0000000607047224 */ /* 0x000fe200078e0204 */
[----:B------:R-:W-:-:S04]  /*21ca0*/  ISETP.GE.AND P2, PT, R3, RZ, PT ;  /* 0x000000ff0300720c */ /* 0x000fc80003f46270 */
[----:B------:R-:W-:-:S13]  /*21cb0*/  ISETP.GT.U32.AND P1, PT, R11, R4, PT ;  /* 0x000000040b00720c */ /* 0x000fda0003f24070 */
        /* <DEDUP_REMOVED lines=12> */
[----:B------:R-:W-:-:S04]  /*21d80*/  VIADDMNMX R10, R3, UR5, R10, PT ;  /* 0x00000005030a7c46 */ /* 0x000fc8000b80010a */
[----:B------:R-:W-:-:S04]  /*21d90*/  IABS R6, R10 ;  /* 0x0000000a00067213 */ /* 0x000fc80000000000 */
[----:B------:R-:W1:Y:S08]  /*21da0*/  I2F.RP R8, R6 ;  /* 0x0000000600087306 */ /* 0x000e700000209400 */
[----:B-1----:R-:W1:Y:S02]  /*21db0*/  MUFU.RCP R8, R8 ;  /* 0x0000000800087308 */ /* 0x002e640000001000 */
[----:B-1----:R-:W-:Y:S01]  /*21dc0*/  VIADD R3, R8, 0xffffffe ;  /* 0x0ffffffe08037836 */ /* 0x002fe20000000000 */
[----:B------:R-:W-:-:S05]  /*21dd0*/  IABS R8, R10 ;  /* 0x0000000a00087213 */ /* 0x000fca0000000000 */
[----:B------:R-:W1:Y:S02]  /*21de0*/  F2I.FTZ.U32.TRUNC.NTZ R3, R3 ;  /* 0x0000000300037305 */ /* 0x000e64000021f000 */
[----:B-1----:R-:W-:-:S04]  /*21df0*/  IMAD.MOV R7, RZ, RZ, -R3 ;  /* 0x000000ffff077224 */ /* 0x002fc800078e0a03 */
[----:B------:R-:W-:-:S04]  /*21e00*/  IMAD R7, R7, R6, RZ ;  /* 0x0000000607077224 */ /* 0x000fc800078e02ff */
[----:B------:R-:W-:Y:S01]  /*21e10*/  IMAD.HI.U32 R2, R3, R7, R2 ;  /* 0x0000000703027227 */ /* 0x000fe200078e0002 */
[----:B------:R-:W-:-:S03]  /*21e20*/  IABS R7, R9 ;  /* 0x0000000900077213 */ /* 0x000fc60000000000 */
[----:B------:R-:W-:Y:S02]  /*21e30*/  IMAD.MOV R3, RZ, RZ, -R8 ;  /* 0x000000ffff037224 */ /* 0x000fe400078e0a08 */
[----:B------:R-:W-:-:S04]  /*21e40*/  IMAD.HI.U32 R2, R2, R7, RZ ;  /* 0x0000000702027227 */ /* 0x000fc800078e00ff */
[----:B------:R-:W-:-:S05]  /*21e50*/  IMAD R3, R2, R3, R7 ;  /* 0x0000000302037224 */ /* 0x000fca00078e0207 */
[----:B------:R-:W-:-:S13]  /*21e60*/  ISETP.GT.U32.AND P1, PT, R6, R3, PT ;  /* 0x000000030600720c */ /* 0x000fda0003f24070 */
[----:B------:R-:W-:Y:S01]  /*21e70*/  @!P1 IMAD.IADD R3, R3, 0x1, -R6 ;  /* 0x0000000103039824 */ /* 0x000fe200078e0a06 */
[----:B------:R-:W-:Y:S02]  /*21e80*/  @!P1 IADD3 R2, R2, 0x1, RZ ;  /* 0x0000000102029810 */ /* 0x000fe40007ffe0ff */
        /* <DEDUP_REMOVED lines=11> */
[----:B------:R1:W-:Y:S01]  /*21f40*/  STL [R1+0x8], R3 ;  /* 0x0000080301007387 */ /* 0x0003e20000100800 */
[----:B------:R-:W-:-:S05]  /*21f50*/  IMAD.IADD R2, R5, 0x1, R2 ;  /* 0x0000000105027824 */ /* 0x000fca00078e0202 */
[----:B------:R1:W-:Y:S01]  /*21f60*/  STL [R1+0x4], R2 ;  /* 0x0000040201007387 */ /* 0x0003e20000100800 */
[----:B------:R-:W-:Y:S05]  /*21f70*/  BRA `(.L_x_1547) ;  /* 0x0000000000107947 */ /* 0x000fea0003800000 */
.L_x_1542:
[----:B------:R-:W-:Y:S01]  /*21f80*/  IMAD.U32 R2, RZ, RZ, UR6 ;  /* 0x00000006ff027e24 */ /* 0x000fe2000f8e00ff */
[----:B------:R0:W-:Y:S04]  /*21f90*/  STL [R1+0x4], RZ ;  /* 0x000004ff01007387 */ /* 0x0001e80000100800 */
[----:B------:R0:W-:Y:S04]  /*21fa0*/  STL [R1+0x8], RZ ;  /* 0x000008ff01007387 */ /* 0x0001e80000100800 */
[----:B------:R0:W-:Y:S02]  /*21fb0*/  STL [R1], R2 ;  /* 0x0000000201007387 */ /* 0x0001e40000100800 */
.L_x_1547:
[----:B------:R-:W2:Y:S04]  /*21fc0*/  LDL R4, [R1] ;  /* 0x0000000001047983 */ /* 0x000ea80000100800 */
[----:B------:R-:W2:Y:S04]  /*21fd0*/  LDL R5, [R1+0x4] ;  /* 0x0000040001057983 */ /* 0x000ea80000100800 */
[----:B------:R-:W2:Y:S04]  /*21fe0*/  LDL R6, [R1+0x8] ;  /* 0x0000080001067983 */ /* 0x000ea80000100800 */
[----:B------:R-:W2:Y:S01]  /*21ff0*/  LDL R7, [R1+0xc] ;  /* 0x00000c0001077983 */ /* 0x000ea20000100800 */
[----:B------:R-:W-:-:S13]  /*22000*/  ISETP.NE.AND P0, PT, R0, RZ, PT ;  /* 0x000000ff0000720c */ /* 0x000fda0003f05270 */
[----:B-1----:R-:W1:Y:S01]  /*22010*/  @!P0 S2R R3, SR_CgaCtaId ;  /* 0x0000000000038919 */ /* 0x002e620000008800 */
[----:B------:R-:W-:-:S04]  /*22020*/  @!P0 MOV R0, 0x400 ;  /* 0x0000040000008802 */ /* 0x000fc80000000f00 */
[----:B-1----:R-:W-:-:S05]  /*22030*/  @!P0 LEA R0, R3, R0, 0x18 ;  /* 0x0000000003008211 */ /* 0x002fca00078ec0ff */
[----:B--2---:R1:W-:Y:S01]  /*22040*/  @!P0 STS.128 [R0+0x228d0], R4 ;  /* 0x0228d00400008388 */ /* 0x0043e20000000c00 */
[----:B------:R-:W-:Y:S06]  /*22050*/  BAR.ARV 0x5, 0x180 ;  /* 0x0146000000007b1d */ /* 0x000fec0000002000 */
.L_x_1540:
[----:B-1----:R-:W3:Y:S01]  /*22060*/  LDL R0, [R1+0xc] ;  /* 0x00000c0001007983 */ /* 0x002ee20000100800 */
[----:B------:R-:W-:-:S03]  /*22070*/  ULDC UR4, c[0x0][0xc14] ;  /* 0x0003050000047ab9 */ /* 0x000fc60000000800 */
[----:B------:R1:W-:Y:S01]  /*22080*/  STL [R1+0x10], RZ ;  /* 0x000010ff01007387 */ /* 0x0003e20000100800 */
[----:B---3--:R-:W-:Y:S01]  /*22090*/  ISETP.GE.AND P0, PT, R0, UR4, PT ;  /* 0x0000000400007c0c */ /* 0x008fe2000bf06270 */
[----:B------:R-:W-:-:S05]  /*220a0*/  IMAD.MOV.U32 R0, RZ, RZ, 0x1 ;  /* 0x00000001ff007424 */ /* 0x000fca00078e00ff */
[----:B------:R1:W-:Y:S04]  /*220b0*/  STL [R1+0x18], R0 ;  /* 0x0000180001007387 */ /* 0x0003e80000100800 */
[----:B------:R1:W-:Y:S03]  /*220c0*/  STL [R1+0x44], RZ ;  /* 0x000044ff01007387 */ /* 0x0003e60000100800 */
[----:B------:R-:W-:Y:S05]  /*220d0*/  @P0 BRA `(.L_x_1548) ;  /* 0x0000005c00540947 */ /* 0x000fea0003800000 */
[----:B--2---:R-:W0:Y:S01]  /*220e0*/  S2R R7, SR_TID.X ;  /* 0x0000000000077919 */ /* 0x004e220000002100 */
[----:B------:R-:W-:Y:S01]  /*220f0*/  BSSY B7, `(.L_x_1548) ;  /* 0x00005d3000077945 */ /* 0x000fe20003800000 */
[----:B------:R-:W-:Y:S01]  /*22100*/  ULDC.64 UR42, c[0x0][0x198] ;  /* 0x00006600002a7ab9 */ /* 0x000fe20000000a00 */
[----:B------:R-:W-:Y:S01]  /*22110*/  ULOP3.LUT UR36, UR37, 0x1, URZ, 0xfc, !UPT ;  /* 0x0000000125247892 */ /* 0x000fe2000f8efc3f */
[----:B------:R-:W2:Y:S01]  /*22120*/  S2R R3, SR_TID.X ;  /* 0x0000000000037919 */ /* 0x000ea20000002100 */
[----:B------:R-:W-:Y:S01]  /*22130*/  ULOP3.LUT UR39, UR37, 0x2, URZ, 0xfc, !UPT ;  /* 0x0000000225277892 */ /* 0x000fe2000f8efc3f */
[----:B------:R-:W-:Y:S01]  /*22140*/  ULDC UR38, c[0x0][0xc] ;  /* 0x0000030000267ab9 */ /* 0x000fe20000000800 */
[C---:B0-----:R-:W-:Y:S01]  /*22150*/  IMAD.SHL.U32 R2, R7.reuse, 0x10, RZ ;  /* 0x0000001007027824 */ /* 0x041fe200078e00ff */
[C---:B------:R-:W-:Y:S01]  /*22160*/  R2P PR, R7.reuse, 0x6 ;  /* 0x0000000607007804 */ /* 0x040fe20000000000 */
[----:B-1----:R-:W-:Y:S01]  /*22170*/  IMAD.SHL.U32 R0, R7, 0x80, RZ ;  /* 0x0000008007007824 */ /* 0x002fe200078e00ff */
[----:B--2---:R-:W-:-:S02]  /*22180*/  LOP3.LUT R5, R3, 0x7f, RZ, 0xc0, !PT ;  /* 0x0000007f03057812 */ /* 0x004fc400078ec0ff */
[----:B------:R-:W-:Y:S02]  /*22190*/  LOP3.LUT R4, R2, 0x70, RZ, 0xc0, !PT ;  /* 0x0000007002047812 */ /* 0x000fe400078ec0ff */
[----:B------:R-:W-:Y:S01]  /*221a0*/  SHF.R.U32.HI R3, RZ, 0x1, R7 ;  /* 0x00000001ff037819 */ /* 0x000fe20000011607 */
[----:B------:R-:W-:Y:S01]  /*221b0*/  IMAD.SHL.U32 R6, R5, 0x40, RZ ;  /* 0x0000004005067824 */ /* 0x000fe200078e00ff */
[C---:B------:R-:W-:Y:S02]  /*221c0*/  LOP3.LUT R2, R0.reuse, 0x380, RZ, 0xc0, !PT ;  /* 0x0000038000027812 */ /* 0x040fe400078ec0ff */
[----:B------:R-:W-:Y:S02]  /*221d0*/  LOP3.LUT R5, R0, 0x400, RZ, 0xc0, !PT ;  /* 0x0000040000057812 */ /* 0x000fe400078ec0ff */
[----:B------:R-:W-:Y:S02]  /*221e0*/  LOP3.LUT R3, R2, 0x30, R3, 0xf8, !PT ;  /* 0x0000003002037812 */ /* 0x000fe400078ef803 */
[----:B------:R-:W-:-:S02]  /*221f0*/  LOP3.LUT R6, R5, 0x1800, R6, 0xf8, !PT ;  /* 0x0000180005067812 */ /* 0x000fc400078ef806 */
[----:B------:R-:W-:Y:S02]  /*22200*/  LOP3.LUT R5, R2, 0x10, R7, 0xf8, !PT ;  /* 0x0000001002057812 */ /* 0x000fe400078ef807 */
[----:B------:R-:W-:Y:S02]  /*22210*/  LOP3.LUT R3, R3, R4, RZ, 0x3c, !PT ;  /* 0x0000000403037212 */ /* 0x000fe400078e3cff */
[----:B------:R-:W-:Y:S02]  /*22220*/  LOP3.LUT R2, R6, R5, R4, 0xf6, !PT ;  /* 0x0000000506027212 */ /* 0x000fe400078ef604 */
[----:B------:R-:W-:-:S03]  /*22230*/  LOP3.LUT R0, R3, 0xc00, R0, 0xf8, !PT ;  /* 0x00000c0003007812 */ /* 0x000fc600078ef800 */
[----:B------:R0:W-:Y:S04]  /*22240*/  STL [R1+0x38], R2 ;  /* 0x0000380201007387 */ /* 0x0001e80000100800 */
[----:B------:R1:W-:Y:S01]  /*22250*/  STL [R1+0x3c], R0 ;  /* 0x00003c0001007387 */ /* 0x0003e20000100800 */
[----:B0-----:R-:W-:Y:S02]  /*22260*/  IMAD.MOV.U32 R2, RZ, RZ, 0x20 ;  /* 0x00000020ff027424 */ /* 0x001fe400078e00ff */
[----:B-1----:R-:W-:-:S03]  /*22270*/  IMAD.MOV.U32 R0, RZ, RZ, 0x40 ;  /* 0x00000040ff007424 */ /* 0x002fc600078e00ff */
[----:B------:R-:W-:Y:S02]  /*22280*/  SEL R2, R2, 0xffffffe0, !P1 ;  /* 0xffffffe002027807 */ /* 0x000fe40004800000 */
[----:B------:R-:W-:Y:S01]  /*22290*/  SEL R3, R0, 0xffffffc0, !P2 ;  /* 0xffffffc000037807 */ /* 0x000fe20005000000 */
[----:B------:R-:W-:-:S04]  /*222a0*/  IMAD.MOV.U32 R0, RZ, RZ, 0x1 ;  /* 0x00000001ff007424 */ /* 0x000fc800078e00ff */
[----:B------:R0:W-:Y:S04]  /*222b0*/  STL [R1+0x28], R3 ;  /* 0x0000280301007387 */ /* 0x0001e80000100800 */
[----:B------:R0:W-:Y:S04]  /*222c0*/  STL [R1+0x24], R2 ;  /* 0x0000240201007387 */ /* 0x0001e80000100800 */
[----:B------:R0:W-:Y:S04]  /*222d0*/  STL [R1+0x44], RZ ;  /* 0x000044ff01007387 */ /* 0x0001e80000100800 */
[----:B------:R0:W-:Y:S04]  /*222e0*/  STL [R1+0x1c], R0 ;  /* 0x00001c0001007387 */ /* 0x0001e80000100800 */
[----:B------:R0:W-:Y:S04]  /*222f0*/  STL [R1+0x14], RZ ;  /* 0x000014ff01007387 */ /* 0x0001e80000100800 */
[----:B------:R0:W-:Y:S04]  /*22300*/  STL [R1+0x10], RZ ;  /* 0x000010ff01007387 */ /* 0x0001e80000100800 */
[----:B------:R0:W-:Y:S02]  /*22310*/  STL [R1+0x18], R0 ;  /* 0x0000180001007387 */ /* 0x0001e40000100800 */
.L_x_1669:
[----:B------:R-:W2:Y:S01]  /*22320*/  LDL R14, [R1+0xc] ;  /* 0x00000c00010e7983 */ /* 0x000ea20000100800 */
[----:B------:R-:W-:Y:S05]  /*22330*/  YIELD ;  /* 0x0000000000007946 */ /* 0x000fea0003800000 */
[----:B------:R-:W-:Y:S01]  /*22340*/  ULDC.64 UR4, c[0x0][0xa28] ;  /* 0x00028a0000047ab9 */ /* 0x000fe20000000a00 */
[----:B------:R-:W-:Y:S01]  /*22350*/  IMAD.MOV.U32 R8, RZ, RZ, RZ ;  /* 0x000000ffff087224 */ /* 0x000fe200078e00ff */
[----:B------:R-:W-:Y:S01]  /*22360*/  ISETP.NE.U32.AND P0, PT, RZ, UR4, PT ;  /* 0x00000004ff007c0c */ /* 0x000fe2000bf05070 */
[----:B------:R-:W1:Y:S01]  /*22370*/  LDC.64 R10, c[0x0][0xa00] ;  /* 0x00028000ff0a7b82 */ /* 0x000e620000000a00 */
[----:B------:R-:W-:Y:S01]  /*22380*/  ULDC.64 UR6, c[0x0][0xa08] ;  /* 0x0002820000067ab9 */ /* 0x000fe20000000a00 */
[----:B------:R-:W-:Y:S01]  /*22390*/  ULDC.64 UR8, c[0x0][0xa10] ;  /* 0x0002840000087ab9 */ /* 0x000fe20000000a00 */
[----:B------:R-:W-:Y:S01]  /*223a0*/  ISETP.NE.AND.EX P0, PT, RZ, UR5, PT, P0 ;  /* 0x00000005ff007c0c */ /* 0x000fe2000bf05300 */
[----:B------:R-:W-:-:S04]  /*223b0*/  ULDC.64 UR4, c[0x0][0xa18] ;  /* 0x0002860000047ab9 */ /* 0x000fc80000000a00 */
[----:B0-----:R-:W3:Y:S08]  /*223c0*/  LDC.64 R4, c[0x0][0xa08] ;  /* 0x00028200ff047b82 */ /* 0x001ef00000000a00 */
[----:B0-----:R-:W2:Y:S01]  /*223d0*/  @P0 LDC.64 R2, c[0x0][0xa28] ;  /* 0x00028a00ff020b82 */ /* 0x001ea20000000a00 */
[----:B------:R-:W-:Y:S02]  /*223e0*/  ISETP.NE.U32.AND P2, PT, RZ, UR6, PT ;  /* 0x00000006ff007c0c */ /* 0x000fe4000bf45070 */
[----:B------:R-:W-:Y:S01]  /*223f0*/  ISETP.NE.U32.AND P4, PT, RZ, UR8, PT ;  /* 0x00000008ff007c0c */ /* 0x000fe2000bf85070 */
[----:B------:R-:W-:-:S02]  /*22400*/  IMAD.MOV.U32 R19, RZ, RZ, RZ ;  /* 0x000000ffff137224 */ /* 0x000fc400078e00ff */
[----:B------:R-:W-:Y:S02]  /*22410*/  IMAD.MOV.U32 R7, RZ, RZ, RZ ;  /* 0x000000ffff077224 */ /* 0x000fe400078e00ff */
[----:B------:R-:W-:Y:S02]  /*22420*/  IMAD.MOV.U32 R17, RZ, RZ, RZ ;  /* 0x000000ffff117224 */ /* 0x000fe400078e00ff */
[----:B--2---:R-:W-:-:S05]  /*22430*/  @P0 IMAD.WIDE R2, R14, 0x4, R2 ;  /* 0x000000040e020825 */ /* 0x004fca00078e0202 */
[----:B------:R0:W5:Y:S01]  /*22440*/  @P0 LDG.E R8, desc[UR40][R2.64] ;  /* 0x0000002802080981 */ /* 0x000162000c1e1900 */
[----:B------:R-:W-:Y:S01]  /*22450*/  ISETP.NE.U32.AND P0, PT, RZ, UR4, PT ;  /* 0x00000004ff007c0c */ /* 0x000fe2000bf05070 */
[----:B-1----:R-:W-:-:S03]  /*22460*/  IMAD.WIDE R10, R14, 0x4, R10 ;  /* 0x000000040e0a7825 */ /* 0x002fc600078e020a */
[----:B------:R-:W-:Y:S01]  /*22470*/  ISETP.NE.AND.EX P0, PT, RZ, UR5, PT, P0 ;  /* 0x00000005ff007c0c */ /* 0x000fe2000bf05300 */
[----:B------:R-:W-:Y:S01]  /*22480*/  ULDC.64 UR4, c[0x0][0xa00] ;  /* 0x0002800000047ab9 */ /* 0x000fe20000000a00 */
[----:B---3--:R-:W-:Y:S01]  /*22490*/  IMAD.WIDE R4, R14, 0x4, R4 ;  /* 0x000000040e047825 */ /* 0x008fe200078e0204 */
[----:B------:R-:W-:Y:S01]  /*224a0*/  ISETP.NE.U32.AND P1, PT, RZ, UR4, PT ;  /* 0x00000004ff007c0c */ /* 0x000fe2000bf25070 */
[----:B0-----:R-:W0:Y:S03]  /*224b0*/  LDC.64 R2, c[0x0][0xa10] ;  /* 0x00028400ff027b82 */ /* 0x001e260000000a00 */
[----:B------:R-:W-:Y:S02]  /*224c0*/  ISETP.NE.AND.EX P3, PT, RZ, UR5, PT, P1 ;  /* 0x00000005ff007c0c */ /* 0x000fe4000bf65310 */
[----:B------:R-:W-:Y:S02]  /*224d0*/  ISETP.NE.AND.EX P1, PT, RZ, UR7, PT, P2 ;  /* 0x00000007ff007c0c */ /* 0x000fe4000bf25320 */
[----:B------:R-:W-:-:S02]  /*224e0*/  ISETP.NE.AND.EX P2, PT, RZ, UR9, PT, P4 ;  /* 0x00000009ff007c0c */ /* 0x000fc4000bf45340 */
[----:B------:R-:W1:Y:S01]  /*224f0*/  @P0 LDC.64 R12, c[0x0][0xa18] ;  /* 0x00028600ff0c0b82 */ /* 0x000e620000000a00 */
[----:B------:R-:W-:Y:S02]  /*22500*/  ULDC UR4, c[0x0][0x288] ;  /* 0x0000a20000047ab9 */ /* 0x000fe40000000800 */
[----:B------:R-:W-:Y:S01]  /*22510*/  IMAD.U32 R0, RZ, RZ, UR4 ;  /* 0x00000004ff007e24 */ /* 0x000fe2000f8e00ff */
[----:B------:R-:W-:-:S03]  /*22520*/  ULDC.64 UR4, c[0x0][0x3f8] ;  /* 0x0000fe0000047ab9 */ /* 0x000fc60000000a00 */
[----:B------:R2:W5:Y:S04]  /*22530*/  @P3 LDG.E R19, desc[UR40][R10.64] ;  /* 0x000000280a133981 */ /* 0x000568000c1e1900 */
[----:B------:R2:W5:Y:S01]  /*22540*/  @P1 LDG.E R7, desc[UR40][R4.64] ;  /* 0x0000002804071981 */ /* 0x000562000c1e1900 */
[----:B0-----:R-:W-:-:S05]  /*22550*/  IMAD.WIDE R2, R14, 0x4, R2 ;  /* 0x000000040e027825 */ /* 0x001fca00078e0202 */
[----:B------:R2:W5:Y:S01]  /*22560*/  @P2 LDG.E R17, desc[UR40][R2.64] ;  /* 0x0000002802112981 */ /* 0x000562000c1e1900 */
[----:B-1----:R-:W-:-:S05]  /*22570*/  @P0 IMAD.WIDE R12, R14, 0x4, R12 ;  /* 0x000000040e0c0825 */ /* 0x002fca00078e020c */
        /* <DEDUP_REMOVED lines=11> */
[----:B------:R-:W-:Y:S05]  /*22630*/  @!P3 BRA `(.L_x_1549) ;  /* 0x00000000000cb947 */ /* 0x000fea0003800000 */
[----:B------:R-:W2:Y:S04]  /*22640*/  LDG.E R12, desc[UR40][R10.64] ;  /* 0x000000280a0c7981 */ /* 0x000ea8000c1e1900 */
[----:B-----5:R-:W2:Y:S02]  /*22650*/  LDG.E R0, desc[UR40][R10.64+0x4] ;  /* 0x000004280a007981 */ /* 0x020ea4000c1e1900 */
[----:B--2---:R-:W-:-:S07]  /*22660*/  IMAD.IADD R0, R0, 0x1, -R12 ;  /* 0x0000000100007824 */ /* 0x004fce00078e0a0c */
.L_x_1549:
[----:B-----5:R-:W-:Y:S01]  /*22670*/  IMAD.IADD R7, R7, 0x1, R8 ;  /* 0x0000000107077824 */ /* 0x020fe200078e0208 */
[----:B------:R-:W-:Y:S02]  /*22680*/  ULDC.64 UR4, c[0x0][0xa20] ;  /* 0x0002880000047ab9 */ /* 0x000fe40000000a00 */
[----:B------:R-:W-:Y:S02]  /*22690*/  ISETP.NE.U32.AND P0, PT, RZ, UR4, PT ;  /* 0x00000004ff007c0c */ /* 0x000fe4000bf05070 */
[----:B------:R0:W-:Y:S02]  /*226a0*/  STL [R1+0x34], R7 ;  /* 0x0000340701007387 */ /* 0x0001e40000100800 */
[----:B------:R-:W-:-:S13]  /*226b0*/  ISETP.NE.AND.EX P0, PT, RZ, UR5, PT, P0 ;  /* 0x00000005ff007c0c */ /* 0x000fda000bf05300 */
[----:B0-----:R-:W-:Y:S05]  /*226c0*/  @!P0 BRA `(.L_x_1550) ;  /* 0x0000000000108947 */ /* 0x001fea0003800000 */
[----:B------:R-:W0:Y:S02]  /*226d0*/  LDC.64 R6, c[0x0][0xa20] ;  /* 0x00028800ff067b82 */ /* 0x000e240000000a00 */
[----:B0-----:R-:W-:-:S06]  /*226e0*/  IMAD.WIDE R6, R14, 0x4, R6 ;  /* 0x000000040e067825 */ /* 0x001fcc00078e0206 */
[----:B------:R0:W5:Y:S01]  /*226f0*/  LDG.E R6, desc[UR40][R6.64] ;  /* 0x0000002806067981 */ /* 0x000162000c1e1900 */
[----:B------:R-:W-:Y:S05]  /*22700*/  BRA `(.L_x_1551) ;  /* 0x0000000000107947 */ /* 0x000fea0003800000 */
.L_x_1550:
[----:B------:R-:W-:Y:S05]  /*22710*/  @!P1 BRA `(.L_x_1551) ;  /* 0x00000000000c9947 */ /* 0x000fea0003800000 */
[----:B------:R-:W2:Y:S04]  /*22720*/  LDG.E R6, desc[UR40][R4.64] ;  /* 0x0000002804067981 */ /* 0x000ea8000c1e1900 */
[----:B------:R-:W2:Y:S02]  /*22730*/  LDG.E R4, desc[UR40][R4.64+0x4] ;  /* 0x0000042804047981 */ /* 0x000ea4000c1e1900 */
[----:B--2---:R-:W-:-:S07]  /*22740*/  IMAD.IADD R6, R4, 0x1, -R6 ;  /* 0x0000000104067824 */ /* 0x004fce00078e0a06 */
.L_x_1551:
[----:B------:R-:W2:Y:S04]  /*22750*/  @P2 LDG.E R4, desc[UR40][R2.64] ;  /* 0x0000002802042981 */ /* 0x000ea8000c1e1900 */
[----:B------:R-:W3:Y:S04]  /*22760*/  LDL R10, [R1+0x4] ;  /* 0x00000400010a7983 */ /* 0x000ee80000100800 */
[----:B------:R-:W2:Y:S01]  /*22770*/  @P2 LDG.E R2, desc[UR40][R2.64+0x4] ;  /* 0x0000042802022981 */ /* 0x000ea2000c1e1900 */
[----:B-----5:R-:W-:Y:S02]  /*22780*/  IMAD.IADD R8, R6, 0x1, -R8 ;  /* 0x0000000106087824 */ /* 0x020fe400078e0a08 */
[----:B--2---:R-:W-:-:S04]  /*22790*/  @P2 IMAD.IADD R9, R2, 0x1, -R4 ;  /* 0x0000000102092824 */ /* 0x004fc800078e0a04 */
[----:B------:R-:W-:-:S05]  /*227a0*/  IMAD.IADD R6, R8, 0x1, R9 ;  /* 0x0000000108067824 */ /* 0x000fca00078e0209 */
[----:B------:R-:W-:-:S04]  /*227b0*/  IADD3 R2, R6, 0x7f, RZ ;  /* 0x0000007f06027810 */ /* 0x000fc80007ffe0ff */
[----:B------:R-:W-:-:S04]  /*227c0*/  SHF.R.S32.HI R3, RZ, 0x1f, R2 ;  /* 0x0000001fff037819 */ /* 0x000fc80000011402 */
[----:B------:R-:W-:Y:S02]  /*227d0*/  LEA.HI R18, R3, R2, RZ, 0x7 ;  /* 0x0000000203127211 */ /* 0x000fe400078f38ff */
[----:B------:R-:W1:Y:S01]  /*227e0*/  LDC.64 R2, c[0x0][0x9e0] ;  /* 0x00027800ff027b82 */ /* 0x000e620000000a00 */
[----:B---3--:R-:W-:-:S04]  /*227f0*/  LEA R16, R10, 0x80, 0x7 ;  /* 0x000000800a107811 */ /* 0x008fc800078e38ff */
[----:B------:R-:W-:Y:S02]  /*22800*/  IADD3 R16, R6, R16, -R0 ;  /* 0x0000001006107210 */ /* 0x000fe40007ffe800 */
[----:B------:R-:W-:Y:S02]  /*22810*/  SHF.R.S32.HI R18, RZ, 0x7, R18 ;  /* 0x00000007ff127819 */ /* 0x000fe40000011412 */
[----:B-1----:R-:W-:Y:S01]  /*22820*/  ISETP.GE.AND P1, PT, R3, 0x1, PT ;  /* 0x000000010300780c */ /* 0x002fe20003f26270 */
[----:B------:R-:W-:-:S12]  /*22830*/  IMAD.IADD R2, R16, 0x1, R2 ;  /* 0x0000000110027824 */ /* 0x000fd800078e0202 */
[----:B------:R-:W-:Y:S05]  /*22840*/  @!P1 BRA `(.L_x_1552) ;  /* 0x0000000000489947 */ /* 0x000fea0003800000 */
[C---:B------:R-:W-:Y:S01]  /*22850*/  ISETP.GT.AND P0, PT, R16.reuse, RZ, PT ;  /* 0x000000ff1000720c */ /* 0x040fe20003f04270 */
[----:B------:R-:W-:Y:S01]  /*22860*/  BSSY B0, `(.L_x_1553) ;  /* 0x000000e000007945 */ /* 0x000fe20003800000 */
[----:B0-----:R-:W-:-:S11]  /*22870*/  VIADD R7, R16, 0xffffffff ;  /* 0xffffffff10077836 */ /* 0x001fd60000000000 */
        /* <DEDUP_REMOVED lines=8> */
.L_x_1554:
[----:B------:R-:W-:-:S13]  /*22900*/  ISETP.NE.AND P0, PT, R3, 0x1, PT ;  /* 0x000000010300780c */ /* 0x000fda0003f05270 */
[----:B------:R-:W0:Y:S02]  /*22910*/  @P0 LDC.64 R4, c[0x0][0x9e8] ;  /* 0x00027a00ff040b82 */ /* 0x000e240000000a00 */
[----:B0-----:R-:W-:-:S05]  /*22920*/  @P0 IMAD.HI.U32 R4, R7, R4, RZ ;  /* 0x0000000407040227 */ /* 0x001fca00078e00ff */
[----:B------:R-:W-:-:S07]  /*22930*/  @P0 SHF.R.U32.HI R7, RZ, R5, R4 ;  /* 0x00000005ff070219 */ /* 0x000fce0000011604 */
.L_x_1555:
[----:B------:R-:W-:Y:S05]  /*22940*/  BSYNC B0 ;  /* 0x0000000000007941 */ /* 0x000fea0003800000 */
.L_x_1553:
[----:B------:R-:W-:-:S05]  /*22950*/  IMAD R7, R7, R3, R3 ;  /* 0x0000000307077224 */ /* 0x000fca00078e0203 */
[----:B------:R-:W-:-:S07]  /*22960*/  VIMNMX R2, R2, R7, PT ;  /* 0x0000000702027248 */ /* 0x000fce0003fe0100 */
.L_x_1552:
        /* <DEDUP_REMOVED lines=10> */
[----:B0-----:R-:W0:Y:S02]  /*22a10*/  @P0 LDC.64 R6, c[0x0][0x9e8] ;  /* 0x00027a00ff060b82 */ /* 0x001e240000000a00 */
[----:B0-----:R-:W-:-:S05]  /*22a20*/  @P0 IMAD.HI.U32 R6, R5, R6, RZ ;  /* 0x0000000605060227 */ /* 0x001fca00078e00ff */
[----:B------:R-:W-:-:S04]  /*22a30*/  @P0 SHF.R.U32.HI R5, RZ, R7, R6 ;  /* 0x00000007ff050219 */ /* 0x000fc80000011606 */
[----:B------:R-:W-:Y:S01]  /*22a40*/  LOP3.LUT R5, RZ, R5, RZ, 0x33, !PT ;  /* 0x00000005ff057212 */ /* 0x000fe200078e33ff */
[----:B------:R-:W-:Y:S06]  /*22a50*/  BRA `(.L_x_1559) ;  /* 0x0000000000147947 */ /* 0x000fec0003800000 */
.L_x_1558:
[----:B------:R-:W-:Y:S01]  /*22a60*/  ISETP.NE.AND P0, PT, R3, 0x1, PT ;  /* 0x000000010300780c */ /* 0x000fe20003f05270 */
[----:B------:R-:W-:-:S12]  /*22a70*/  IMAD.MOV.U32 R5, RZ, RZ, R4 ;  /* 0x000000ffff057224 */ /* 0x000fd800078e0004 */
[----:B0-----:R-:W0:Y:S02]  /*22a80*/  @P0 LDC.64 R6, c[0x0][0x9e8] ;  /* 0x00027a00ff060b82 */ /* 0x001e240000000a00 */
[----:B0-----:R-:W-:-:S05]  /*22a90*/  @P0 IMAD.HI.U32 R6, R4, R6, RZ ;  /* 0x0000000604060227 */ /* 0x001fca00078e00ff */
[----:B------:R-:W-:-:S07]  /*22aa0*/  @P0 SHF.R.U32.HI R5, RZ, R7, R6 ;  /* 0x00000007ff050219 */ /* 0x000fce0000011606 */
.L_x_1559:
[----:B------:R-:W-:Y:S05]  /*22ab0*/  BSYNC B0 ;  /* 0x0000000000007941 */ /* 0x000fea0003800000 */
.L_x_1557:
[----:B------:R-:W-:-:S05]  /*22ac0*/  IMAD R3, R5, R3, RZ ;  /* 0x0000000305037224 */ /* 0x000fca00078e02ff */
[----:B------:R-:W-:-:S07]  /*22ad0*/  VIMNMX R0, R0, R3, !PT ;  /* 0x0000000300007248 */ /* 0x000fce0007fe0100 */
.L_x_1556:
[----:B------:R-:W-:Y:S01]  /*22ae0*/  VIADD R2, R2, 0x7f ;  /* 0x0000007f02027836 */ /* 0x000fe20000000000 */
[----:B------:R-:W-:Y:S04]  /*22af0*/  BSSY B0, `(.L_x_1560) ;  /* 0x0000137000007945 */ /* 0x000fe80003800000 */
[----:B------:R-:W-:-:S04]  /*22b00*/  SHF.R.S32.HI R3, RZ, 0x1f, R2 ;  /* 0x0000001fff037819 */ /* 0x000fc80000011402 */
[----:B------:R-:W-:Y:S02]  /*22b10*/  LEA.HI R3, R3, R2, RZ, 0x7 ;  /* 0x0000000203037211 */ /* 0x000fe400078f38ff */
[----:B------:R-:W-:Y:S02]  /*22b20*/  SHF.R.S32.HI R2, RZ, 0x1f, R0 ;  /* 0x0000001fff027819 */ /* 0x000fe40000011400 */
[----:B------:R-:W-:Y:S02]  /*22b30*/  SHF.R.S32.HI R3, RZ, 0x7, R3 ;  /* 0x00000007ff037819 */ /* 0x000fe40000011403 */
[----:B------:R-:W-:-:S04]  /*22b40*/  LEA.HI R0, R2, R0, RZ, 0x7 ;  /* 0x0000000002007211 */ /* 0x000fc800078f38ff */
[----:B------:R-:W-:-:S04]  /*22b50*/  SHF.R.S32.HI R0, RZ, 0x7, R0 ;  /* 0x00000007ff007819 */ /* 0x000fc80000011400 */
[----:B------:R-:W-:Y:S02]  /*22b60*/  VIMNMX R2, RZ, R0, !PT ;  /* 0x00000000ff027248 */ /* 0x000fe40007fe0100 */
[----:B------:R-:W-:-:S03]  /*22b70*/  VIMNMX R0, R18, R3, PT ;  /* 0x0000000312007248 */ /* 0x000fc60003fe0100 */
[--C-:B------:R-:W-:Y:S02]  /*22b80*/  IMAD R2, R2, 0x80, -R8.reuse ;  /* 0x0000008002027824 */ /* 0x100fe400078e0a08 */
[----:B------:R-:W-:-:S03]  /*22b90*/  IMAD R0, R0, 0x80, -R8 ;  /* 0x0000008000007824 */ /* 0x000fc600078e0a08 */
[----:B------:R-:W-:Y:S02]  /*22ba0*/  VIMNMX R3, RZ, R2, !PT ;  /* 0x00000002ff037248 */ /* 0x000fe40007fe0100 */
[----:B------:R-:W-:-:S04]  /*22bb0*/  VIMNMX R0, R0, R9, PT ;  /* 0x0000000900007248 */ /* 0x000fc80003fe0100 */
[----:B------:R-:W-:Y:S02]  /*22bc0*/  ISETP.GT.AND P0, PT, R0, R3, PT ;  /* 0x000000030000720c */ /* 0x000fe40003f04270 */
[----:B------:R-:W-:-:S05]  /*22bd0*/  SHF.R.U32.HI R3, RZ, 0x7, R3 ;  /* 0x00000007ff037819 */ /* 0x000fca0000011603 */
[----:B------:R-:W-:-:S06]  /*22be0*/  IMAD.MOV.U32 R9, RZ, RZ, R3 ;  /* 0x000000ffff097224 */ /* 0x000fcc00078e0003 */
[----:B------:R-:W-:-:S05]  /*22bf0*/  @P0 VIADD R0, R0, 0x7f ;  /* 0x0000007f00000836 */ /* 0x000fca0000000000 */
[----:B------:R-:W-:-:S04]  /*22c00*/  @P0 SHF.R.S32.HI R2, RZ, 0x1f, R0 ;  /* 0x0000001fff020819 */ /* 0x000fc80000011400 */
[----:B------:R-:W-:-:S04]  /*22c10*/  @P0 LEA.HI R0, R2, R0, RZ, 0x7 ;  /* 0x0000000002000211 */ /* 0x000fc800078f38ff */
[----:B------:R-:W-:Y:S02]  /*22c20*/  @P0 SHF.R.S32.HI R9, RZ, 0x7, R0 ;  /* 0x00000007ff090819 */ /* 0x000fe40000011400 */
[----:B------:R-:W-:Y:S02]  /*22c30*/  PLOP3.LUT P0, PT, PT, PT, PT, 0x80, 0x0 ;  /* 0x000000000000781c */ /* 0x000fe40003f0f070 */
[----:B------:R-:W-:-:S13]  /*22c40*/  ISETP.GT.AND P1, PT, R9, R3, PT ;  /* 0x000000030900720c */ /* 0x000fda0003f24270 */
[----:B------:R-:W-:Y:S05]  /*22c50*/  @!P1 BRA `(.L_x_1561) ;  /* 0x0000001000809947 */ /* 0x000fea0003800000 */
[----:B------:R-:W2:Y:S01]  /*22c60*/  LDL R6, [R1+0x8] ;  /* 0x0000080001067983 */ /* 0x000ea20000100800 */
[----:B------:R-:W1:Y:S01]  /*22c70*/  LDC R0, c[0x0][0x428] ;  /* 0x00010a00ff007b82 */ /* 0x000e620000000800 */
[----:B------:R-:W-:Y:S01]  /*22c80*/  UMOV UR4, 0xffffffff ;  /* 0xffffffff00047882 */ /* 0x000fe20000000000 */
[----:B-1----:R-:W-:-:S13]  /*22c90*/  ISETP.NE.AND P0, PT, R0, 0x1, PT ;  /* 0x000000010000780c */ /* 0x002fda0003f05270 */
[----:B------:R-:W2:Y:S08]  /*22ca0*/  @P0 LDC R0, c[0x0][0x42c] ;  /* 0x00010b00ff000b82 */ /* 0x000eb00000000800 */
[----:B------:R-:W1:Y:S01]  /*22cb0*/  @P0 LDC R5, c[0x0][0x430] ;  /* 0x00010c00ff050b82 */ /* 0x000e620000000800 */
[----:B--2---:R-:W-:-:S04]  /*22cc0*/  @P0 IMAD.HI.U32 R0, R6, R0, RZ ;  /* 0x0000000006000227 */ /* 0x004fc800078e00ff */
[----:B------:R-:W-:Y:S01]  /*22cd0*/  IMAD.MOV.U32 R2, RZ, RZ, R6 ;  /* 0x000000ffff027224 */ /* 0x000fe200078e0006 */
[----:B-1----:R-:W-:Y:S02]  /*22ce0*/  @P0 SHF.R.U32.HI R2, RZ, R5, R0 ;  /* 0x00000005ff020219 */ /* 0x002fe40000011600 */
[----:B------:R-:W-:Y:S01]  /*22cf0*/  SEL R0, R14, RZ, !P2 ;  /* 0x000000ff0e007207 */ /* 0x000fe20005000000 */
[----:B------:R-:W-:Y:S06]  /*22d00*/  BRA.DIV UR4, `(.L_x_1562) ;  /* 0x0000006e04cc7947 */ /* 0x000fec000b800000 */
[----:B------:R-:W1:Y:S02]  /*22d10*/  S2R R5, SR_TID.X ;  /* 0x0000000000057919 */ /* 0x000e640000002100 */
[----:B-1----:R-:W-:-:S04]  /*22d20*/  SHF.R.U32.HI R5, RZ, 0x5, R5 ;  /* 0x00000005ff057819 */ /* 0x002fc80000011605 */
[----:B------:R-:W-:-:S05]  /*22d30*/  LOP3.LUT R5, R5, 0x3, RZ, 0xc0, !PT ;  /* 0x0000000305057812 */ /* 0x000fca00078ec0ff */
[----:B------:R1:W2:Y:S02]  /*22d40*/  SHFL.IDX PT, R14, R5, RZ, 0x1f ;  /* 0x00001fff050e7589 */ /* 0x0002a400000e0000 */
.L_x_1752:
[----:B--2---:R-:W-:Y:S02]  /*22d50*/  ISETP.NE.AND P0, PT, R14, RZ, PT ;  /* 0x000000ff0e00720c */ /* 0x004fe40003f05270 */
[----:B------:R-:W-:-:S11]  /*22d60*/  PLOP3.LUT P6, PT, PT, PT, PT, 0x8, 0x0 ;  /* 0x000000000000781c */ /* 0x000fd60003fce170 */
[----:B------:R-:W-:Y:S05]  /*22d70*/  @P0 BRA `(.L_x_1563) ;  /* 0x00000000000c0947 */ /* 0x000fea0003800000 */
[----:B------:R-:W-:-:S03]  /*22d80*/  UMOV UR4, 0xffffffff ;  /* 0xffffffff00047882 */ /* 0x000fc60000000000 */
[----:B------:R-:W-:Y:S05]  /*22d90*/  BRA.DIV UR4, `(.L_x_1564) ;  /* 0x0000006e04dc7947 */ /* 0x000fea000b800000 */
[----:B------:R-:W-:-:S13]  /*22da0*/  ELECT P6, URZ, PT ;  /* 0x00000000003f782f */ /* 0x000fda00038c0000 */
.L_x_1563:
[----:B-1----:R-:W2:Y:S01]  /*22db0*/  LDL R5, [R1+0x44] ;  /* 0x0000440001057983 */ /* 0x002ea20000100800 */
        /* <DEDUP_REMOVED lines=11> */
.L_x_1755:
[----:B------:R-:W-:Y:S05]  /*22e70*/  BSYNC B1 ;  /* 0x0000000000017941 */ /* 0x000fea0003800000 */
.L_x_1565:
[----:B------:R-:W-:Y:S04]  /*22e80*/  BSSY B1, `(.L_x_1567) ;  /* 0x0000070000017945 */ /* 0x000fe80003800000 */
[----:B------:R-:W-:Y:S05]  /*22e90*/  @!P6 BRA `(.L_x_1568) ;  /* 0x0000000400b8e947 */ /* 0x000fea0003800000 */
[----:B------:R-:W2:Y:S04]  /*22ea0*/  LDL R8, [R1+0x14] ;  /* 0x0000140001087983 */ /* 0x000ea80000100800 */
[----:B0-----:R-:W3:Y:S01]  /*22eb0*/  LDL R7, [R1+0x1c] ;  /* 0x00001c0001077983 */ /* 0x001ee20000100800 */
[----:B------:R-:W0:Y:S01]  /*22ec0*/  S2R R6, SR_TID.X ;  /* 0x0000000000067919 */ /* 0x000e220000002100 */
[----:B------:R-:W-:Y:S01]  /*22ed0*/  BSSY B2, `(.L_x_1569) ;  /* 0x0000007000027945 */ /* 0x000fe20003800000 */
[----:B0-----:R-:W-:-:S04]  /*22ee0*/  LOP3.LUT R6, R6, 0x7f, RZ, 0xc0, !PT ;  /* 0x0000007f06067812 */ /* 0x001fc800078ec0ff */
[----:B------:R-:W-:Y:S01]  /*22ef0*/  ISETP.NE.AND P1, PT, R6, RZ, PT ;  /* 0x000000ff0600720c */ /* 0x000fe20003f25270 */
[----:B--2---:R-:W-:Y:S01]  /*22f00*/  IMAD R8, R8, 0x8, R12 ;  /* 0x0000000808087824 */ /* 0x004fe200078e020c */
[----:B---3--:R-:W-:-:S04]  /*22f10*/  SHF.L.U32 R11, R7, 0x1f, RZ ;  /* 0x0000001f070b7819 */ /* 0x008fc800000006ff */
[----:B------:R-:W0:Y:S02]  /*22f20*/  SYNCS.PHASECHK.TRANS64.TRYWAIT P0, [R8+URZ+0x228a0], R11 ;  /* 0x0228a00b080075a7 */ /* 0x000e24000800017f */
[----:B0-----:R-:W-:Y:S05]  /*22f30*/  @!P0 BRA `(.L_x_1570) ;  /* 0x0000006c00a88947 */ /* 0x001fea0003800000 */
.L_x_1756:
[----:B------:R-:W-:Y:S05]  /*22f40*/  BSYNC B2 ;  /* 0x0000000000027941 */ /* 0x000fea0003800000 */
.L_x_1569:
[----:B------:R-:W-:Y:S04]  /*22f50*/  BSSY B2, `(.L_x_1571) ;  /* 0x0000009000027945 */ /* 0x000fe80003800000 */
[----:B------:R-:W-:Y:S05]  /*22f60*/  @P1 BRA `(.L_x_1572) ;  /* 0x00000000001c1947 */ /* 0x000fea0003800000 */
[----:B-1----:R-:W1:Y:S02]  /*22f70*/  S2R R5, SR_TID.X ;  /* 0x0000000000057919 */ /* 0x002e640000002100 */
[----:B-1----:R-:W-:Y:S01]  /*22f80*/  LOP3.LUT R6, R5, 0x1f, RZ, 0xc0, !PT ;  /* 0x0000001f05067812 */ /* 0x002fe200078ec0ff */
[----:B------:R-:W-:-:S03]  /*22f90*/  IMAD.MOV.U32 R5, RZ, RZ, 0x6000 ;  /* 0x00006000ff057424 */ /* 0x000fc600078e00ff */
[----:B------:R-:W-:Y:S01]  /*22fa0*/  ISETP.NE.AND P0, PT, R6, RZ, PT ;  /* 0x000000ff0600720c */ /* 0x000fe20003f05270 */
[----:B------:R2:W-:-:S12]  /*22fb0*/  SYNCS.ARRIVE.TRANS64 RZ, [R8+URZ+0x22890], R5 ;  /* 0x0228900508ff79a7 */ /* 0x0005d8000800003f */
[----:B--2---:R-:W-:Y:S05]  /*22fc0*/  @!P0 BRA `(.L_x_1572) ;  /* 0x0000000000048947 */ /* 0x004fea0003800000 */
[----:B------:R-:W-:Y:S01]  /*22fd0*/  BPT.TRAP 0x1 ;  /* 0x000000040000795c */ /* 0x000fe20000300000 */
.L_x_1572:
[----:B------:R-:W-:Y:S05]  /*22fe0*/  BSYNC B2 ;  /* 0x0000000000027941 */ /* 0x000fea0003800000 */
.L_x_1571:
[----:B-1----:R-:W2:Y:S01]  /*22ff0*/  LDL R5, [R1+0x14] ;  /* 0x0000140001057983 */ /* 0x002ea20000100800 */
[----:B------:R-:W-:Y:S01]  /*23000*/  IMAD.MOV.U32 R13, RZ, RZ, RZ ;  /* 0x000000ffff0d7224 */ /* 0x000fe200078e00ff */
[----:B------:R-:W-:Y:S01]  /*23010*/  UIADD3 UR4, UP0, UR42, 0x570, URZ ;  /* 0x000005702a047890 */ /* 0x000fe2000ff1e03f */
[----:B------:R-:W-:Y:S01]  /*23020*/  IMAD R6, R9, 0x80, R17 ;  /* 0x0000008009067824 */ /* 0x000fe200078e0211 */
[----:B------:R-:W-:Y:S01]  /*23030*/  PLOP3.LUT P0, PT, PT, PT, PT, 0x80, 0x0 ;  /* 0x000000000000781c */ /* 0x000fe20003f0f070 */
[----:B------:R-:W-:Y:S01]  /*23040*/  UMOV UR6, 0x0 ;  /* 0x0000000000067882 */ /* 0x000fe20000000000 */
[----:B------:R-:W-:Y:S01]  /*23050*/  R2UR UR10, R13 ;  /* 0x000000000d0a72ca */ /* 0x000fe200000e0000 */
[----:B------:R-:W-:Y:S01]  /*23060*/  VIADD R6, R6, 0xffffff80 ;  /* 0xffffff8006067836 */ /* 0x000fe20000000000 */
[----:B------:R-:W-:Y:S01]  /*23070*/  UIADD3.X UR5, URZ, UR43, URZ, UP0, !UPT ;  /* 0x0000002b3f057290 */ /* 0x000fe200087fe43f */
[----:B------:R-:W-:Y:S01]  /*23080*/  UMOV UR7, 0x12f00000 ;  /* 0x12f0000000077882 */ /* 0x000fe20000000000 */
[----:B--2---:R-:W-:-:S02]  /*23090*/  IMAD R10, R5, 0x6000, R12 ;  /* 0x00006000050a7824 */ /* 0x004fc400078e020c */
[----:B------:R-:W-:Y:S02]  /*230a0*/  VIADD R5, R8, 0x22890 ;  /* 0x0002289008057836 */ /* 0x000fe40000000000 */
[----:B------:R-:W-:-:S07]  /*230b0*/  VIADD R7, R10, 0x16400 ;  /* 0x000164000a077836 */ /* 0x000fce0000000000 */
.L_x_1573:
        /* <DEDUP_REMOVED lines=15> */
.L_x_1574:
        /* <DEDUP_REMOVED lines=15> */
.L_x_1575:
        /* <DEDUP_REMOVED lines=13> */
.L_x_1757:
[----:B------:R-:W-:Y:S05]  /*23370*/  BSYNC B2 ;  /* 0x0000000000027941 */ /* 0x000fea0003800000 */
.L_x_1576:
[----:B------:R-:W-:Y:S01]  /*23380*/  BSSY B2, `(.L_x_1578) ;  /* 0x000000b000027945 */ /* 0x000fe20003800000 */
[----:B------:R-:W-:Y:S02]  /*23390*/  IMAD.MOV.U32 R10, RZ, RZ, 0x0 ;  /* 0x00000000ff0a7424 */ /* 0x000fe400078e00ff */
[----:B01----:R-:W-:Y:S01]  /*233a0*/  IMAD.MOV.U32 R11, RZ, RZ, 0x12f00000 ;  /* 0x12f00000ff0b7424 */ /* 0x003fe200078e00ff */
[----:B------:R-:W-:Y:S06]  /*233b0*/  @P1 BRA `(.L_x_1579) ;  /* 0x00000000001c1947 */ /* 0x000fec0003800000 */
[----:B------:R-:W0:Y:S02]  /*233c0*/  S2R R5, SR_TID.X ;  /* 0x0000000000057919 */ /* 0x000e240000002100 */
[----:B0-----:R-:W-:Y:S02]  /*233d0*/  LOP3.LUT R7, R5, 0x1f, RZ, 0xc0, !PT ;  /* 0x0000001f05077812 */ /* 0x001fe400078ec0ff */
[----:B------:R-:W-:Y:S02]  /*233e0*/  MOV R5, 0x4000 ;  /* 0x0000400000057802 */ /* 0x000fe40000000f00 */
[----:B------:R-:W-:Y:S02]  /*233f0*/  ISETP.NE.AND P0, PT, R7, RZ, PT ;  /* 0x000000ff0700720c */ /* 0x000fe40003f05270 */
[----:B------:R0:W-:Y:S11]  /*23400*/  SYNCS.ARRIVE.TRANS64 RZ, [R8+URZ+0x228b0], R5 ;  /* 0x0228b00508ff79a7 */ /* 0x0001f6000800003f */
[----:B0-----:R-:W-:Y:S05]  /*23410*/  @!P0 BRA `(.L_x_1579) ;  /* 0x0000000000048947 */ /* 0x001fea0003800000 */
[----:B------:R-:W-:Y:S01]  /*23420*/  BPT.TRAP 0x1 ;  /* 0x000000040000795c */ /* 0x000fe20000300000 */
.L_x_1579:
[----:B------:R-:W-:Y:S05]  /*23430*/  BSYNC B2 ;  /* 0x0000000000027941 */ /* 0x000fea0003800000 */
.L_x_1578:
[----:B------:R-:W2:Y:S01]  /*23440*/  LDL R5, [R1+0x14] ;  /* 0x0000140001057983 */ /* 0x000ea20000100800 */
        /* <DEDUP_REMOVED lines=9> */
.L_x_1580:
        /* <DEDUP_REMOVED lines=10> */
.L_x_1568:
[----:B------:R-:W-:Y:S05]  /*23580*/  BSYNC B1 ;  /* 0x0000000000017941 */ /* 0x000fea0003800000 */
.L_x_1567:
[----:B------:R-:W1:Y:S04]  /*23590*/  LDL.LU R10, [R1+0x14] ;  /* 0x00001400010a7983 */ /* 0x000e680000300800 */
[----:B0-----:R-:W2:Y:S01]  /*235a0*/  LDL.LU R7, [R1+0x1c] ;  /* 0x00001c0001077983 */ /* 0x001ea20000300800 */
[----:B------:R-:W-:Y:S01]  /*235b0*/  PLOP3.LUT P0, PT, PT, PT, PT, 0x8, 0x0 ;  /* 0x000000000000781c */ /* 0x000fe20003f0e170 */
[----:B-1----:R-:W-:-:S05]  /*235c0*/  VIADD R5, R10, 0x1 ;  /* 0x000000010a057836 */ /* 0x002fca0000000000 */
[----:B------:R-:W-:-:S04]  /*235d0*/  ISETP.NE.AND P1, PT, R5, 0x2, PT ;  /* 0x000000020500780c */ /* 0x000fc80003f25270 */
[----:B------:R-:W-:Y:S02]  /*235e0*/  SEL R6, RZ, 0x1, P1 ;  /* 0x00000001ff067807 */ /* 0x000fe40000800000 */
[----:B------:R-:W-:Y:S02]  /*235f0*/  SEL R5, R5, RZ, P1 ;  /* 0x000000ff05057207 */ /* 0x000fe40000800000 */
[----:B--2---:R-:W-:Y:S01]  /*23600*/  LOP3.LUT R7, R7, R6, RZ, 0x3c, !PT ;  /* 0x0000000607077212 */ /* 0x004fe200078e3cff */
[----:B------:R-:W-:-:S04]  /*23610*/  VIADD R6, R9, 0xfffffffe ;  /* 0xfffffffe09067836 */ /* 0x000fc80000000000 */
[----:B------:R1:W-:Y:S01]  /*23620*/  STL [R1+0x1c], R7 ;  /* 0x00001c0701007387 */ /* 0x0003e20000100800 */
[----:B------:R-:W-:-:S03]  /*23630*/  ISETP.GE.AND P2, PT, R6, R3, PT ;  /* 0x000000030600720c */ /* 0x000fc60003f46270 */
[----:B------:R1:W-:Y:S10]  /*23640*/  STL [R1+0x14], R5 ;  /* 0x0000140501007387 */ /* 0x0003f40000100800 */
[----:B-1----:R-:W-:Y:S05]  /*23650*/  @!P2 BRA `(.L_x_1561) ;  /* 0x000000080000a947 */ /* 0x002fea0003800000 */
[C---:B------:R-:W-:Y:S02]  /*23660*/  IMAD R17, R9.reuse, 0x80, R17 ;  /* 0x0000008009117824 */ /* 0x040fe400078e0211 */
[----:B------:R-:W-:Y:S02]  /*23670*/  VIADD R10, R9, 0xffffffff ;  /* 0xffffffff090a7836 */ /* 0x000fe40000000000 */
[----:B------:R-:W-:-:S07]  /*23680*/  VIADD R9, R17, 0xffffff00 ;  /* 0xffffff0011097836 */ /* 0x000fce0000000000 */
.L_x_1595:
[----:B------:R-:W-:Y:S05]  /*23690*/  YIELD ;  /* 0x0000000000007946 */ /* 0x000fea0003800000 */
[----:B------:R-:W-:Y:S04]  /*236a0*/  BSSY B1, `(.L_x_1581) ;  /* 0x000006e000017945 */ /* 0x000fe80003800000 */
[----:B-1----:R-:W-:Y:S05]  /*236b0*/  @!P6 BRA `(.L_x_1582) ;  /* 0x0000000400b0e947 */ /* 0x002fea0003800000 */
[----:B------:R-:W2:Y:S04]  /*236c0*/  LDL R7, [R1+0x14] ;  /* 0x0000140001077983 */ /* 0x000ea80000100800 */
[----:B------:R-:W3:Y:S01]  /*236d0*/  LDL R6, [R1+0x1c] ;  /* 0x00001c0001067983 */ /* 0x000ee20000100800 */
        /* <DEDUP_REMOVED lines=8> */
.L_x_1758:
[----:B------:R-:W-:Y:S05]  /*23760*/  BSYNC B2 ;  /* 0x0000000000027941 */ /* 0x000fea0003800000 */
.L_x_1583:
        /* <DEDUP_REMOVED lines=9> */
.L_x_1586:
[----:B------:R-:W-:Y:S05]  /*23800*/  BSYNC B2 ;  /* 0x0000000000027941 */ /* 0x000fea0003800000 */
.L_x_1585:
        /* <DEDUP_REMOVED lines=8> */
[----:B--2---:R-:W-:Y:S02]  /*23890*/  IMAD R6, R5, 0x6000, R12 ;  /* 0x0000600005067824 */ /* 0x004fe400078e020c */
[----:B------:R-:W-:-:S02]  /*238a0*/  VIADD R5, R8, 0x22890 ;  /* 0x0002289008057836 */ /* 0x000fc40000000000 */
[----:B------:R-:W-:-:S09]  /*238b0*/  VIADD R11, R6, 0x16400 ;  /* 0x00016400060b7836 */ /* 0x000fd20000000000 */
.L_x_1587:
        /* <DEDUP_REMOVED lines=15> */
.L_x_1588:
        /* <DEDUP_REMOVED lines=15> */
.L_x_1589:
        /* <DEDUP_REMOVED lines=13> */
.L_x_1759:
[----:B------:R-:W-:Y:S05]  /*23b70*/  BSYNC B2 ;  /* 0x0000000000027941 */ /* 0x000fea0003800000 */
.L_x_1590:
[----:B------:R-:W-:Y:S01]  /*23b80*/  BSSY B2, `(.L_x_1592) ;  /* 0x000000b000027945 */ /* 0x000fe20003800000 */
[----:B------:R-:W-:Y:S02]  /*23b90*/  IMAD.MOV.U32 R6, RZ, RZ, 0x0 ;  /* 0x00000000ff067424 */ /* 0x000fe400078e00ff */
[----:B01----:R-:W-:Y:S01]  /*23ba0*/  IMAD.MOV.U32 R7, RZ, RZ, 0x12f00000 ;  /* 0x12f00000ff077424 */ /* 0x003fe200078e00ff */
[----:B------:R-:W-:Y:S06]  /*23bb0*/  @P2 BRA `(.L_x_1593) ;  /* 0x00000000001c2947 */ /* 0x000fec0003800000 */
[----:B------:R-:W0:Y:S02]  /*23bc0*/  S2R R5, SR_TID.X ;  /* 0x0000000000057919 */ /* 0x000e240000002100 */
[----:B0-----:R-:W-:Y:S01]  /*23bd0*/  LOP3.LUT R11, R5, 0x1f, RZ, 0xc0, !PT ;  /* 0x0000001f050b7812 */ /* 0x001fe200078ec0ff */
[----:B------:R-:W-:-:S03]  /*23be0*/  IMAD.MOV.U32 R5, RZ, RZ, 0x4000 ;  /* 0x00004000ff057424 */ /* 0x000fc600078e00ff */
[----:B------:R-:W-:Y:S01]  /*23bf0*/  ISETP.NE.AND P1, PT, R11, RZ, PT ;  /* 0x000000ff0b00720c */ /* 0x000fe20003f25270 */
[----:B------:R0:W-:-:S12]  /*23c00*/  SYNCS.ARRIVE.TRANS64 RZ, [R8+URZ+0x228b0], R5 ;  /* 0x0228b00508ff79a7 */ /* 0x0001d8000800003f */
[----:B0-----:R-:W-:Y:S05]  /*23c10*/  @!P1 BRA `(.L_x_1593) ;  /* 0x0000000000049947 */ /* 0x001fea0003800000 */
[----:B------:R-:W-:Y:S01]  /*23c20*/  BPT.TRAP 0x1 ;  /* 0x000000040000795c */ /* 0x000fe20000300000 */
.L_x_1593:
[----:B------:R-:W-:Y:S05]  /*23c30*/  BSYNC B2 ;  /* 0x0000000000027941 */ /* 0x000fea0003800000 */
.L_x_1592:
        /* <DEDUP_REMOVED lines=10> */
.L_x_1594:
        /* <DEDUP_REMOVED lines=10> */
.L_x_1582:
[----:B------:R-:W-:Y:S05]  /*23d80*/  BSYNC B1 ;  /* 0x0000000000017941 */ /* 0x000fea0003800000 */
.L_x_1581:
[----:B------:R-:W2:Y:S04]  /*23d90*/  LDL.LU R6, [R1+0x14] ;  /* 0x0000140001067983 */ /* 0x000ea80000300800 */
[----:B------:R-:W3:Y:S01]  /*23da0*/  LDL.LU R7, [R1+0x1c] ;  /* 0x00001c0001077983 */ /* 0x000ee20000300800 */
[----:B------:R-:W-:Y:S02]  /*23db0*/  VIADD R10, R10, 0xffffffff ;  /* 0xffffffff0a0a7836 */ /* 0x000fe40000000000 */
[----:B------:R-:W-:-:S03]  /*23dc0*/  VIADD R9, R9, 0xffffff80 ;  /* 0xffffff8009097836 */ /* 0x000fc60000000000 */
[----:B------:R-:W-:Y:S01]  /*23dd0*/  ISETP.GT.AND P2, PT, R10, R3, PT ;  /* 0x000000030a00720c */ /* 0x000fe20003f44270 */
[----:B--2---:R-:W-:-:S05]  /*23de0*/  VIADD R5, R6, 0x1 ;  /* 0x0000000106057836 */ /* 0x004fca0000000000 */
[----:B------:R-:W-:-:S04]  /*23df0*/  ISETP.NE.AND P1, PT, R5, 0x2, PT ;  /* 0x000000020500780c */ /* 0x000fc80003f25270 */
[----:B------:R-:W-:Y:S02]  /*23e00*/  SEL R6, RZ, 0x1, P1 ;  /* 0x00000001ff067807 */ /* 0x000fe40000800000 */
[----:B------:R-:W-:Y:S02]  /*23e10*/  SEL R5, R5, RZ, P1 ;  /* 0x000000ff05057207 */ /* 0x000fe40000800000 */
[----:B---3--:R-:W-:-:S03]  /*23e20*/  LOP3.LUT R7, R7, R6, RZ, 0x3c, !PT ;  /* 0x0000000607077212 */ /* 0x008fc600078e3cff */
[----:B------:R1:W-:Y:S04]  /*23e30*/  STL [R1+0x14], R5 ;  /* 0x0000140501007387 */ /* 0x0003e80000100800 */
[----:B------:R1:W-:Y:S01]  /*23e40*/  STL [R1+0x1c], R7 ;  /* 0x00001c0701007387 */ /* 0x0003e20000100800 */
[----:B------:R-:W-:Y:S05]  /*23e50*/  @P2 BRA `(.L_x_1595) ;  /* 0xfffffff8000c2947 */ /* 0x000fea000383ffff */
.L_x_1561:
[----:B------:R-:W-:Y:S05]  /*23e60*/  BSYNC B0 ;  /* 0x0000000000007941 */ /* 0x000fea0003800000 */
.L_x_1560:
[----:B------:R-:W2:Y:S01]  /*23e70*/  LDC.64 R2, c[0x0][0x9e0] ;  /* 0x00027800ff027b82 */ /* 0x000ea20000000a00 */
[----:B------:R-:W-:Y:S07]  /*23e80*/  @!P0 WARPSYNC.ALL ;  /* 0x0000000000008948 */ /* 0x000fee0003800000 */
[----:B------:R-:W-:Y:S01]  /*23e90*/  @!P0 BAR.SYNC.DEFER_BLOCKING 0xc, 0x180 ;  /* 0x0306000000008b1d */ /* 0x000fe20000010000 */
[----:B--2---:R-:W-:Y:S01]  /*23ea0*/  ISETP.GE.AND P0, PT, R3, 0x1, PT ;  /* 0x000000010300780c */ /* 0x004fe20003f06270 */
[----:B------:R-:W-:-:S12]  /*23eb0*/  IMAD.IADD R2, R16, 0x1, R2 ;  /* 0x0000000110027824 */ /* 0x000fd800078e0202 */
[----:B------:R-:W-:Y:S05]  /*23ec0*/  @!P0 BRA `(.L_x_1596) ;  /* 0x0000000000488947 */ /* 0x000fea0003800000 */
[C---:B------:R-:W-:Y:S01]  /*23ed0*/  ISETP.GT.AND P1, PT, R16.reuse, RZ, PT ;  /* 0x000000ff1000720c */ /* 0x040fe20003f24270 */
[----:B------:R-:W-:Y:S01]  /*23ee0*/  BSSY B0, `(.L_x_1597) ;  /* 0x000000e000007945 */ /* 0x000fe20003800000 */
[----:B------:R-:W-:-:S11]  /*23ef0*/  VIADD R0, R16, 0xffffffff ;  /* 0xffffffff10007836 */ /* 0x000fd60000000000 */
[----:B------:R-:W-:Y:S05]  /*23f00*/  @P1 BRA `(.L_x_1598) ;  /* 0x00000000001c1947 */ /* 0x000fea0003800000 */
[----:B------:R-:W-:Y:S02]  /*23f10*/  ISETP.NE.AND P1, PT, R3, 0x1, PT ;  /* 0x000000010300780c */ /* 0x000fe40003f25270 */
[----:B------:R-:W-:-:S11]  /*23f20*/  IADD3 R0, -R16, RZ, RZ ;  /* 0x000000ff10007210 */ /* 0x000fd60007ffe1ff */
[----:B01----:R-:W0:Y:S02]  /*23f30*/  @P1 LDC.64 R6, c[0x0][0x9e8] ;  /* 0x00027a00ff061b82 */ /* 0x003e240000000a00 */
[----:B0-----:R-:W-:-:S05]  /*23f40*/  @P1 IMAD.HI.U32 R6, R0, R6, RZ ;  /* 0x0000000600061227 */ /* 0x001fca00078e00ff */
[----:B------:R-:W-:-:S04]  /*23f50*/  @P1 SHF.R.U32.HI R0, RZ, R7, R6 ;  /* 0x00000007ff001219 */ /* 0x000fc80000011606 */
[----:B------:R-:W-:Y:S01]  /*23f60*/  LOP3.LUT R0, RZ, R0, RZ, 0x33, !PT ;  /* 0x00000000ff007212 */ /* 0x000fe200078e33ff */
[----:B------:R-:W-:Y:S06]  /*23f70*/  BRA `(.L_x_1599) ;  /* 0x0000000000107947 */ /* 0x000fec0003800000 */
.L_x_1598:
[----:B------:R-:W-:-:S13]  /*23f80*/  ISETP.NE.AND P1, PT, R3, 0x1, PT ;  /* 0x000000010300780c */ /* 0x000fda0003f25270 */
[----:B01----:R-:W0:Y:S02]  /*23f90*/  @P1 LDC.64 R6, c[0x0][0x9e8] ;  /* 0x00027a00ff061b82 */ /* 0x003e240000000a00 */
[----:B0-----:R-:W-:-:S05]  /*23fa0*/  @P1 IMAD.HI.U32 R6, R0, R6, RZ ;  /* 0x0000000600061227 */ /* 0x001fca00078e00ff */
[----:B------:R-:W-:-:S07]  /*23fb0*/  @P1 SHF.R.U32.HI R0, RZ, R7, R6 ;  /* 0x00000007ff001219 */ /* 0x000fce0000011606 */
.L_x_1599:
[----:B------:R-:W-:Y:S05]  /*23fc0*/  BSYNC B0 ;  /* 0x0000000000007941 */ /* 0x000fea0003800000 */
.L_x_1597:
[----:B------:R-:W-:-:S05]  /*23fd0*/  IMAD R0, R0, R3, R3 ;  /* 0x0000000300007224 */ /* 0x000fca00078e0203 */
[----:B------:R-:W-:-:S07]  /*23fe0*/  VIMNMX R2, R2, R0, PT ;  /* 0x0000000002027248 */ /* 0x000fce0003fe0100 */
.L_x_1596:
[----:B------:R-:W-:Y:S01]  /*23ff0*/  VIADD R2, R2, 0x7f ;  /* 0x0000007f02027836 */ /* 0x000fe20000000000 */
[----:B------:R-:W-:-:S04]  /*24000*/  ULDC UR4, c[0x0][0x9dc] ;  /* 0x0002770000047ab9 */ /* 0x000fc80000000800 */
[----:B------:R-:W-:-:S04]  /*24010*/  SHF.R.S32.HI R0, RZ, 0x1f, R2 ;  /* 0x0000001fff007819 */ /* 0x000fc80000011402 */
[----:B------:R-:W-:-:S04]  /*24020*/  LEA.HI R0, R0, R2, RZ, 0x7 ;  /* 0x0000000200007211 */ /* 0x000fc800078f38ff */
[----:B------:R-:W-:-:S04]  /*24030*/  SHF.R.S32.HI R0, RZ, 0x7, R0 ;  /* 0x00000007ff007819 */ /* 0x000fc80000011400 */
[----:B------:R-:W-:Y:S01]  /*24040*/  VIMNMX R16, R18, R0, PT ;  /* 0x0000000012107248 */ /* 0x000fe20003fe0100 */
[----:B------:R-:W-:Y:S01]  /*24050*/  VIADD R0, R4, -UR4 ;  /* 0x8000000404007c36 */ /* 0x000fe20008000000 */
[----:B------:R-:W-:Y:S06]  /*24060*/  @!P0 BRA `(.L_x_1600) ;  /* 0x0000000000448947 */ /* 0x000fec0003800000 */
[----:B------:R-:W-:Y:S01]  /*24070*/  ISETP.GT.AND P0, PT, R4, -0x1, PT ;  /* 0xffffffff0400780c */ /* 0x000fe20003f04270 */
[----:B------:R-:W-:-:S12]  /*24080*/  BSSY B0, `(.L_x_1601) ;  /* 0x000000d000007945 */ /* 0x000fd80003800000 */
[----:B------:R-:W-:Y:S05]  /*24090*/  @P0 BRA `(.L_x_1602) ;  /* 0x00000000001c0947 */ /* 0x000fea0003800000 */
[----:B------:R-:W-:Y:S02]  /*240a0*/  ISETP.NE.AND P0, PT, R3, 0x1, PT ;  /* 0x000000010300780c */ /* 0x000fe40003f05270 */
[----:B------:R-:W-:-:S11]  /*240b0*/  LOP3.LUT R4, RZ, R4, RZ, 0x33, !PT ;  /* 0x00000004ff047212 */ /* 0x000fd600078e33ff */
[----:B01----:R-:W0:Y:S02]  /*240c0*/  @P0 LDC.64 R6, c[0x0][0x9e8] ;  /* 0x00027a00ff060b82 */ /* 0x003e240000000a00 */
[----:B0-----:R-:W-:-:S05]  /*240d0*/  @P0 IMAD.HI.U32 R6, R4, R6, RZ ;  /* 0x0000000604060227 */ /* 0x001fca00078e00ff */
[----:B------:R-:W-:-:S04]  /*240e0*/  @P0 SHF.R.U32.HI R4, RZ, R7, R6 ;  /* 0x00000007ff040219 */ /* 0x000fc80000011606 */
[----:B------:R-:W-:Y:S01]  /*240f0*/  LOP3.LUT R4, RZ, R4, RZ, 0x33, !PT ;  /* 0x00000004ff047212 */ /* 0x000fe200078e33ff */
[----:B------:R-:W-:Y:S06]  /*24100*/  BRA `(.L_x_1603) ;  /* 0x0000000000107947 */ /* 0x000fec0003800000 */
.L_x_1602:
[----:B------:R-:W-:-:S13]  /*24110*/  ISETP.NE.AND P0, PT, R3, 0x1, PT ;  /* 0x000000010300780c */ /* 0x000fda0003f05270 */
[----:B01----:R-:W0:Y:S02]  /*24120*/  @P0 LDC.64 R6, c[0x0][0x9e8] ;  /* 0x00027a00ff060b82 */ /* 0x003e240000000a00 */
[----:B0-----:R-:W-:-:S05]  /*24130*/  @P0 IMAD.HI.U32 R6, R4, R6, RZ ;  /* 0x0000000604060227 */ /* 0x001fca00078e00ff */
[----:B------:R-:W-:-:S07]  /*24140*/  @P0 SHF.R.U32.HI R4, RZ, R7, R6 ;  /* 0x00000007ff040219 */ /* 0x000fce0000011606 */
.L_x_1603:
[----:B------:R-:W-:Y:S05]  /*24150*/  BSYNC B0 ;  /* 0x0000000000007941 */ /* 0x000fea0003800000 */
.L_x_1601:
[----:B------:R-:W-:-:S05]  /*24160*/  IMAD R3, R4, R3, RZ ;  /* 0x0000000304037224 */ /* 0x000fca00078e02ff */
[----:B------:R-:W-:-:S07]  /*24170*/  VIMNMX R0, R0, R3, !PT ;  /* 0x0000000300007248 */ /* 0x000fce0007fe0100 */
.L_x_1600:
[----:B------:R-:W-:Y:S01]  /*24180*/  SHF.R.S32.HI R2, RZ, 0x1f, R0 ;  /* 0x0000001fff027819 */ /* 0x000fe20000011400 */
[----:B------:R-:W-:Y:S03]  /*24190*/  BSSY B6, `(.L_x_1604) ;  /* 0x00002f1000067945 */ /* 0x000fe60003800000 */
[----:B------:R-:W-:-:S04]  /*241a0*/  LEA.HI R2, R2, R0, RZ, 0x7 ;  /* 0x0000000002027211 */ /* 0x000fc800078f38ff */
[----:B------:R-:W-:-:S04]  /*241b0*/  SHF.R.S32.HI R2, RZ, 0x7, R2 ;  /* 0x00000007ff027819 */ /* 0x000fc80000011402 */
[----:B------:R-:W-:-:S04]  /*241c0*/  VIMNMX R3, RZ, R2, !PT ;  /* 0x00000002ff037248 */ /* 0x000fc80007fe0100 */
[----:B------:R-:W-:Y:S01]  /*241d0*/  ISETP.GT.AND P0, PT, R16, R3, PT ;  /* 0x000000031000720c */ /* 0x000fe20003f04270 */
[----:B------:R2:W-:-:S12]  /*241e0*/  STL [R1+0x30], R3 ;  /* 0x0000300301007387 */ /* 0x0005d80000100800 */
[----:B--2---:R-:W-:Y:S05]  /*241f0*/  @P0 BRA `(.L_x_1605) ;  /* 0x0000000000480947 */ /* 0x004fea0003800000 */
[----:B------:R-:W2:Y:S02]  /*24200*/  S2R R3, SR_TID.X ;  /* 0x0000000000037919 */ /* 0x000ea40000002100 */
[----:B--2---:R-:W-:-:S04]  /*24210*/  LOP3.LUT R3, R3, 0x7f, RZ, 0xc0, !PT ;  /* 0x0000007f03037812 */ /* 0x004fc800078ec0ff */
[----:B------:R-:W-:-:S13]  /*24220*/  ISETP.NE.AND P0, PT, R3, RZ, PT ;  /* 0x000000ff0300720c */ /* 0x000fda0003f05270 */
[----:B------:R-:W-:Y:S05]  /*24230*/  @P0 BRA `(.L_x_1606) ;  /* 0x0000002c00980947 */ /* 0x000fea0003800000 */
[----:B-1----:R-:W1:Y:S01]  /*24240*/  S2R R5, SR_LANEID ;  /* 0x0000000000057919 */ /* 0x002e620000000000 */
        /* <DEDUP_REMOVED lines=8> */
[----:B0-----:R-:W0:Y:S01]  /*242d0*/  POPC R7, R4 ;  /* 0x0000000400077309 */ /* 0x001e220000000000 */
[----:B--2---:R-:W0:Y:S02]  /*242e0*/  SHFL.IDX PT, R0, R3, R0, 0x1f ;  /* 0x00001f0003007589 */ /* 0x004e2400000e0000 */
[----:B0-----:R-:W-:-:S05]  /*242f0*/  IADD3 R0, R0, UR38, R7 ;  /* 0x0000002600007c10 */ /* 0x001fca000fffe007 */
[----:B------:R2:W-:Y:S01]  /*24300*/  STL [R1], R0 ;  /* 0x0000000001007387 */ /* 0x0005e20000100800 */
[----:B------:R-:W-:Y:S05]  /*24310*/  BRA `(.L_x_1606) ;  /* 0x0000002c00607947 */ /* 0x000fea0003800000 */
.L_x_1605:
[----:B------:R-:W2:Y:S01]  /*24320*/  S2R R0, SR_CgaCtaId ;  /* 0x0000000000007919 */ /* 0x000ea20000008800 */
[----:B------:R-:W-:-:S04]  /*24330*/  MOV R2, 0x400 ;  /* 0x0000040000027802 */ /* 0x000fc80000000f00 */
[----:B--2---:R-:W-:-:S05]  /*24340*/  LEA R18, R0, R2, 0x18 ;  /* 0x0000000200127211 */ /* 0x004fca00078ec0ff */
[----:B------:R-:W-:-:S05]  /*24350*/  VIADD R0, R18, 0x16400 ;  /* 0x0001640012007836 */ /* 0x000fca0000000000 */
[----:B------:R-:W-:-:S13]  /*24360*/  LOP3.LUT P0, RZ, R0, 0x1bf, RZ, 0xc0, !PT ;  /* 0x000001bf00ff7812 */ /* 0x000fda000780c0ff */
[----:B------:R-:W-:Y:S05]  /*24370*/  @!P0 BRA `(.L_x_1607) ;  /* 0x0000000000408947 */ /* 0x000fea0003800000 */
[----:B------:R-:W-:Y:S01]  /*24380*/  MOV R2, 0x0 ;  /* 0x0000000000027802 */ /* 0x000fe20000000f00 */
[----:B------:R-:W-:Y:S01]  /*24390*/  ULDC.64 UR6, c[0x4][0xc8] ;  /* 0x0100320000067ab9 */ /* 0x000fe20000000a00 */
[----:B------:R-:W-:Y:S01]  /*243a0*/  ULDC.64 UR8, c[0x4][0xd0] ;  /* 0x0100340000087ab9 */ /* 0x000fe20000000a00 */
[----:B------:R-:W-:Y:S01]  /*243b0*/  ULDC.64 UR4, c[0x4][0x48] ;  /* 0x0100120000047ab9 */ /* 0x000fe20000000a00 */
[----:B------:R-:W-:Y:S02]  /*243c0*/  IMAD.U32 R4, RZ, RZ, UR6 ;  /* 0x00000006ff047e24 */ /* 0x000fe4000f8e00ff */
[----:B------:R-:W2:Y:S01]  /*243d0*/  LDC.64 R2, c[0x4][R2] ;  /* 0x0100000002027b82 */ /* 0x000ea20000000a00 */
[----:B-1----:R-:W-:Y:S02]  /*243e0*/  IMAD.U32 R5, RZ, RZ, UR7 ;  /* 0x00000007ff057e24 */ /* 0x002fe4000f8e00ff */
[----:B------:R-:W-:Y:S02]  /*243f0*/  IMAD.U32 R6, RZ, RZ, UR8 ;  /* 0x00000008ff067e24 */ /* 0x000fe4000f8e00ff */
[----:B0-----:R-:W-:-:S02]  /*24400*/  IMAD.U32 R7, RZ, RZ, UR9 ;  /* 0x00000009ff077e24 */ /* 0x001fc4000f8e00ff */
[----:B------:R-:W-:Y:S02]  /*24410*/  IMAD.U32 R10, RZ, RZ, UR4 ;  /* 0x00000004ff0a7e24 */ /* 0x000fe4000f8e00ff */
[----:B------:R-:W-:Y:S02]  /*24420*/  IMAD.U32 R11, RZ, RZ, UR5 ;  /* 0x00000005ff0b7e24 */ /* 0x000fe4000f8e00ff */
[----:B------:R-:W-:Y:S02]  /*24430*/  IMAD.MOV.U32 R8, RZ, RZ, 0x70 ;  /* 0x00000070ff087424 */ /* 0x000fe400078e00ff */
[----:B------:R-:W-:Y:S02]  /*24440*/  IMAD.MOV.U32 R12, RZ, RZ, 0x1 ;  /* 0x00000001ff0c7424 */ /* 0x000fe400078e00ff */
[----:B------:R-:W-:-:S07]  /*24450*/  IMAD.MOV.U32 R13, RZ, RZ, RZ ;  /* 0x000000ffff0d7224 */ /* 0x000fce00078e00ff */
[----:B------:R-:W-:-:S07]  /*24460*/  LEPC R20, `(.L_x_1607) ;  /* 0x000000001014794e */ /* 0x000fce0000000000 */
[----:B--2---:R-:W-:Y:S05]  /*24470*/  CALL.ABS.NOINC R2 ;  /* 0x0000000002007343 */ /* 0x004fea0003c00000 */
.L_x_1607:
[----:B------:R-:W2:Y:S01]  /*24480*/  LDL.LU R2, [R1+0x40] ;  /* 0x0000400001027983 */ /* 0x000ea20000300800 */
[----:B------:R-:W-:-:S05]  /*24490*/  VIADD R17, R18, 0x8400 ;  /* 0x0000840012117836 */ /* 0x000fca0000000000 */
        /* <DEDUP_REMOVED lines=21> */
.L_x_1608:
[----:B------:R-:W-:-:S05]  /*245f0*/  VIADD R0, R18, 0x400 ;  /* 0x0000040012007836 */ /* 0x000fca0000000000 */
[----:B------:R-:W-:-:S13]  /*24600*/  LOP3.LUT P0, RZ, R0, 0x3ff, RZ, 0xc0, !PT ;  /* 0x000003ff00ff7812 */ /* 0x000fda000780c0ff */
[----:B------:R-:W-:Y:S05]  /*24610*/  @!P0 BRA `(.L_x_1609) ;  /* 0x0000000000408947 */ /* 0x000fea0003800000 */
[----:B--2---:R-:W-:Y:S01]  /*24620*/  MOV R2, 0x0 ;  /* 0x0000000000027802 */ /* 0x004fe20000000f00 */
[----:B------:R-:W-:Y:S01]  /*24630*/  ULDC.64 UR4, c[0x4][0xc8] ;  /* 0x0100320000047ab9 */ /* 0x000fe20000000a00 */
[----:B------:R-:W-:Y:S01]  /*24640*/  ULDC.64 UR6, c[0x4][0xd0] ;  /* 0x0100340000067ab9 */ /* 0x000fe20000000a00 */
[----:B------:R-:W-:Y:S01]  /*24650*/  ULDC.64 UR8, c[0x4][0x58] ;  /* 0x0100160000087ab9 */ /* 0x000fe20000000a00 */
[----:B------:R-:W-:Y:S01]  /*24660*/  IMAD.U32 R4, RZ, RZ, UR4 ;  /* 0x00000004ff047e24 */ /* 0x000fe2000f8e00ff */
[----:B01----:R-:W-:Y:S01]  /*24670*/  MOV R7, UR7 ;  /* 0x0000000700077c02 */ /* 0x003fe20008000f00 */
[----:B------:R-:W0:Y:S01]  /*24680*/  LDC.64 R2, c[0x4][R2] ;  /* 0x0100000002027b82 */ /* 0x000e220000000a00 */
[----:B------:R-:W-:Y:S02]  /*24690*/  IMAD.U32 R5, RZ, RZ, UR5 ;  /* 0x00000005ff057e24 */ /* 0x000fe4000f8e00ff */
[----:B------:R-:W-:Y:S02]  /*246a0*/  IMAD.U32 R6, RZ, RZ, UR6 ;  /* 0x00000006ff067e24 */ /* 0x000fe4000f8e00ff */
[----:B------:R-:W-:-:S02]  /*246b0*/  IMAD.U32 R10, RZ, RZ, UR8 ;  /* 0x00000008ff0a7e24 */ /* 0x000fc4000f8e00ff */
[----:B------:R-:W-:Y:S02]  /*246c0*/  IMAD.U32 R11, RZ, RZ, UR9 ;  /* 0x00000009ff0b7e24 */ /* 0x000fe4000f8e00ff */
[----:B------:R-:W-:Y:S02]  /*246d0*/  IMAD.MOV.U32 R8, RZ, RZ, 0x70 ;  /* 0x00000070ff087424 */ /* 0x000fe400078e00ff */
[----:B------:R-:W-:Y:S02]  /*246e0*/  IMAD.MOV.U32 R12, RZ, RZ, 0x1 ;  /* 0x00000001ff0c7424 */ /* 0x000fe400078e00ff */
[----:B------:R-:W-:-:S07]  /*246f0*/  IMAD.MOV.U32 R13, RZ, RZ, RZ ;  /* 0x000000ffff0d7224 */ /* 0x000fce00078e00ff */
[----:B------:R-:W-:-:S07]  /*24700*/  LEPC R20, `(.L_x_1609) ;  /* 0x000000001014794e */ /* 0x000fce0000000000 */
[----:B0-----:R-:W-:Y:S05]  /*24710*/  CALL.ABS.NOINC R2 ;  /* 0x0000000002007343 */ /* 0x001fea0003c00000 */
.L_x_1609:
        /* <DEDUP_REMOVED lines=18> */
.L_x_1610:
[----:B--2---:R-:W2:Y:S01]  /*24840*/  LDL.LU R2, [R1+0x4] ;  /* 0x0000040001027983 */ /* 0x004ea20000300800 */
[----:B------:R-:W3:Y:S01]  /*24850*/  LDC R0, c[0x0][0x428] ;  /* 0x00010a00ff007b82 */ /* 0x000ee20000000800 */
[----:B------:R-:W-:Y:S02]  /*24860*/  ULDC.64 UR4, c[0x0][0x9f8] ;  /* 0x00027e0000047ab9 */ /* 0x000fe40000000a00 */
[----:B------:R-:W4:Y:S04]  /*24870*/  LDL R18, [R1+0x8] ;  /* 0x0000080001127983 */ /* 0x000f280000100800 */
[----:B------:R-:W5:Y:S01]  /*24880*/  LDL R17, [R1+0xc] ;  /* 0x00000c0001117983 */ /* 0x000f620000100800 */
[----:B---3--:R-:W-:-:S13]  /*24890*/  ISETP.NE.AND P0, PT, R0, 0x1, PT ;  /* 0x000000010000780c */ /* 0x008fda0003f05270 */
[----:B------:R-:W3:Y:S01]  /*248a0*/  @P0 LDC R4, c[0x0][0x430] ;  /* 0x00010c00ff040b82 */ /* 0x000ee20000000800 */
[----:B--2---:R-:W-:-:S07]  /*248b0*/  IMAD R3, R2, 0x80, R19 ;  /* 0x0000008002037824 */ /* 0x004fce00078e0213 */
[----:B------:R-:W2:Y:S01]  /*248c0*/  @P0 LDC R2, c[0x0][0x42c] ;  /* 0x00010b00ff020b82 */ /* 0x000ea20000000800 */
[----:B----4-:R-:W-:Y:S02]  /*248d0*/  IMAD.MOV.U32 R0, RZ, RZ, R18 ;  /* 0x000000ffff007224 */ /* 0x010fe400078e0012 */
[----:B--2---:R-:W-:Y:S02]  /*248e0*/  @P0 IMAD.HI.U32 R2, R18, R2, RZ ;  /* 0x0000000212020227 */ /* 0x004fe400078e00ff */
[----:B------:R-:W2:Y:S03]  /*248f0*/  S2R R18, SR_TID.X ;  /* 0x0000000000127919 */ /* 0x000ea60000002100 */
[----:B---3--:R-:W-:Y:S01]  /*24900*/  @P0 SHF.R.U32.HI R0, RZ, R4, R2 ;  /* 0x00000004ff000219 */ /* 0x008fe20000011602 */
[----:B-----5:R-:W-:Y:S01]  /*24910*/  IMAD.MOV.U32 R2, RZ, RZ, R17 ;  /* 0x000000ffff027224 */ /* 0x020fe200078e0011 */
[----:B------:R-:W-:-:S04]  /*24920*/  ISETP.NE.U32.AND P0, PT, RZ, UR4, PT ;  /* 0x00000004ff007c0c */ /* 0x000fc8000bf05070 */
[----:B------:R-:W-:Y:S01]  /*24930*/  ISETP.NE.AND.EX P0, PT, RZ, UR5, PT, P0 ;  /* 0x00000005ff007c0c */ /* 0x000fe2000bf05300 */
[----:B------:R-:W-:-:S12]  /*24940*/  ULDC.64 UR4, c[0x0][0xa00] ;  /* 0x0002800000047ab9 */ /* 0x000fd80000000a00 */
[----:B-1----:R-:W1:Y:S01]  /*24950*/  @P0 LDC.64 R4, c[0x0][0x9f8] ;  /* 0x00027e00ff040b82 */ /* 0x002e620000000a00 */
[----:B--2---:R-:W-:Y:S01]  /*24960*/  LOP3.LUT R18, R18, 0x7f, RZ, 0xc0, !PT ;  /* 0x0000007f12127812 */ /* 0x004fe200078ec0ff */
[----:B-1----:R-:W-:-:S05]  /*24970*/  @P0 IMAD.WIDE R4, R17, 0x4, R4 ;  /* 0x0000000411040825 */ /* 0x002fca00078e0204 */
[----:B------:R1:W2:Y:S01]  /*24980*/  @P0 LDG.E R2, desc[UR40][R4.64] ;  /* 0x0000002804020981 */ /* 0x0002a2000c1e1900 */
[----:B------:R-:W-:Y:S02]  /*24990*/  ISETP.NE.AND P1, PT, R18, RZ, PT ;  /* 0x000000ff1200720c */ /* 0x000fe40003f25270 */
[----:B------:R-:W-:Y:S02]  /*249a0*/  ISETP.NE.U32.AND P0, PT, RZ, UR4, PT ;  /* 0x00000004ff007c0c */ /* 0x000fe4000bf05070 */
[----:B------:R-:W-:Y:S02]  /*249b0*/  PLOP3.LUT P3, PT, P1, PT, PT, 0x8, 0x0 ;  /* 0x000000000000781c */ /* 0x000fe40000f6e170 */
[----:B------:R-:W-:-:S04]  /*249c0*/  ISETP.NE.AND.EX P2, PT, RZ, UR5, PT, P0 ;  /* 0x00000005ff007c0c */ /* 0x000fc8000bf45300 */
[----:B-1----:R-:W-:-:S03]  /*249d0*/  SEL R4, R17, RZ, !P2 ;  /* 0x000000ff11047207 */ /* 0x002fc60005000000 */
[----:B------:R-:W-:-:S05]  /*249e0*/  VOTEU.ALL UP1, P1 ;  /* 0x00000000003f7886 */ /* 0x000fca0000820000 */
[----:B------:R-:W-:-:S04]  /*249f0*/  @!UP1 UIADD3 UR8, UP0, UR42, 0x270, URZ ;  /* 0x000002702a089890 */ /* 0x000fc8000ff1e03f */
[----:B------:R-:W-:-:S03]  /*24a00*/  @!UP1 UIADD3.X UR9, URZ, UR43, URZ, UP0, !UPT ;  /* 0x0000002b3f099290 */ /* 0x000fc600087fe43f */
[----:B------:R-:W-:Y:S01]  /*24a10*/  VOTEU.ALL UP0, P1 ;  /* 0x00000000003f7886 */ /* 0x000fe20000800000 */
[----:B--2---:R1:W-:Y:S08]  /*24a20*/  STL [R1+0x20], R2 ;  /* 0x0000200201007387 */ /* 0x0043f00000100800 */
.L_x_1611:
[----:B-1----:R-:W2:Y:S01]  /*24a30*/  LDL R2, [R1+0x8] ;  /* 0x0000080001027983 */ /* 0x002ea20000100800 */
        /* <DEDUP_REMOVED lines=9> */
[----:B--2---:R-:W-:Y:S05]  /*24ad0*/  @P3 BRA.U.ANY `(.L_x_1611) ;  /* 0xfffffffd00d43947 */ /* 0x004fea000393ffff */
[----:B------:R-:W-:Y:S01]  /*24ae0*/  PLOP3.LUT P2, PT, P1, PT, PT, 0x8, 0x0 ;  /* 0x000000000000781c */ /* 0x000fe20000f4e170 */
[----:B------:R-:W-:Y:S01]  /*24af0*/  VOTEU.ALL UP0, P1 ;  /* 0x00000000003f7886 */ /* 0x000fe20000800000 */
[----:B------:R-:W-:-:S11]  /*24b00*/  UMOV UR4, 0x40 ;  /* 0x0000004000047882 */ /* 0x000fd60000000000 */
.L_x_1612:
        /* <DEDUP_REMOVED lines=9> */
[----:B-1----:R-:W-:Y:S05]  /*24ba0*/  @P2 BRA.U.ANY `(.L_x_1612) ;  /* 0xfffffffd00d82947 */ /* 0x002fea000393ffff */
[----:B------:R-:W-:Y:S01]  /*24bb0*/  PLOP3.LUT P2, PT, P1, PT, PT, 0x8, 0x0 ;  /* 0x000000000000781c */ /* 0x000fe20000f4e170 */
[----:B------:R-:W-:Y:S01]  /*24bc0*/  VOTEU.ALL UP0, P1 ;  /* 0x00000000003f7886 */ /* 0x000fe20000800000 */
[----:B------:R-:W-:-:S11]  /*24bd0*/  UMOV UR4, 0x80 ;  /* 0x0000008000047882 */ /* 0x000fd60000000000 */
.L_x_1613:
        /* <DEDUP_REMOVED lines=10> */
[----:B------:R-:W2:Y:S01]  /*24c80*/  LDL R17, [R1+0x20] ;  /* 0x0000200001117983 */ /* 0x000ea20000100800 */
[----:B0-----:R-:W0:Y:S01]  /*24c90*/  LDC.64 R6, c[0x0][0x3f8] ;  /* 0x0000fe00ff067b82 */ /* 0x001e220000000a00 */
        /* <DEDUP_REMOVED lines=12> */
.L_x_1762:
[----:B--2---:R-:W-:Y:S02]  /*24d60*/  ISETP.NE.AND P0, PT, R14, RZ, PT ;  /* 0x000000ff0e00720c */ /* 0x004fe40003f05270 */
[----:B------:R-:W-:-:S11]  /*24d70*/  PLOP3.LUT P6, PT, PT, PT, PT, 0x8, 0x0 ;  /* 0x000000000000781c */ /* 0x000fd60003fce170 */
[----:B------:R-:W-:Y:S05]  /*24d80*/  @P0 BRA `(.L_x_1615) ;  /* 0x0000000800440947 */ /* 0x000fea0003800000 */
[----:B------:R-:W-:-:S03]  /*24d90*/  UMOV UR4, 0xffffffff ;  /* 0xffffffff00047882 */ /* 0x000fc60000000000 */
[----:B------:R-:W-:Y:S05]  /*24da0*/  BRA.DIV UR4, `(.L_x_1616) ;  /* 0x0000005204907947 */ /* 0x000fea000b800000 */
[----:B------:R-:W-:-:S13]  /*24db0*/  ELECT P6, URZ, PT ;  /* 0x00000000003f782f */ /* 0x000fda00038c0000 */
.L_x_1765:
[----:B------:R-:W-:Y:S05]  /*24dc0*/  @!P6 BRA `(.L_x_1617) ;  /* 0x000000040098e947 */ /* 0x000fea0003800000 */
[----:B------:R-:W-:Y:S01]  /*24dd0*/  ISETP.NE.U32.AND P0, PT, R6, RZ, PT ;  /* 0x000000ff0600720c */ /* 0x000fe20003f05070 */
[----:B------:R-:W-:-:S03]  /*24de0*/  VIADD R8, R16, 0xffffffff ;  /* 0xffffffff10087836 */ /* 0x000fc60000000000 */
[----:B------:R-:W-:-:S13]  /*24df0*/  ISETP.NE.AND.EX P0, PT, R7, RZ, PT, P0 ;  /* 0x000000ff0700720c */ /* 0x000fda0003f05300 */
[----:B------:R-:W-:Y:S05]  /*24e00*/  @!P0 BRA `(.L_x_1618) ;  /* 0x0000000000488947 */ /* 0x000fea0003800000 */
[----:B------:R-:W2:Y:S01]  /*24e10*/  LDC R9, c[0x0][0x41c] ;  /* 0x00010700ff097b82 */ /* 0x000ea20000000800 */
[----:B------:R-:W-:Y:S01]  /*24e20*/  IMAD.MOV.U32 R2, RZ, RZ, R8 ;  /* 0x000000ffff027224 */ /* 0x000fe200078e0008 */
[----:B------:R-:W-:Y:S01]  /*24e30*/  ULDC.64 UR4, c[0x0][0x408] ;  /* 0x0001020000047ab9 */ /* 0x000fe20000000a00 */
[----:B--2---:R-:W-:-:S13]  /*24e40*/  ISETP.NE.AND P0, PT, R9, 0x1, PT ;  /* 0x000000010900780c */ /* 0x004fda0003f05270 */
[----:B------:R-:W2:Y:S02]  /*24e50*/  @P0 LDC.64 R10, c[0x0][0x420] ;  /* 0x00010800ff0a0b82 */ /* 0x000ea40000000a00 */
[----:B--2---:R-:W-:-:S05]  /*24e60*/  @P0 IMAD.HI.U32 R10, R8, R10, RZ ;  /* 0x0000000a080a0227 */ /* 0x004fca00078e00ff */
[----:B------:R-:W-:-:S04]  /*24e70*/  @P0 SHF.R.U32.HI R2, RZ, R11, R10 ;  /* 0x0000000bff020219 */ /* 0x000fc8000001160a */
[--C-:B------:R-:W-:Y:S01]  /*24e80*/  SHF.R.S32.HI R11, RZ, 0x1f, R2.reuse ;  /* 0x0000001fff0b7819 */ /* 0x100fe20000011402 */
[--C-:B-1----:R-:W-:Y:S02]  /*24e90*/  IMAD.MOV R5, RZ, RZ, -R2.reuse ;  /* 0x000000ffff057224 */ /* 0x102fe400078e0a02 */
[----:B------:R-:W-:Y:S02]  /*24ea0*/  IMAD.MOV.U32 R10, RZ, RZ, R2 ;  /* 0x000000ffff0a7224 */ /* 0x000fe400078e0002 */
        /* <DEDUP_REMOVED lines=8> */
.L_x_1618:
[----:B-1----:R-:W3:Y:S01]  /*24f30*/  LDL R5, [R1+0x10] ;  /* 0x0000100001057983 */ /* 0x002ee20000100800 */
[----:B------:R-:W-:-:S03]  /*24f40*/  MOV R9, 0x400 ;  /* 0x0000040000097802 */ /* 0x000fc60000000f00 */
[----:B--2---:R-:W2:Y:S01]  /*24f50*/  LDL R6, [R1+0x18] ;  /* 0x0000180001067983 */ /* 0x004ea20000100800 */
[----:B------:R-:W1:Y:S01]  /*24f60*/  S2R R10, SR_CgaCtaId ;  /* 0x00000000000a7919 */ /* 0x000e620000008800 */
[----:B------:R-:W4:Y:S01]  /*24f70*/  S2R R7, SR_TID.X ;  /* 0x0000000000077919 */ /* 0x000f220000002100 */
[----:B-1----:R-:W-:Y:S02]  /*24f80*/  LEA R9, R10, R9, 0x18 ;  /* 0x000000090a097211 */ /* 0x002fe400078ec0ff */
[----:B----4-:R-:W-:-:S04]  /*24f90*/  LOP3.LUT R7, R7, 0x7f, RZ, 0xc0, !PT ;  /* 0x0000007f07077812 */ /* 0x010fc800078ec0ff */
[----:B------:R-:W-:Y:S01]  /*24fa0*/  ISETP.NE.AND P0, PT, R7, RZ, PT ;  /* 0x000000ff0700720c */ /* 0x000fe20003f05270 */
[----:B---3--:R-:W-:Y:S01]  /*24fb0*/  IMAD R5, R5, 0x8, R9 ;  /* 0x0000000805057824 */ /* 0x008fe200078e0209 */
[----:B--2---:R-:W-:-:S04]  /*24fc0*/  SHF.L.U32 R6, R6, 0x1f, RZ ;  /* 0x0000001f06067819 */ /* 0x004fc800000006ff */
[----:B------:R-:W1:Y:S02]  /*24fd0*/  SYNCS.PHASECHK.TRANS64.TRYWAIT P2, [R5+URZ+0x22880], R6 ;  /* 0x02288006050075a7 */ /* 0x000e64000804017f */
[----:B-1----:R-:W-:Y:S05]  /*24fe0*/  @!P2 BRA `(.L_x_1619) ;  /* 0x000000500020a947 */ /* 0x002fea0003800000 */
.L_x_1766:
        /* <DEDUP_REMOVED lines=8> */
.L_x_1620:
        /* <DEDUP_REMOVED lines=22> */
.L_x_1767:
[----:B------:R-:W-:Y:S05]  /*251d0*/  @P0 BRA `(.L_x_1622) ;  /* 0x00000000001c0947 */ /* 0x000fea0003800000 */
[----:B------:R-:W3:Y:S01]  /*251e0*/  S2R R7, SR_TID.X ;  /* 0x0000000000077919 */ /* 0x000ee20000002100 */
[----:B-12---:R-:W-:-:S04]  /*251f0*/  MOV R6, 0x6000 ;  /* 0x0000600000067802 */ /* 0x006fc80000000f00 */
[----:B------:R4:W-:Y:S01]  /*25200*/  SYNCS.ARRIVE.TRANS64 RZ, [R5+URZ+0x22830], R6 ;  /* 0x0228300605ff79a7 */ /* 0x0009e2000800003f */
[----:B---3--:R-:W-:-:S04]  /*25210*/  LOP3.LUT R7, R7, 0x1f, RZ, 0xc0, !PT ;  /* 0x0000001f07077812 */ /* 0x008fc800078ec0ff */
[----:B------:R-:W-:-:S13]  /*25220*/  ISETP.NE.AND P0, PT, R7, RZ, PT ;  /* 0x000000ff0700720c */ /* 0x000fda0003f05270 */
[----:B----4-:R-:W-:Y:S05]  /*25230*/  @!P0 BRA `(.L_x_1622) ;  /* 0x0000000000048947 */ /* 0x010fea0003800000 */
[----:B------:R-:W-:Y:S01]  /*25240*/  BPT.TRAP 0x1 ;  /* 0x000000040000795c */ /* 0x000fe20000300000 */
.L_x_1622:
[----:B-12---:R-:W2:Y:S01]  /*25250*/  LDL R6, [R1+0x10] ;  /* 0x0000100001067983 */ /* 0x006ea20000100800 */
[----:B------:R-:W-:Y:S01]  /*25260*/  MOV R7, 0x400 ;  /* 0x0000040000077802 */ /* 0x000fe20000000f00 */
[----:B------:R-:W1:Y:S01]  /*25270*/  S2R R9, SR_CgaCtaId ;  /* 0x0000000000097919 */ /* 0x000e620000008800 */
[----:B------:R-:W-:Y:S01]  /*25280*/  R2UR UR9, R5 ;  /* 0x00000000050972ca */ /* 0x000fe200000e0000 */
[----:B------:R-:W-:Y:S01]  /*25290*/  UIADD3 UR4, UP0, UR42, 0x370, URZ ;  /* 0x000003702a047890 */ /* 0x000fe2000ff1e03f */
[----:B------:R-:W-:Y:S02]  /*252a0*/  R2UR UR11, R8 ;  /* 0x00000000080b72ca */ /* 0x000fe400000e0000 */
[----:B------:R-:W-:Y:S02]  /*252b0*/  R2UR UR12, R0 ;  /* 0x00000000000c72ca */ /* 0x000fe400000e0000 */
[----:B------:R-:W-:Y:S01]  /*252c0*/  R2UR UR13, R2 ;  /* 0x00000000020d72ca */ /* 0x000fe200000e0000 */
[----:B------:R-:W-:Y:S01]  /*252d0*/  UIADD3.X UR5, URZ, UR43, URZ, UP0, !UPT ;  /* 0x0000002b3f057290 */ /* 0x000fe200087fe43f */
[----:B-1----:R-:W-:-:S05]  /*252e0*/  LEA R7, R9, R7, 0x18 ;  /* 0x0000000709077211 */ /* 0x002fca00078ec0ff */
        /* <DEDUP_REMOVED lines=20> */
.L_x_1617:
        /* <DEDUP_REMOVED lines=39> */
.L_x_1615:
[----:B------:R-:W2:Y:S01]  /*256a0*/  LDL.LU R6, [R1+0x44] ;  /* 0x0000440001067983 */ /* 0x000ea20000300800 */
[----:B------:R-:W-:Y:S01]  /*256b0*/  MOV R4, 0x400 ;  /* 0x0000040000047802 */ /* 0x000fe20000000f00 */
[----:B------:R-:W-:Y:S01]  /*256c0*/  BSSY B0, `(.L_x_1623) ;  /* 0x000000b000007945 */ /* 0x000fe20003800000 */
[----:B-1----:R-:W1:Y:S02]  /*256d0*/  S2R R5, SR_CgaCtaId ;  /* 0x0000000000057919 */ /* 0x002e640000008800 */
[----:B-1----:R-:W-:Y:S01]  /*256e0*/  LEA R4, R5, R4, 0x18 ;  /* 0x0000000405047211 */ /* 0x002fe200078ec0ff */
[----:B--2---:R-:W-:-:S05]  /*256f0*/  VIADD R6, R6, 0x1 ;  /* 0x0000000106067836 */ /* 0x004fca0000000000 */
[----:B------:R-:W-:Y:S01]  /*25700*/  LEA.HI R3, R6, R6, RZ, 0x1 ;  /* 0x0000000606037211 */ /* 0x000fe200078f08ff */
[----:B------:R1:W-:Y:S03]  /*25710*/  STL [R1+0x44], R6 ;  /* 0x0000440601007387 */ /* 0x0003e60000100800 */
[----:B------:R-:W-:-:S05]  /*25720*/  LOP3.LUT R3, R3, 0xfffffffe, RZ, 0xc0, !PT ;  /* 0xfffffffe03037812 */ /* 0x000fca00078ec0ff */
[----:B------:R-:W-:-:S05]  /*25730*/  IMAD.IADD R3, R6, 0x1, -R3 ;  /* 0x0000000106037824 */ /* 0x000fca00078e0a03 */
[----:B------:R-:W-:-:S04]  /*25740*/  SHF.L.U32 R3, R3, 0x1f, RZ ;  /* 0x0000001f03037819 */ /* 0x000fc800000006ff */
[----:B------:R-:W2:Y:S02]  /*25750*/  SYNCS.PHASECHK.TRANS64.TRYWAIT P0, [R4+URZ+0x22820], R3 ;  /* 0x02282003040075a7 */ /* 0x000ea4000800017f */
[----:B-12---:R-:W-:Y:S05]  /*25760*/  @!P0 BRA `(.L_x_1624) ;  /* 0x0000004800688947 */ /* 0x006fea0003800000 */
.L_x_1768:
[----:B------:R-:W-:Y:S05]  /*25770*/  BSYNC B0 ;  /* 0x0000000000007941 */ /* 0x000fea0003800000 */
.L_x_1623:
[----:B-1----:R-:W2:Y:S01]  /*25780*/  LDL R4, [R1+0x30] ;  /* 0x0000300001047983 */ /* 0x002ea20000100800 */
[----:B------:R-:W-:-:S05]  /*25790*/  VIADD R3, R16, 0xfffffffe ;  /* 0xfffffffe10037836 */ /* 0x000fca0000000000 */
[----:B--2---:R-:W-:-:S13]  /*257a0*/  ISETP.GE.AND P0, PT, R3, R4, PT ;  /* 0x000000040300720c */ /* 0x004fda0003f06270 */
[----:B------:R-:W-:Y:S05]  /*257b0*/  @!P0 BRA `(.L_x_1625) ;  /* 0x00000010002c8947 */ /* 0x000fea0003800000 */
[----:B------:R1:W5:Y:S04]  /*257c0*/  LDL.LU R8, [R1+0x10] ;  /* 0x0000100001087983 */ /* 0x0003680000300800 */
[----:B------:R1:W5:Y:S02]  /*257d0*/  LDL.LU R9, [R1+0x18] ;  /* 0x0000180001097983 */ /* 0x0003640000300800 */
.L_x_1647:
[----:B-----5:R-:W-:Y:S01]  /*257e0*/  VIADD R5, R8, 0x1 ;  /* 0x0000000108057836 */ /* 0x020fe20000000000 */
[----:B------:R-:W-:Y:S05]  /*257f0*/  YIELD ;  /* 0x0000000000007946 */ /* 0x000fea0003800000 */
[----:B------:R-:W-:Y:S01]  /*25800*/  ISETP.NE.AND P0, PT, R5, 0x2, PT ;  /* 0x000000020500780c */ /* 0x000fe20003f05270 */
[----:B------:R-:W-:Y:S03]  /*25810*/  BSSY B0, `(.L_x_1626) ;  /* 0x0000094000007945 */ /* 0x000fe60003800000 */
[----:B--2---:R-:W-:-:S02]  /*25820*/  SEL R4, RZ, 0x1, P0 ;  /* 0x00000001ff047807 */ /* 0x004fc40000000000 */
[----:B------:R-:W-:Y:S02]  /*25830*/  SEL R12, R5, RZ, P0 ;  /* 0x000000ff050c7207 */ /* 0x000fe40000000000 */
        /* <DEDUP_REMOVED lines=23> */
[----:B------:R-:W-:-:S04]  /*259b0*/  IMAD.WIDE.U32 R4, R7, UR6, R4 ;  /* 0x0000000607047c25 */ /* 0x000fc8000f8e0004 */
[----:B------:R-:W-:Y:S01]  /*259c0*/  IMAD.IADD R2, R2, 0x1, R5 ;  /* 0x0000000102027824 */ /* 0x000fe200078e0205 */
[----:B------:R-:W-:-:S04]  /*259d0*/  LEA R6, P0, R4, UR4, 0x2 ;  /* 0x0000000404067c11 */ /* 0x000fc8000f8010ff */
[----:B------:R-:W-:-:S05]  /*259e0*/  LEA.HI.X R7, R4, UR5, R2, 0x2, P0 ;  /* 0x0000000504077c11 */ /* 0x000fca00080f1402 */
[----:B------:R3:W5:Y:S04]  /*259f0*/  LDG.E R2, desc[UR40][R6.64] ;  /* 0x0000002806027981 */ /* 0x000768000c1e1900 */
.L_x_1628:
[----:B------:R-:W4:Y:S01]  /*25a00*/  S2R R5, SR_CgaCtaId ;  /* 0x0000000000057919 */ /* 0x000f220000008800 */
[----:B------:R-:W-:Y:S01]  /*25a10*/  MOV R4, 0x400 ;  /* 0x0000040000047802 */ /* 0x000fe20000000f00 */
[----:B------:R-:W-:Y:S01]  /*25a20*/  BSSY B1, `(.L_x_1629) ;  /* 0x0000009000017945 */ /* 0x000fe20003800000 */
[----:B---3--:R-:W3:Y:S02]  /*25a30*/  S2R R6, SR_TID.X ;  /* 0x0000000000067919 */ /* 0x008ee40000002100 */
[----:B----4-:R-:W-:Y:S02]  /*25a40*/  LEA R4, R5, R4, 0x18 ;  /* 0x0000000405047211 */ /* 0x010fe400078ec0ff */
[----:B---3--:R-:W-:-:S03]  /*25a50*/  LOP3.LUT R6, R6, 0x7f, RZ, 0xc0, !PT ;  /* 0x0000007f06067812 */ /* 0x008fc600078ec0ff */
[----:B------:R-:W-:Y:S01]  /*25a60*/  IMAD R5, R12, 0x8, R4 ;  /* 0x000000080c057824 */ /* 0x000fe200078e0204 */
[----:B------:R-:W-:Y:S02]  /*25a70*/  SHF.L.U32 R4, R11, 0x1f, RZ ;  /* 0x0000001f0b047819 */ /* 0x000fe400000006ff */
[----:B------:R-:W-:Y:S02]  /*25a80*/  ISETP.NE.AND P2, PT, R6, RZ, PT ;  /* 0x000000ff0600720c */ /* 0x000fe40003f45270 */
[----:B------:R-:W3:Y:S02]  /*25a90*/  SYNCS.PHASECHK.TRANS64.TRYWAIT P0, [R5+URZ+0x22880], R4 ;  /* 0x02288004050075a7 */ /* 0x000ee4000800017f */
[----:B---3--:R-:W-:Y:S09]  /*25aa0*/  @!P0 BRA `(.L_x_1630) ;  /* 0x0000004400b88947 */ /* 0x008ff20003800000 */
.L_x_1769:
[----:B------:R-:W-:Y:S05]  /*25ab0*/  BSYNC B1 ;  /* 0x0000000000017941 */ /* 0x000fea0003800000 */
.L_x_1629:
        /* <DEDUP_REMOVED lines=9> */
.L_x_1632:
[----:B------:R-:W-:Y:S05]  /*25b50*/  BSYNC B1 ;  /* 0x0000000000017941 */ /* 0x000fea0003800000 */
.L_x_1631:
[----:B------:R-:W4:Y:S04]  /*25b60*/  LDL R7, [R1+0x10] ;  /* 0x0000100001077983 */ /* 0x000f280000100800 */
[----:B------:R-:W3:Y:S01]  /*25b70*/  LDL R6, [R1+0x34] ;  /* 0x0000340001067983 */ /* 0x000ee20000100800 */
[----:B--2---:R-:W-:Y:S01]  /*25b80*/  IMAD.MOV.U32 R12, RZ, RZ, RZ ;  /* 0x000000ffff0c7224 */ /* 0x004fe200078e00ff */
[----:B------:R-:W-:Y:S01]  /*25b90*/  MOV R11, 0x400 ;  /* 0x00000400000b7802 */ /* 0x000fe20000000f00 */
[----:B------:R-:W-:Y:S01]  /*25ba0*/  UIADD3 UR4, UP0, UR42, 0x470, URZ ;  /* 0x000004702a047890 */ /* 0x000fe2000ff1e03f */
[----:B------:R-:W2:Y:S01]  /*25bb0*/  S2R R13, SR_CgaCtaId ;  /* 0x00000000000d7919 */ /* 0x000ea20000008800 */
[----:B------:R-:W-:Y:S01]  /*25bc0*/  PLOP3.LUT P0, PT, PT, PT, PT, 0x80, 0x0 ;  /* 0x000000000000781c */ /* 0x000fe20003f0f070 */
[----:B------:R-:W-:Y:S01]  /*25bd0*/  UMOV UR6, 0x0 ;  /* 0x0000000000067882 */ /* 0x000fe20000000000 */
[----:B------:R-:W-:Y:S01]  /*25be0*/  R2UR UR10, R12 ;  /* 0x000000000c0a72ca */ /* 0x000fe200000e0000 */
[----:B------:R-:W-:Y:S01]  /*25bf0*/  UIADD3.X UR5, URZ, UR43, URZ, UP0, !UPT ;  /* 0x0000002b3f057290 */ /* 0x000fe200087fe43f */
[----:B------:R-:W-:Y:S01]  /*25c00*/  UMOV UR7, 0x14f00000 ;  /* 0x14f0000000077882 */ /* 0x000fe20000000000 */
[----:B--2---:R-:W-:-:S05]  /*25c10*/  LEA R11, R13, R11, 0x18 ;  /* 0x0000000b0d0b7211 */ /* 0x004fca00078ec0ff */
[----:B----4-:R-:W-:Y:S02]  /*25c20*/  IMAD R7, R7, 0x4000, R11 ;  /* 0x0000400007077824 */ /* 0x010fe400078e020b */
[----:B---3--:R-:W-:Y:S02]  /*25c30*/  IMAD R6, R10, 0x80, R6 ;  /* 0x000000800a067824 */ /* 0x008fe400078e0206 */
[----:B------:R-:W-:Y:S02]  /*25c40*/  VIADD R7, R7, 0x8400 ;  /* 0x0000840007077836 */ /* 0x000fe40000000000 */
[----:B------:R-:W-:-:S07]  /*25c50*/  VIADD R10, R5, 0x22870 ;  /* 0x00022870050a7836 */ /* 0x000fce0000000000 */
.L_x_1633:
        /* <DEDUP_REMOVED lines=10> */
[----:B------:R-:W2:Y:S01]  /*25d00*/  SYNCS.PHASECHK.TRANS64.TRYWAIT P0, [R5+URZ+0x22840], R4 ;  /* 0x02284004050075a7 */ /* 0x000ea2000800017f */
[----:B------:R-:W-:Y:S04]  /*25d10*/  BSSY B1, `(.L_x_1634) ;  /* 0x0000002000017945 */ /* 0x000fe80003800000 */
[----:B--2---:R-:W-:Y:S05]  /*25d20*/  @!P0 BRA `(.L_x_1635) ;  /* 0x00000044002c8947 */ /* 0x004fea0003800000 */
.L_x_1770:
[----:B------:R-:W-:Y:S05]  /*25d30*/  BSYNC B1 ;  /* 0x0000000000017941 */ /* 0x000fea0003800000 */
.L_x_1634:
[----:B------:R-:W-:Y:S01]  /*25d40*/  BSSY B1, `(.L_x_1636) ;  /* 0x000000b000017945 */ /* 0x000fe20003800000 */
[----:B------:R-:W-:Y:S02]  /*25d50*/  IMAD.MOV.U32 R10, RZ, RZ, 0x0 ;  /* 0x00000000ff0a7424 */ /* 0x000fe400078e00ff */
[----:B------:R-:W-:Y:S01]  /*25d60*/  IMAD.MOV.U32 R11, RZ, RZ, 0x14f00000 ;  /* 0x14f00000ff0b7424 */ /* 0x000fe200078e00ff */
[----:B------:R-:W-:Y:S06]  /*25d70*/  @P2 BRA `(.L_x_1637) ;  /* 0x00000000001c2947 */ /* 0x000fec0003800000 */
[----:B------:R-:W3:Y:S01]  /*25d80*/  S2R R7, SR_TID.X ;  /* 0x0000000000077919 */ /* 0x000ee20000002100 */
[----:B--2---:R-:W-:-:S04]  /*25d90*/  IMAD.MOV.U32 R4, RZ, RZ, 0x6000 ;  /* 0x00006000ff047424 */ /* 0x004fc800078e00ff */
[----:B------:R4:W-:Y:S01]  /*25da0*/  SYNCS.ARRIVE.TRANS64 RZ, [R5+URZ+0x22830], R4 ;  /* 0x0228300405ff79a7 */ /* 0x0009e2000800003f */
[----:B---3--:R-:W-:-:S04]  /*25db0*/  LOP3.LUT R7, R7, 0x1f, RZ, 0xc0, !PT ;  /* 0x0000001f07077812 */ /* 0x008fc800078ec0ff */
[----:B------:R-:W-:-:S13]  /*25dc0*/  ISETP.NE.AND P0, PT, R7, RZ, PT ;  /* 0x000000ff0700720c */ /* 0x000fda0003f05270 */
[----:B----4-:R-:W-:Y:S05]  /*25dd0*/  @!P0 BRA `(.L_x_1637) ;  /* 0x0000000000048947 */ /* 0x010fea0003800000 */
[----:B------:R-:W-:Y:S01]  /*25de0*/  BPT.TRAP 0x1 ;  /* 0x000000040000795c */ /* 0x000fe20000300000 */
.L_x_1637:
[----:B------:R-:W-:Y:S05]  /*25df0*/  BSYNC B1 ;  /* 0x0000000000017941 */ /* 0x000fea0003800000 */
.L_x_1636:
[----:B--2---:R-:W2:Y:S01]  /*25e00*/  LDL R4, [R1+0x10] ;  /* 0x0000100001047983 */ /* 0x004ea20000100800 */
[----:B------:R-:W-:Y:S01]  /*25e10*/  MOV R7, 0x400 ;  /* 0x0000040000077802 */ /* 0x000fe20000000f00 */
[----:B------:R-:W-:Y:S01]  /*25e20*/  UIADD3 UR4, UP0, UR42, 0x370, URZ ;  /* 0x000003702a047890 */ /* 0x000fe2000ff1e03f */
[----:B------:R-:W-:Y:S01]  /*25e30*/  R2UR UR10, R12 ;  /* 0x000000000c0a72ca */ /* 0x000fe200000e0000 */
[----:B------:R-:W3:Y:S01]  /*25e40*/  S2R R13, SR_CgaCtaId ;  /* 0x00000000000d7919 */ /* 0x000ee20000008800 */
[----:B------:R-:W-:Y:S01]  /*25e50*/  R2UR UR6, R10 ;  /* 0x000000000a0672ca */ /* 0x000fe200000e0000 */
[----:B------:R-:W-:Y:S01]  /*25e60*/  VIADD R5, R5, 0x22830 ;  /* 0x0002283005057836 */ /* 0x000fe20000000000 */
[----:B------:R-:W-:Y:S01]  /*25e70*/  R2UR UR7, R11 ;  /* 0x000000000b0772ca */ /* 0x000fe200000e0000 */
[----:B------:R-:W-:Y:S01]  /*25e80*/  UIADD3.X UR5, URZ, UR43, URZ, UP0, !UPT ;  /* 0x0000002b3f057290 */ /* 0x000fe200087fe43f */
[----:B------:R-:W-:Y:S02]  /*25e90*/  PLOP3.LUT P0, PT, PT, PT, PT, 0x80, 0x0 ;  /* 0x000000000000781c */ /* 0x000fe40003f0f070 */
[----:B---3--:R-:W-:-:S05]  /*25ea0*/  LEA R7, R13, R7, 0x18 ;  /* 0x000000070d077211 */ /* 0x008fca00078ec0ff */
[----:B--2---:R-:W-:-:S04]  /*25eb0*/  IMAD R4, R4, 0x6000, R7 ;  /* 0x0000600004047824 */ /* 0x004fc800078e0207 */
[----:B------:R-:W-:-:S07]  /*25ec0*/  VIADD R7, R4, 0x16400 ;  /* 0x0001640004077836 */ /* 0x000fce0000000000 */
.L_x_1638:
        /* <DEDUP_REMOVED lines=10> */
[----:B------:R-:W-:Y:S01]  /*25f70*/  R2UR UR6, R10 ;  /* 0x000000000a0672ca */ /* 0x000fe200000e0000 */
[----:B------:R-:W-:Y:S01]  /*25f80*/  VIADD R7, R4, 0x18400 ;  /* 0x0001840004077836 */ /* 0x000fe20000000000 */
[----:B------:R-:W-:Y:S01]  /*25f90*/  R2UR UR7, R11 ;  /* 0x000000000b0772ca */ /* 0x000fe200000e0000 */
[----:B------:R-:W-:Y:S01]  /*25fa0*/  UMOV UR10, 0x40 ;  /* 0x00000040000a7882 */ /* 0x000fe20000000000 */
[----:B------:R-:W-:-:S13]  /*25fb0*/  PLOP3.LUT P0, PT, PT, PT, PT, 0x80, 0x0 ;  /* 0x000000000000781c */ /* 0x000fda0003f0f070 */
.L_x_1639:
        /* <DEDUP_REMOVED lines=15> */
.L_x_1640:
        /* <DEDUP_REMOVED lines=9> */
[----:B---3--:R-:W-:Y:S05]  /*26140*/  @P0 BRA.U.ANY `(.L_x_1640) ;  /* 0xfffffffd00d80947 */ /* 0x008fea000393ffff */
.L_x_1627:
[----:B------:R-:W-:Y:S05]  /*26150*/  BSYNC B0 ;  /* 0x0000000000007941 */ /* 0x000fea0003800000 */
.L_x_1626:
[----:B------:R-:W-:-:S06]  /*26160*/  UISETP.NE.AND UP0, UPT, UR36, 0x3, UPT ;  /* 0x000000032400788c */ /* 0x000fcc000bf05270 */
[----:B------:R-:W-:-:S13]  /*26170*/  PLOP3.LUT P0, PT, PT, PT, UP0, 0x80, 0x0 ;  /* 0x000000000000781c */ /* 0x000fda0003f0f008 */
[----:B------:R-:W-:Y:S05]  /*26180*/  @!P0 BRA `(.L_x_1641) ;  /* 0x0000000000048947 */ /* 0x000fea0003800000 */
[----:B------:R-:W-:Y:S01]  /*26190*/  BPT.TRAP 0x1 ;  /* 0x000000040000795c */ /* 0x000fe20000300000 */
.L_x_1641:
[----:B------:R-:W3:Y:S01]  /*261a0*/  S2R R6, SR_CgaCtaId ;  /* 0x0000000000067919 */ /* 0x000ee20000008800 */
[----:B------:R-:W-:Y:S01]  /*261b0*/  IMAD.U32 R4, RZ, RZ, UR39 ;  /* 0x00000027ff047e24 */ /* 0x000fe2000f8e00ff */
[----:B------:R-:W-:Y:S01]  /*261c0*/  MOV R5, 0x400 ;  /* 0x0000040000057802 */ /* 0x000fe20000000f00 */
[----:B------:R-:W-:Y:S03]  /*261d0*/  BSSY B0, `(.L_x_1642) ;  /* 0x0000009000007945 */ /* 0x000fe60003800000 */
[----:B------:R-:W-:Y:S02]  /*261e0*/  ISETP.NE.AND P0, PT, R4, 0x3, PT ;  /* 0x000000030400780c */ /* 0x000fe40003f05270 */
[----:B------:R-:W-:-:S04]  /*261f0*/  LOP3.LUT R4, R9, 0x1, RZ, 0x3c, !PT ;  /* 0x0000000109047812 */ /* 0x000fc800078e3cff */
[----:B------:R-:W-:Y:S02]  /*26200*/  SHF.L.U32 R4, R4, 0x1f, RZ ;  /* 0x0000001f04047819 */ /* 0x000fe400000006ff */
[----:B---3--:R-:W-:-:S05]  /*26210*/  LEA R5, R6, R5, 0x18 ;  /* 0x0000000506057211 */ /* 0x008fca00078ec0ff */
[----:B------:R-:W-:-:S04]  /*26220*/  IMAD R5, R8, 0x8, R5 ;  /* 0x0000000808057824 */ /* 0x000fc800078e0205 */
[----:B------:R-:W3:Y:S01]  /*26230*/  SYNCS.PHASECHK.TRANS64.TRYWAIT P2, [R5+URZ+0x22870], R4 ;  /* 0x02287004050075a7 */ /* 0x000ee2000804017f */
[----:B------:R4:W-:Y:S02]  /*26240*/  STL [R1+0x4], R5 ;  /* 0x0000040501007387 */ /* 0x0009e40000100800 */
[----:B---34-:R-:W-:Y:S05]  /*26250*/  @!P2 BRA `(.L_x_1643) ;  /* 0x0000003c00f4a947 */ /* 0x018fea0003800000 */
.L_x_1771:
[----:B------:R-:W-:Y:S05]  /*26260*/  BSYNC B0 ;  /* 0x0000000000007941 */ /* 0x000fea0003800000 */
.L_x_1642:
[----:B------:R-:W-:Y:S05]  /*26270*/  @!P0 BRA `(.L_x_1644) ;  /* 0x0000000000048947 */ /* 0x000fea0003800000 */
[----:B------:R-:W-:Y:S01]  /*26280*/  BPT.TRAP 0x1 ;  /* 0x000000040000795c */ /* 0x000fe20000300000 */
.L_x_1644:
[----:B---3--:R-:W3:Y:S01]  /*26290*/  LDL R5, [R1+0x4] ;  /* 0x0000040001057983 */ /* 0x008ee20000100800 */
[----:B------:R-:W-:Y:S01]  /*262a0*/  SHF.L.U32 R4, R9, 0x1f, RZ ;  /* 0x0000001f09047819 */ /* 0x000fe200000006ff */
[----:B--2---:R-:W-:-:S03]  /*262b0*/  IMAD.SHL.U32 R12, R8, 0x4000, RZ ;  /* 0x00004000080c7824 */ /* 0x004fc600078e00ff */
[----:B---3--:R-:W2:Y:S02]  /*262c0*/  SYNCS.PHASECHK.TRANS64.TRYWAIT P2, [R5+URZ+0x22860], R4 ;  /* 0x02286004050075a7 */ /* 0x008ea4000804017f */
[----:B--2---:R-:W-:Y:S05]  /*262d0*/  @!P2 BRA `(.L_x_1645) ;  /* 0x0000003c00eca947 */ /* 0x004fea0003800000 */
.L_x_1772:
[----:B--2---:R-:W2:Y:S04]  /*262e0*/  LDL R5, [R1+0x3c] ;  /* 0x00003c0001057983 */ /* 0x004ea80000100800 */
[----:B0-----:R-:W3:Y:S04]  /*262f0*/  LDL R18, [R1+0x28] ;  /* 0x0000280001127983 */ /* 0x001ee80000100800 */
[----:B------:R-:W4:Y:S01]  /*26300*/  LDL R15, [R1+0x38] ;  /* 0x00003800010f7983 */ /* 0x000f220000100800 */
[----:B------:R-:W-:-:S03]  /*26310*/  MOV R13, 0x400 ;  /* 0x00000400000d7802 */ /* 0x000fc60000000f00 */
[----:B------:R-:W5:Y:S01]  /*26320*/  LDL R17, [R1+0x24] ;  /* 0x0000240001117983 */ /* 0x000f620000100800 */
[----:B------:R-:W0:Y:S01]  /*26330*/  S2R R14, SR_CgaCtaId ;  /* 0x00000000000e7919 */ /* 0x000e220000008800 */
[----:B------:R-:W-:Y:S05]  /*26340*/  WARPSYNC.ALL ;  /* 0x0000000000007948 */ /* 0x000fea0003800000 */
[----:B0-----:R-:W-:Y:S02]  /*26350*/  LEA R13, R14, R13, 0x18 ;  /* 0x0000000d0e0d7211 */ /* 0x001fe400078ec0ff */
[----:B--2---:R-:W-:-:S04]  /*26360*/  LOP3.LUT R20, R12, R5, RZ, 0xfc, !PT ;  /* 0x000000050c147212 */ /* 0x004fc800078efcff */
[----:B------:R-:W-:-:S05]  /*26370*/  IADD3 R20, R13, R20, RZ ;  /* 0x000000140d147210 */ /* 0x000fca0007ffe0ff */
[----:B------:R-:W0:Y:S01]  /*26380*/  LDSM.16.MT88.4 R4, [R20+0x8400] ;  /* 0x008400001404783b */ /* 0x000e220000004200 */
[----:B---3--:R-:W-:Y:S01]  /*26390*/  IMAD.IADD R21, R18, 0x1, R20 ;  /* 0x0000000112157824 */ /* 0x008fe200078e0214 */
[----:B----4-:R-:W-:Y:S02]  /*263a0*/  LOP3.LUT R12, R12, R15, RZ, 0xfc, !PT ;  /* 0x0000000f0c0c7212 */ /* 0x010fe400078efcff */
[C-C-:B0-----:R-:W-:Y:S02]  /*263b0*/  PRMT R8, R4.reuse, 0x6420, R5.reuse ;  /* 0x0000642004087816 */ /* 0x141fe40000000005 */
[----:B------:R-:W-:Y:S02]  /*263c0*/  PRMT R9, R4, 0x7531, R5 ;  /* 0x0000753104097816 */ /* 0x000fe40000000005 */
[C-C-:B------:R-:W-:Y:S02]  /*263d0*/  PRMT R10, R6.reuse, 0x6420, R7.reuse ;  /* 0x00006420060a7816 */ /* 0x140fe40000000007 */
[----:B------:R-:W-:-:S02]  /*263e0*/  PRMT R11, R6, 0x7531, R7 ;  /* 0x00007531060b7816 */ /* 0x000fc40000000007 */
[----:B------:R-:W0:Y:S01]  /*263f0*/  LDSM.16.MT88.4 R4, [R21+0x8400] ;  /* 0x008400001504783b */ /* 0x000e220000004200 */
[----:B------:R-:W-:-:S05]  /*26400*/  IMAD.IADD R19, R13, 0x1, R12 ;  /* 0x000000010d137824 */ /* 0x000fca00078e020c */
[----:B------:R0:W-:Y:S02]  /*26410*/  STSM.16.M88.4 [R19+0x400], R8 ;  /* 0x0004000813007844 */ /* 0x0001e40000000200 */
[C-C-:B0-----:R-:W-:Y:S02]  /*26420*/  PRMT R8, R4.reuse, 0x6420, R5.reuse ;  /* 0x0000642004087816 */ /* 0x141fe40000000005 */
        /* <DEDUP_REMOVED lines=9> */
[----:B------:R-:W0:Y:S01]  /*264c0*/  LDSM.16.MT88.4 R4, [R21+0x9400] ;  /* 0x009400001504783b */ /* 0x000e220000004200 */
[----:B-----5:R-:W-:-:S05]  /*264d0*/  IADD3 R16, R17, 0x400, R19 ;  /* 0x0000040011107810 */ /* 0x020fca0007ffe013 */
[----:B------:R2:W-:Y:S01]  /*264e0*/  STSM.16.M88.4 [R16], R12 ;  /* 0x0000000c10007844 */ /* 0x0005e20000000200 */
[C-C-:B0-----:R-:W-:Y:S02]  /*264f0*/  PRMT R8, R4.reuse, 0x6420, R5.reuse ;  /* 0x0000642004087816 */ /* 0x141fe40000000005 */
[----:B------:R-:W-:Y:S02]  /*26500*/  PRMT R9, R4, 0x7531, R5 ;  /* 0x0000753104097816 */ /* 0x000fe40000000005 */
[C-C-:B------:R-:W-:Y:S02]  /*26510*/  PRMT R10, R6.reuse, 0x6420, R7.reuse ;  /* 0x00006420060a7816 */ /* 0x140fe40000000007 */
[----:B------:R-:W-:-:S05]  /*26520*/  PRMT R11, R6, 0x7531, R7 ;  /* 0x00007531060b7816 */ /* 0x000fca0000000007 */
[----:B------:R-:W-:Y:S04]  /*26530*/  STSM.16.M88.4 [R16+0x2000], R8 ;  /* 0x0020000810007844 */ /* 0x000fe80000000200 */
[----:B------:R-:W0:Y:S01]  /*26540*/  LDSM.16.MT88.4 R4, [R20+0xa400] ;  /* 0x00a400001404783b */ /* 0x000e220000004200 */
[----:B--2---:R-:W-:Y:S02]  /*26550*/  IMAD.MOV.U32 R13, RZ, RZ, R19 ;  /* 0x000000ffff0d7224 */ /* 0x004fe400078e0013 */
[----:B------:R-:W-:Y:S02]  /*26560*/  IMAD.MOV.U32 R14, RZ, RZ, R18 ;  /* 0x000000ffff0e7224 */ /* 0x000fe400078e0012 */
[----:B------:R-:W-:Y:S01]  /*26570*/  IMAD.MOV.U32 R15, RZ, RZ, R17 ;  /* 0x000000ffff0f7224 */ /* 0x000fe200078e0011 */
[----:B0-----:R-:W-:-:S02]  /*26580*/  PRMT R16, R4, 0x6420, R5 ;  /* 0x0000642004107816 */ /* 0x001fc40000000005 */
[----:B------:R-:W-:Y:S02]  /*26590*/  PRMT R17, R4, 0x7531, R5 ;  /* 0x0000753104117816 */ /* 0x000fe40000000005 */
[C-C-:B------:R-:W-:Y:S02]  /*265a0*/  PRMT R18, R6.reuse, 0x6420, R7.reuse ;  /* 0x0000642006127816 */ /* 0x140fe40000000007 */
[----:B------:R-:W-:Y:S02]  /*265b0*/  PRMT R19, R6, 0x7531, R7 ;  /* 0x0000753106137816 */ /* 0x000fe40000000007 */
[----:B------:R-:W0:Y:S01]  /*265c0*/  LDSM.16.MT88.4 R4, [R21+0xa400] ;  /* 0x00a400001504783b */ /* 0x000e220000004200 */
[----:B------:R-:W-:-:S05]  /*265d0*/  IADD3 R12, R14, 0x400, R13 ;  /* 0x000004000e0c7810 */ /* 0x000fca0007ffe00d */
[----:B------:R2:W-:Y:S02]  /*265e0*/  STSM.16.M88.4 [R12], R16 ;  /* 0x000000100c007844 */ /* 0x0005e40000000200 */
[----:B--2---:R-:W-:Y:S01]  /*265f0*/  IMAD.MOV.U32 R18, RZ, RZ, R12 ;  /* 0x000000ffff127224 */ /* 0x004fe200078e000c */
[C-C-:B0-----:R-:W-:Y:S02]  /*26600*/  PRMT R8, R4.reuse, 0x6420, R5.reuse ;  /* 0x0000642004087816 */ /* 0x141fe40000000005 */
[----:B------:R-:W-:Y:S02]  /*26610*/  PRMT R9, R4, 0x7531, R5 ;  /* 0x0000753104097816 */ /* 0x000fe40000000005 */
[C-C-:B------:R-:W-:Y:S02]  /*26620*/  PRMT R10, R6.reuse, 0x6420, R7.reuse ;  /* 0x00006420060a7816 */ /* 0x140fe40000000007 */
[----:B------:R-:W-:-:S05]  /*26630*/  PRMT R11, R6, 0x7531, R7 ;  /* 0x00007531060b7816 */ /* 0x000fca0000000007 */
[----:B------:R-:W-:Y:S04]  /*26640*/  STSM.16.M88.4 [R18+0x2000], R8 ;  /* 0x0020000812007844 */ /* 0x000fe80000000200 */
[----:B------:R-:W0:Y:S01]  /*26650*/  LDSM.16.MT88.4 R4, [R20+0xb400] ;  /* 0x00b400001404783b */ /* 0x000e220000004200 */
[----:B------:R-:W-:Y:S01]  /*26660*/  IMAD.MOV.U32 R19, RZ, RZ, R15 ;  /* 0x000000ffff137224 */ /* 0x000fe200078e000f */
        /* <DEDUP_REMOVED lines=20> */
.L_x_1646:
[----:B------:R-:W0:Y:S04]  /*267b0*/  LDL.LU R4, [R1+0x4] ;  /* 0x0000040001047983 */ /* 0x000e280000300800 */
[----:B------:R-:W3:Y:S04]  /*267c0*/  LDL R5, [R1+0x30] ;  /* 0x0000300001057983 */ /* 0x000ee80000100800 */
[----:B--2---:R2:W5:Y:S04]  /*267d0*/  LDL R8, [R1+0x10] ;  /* 0x0000100001087983 */ /* 0x0045680000100800 */
[----:B------:R2:W5:Y:S01]  /*267e0*/  LDL R9, [R1+0x18] ;  /* 0x0000180001097983 */ /* 0x0005620000100800 */
[----:B0-----:R0:W-:Y:S01]  /*267f0*/  SYNCS.ARRIVE.TRANS64.A1T0 RZ, [R4+URZ+0x22850], RZ ;  /* 0x022850ff04ff79a7 */ /* 0x0011e2000810003f */
[----:B------:R-:W-:Y:S01]  /*26800*/  BAR.SYNC.DEFER_BLOCKING 0x2, 0x80 ;  /* 0x0082000000007b1d */ /* 0x000fe20000010000 */
[C---:B---3--:R-:W-:Y:S01]  /*26810*/  ISETP.GT.AND P0, PT, R3.reuse, R5, PT ;  /* 0x000000050300720c */ /* 0x048fe20003f04270 */
[----:B------:R-:W-:-:S02]  /*26820*/  VIADD R3, R3, 0xffffffff ;  /* 0xffffffff03037836 */ /* 0x000fc40000000000 */
[----:B0-----:R-:W-:-:S05]  /*26830*/  @!P1 VIADD R4, R4, 0x22880 ;  /* 0x0002288004049836 */ /* 0x001fca0000000000 */
[----:B------:R-:W-:-:S04]  /*26840*/  @!P1 PRMT R4, RZ, 0x654, R4 ;  /* 0x00000654ff049816 */ /* 0x000fc80000000004 */
[----:B------:R2:W-:Y:S01]  /*26850*/  @!P1 SYNCS.ARRIVE.TRANS64.RED.A1T0 RZ, [R4+URZ], RZ ;  /* 0x000000ff04ff99a7 */ /* 0x0005e2000810043f */
[----:B------:R-:W-:Y:S05]  /*26860*/  @P0 BRA `(.L_x_1647) ;  /* 0xffffffec00dc0947 */ /* 0x000fea000383ffff */
.L_x_1625:
[----:B------:R-:W-:Y:S04]  /*26870*/  BSSY B0, `(.L_x_1648) ;  /* 0x000000f000007945 */ /* 0x000fe80003800000 */
[----:B------:R-:W-:Y:S05]  /*26880*/  @P1 BRA `(.L_x_1649) ;  /* 0x0000000000341947 */ /* 0x000fea0003800000 */
[----:B------:R-:W3:Y:S01]  /*26890*/  S2R R5, SR_LANEID ;  /* 0x0000000000057919 */ /* 0x000ee20000000000 */
[----:B------:R-:W-:Y:S01]  /*268a0*/  VOTEU.ANY UR4, UPT, PT ;  /* 0x0000000000047886 */ /* 0x000fe200038e0100 */
[----:B------:R-:W4:Y:S01]  /*268b0*/  LDC.64 R2, c[0x0][0xc38] ;  /* 0x00030e00ff027b82 */ /* 0x000f220000000a00 */
[----:B------:R-:W3:Y:S02]  /*268c0*/  FLO.U32 R0, UR4 ;  /* 0x0000000400007d00 */ /* 0x000ee400080e0000 */
[----:B---3--:R-:W-:-:S06]  /*268d0*/  ISETP.EQ.U32.AND P0, PT, R0, R5, PT ;  /* 0x000000050000720c */ /* 0x008fcc0003f02070 */
[----:B------:R-:W4:Y:S07]  /*268e0*/  POPC R5, UR4 ;  /* 0x0000000400057d09 */ /* 0x000f2e0008000000 */
[----:B----4-:R-:W3:Y:S01]  /*268f0*/  @P0 ATOMG.E.ADD.STRONG.GPU PT, R3, desc[UR40][R2.64], R5 ;  /* 0x00000005020309a8 */ /* 0x010ee200081ee1e8 */
[----:B--2---:R-:W2:Y:S02]  /*26900*/  S2R R4, SR_LTMASK ;  /* 0x0000000000047919 */ /* 0x004ea40000003900 */
[----:B--2---:R-:W-:-:S04]  /*26910*/  LOP3.LUT R4, R4, UR4, RZ, 0xc0, !PT ;  /* 0x0000000404047c12 */ /* 0x004fc8000f8ec0ff */
[----:B------:R-:W2:Y:S01]  /*26920*/  POPC R7, R4 ;  /* 0x0000000400077309 */ /* 0x000ea20000000000 */
[----:B---3--:R-:W2:Y:S02]  /*26930*/  SHFL.IDX PT, R0, R3, R0, 0x1f ;  /* 0x00001f0003007589 */ /* 0x008ea400000e0000 */
[----:B--2---:R-:W-:-:S05]  /*26940*/  IADD3 R0, R0, UR38, R7 ;  /* 0x0000002600007c10 */ /* 0x004fca000fffe007 */
[----:B------:R3:W-:Y:S02]  /*26950*/  STL [R1], R0 ;  /* 0x0000000001007387 */ /* 0x0007e40000100800 */
.L_x_1649:
[----:B------:R-:W-:Y:S05]  /*26960*/  BSYNC B0 ;  /* 0x0000000000007941 */ /* 0x000fea0003800000 */
.L_x_1648:
[----:B------:R-:W-:-:S06]  /*26970*/  UISETP.NE.AND UP0, UPT, UR36, 0x3, UPT ;  /* 0x000000032400788c */ /* 0x000fcc000bf05270 */
[----:B------:R-:W-:-:S13]  /*26980*/  PLOP3.LUT P0, PT, PT, PT, UP0, 0x80, 0x0 ;  /* 0x000000000000781c */ /* 0x000fda0003f0f008 */
[----:B------:R-:W-:Y:S05]  /*26990*/  @!P0 BRA `(.L_x_1650) ;  /* 0x0000000000048947 */ /* 0x000fea0003800000 */
[----:B------:R-:W-:Y:S01]  /*269a0*/  BPT.TRAP 0x1 ;  /* 0x000000040000795c */ /* 0x000fe20000300000 */
.L_x_1650:
[----:B------:R-:W4:Y:S04]  /*269b0*/  LDL R3, [R1+0x18] ;  /* 0x0000180001037983 */ /* 0x000f280000100800 */
[----:B---3--:R-:W3:Y:S01]  /*269c0*/  LDL R0, [R1+0x10] ;  /* 0x0000100001007983 */ /* 0x008ee20000100800 */
[----:B--2---:R-:W2:Y:S01]  /*269d0*/  S2R R4, SR_CgaCtaId ;  /* 0x0000000000047919 */ /* 0x004ea20000008800 */
[----:B------:R-:W-:-:S04]  /*269e0*/  MOV R2, 0x400 ;  /* 0x0000040000027802 */ /* 0x000fc80000000f00 */
[----:B--2---:R-:W-:Y:S01]  /*269f0*/  LEA R2, R4, R2, 0x18 ;  /* 0x0000000204027211 */ /* 0x004fe200078ec0ff */
[----:B------:R-:W-:Y:S01]  /*26a00*/  BSSY B0, `(.L_x_1651) ;  /* 0x0000008000007945 */ /* 0x000fe20003800000 */
[----:B----4-:R-:W-:-:S04]  /*26a10*/  LOP3.LUT R3, R3, 0x1, RZ, 0x3c, !PT ;  /* 0x0000000103037812 */ /* 0x010fc800078e3cff */
[----:B------:R-:W-:Y:S01]  /*26a20*/  SHF.L.U32 R3, R3, 0x1f, RZ ;  /* 0x0000001f03037819 */ /* 0x000fe200000006ff */
[----:B---3--:R-:W-:-:S04]  /*26a30*/  IMAD R20, R0, 0x8, R2 ;  /* 0x0000000800147824 */ /* 0x008fc800078e0202 */
[----:B------:R-:W2:Y:S01]  /*26a40*/  SYNCS.PHASECHK.TRANS64.TRYWAIT P0, [R20+URZ+0x22870], R3 ;  /* 0x02287003140075a7 */ /* 0x000ea2000800017f */
[----:B------:R-:W-:-:S05]  /*26a50*/  IMAD.U32 R0, RZ, RZ, UR39 ;  /* 0x00000027ff007e24 */ /* 0x000fca000f8e00ff */
[----:B------:R-:W-:Y:S01]  /*26a60*/  ISETP.NE.AND P2, PT, R0, 0x3, PT ;  /* 0x000000030000780c */ /* 0x000fe20003f45270 */
[----:B--2---:R-:W-:-:S12]  /*26a70*/  @!P0 BRA `(.L_x_1652) ;  /* 0x00000038001c8947 */ /* 0x004fd80003800000 */
.L_x_1773:
[----:B------:R-:W-:Y:S05]  /*26a80*/  BSYNC B0 ;  /* 0x0000000000007941 */ /* 0x000fea0003800000 */
.L_x_1651:
[----:B------:R-:W-:Y:S05]  /*26a90*/  @!P2 BRA `(.L_x_1653) ;  /* 0x000000000004a947 */ /* 0x000fea0003800000 */
[----:B------:R-:W-:Y:S01]  /*26aa0*/  BPT.TRAP 0x1 ;  /* 0x000000040000795c */ /* 0x000fe20000300000 */
.L_x_1653:
[----:B------:R-:W2:Y:S02]  /*26ab0*/  LDL R0, [R1+0x18] ;  /* 0x0000180001007983 */ /* 0x000ea40000100800 */
[----:B--2---:R-:W-:-:S04]  /*26ac0*/  SHF.L.U32 R3, R0, 0x1f, RZ ;  /* 0x0000001f00037819 */ /* 0x004fc800000006ff */
[----:B------:R-:W2:Y:S02]  /*26ad0*/  SYNCS.PHASECHK.TRANS64.TRYWAIT P0, [R20+URZ+0x22860], R3 ;  /* 0x02286003140075a7 */ /* 0x000ea4000800017f */
[----:B--2---:R-:W-:Y:S05]  /*26ae0*/  @!P0 BRA `(.L_x_1654) ;  /* 0x0000003800148947 */ /* 0x004fea0003800000 */
.L_x_1774:
[----:B------:R-:W3:Y:S04]  /*26af0*/  LDL R2, [R1+0x10] ;  /* 0x0000100001027983 */ /* 0x000ee80000100800 */
[----:B------:R-:W4:Y:S04]  /*26b00*/  LDL R0, [R1+0x3c] ;  /* 0x00003c0001007983 */ /* 0x000f280000100800 */
[----:B------:R-:W2:Y:S01]  /*26b10*/  LDL R10, [R1+0x38] ;  /* 0x00003800010a7983 */ /* 0x000ea20000100800 */
[----:B-----5:R-:W-:-:S03]  /*26b20*/  MOV R8, 0x400 ;  /* 0x0000040000087802 */ /* 0x020fc60000000f00 */
[----:B0-----:R-:W2:Y:S04]  /*26b30*/  LDL R18, [R1+0x28] ;  /* 0x0000280001127983 */ /* 0x001ea80000100800 */
[----:B------:R-:W2:Y:S01]  /*26b40*/  LDL R17, [R1+0x24] ;  /* 0x0000240001117983 */ /* 0x000ea20000100800 */
[----:B------:R-:W0:Y:S01]  /*26b50*/  S2R R9, SR_CgaCtaId ;  /* 0x0000000000097919 */ /* 0x000e220000008800 */
[----:B------:R-:W-:Y:S05]  /*26b60*/  WARPSYNC.ALL ;  /* 0x0000000000007948 */ /* 0x000fea0003800000 */
[----:B0-----:R-:W-:Y:S01]  /*26b70*/  LEA R8, R9, R8, 0x18 ;  /* 0x0000000809087211 */ /* 0x001fe200078ec0ff */
[----:B---3--:R-:W-:-:S05]  /*26b80*/  IMAD.SHL.U32 R2, R2, 0x4000, RZ ;  /* 0x0000400002027824 */ /* 0x008fca00078e00ff */
[----:B----4-:R-:W-:-:S05]  /*26b90*/  LOP3.LUT R0, R2, R0, RZ, 0xfc, !PT ;  /* 0x0000000002007212 */ /* 0x010fca00078efcff */
[----:B------:R-:W-:-:S05]  /*26ba0*/  IMAD.IADD R0, R8, 0x1, R0 ;  /* 0x0000000108007824 */ /* 0x000fca00078e0200 */
[----:B------:R-:W0:Y:S01]  /*26bb0*/  LDSM.16.MT88.4 R4, [R0+0x8400] ;  /* 0x008400000004783b */ /* 0x000e220000004200 */
[----:B--2---:R-:W-:Y:S01]  /*26bc0*/  LOP3.LUT R2, R2, R10, RZ, 0xfc, !PT ;  /* 0x0000000a02027212 */ /* 0x004fe200078efcff */
[----:B------:R-:W-:-:S04]  /*26bd0*/  IMAD.IADD R3, R18, 0x1, R0 ;  /* 0x0000000112037824 */ /* 0x000fc800078e0200 */
        /* <DEDUP_REMOVED lines=62> */
.L_x_1655:
[----:B--2---:R-:W2:Y:S01]  /*26fc0*/  LDL.LU R2, [R1+0x10] ;  /* 0x0000100001027983 */ /* 0x004ea20000300800 */
        /* <DEDUP_REMOVED lines=13> */
.L_x_1606:
[----:B------:R-:W-:Y:S05]  /*270a0*/  BSYNC B6 ;  /* 0x0000000000067941 */ /* 0x000fea0003800000 */
.L_x_1604:
[----:B0-2---:R-:W2:Y:S02]  /*270b0*/  LDL R0, [R1+0x40] ;  /* 0x0000400001007983 */ /* 0x005ea40000100800 */
[----:B--2---:R-:W-:-:S13]  /*270c0*/  LOP3.LUT P0, RZ, R0, 0x2, RZ, 0xc0, !PT ;  /* 0x0000000200ff7812 */ /* 0x004fda000780c0ff */
[----:B------:R-:W-:Y:S05]  /*270d0*/  @!P0 BRA `(.L_x_1656) ;  /* 0x0000000000288947 */ /* 0x000fea0003800000 */
[----:B------:R-:W-:Y:S05]  /*270e0*/  WARPSYNC.ALL ;  /* 0x0000000000007948 */ /* 0x000fea0003800000 */
[----:B------:R-:W0:Y:S08]  /*270f0*/  S2UR UR5, SR_CgaCtaId ;  /* 0x00000000000579c3 */ /* 0x000e300000008800 */
[----:B------:R-:W-:Y:S06]  /*27100*/  BAR.SYNC.DEFER_BLOCKING 0x5, 0x180 ;  /* 0x0146000000007b1d */ /* 0x000fec0000010000 */
[----:B------:R-:W-:-:S02]  /*27110*/  UMOV UR4, 0x400 ;  /* 0x0000040000047882 */ /* 0x000fc40000000000 */
[----:B0-----:R-:W-:-:S09]  /*27120*/  ULEA UR4, UR5, UR4, 0x18 ;  /* 0x0000000405047291 */ /* 0x001fd2000f8ec03f */
[----:B-1----:R-:W0:Y:S04]  /*27130*/  LDS.128 R4, [UR4+0x228d0] ;  /* 0x0228d004ff047984 */ /* 0x002e280008000c00 */
[----:B0-----:R0:W-:Y:S04]  /*27140*/  STL.64 [R1], R4 ;  /* 0x0000000401007387 */ /* 0x0011e80000100a00 */
[----:B------:R0:W-:Y:S01]  /*27150*/  STL.64 [R1+0x8], R6 ;  /* 0x0000080601007387 */ /* 0x0001e20000100a00 */
[----:B------:R-:W-:Y:S06]  /*27160*/  BAR.ARV 0x4, 0x180 ;  /* 0x0106000000007b1d */ /* 0x000fec0000002000 */
[----:B------:R-:W-:Y:S05]  /*27170*/  BRA `(.L_x_1657) ;  /* 0x0000000c00187947 */ /* 0x000fea0003800000 */
.L_x_1656:
[----:B------:R-:W1:Y:S01]  /*27180*/  S2R R0, SR_TID.X ;  /* 0x0000000000007919 */ /* 0x000e620000002100 */
[----:B------:R-:W-:Y:S01]  /*27190*/  UMOV UR4, 0xffffffff ;  /* 0xffffffff00047882 */ /* 0x000fe20000000000 */
[----:B-1----:R-:W-:-:S04]  /*271a0*/  LOP3.LUT R7, R0, 0x1f, RZ, 0xc0, !PT ;  /* 0x0000001f00077812 */ /* 0x002fc800078ec0ff */
[----:B------:R-:W-:Y:S01]  /*271b0*/  ISETP.NE.AND P0, PT, R7, 0x1f, PT ;  /* 0x0000001f0700780c */ /* 0x000fe20003f05270 */
[----:B------:R-:W-:-:S12]  /*271c0*/  BRA.DIV UR4, `(.L_x_1658) ;  /* 0x0000003204707947 */ /* 0x000fd8000b800000 */
[----:B------:R-:W2:Y:S01]  /*271d0*/  LDL.LU R6, [R1] ;  /* 0x0000000001067983 */ /* 0x000ea20000300800 */
[----:B------:R-:W-:-:S03]  /*271e0*/  ULDC UR4, c[0x0][0xc14] ;  /* 0x0003050000047ab9 */ /* 0x000fc60000000800 */
[----:B------:R-:W3:Y:S02]  /*271f0*/  LDL R5, [R1+0xc] ;  /* 0x00000c0001057983 */ /* 0x000ee40000100800 */
[----:B---3--:R-:W-:-:S05]  /*27200*/  IMAD.IADD R5, R5, 0x1, R7 ;  /* 0x0000000105057824 */ /* 0x008fca00078e0207 */
        /* <DEDUP_REMOVED lines=28> */
[----:B------:R0:W1:Y:S02]  /*273d0*/  SHFL.IDX PT, R14, R2, 0x1f, 0x1f ;  /* 0x03e01f00020e7f89 */ /* 0x00006400000e0000 */
.L_x_1784:
[----:B------:R-:W-:Y:S02]  /*273e0*/  ULDC UR4, c[0x0][0xc10] ;  /* 0x0003040000047ab9 */ /* 0x000fe40000000800 */
[----:B------:R-:W-:-:S04]  /*273f0*/  IMAD.U32 R5, RZ, RZ, UR4 ;  /* 0x00000004ff057e24 */ /* 0x000fc8000f8e00ff */
[----:B-1----:R-:W-:-:S04]  /*27400*/  IMAD R8, R14, R5, RZ ;  /* 0x000000050e087224 */ /* 0x002fc800078e02ff */
[----:B------:R-:W-:-:S05]  /*27410*/  IMAD.IADD R4, R4, 0x1, R8 ;  /* 0x0000000104047824 */ /* 0x000fca00078e0208 */
[----:B------:R-:W-:-:S13]  /*27420*/  ISETP.GT.AND P6, PT, R4, R0, PT ;  /* 0x000000000400720c */ /* 0x000fda0003fc4270 */
[----:B------:R-:W-:Y:S05]  /*27430*/  @P6 BRA `(.L_x_1659) ;  /* 0x0000000000a46947 */ /* 0x000fea0003800000 */
.L_x_1664:
        /* <DEDUP_REMOVED lines=9> */
[----:B------:R-:W-:Y:S02]  /*274d0*/  IMAD.IADD R6, R2, 0x1, R3 ;  /* 0x0000000102067824 */ /* 0x000fe400078e0203 */
[----:B------:R-:W-:-:S03]  /*274e0*/  IMAD.MOV.U32 R3, RZ, RZ, RZ ;  /* 0x000000ffff037224 */ /* 0x000fc600078e00ff */
[----:B------:R-:W-:-:S13]  /*274f0*/  ISETP.GE.OR P6, PT, R6, R5, !P0 ;  /* 0x000000050600720c */ /* 0x000fda00047c6670 */
[----:B-1----:R-:W-:Y:S05]  /*27500*/  @P6 BRA `(.L_x_1662) ;  /* 0x00000000000c6947 */ /* 0x002fea0003800000 */
[----:B------:R-:W0:Y:S02]  /*27510*/  LDC.64 R2, c[0x0][0xc58] ;  /* 0x00031600ff027b82 */ /* 0x000e240000000a00 */
[----:B0-----:R-:W-:-:S06]  /*27520*/  IMAD.WIDE R2, R6, 0x4, R2 ;  /* 0x0000000406027825 */ /* 0x001fcc00078e0202 */
[----:B------:R0:W5:Y:S02]  /*27530*/  LDG.E R3, desc[UR40][R2.64] ;  /* 0x0000002802037981 */ /* 0x000164000c1e1900 */
.L_x_1662:
[----:B------:R-:W-:Y:S05]  /*27540*/  BSYNC B0 ;  /* 0x0000000000007941 */ /* 0x000fea0003800000 */
.L_x_1661:
[----:B------:R-:W-:-:S03]  /*27550*/  UMOV UR4, 0xffffffff ;  /* 0xffffffff00047882 */ /* 0x000fc60000000000 */
[----:B------:R-:W-:Y:S05]  /*27560*/  BRA.DIV UR4, `(.L_x_1663) ;  /* 0x0000003204b47947 */ /* 0x000fea000b800000 */
[----:B-----5:R-:W0:Y:S02]  /*27570*/  SHFL.UP PT, R14, R3, 0x1, RZ ;  /* 0x04200000030e7989 */ /* 0x020e2400000e00ff */
        /* <DEDUP_REMOVED lines=15> */
.L_x_1792:
[----:B------:R-:W-:Y:S02]  /*27670*/  ULDC UR4, c[0x0][0xc10] ;  /* 0x0003040000047ab9 */ /* 0x000fe40000000800 */
[----:B------:R-:W-:-:S04]  /*27680*/  IMAD.U32 R5, RZ, RZ, UR4 ;  /* 0x00000004ff057e24 */ /* 0x000fc8000f8e00ff */
[----:B-1----:R-:W-:-:S04]  /*27690*/  IMAD R8, R14, R5, RZ ;  /* 0x000000050e087224 */ /* 0x002fc800078e02ff */
[----:B------:R-:W-:-:S05]  /*276a0*/  IMAD.IADD R4, R8, 0x1, R4 ;  /* 0x0000000108047824 */ /* 0x000fca00078e0204 */
[----:B------:R-:W-:-:S13]  /*276b0*/  ISETP.GT.AND P6, PT, R4, R0, PT ;  /* 0x000000000400720c */ /* 0x000fda0003fc4270 */
[----:B------:R-:W-:Y:S05]  /*276c0*/  @!P6 BRA `(.L_x_1664) ;  /* 0xfffffffc005ce947 */ /* 0x000fea000383ffff */
.L_x_1659:
        /* <DEDUP_REMOVED lines=8> */
.L_x_1796:
[----:B------:R-:W-:Y:S01]  /*27750*/  ISETP.NE.AND P0, PT, R6, RZ, PT ;  /* 0x000000ff0600720c */ /* 0x000fe20003f05270 */
[----:B------:R-:W-:-:S12]  /*27760*/  IMAD.MOV.U32 R9, RZ, RZ, RZ ;  /* 0x000000ffff097224 */ /* 0x000fd800078e00ff */
[----:B------:R-:W-:Y:S05]  /*27770*/  @!P0 BRA `(.L_x_1666) ;  /* 0x0000000000108947 */ /* 0x000fea0003800000 */
[----:B------:R-:W-:Y:S01]  /*27780*/  UMOV UR4, 0xffffffff ;  /* 0xffffffff00047882 */ /* 0x000fe20000000000 */
[----:B------:R-:W-:Y:S02]  /*27790*/  VIADD R12, R7, 0xffffffff ;  /* 0xffffffff070c7836 */ /* 0x000fe40000000000 */
[----:B------:R-:W-:Y:S05]  /*277a0*/  BRA.DIV UR4, `(.L_x_1667) ;  /* 0x00000036042c7947 */ /* 0x000fea000b800000 */
[----:B------:R3:W4:Y:S02]  /*277b0*/  SHFL.IDX PT, R9, R2, R12, 0x1f ;  /* 0x00001f0c02097589 */ /* 0x00072400000e0000 */
.L_x_1666:
[----:B------:R-:W5:Y:S01]  /*277c0*/  LDL.LU R6, [R1+0xc] ;  /* 0x00000c0001067983 */ /* 0x000f620000300800 */
[----:B01-3--:R-:W0:Y:S01]  /*277d0*/  LDC.64 R2, c[0x0][0xc68] ;  /* 0x00031a00ff027b82 */ /* 0x00be220000000a00 */
[----:B-----5:R-:W-:-:S04]  /*277e0*/  IMAD.IADD R6, R7, 0x1, R6 ;  /* 0x0000000107067824 */ /* 0x020fc800078e0206 */
[----:B0-----:R-:W-:Y:S01]  /*277f0*/  IMAD.WIDE R2, R6, 0x4, R2 ;  /* 0x0000000406027825 */ /* 0x001fe200078e0202 */
[----:B------:R2:W-:Y:S04]  /*27800*/  STL [R1+0xc], R6 ;  /* 0x00000c0601007387 */ /* 0x0005e80000100800 */
[----:B------:R-:W2:Y:S01]  /*27810*/  LDG.E R7, desc[UR40][R2.64] ;  /* 0x0000002802077981 */ /* 0x000ea2000c1e1900 */
[----:B----4-:R-:W-:-:S04]  /*27820*/  IMAD R9, R9, R5, R8 ;  /* 0x0000000509097224 */ /* 0x010fc800078e0208 */
[----:B------:R-:W-:Y:S01]  /*27830*/  IMAD.IADD R0, R0, 0x1, -R9 ;  /* 0x0000000100007824 */ /* 0x000fe200078e0a09 */
[----:B------:R0:W-:Y:S01]  /*27840*/  STL [R1], R9 ;  /* 0x0000000901007387 */ /* 0x0001e20000100800 */
[----:B--2---:R-:W-:-:S05]  /*27850*/  IMAD R6, R4, R7, RZ ;  /* 0x0000000704067224 */ /* 0x004fca00078e02ff */
[----:B------:R-:W-:-:S04]  /*27860*/  IABS R10, R6 ;  /* 0x00000006000a7213 */ /* 0x000fc80000000000 */
[----:B------:R-:W1:Y:S08]  /*27870*/  I2F.RP R2, R10 ;  /* 0x0000000a00027306 */ /* 0x000e700000209400 */
[----:B-1----:R-:W1:Y:S02]  /*27880*/  MUFU.RCP R2, R2 ;  /* 0x0000000200027308 */ /* 0x002e640000001000 */
[----:B-1----:R-:W-:-:S06]  /*27890*/  VIADD R2, R2, 0xffffffe ;  /* 0x0ffffffe02027836 */ /* 0x002fcc0000000000 */
[----:B------:R-:W1:Y:S02]  /*278a0*/  F2I.FTZ.U32.TRUNC.NTZ R3, R2 ;  /* 0x0000000200037305 */ /* 0x000e64000021f000 */
[----:B-1----:R-:W-:-:S04]  /*278b0*/  IMAD.MOV R2, RZ, RZ, -R3 ;  /* 0x000000ffff027224 */ /* 0x002fc800078e0a03 */
[----:B------:R-:W-:Y:S02]  /*278c0*/  IMAD R8, R2, R10, RZ ;  /* 0x0000000a02087224 */ /* 0x000fe400078e02ff */
[----:B------:R-:W-:-:S04]  /*278d0*/  IMAD.MOV.U32 R2, RZ, RZ, RZ ;  /* 0x000000ffff027224 */ /* 0x000fc800078e00ff */
[----:B------:R-:W-:Y:S01]  /*278e0*/  IMAD.HI.U32 R8, R3, R8, R2 ;  /* 0x0000000803087227 */ /* 0x000fe200078e0002 */
[----:B------:R-:W-:Y:S02]  /*278f0*/  IABS R2, R0 ;  /* 0x0000000000027213 */ /* 0x000fe40000000000 */
[----:B------:R-:W-:-:S03]  /*27900*/  IABS R3, R6 ;  /* 0x0000000600037213 */ /* 0x000fc60000000000 */
[----:B------:R-:W-:-:S04]  /*27910*/  IMAD.HI.U32 R8, R8, R2, RZ ;  /* 0x0000000208087227 */ /* 0x000fc800078e00ff */
[----:B------:R-:W-:-:S04]  /*27920*/  IMAD.MOV R3, RZ, RZ, -R3 ;  /* 0x000000ffff037224 */ /* 0x000fc800078e0a03 */
        /* <DEDUP_REMOVED lines=8> */
[----:B------:R-:W-:-:S05]  /*279b0*/  @P0 IADD3 R8, R8, 0x1, RZ ;  /* 0x0000000108080810 */ /* 0x000fca0007ffe0ff */
[----:B------:R-:W-:-:S04]  /*279c0*/  IMAD.MOV.U32 R2, RZ, RZ, R8 ;  /* 0x000000ffff027224 */ /* 0x000fc800078e0008 */
[----:B------:R-:W-:Y:S01]  /*279d0*/  @!P2 IMAD.MOV R2, RZ, RZ, -R2 ;  /* 0x000000ffff02a224 */ /* 0x000fe200078e0a02 */
[----:B------:R-:W-:-:S05]  /*279e0*/  @!P1 LOP3.LUT R2, RZ, R6, RZ, 0x33, !PT ;  /* 0x00000006ff029212 */ /* 0x000fca00078e33ff */
[----:B------:R-:W-:Y:S02]  /*279f0*/  IMAD R8, R7, R2, RZ ;  /* 0x0000000207087224 */ /* 0x000fe400078e02ff */
[----:B------:R-:W-:Y:S02]  /*27a00*/  IMAD.MOV R2, RZ, RZ, -R2 ;  /* 0x000000ffff027224 */ /* 0x000fe400078e0a02 */
[----:B------:R-:W-:Y:S02]  /*27a10*/  IMAD.MOV R3, RZ, RZ, -R8 ;  /* 0x000000ffff037224 */ /* 0x000fe400078e0a08 */
[----:B------:R-:W-:-:S03]  /*27a20*/  IMAD R0, R6, R2, R0 ;  /* 0x0000000206007224 */ /* 0x000fc600078e0200 */
[----:B------:R-:W-:-:S04]  /*27a30*/  VIADDMNMX R5, R3, R5, R7, PT ;  /* 0x0000000503057246 */ /* 0x000fc80003800107 */
        /* <DEDUP_REMOVED lines=32> */
.L_x_1660:
[----:B------:R-:W-:Y:S01]  /*27c40*/  UMOV UR4, URZ ;  /* 0x0000003f00047c82 */ /* 0x000fe20008000000 */
[----:B------:R-:W-:Y:S01]  /*27c50*/  ULDC UR6, c[0x0][0xc14] ;  /* 0x0003050000067ab9 */ /* 0x000fe20000000800 */
[----:B------:R-:W-:Y:S01]  /*27c60*/  UMOV UR5, URZ ;  /* 0x0000003f00057c82 */ /* 0x000fe20008000000 */
[----:B------:R0:W-:Y:S01]  /*27c70*/  STL [R1], R0 ;  /* 0x0000000001007387 */ /* 0x0001e20000100800 */
[----:B------:R-:W-:Y:S02]  /*27c80*/  IMAD.U32 R3, RZ, RZ, UR4 ;  /* 0x00000004ff037e24 */ /* 0x000fe4000f8e00ff */
[----:B------:R-:W-:-:S03]  /*27c90*/  IMAD.U32 R2, RZ, RZ, UR5 ;  /* 0x00000005ff027e24 */ /* 0x000fc6000f8e00ff */
[----:B------:R1:W-:Y:S01]  /*27ca0*/  STL [R1+0x4], R3 ;  /* 0x0000040301007387 */ /* 0x0003e20000100800 */
[----:B0-----:R-:W-:-:S05]  /*27cb0*/  IMAD.U32 R0, RZ, RZ, UR6 ;  /* 0x00000006ff007e24 */ /* 0x001fca000f8e00ff */
[----:B------:R1:W-:Y:S04]  /*27cc0*/  STL [R1+0xc], R0 ;  /* 0x00000c0001007387 */ /* 0x0003e80000100800 */
[----:B------:R1:W-:Y:S02]  /*27cd0*/  STL [R1+0x8], R2 ;  /* 0x0000080201007387 */ /* 0x0003e40000100800 */
.L_x_1668:
[----:B-1----:R-:W2:Y:S04]  /*27ce0*/  LDL R3, [R1+0x8] ;  /* 0x0000080001037983 */ /* 0x002ea80000100800 */
[----:B------:R-:W3:Y:S04]  /*27cf0*/  LDL R2, [R1+0xc] ;  /* 0x00000c0001027983 */ /* 0x000ee80000100800 */
[----:B------:R-:W4:Y:S04]  /*27d00*/  LDL R4, [R1] ;  /* 0x0000000001047983 */ /* 0x000f280000100800 */
[----:B0-----:R-:W4:Y:S01]  /*27d10*/  LDL R5, [R1+0x4] ;  /* 0x0000040001057983 */ /* 0x001f220000100800 */
        /* <DEDUP_REMOVED lines=12> */
.L_x_1657:
[----:B-1----:R-:W2:Y:S01]  /*27de0*/  LDL R0, [R1+0xc] ;  /* 0x00000c0001007983 */ /* 0x002ea20000100800 */
[----:B------:R-:W-:Y:S02]  /*27df0*/  ULDC UR4, c[0x0][0xc14] ;  /* 0x0003050000047ab9 */ /* 0x000fe40000000800 */
[----:B--2---:R-:W-:-:S13]  /*27e00*/  ISETP.GE.AND P0, PT, R0, UR4, PT ;  /* 0x0000000400007c0c */ /* 0x004fda000bf06270 */
[----:B------:R-:W-:Y:S05]  /*27e10*/  @!P0 BRA `(.L_x_1669) ;  /* 0xffffffa400408947 */ /* 0x000fea000383ffff */
[----:B------:R-:W-:Y:S05]  /*27e20*/  BSYNC B7 ;  /* 0x0000000000077941 */ /* 0x000fea0003800000 */
.L_x_1548:
[----:B-1----:R-:W3:Y:S01]  /*27e30*/  LDL.LU R0, [R1+0x44] ;  /* 0x0000440001007983 */ /* 0x002ee20000300800 */
[----:B------:R-:W-:Y:S01]  /*27e40*/  BSSY B0, `(.L_x_1670) ;  /* 0x000000b000007945 */ /* 0x000fe20003800000 */
[----:B0-2---:R-:W0:Y:S01]  /*27e50*/  S2R R5, SR_CgaCtaId ;  /* 0x0000000000057919 */ /* 0x005e220000008800 */
[----:B---3--:R-:W-:-:S05]  /*27e60*/  VIADD R0, R0, 0x1 ;  /* 0x0000000100007836 */ /* 0x008fca0000000000 */
        /* <DEDUP_REMOVED lines=8> */
.L_x_1799:
[----:B------:R-:W-:Y:S05]  /*27ef0*/  BSYNC B0 ;  /* 0x0000000000007941 */ /* 0x000fea0003800000 */
.L_x_1670:
[----:B------:R-:W-:-:S03]  /*27f00*/  UMOV UR4, 0xffffffff ;  /* 0xffffffff00047882 */ /* 0x000fc60000000000 */
[----:B------:R-:W-:Y:S05]  /*27f10*/  BRA.DIV UR4, `(.L_x_1672) ;  /* 0x0000002e048c7947 */ /* 0x000fea000b800000 */
[----:B------:R-:W1:Y:S02]  /*27f20*/  S2R R2, SR_TID.X ;  /* 0x0000000000027919 */ /* 0x000e640000002100 */
[----:B-1----:R-:W-:-:S04]  /*27f30*/  SHF.R.U32.HI R2, RZ, 0x5, R2 ;  /* 0x00000005ff027819 */ /* 0x002fc80000011602 */
[----:B------:R-:W-:-:S05]  /*27f40*/  LOP3.LUT R2, R2, 0x3, RZ, 0xc0, !PT ;  /* 0x0000000302027812 */ /* 0x000fca00078ec0ff */
[----:B------:R1:W2:Y:S02]  /*27f50*/  SHFL.IDX PT, R14, R2, RZ, 0x1f ;  /* 0x00001fff020e7589 */ /* 0x0002a400000e0000 */
.L_x_1802:
[----:B--2---:R-:W-:-:S13]  /*27f60*/  ISETP.NE.AND P0, PT, R14, RZ, PT ;  /* 0x000000ff0e00720c */ /* 0x004fda0003f05270 */
[----:B------:R-:W-:Y:S05]  /*27f70*/  @P0 BRA `(.L_x_1317) ;  /* 0x0000000000b00947 */ /* 0x000fea0003800000 */
[----:B------:R-:W-:-:S03]  /*27f80*/  UMOV UR4, 0xffffffff ;  /* 0xffffffff00047882 */ /* 0x000fc60000000000 */
[----:B------:R-:W-:Y:S05]  /*27f90*/  BRA.DIV UR4, `(.L_x_1673) ;  /* 0x0000002e04a07947 */ /* 0x000fea000b800000 */
[----:B------:R-:W-:-:S13]  /*27fa0*/  ELECT P6, URZ, PT ;  /* 0x00000000003f782f */ /* 0x000fda00038c0000 */
.L_x_1805:
[----:B------:R-:W-:Y:S05]  /*27fb0*/  @!P6 BRA `(.L_x_1317) ;  /* 0x0000000000a0e947 */ /* 0x000fea0003800000 */
[----:B------:R-:W-:-:S06]  /*27fc0*/  ULOP3.LUT UR4, UR37, 0x2, URZ, 0xfc, !UPT ;  /* 0x0000000225047892 */ /* 0x000fcc000f8efc3f */
[----:B-1----:R-:W-:-:S05]  /*27fd0*/  IMAD.U32 R2, RZ, RZ, UR4 ;  /* 0x00000004ff027e24 */ /* 0x002fca000f8e00ff */
[----:B------:R-:W-:-:S13]  /*27fe0*/  ISETP.NE.AND P0, PT, R2, 0x3, PT ;  /* 0x000000030200780c */ /* 0x000fda0003f05270 */
[----:B------:R-:W-:Y:S05]  /*27ff0*/  @!P0 BRA `(.L_x_1674) ;  /* 0x0000000000048947 */ /* 0x000fea0003800000 */
[----:B------:R-:W-:Y:S01]  /*28000*/  BPT.TRAP 0x1 ;  /* 0x000000040000795c */ /* 0x000fe20000300000 */
.L_x_1674:
[----:B0-----:R-:W2:Y:S04]  /*28010*/  LDL R3, [R1+0x10] ;  /* 0x0000100001037983 */ /* 0x001ea80000100800 */
        /* <DEDUP_REMOVED lines=13> */
.L_x_1806:
[----:B------:R-:W1:Y:S02]  /*280f0*/  SYNCS.PHASECHK.TRANS64.TRYWAIT P1, [R7+URZ], R2 ;  /* 0x00000002070075a7 */ /* 0x000e64000802017f */
[----:B-1----:R-:W-:Y:S05]  /*28100*/  @!P1 BRA `(.L_x_1676) ;  /* 0x0000002c00789947 */ /* 0x002fea0003800000 */
.L_x_1807:
[----:B------:R-:W-:Y:S05]  /*28110*/  @!P0 BRA `(.L_x_1677) ;  /* 0x0000000000048947 */ /* 0x000fea0003800000 */
[----:B------:R-:W-:Y:S01]  /*28120*/  BPT.TRAP 0x1 ;  /* 0x000000040000795c */ /* 0x000fe20000300000 */
.L_x_1677:
[----:B------:R-:W2:Y:S02]  /*28130*/  LDL.LU R4, [R1+0x10] ;  /* 0x0000100001047983 */ /* 0x000ea40000300800 */
[----:B--2---:R-:W-:-:S04]  /*28140*/  IMAD R4, R4, 0x8, R0 ;  /* 0x0000000804047824 */ /* 0x004fc800078e0200 */
[----:B------:R-:W2:Y:S02]  /*28150*/  SYNCS.PHASECHK.TRANS64.TRYWAIT P1, [R4+URZ+0x22860], R5 ;  /* 0x02286005040075a7 */ /* 0x000ea4000802017f */
[----:B--2---:R-:W-:Y:S05]  /*28160*/  @!P1 BRA `(.L_x_1678) ;  /* 0x0000002c00749947 */ /* 0x004fea0003800000 */
.L_x_1808:
[----:B------:R-:W-:Y:S05]  /*28170*/  @!P0 BRA `(.L_x_1679) ;  /* 0x0000000000048947 */ /* 0x000fea0003800000 */
[----:B------:R-:W-:Y:S01]  /*28180*/  BPT.TRAP 0x1 ;  /* 0x000000040000795c */ /* 0x000fe20000300000 */
.L_x_1679:
[----:B------:R-:W-:-:S04]  /*28190*/  IMAD R3, R3, 0x8, R0 ;  /* 0x0000000803037824 */ /* 0x000fc800078e0200 */
[----:B------:R-:W3:Y:S02]  /*281a0*/  SYNCS.PHASECHK.TRANS64.TRYWAIT P1, [R3+URZ+0x22860], R2 ;  /* 0x02286002030075a7 */ /* 0x000ee4000802017f */
[----:B---3--:R-:W-:Y:S05]  /*281b0*/  @!P1 BRA `(.L_x_1680) ;  /* 0x0000002c00749947 */ /* 0x008fea0003800000 */
.L_x_1809:
[----:B------:R-:W-:Y:S05]  /*281c0*/  @!P0 BRA `(.L_x_1681) ;  /* 0x0000000000048947 */ /* 0x000fea0003800000 */
[----:B------:R-:W-:Y:S01]  /*281d0*/  BPT.TRAP 0x1 ;  /* 0x000000040000795c */ /* 0x000fe20000300000 */
.L_x_1681:
[----:B------:R-:W4:Y:S02]  /*281e0*/  SYNCS.PHASECHK.TRANS64.TRYWAIT P0, [R4+URZ+0x22880], R5 ;  /* 0x02288005040075a7 */ /* 0x000f24000800017f */
[----:B----4-:R-:W-:Y:S05]  /*281f0*/  @!P0 BRA `(.L_x_1682) ;  /* 0x0000002c00788947 */ /* 0x010fea0003800000 */
.L_x_1683:
[----:B------:R0:W0:Y:S02]  /*28200*/  SYNCS.PHASECHK.TRANS64.TRYWAIT P0, [R3+URZ+0x22880], R2 ;  /* 0x02288002030075a7 */ /* 0x000024000800017f */
[----:B0-----:R-:W-:Y:S05]  /*28210*/  @!P0 NANOSLEEP.SYNCS 0x989680 ;  /* 0x009896800000895d */ /* 0x001fea0003900000 */
[----:B------:R-:W0:Y:S02]  /*28220*/  @!P0 SYNCS.PHASECHK.TRANS64 P0, [R3+URZ+0x22880], R2 ;  /* 0x02288002030085a7 */ /* 0x000e24000800007f */
[----:B0-----:R-:W-:Y:S05]  /*28230*/  @!P0 BRA `(.L_x_1683) ;  /* 0xfffffffc00f08947 */ /* 0x001fea000383ffff */
.L_x_1317:
[----:B------:R-:W-:Y:S05]  /*28240*/  BSYNC B8 ;  /* 0x0000000000087941 */ /* 0x000fea0003800000 */
.L_x_1314:
[----:B------:R-:W-:Y:S05]  /*28250*/  EXIT ;  /* 0x000000000000794d */ /* 0x000fea0003800000 */
.L_x_1341:
[----:B0-----:R0:W1:Y:S02]  /*28260*/  SYNCS.PHASECHK.TRANS64.TRYWAIT P3, [R92+URZ+0x22890], R95 ;  /* 0x0228905f5c0075a7 */ /* 0x001064000806017f */
[----:B-1----:R-:W-:Y:S05]  /*28270*/  @!P3 NANOSLEEP.SYNCS 0x989680 ;  /* 0x009896800000b95d */ /* 0x002fea0003900000 */
[----:B------:R-:W1:Y:S02]  /*28280*/  @!P3 SYNCS.PHASECHK.TRANS64 P3, [R92+URZ+0x22890], R95 ;  /* 0x0228905f5c00b5a7 */ /* 0x000e64000806007f */
[----:B-1----:R-:W-:Y:S05]  /*28290*/  @!P3 BRA `(.L_x_1341) ;  /* 0xfffffffc00f0b947 */ /* 0x002fea000383ffff */
[----:B------:R-:W-:Y:S05]  /*282a0*/  BRA `(.L_x_1684) ;  /* 0xfffffdac00307947 */ /* 0x000fea000383ffff */
.L_x_1369:
[----:B-1----:R1:W2:Y:S02]  /*282b0*/  SYNCS.PHASECHK.TRANS64.TRYWAIT P3, [R92+URZ+0x22890], R95 ;  /* 0x0228905f5c0075a7 */ /* 0x0022a4000806017f */
[----:B--2---:R-:W-:Y:S05]  /*282c0*/  @!P3 NANOSLEEP.SYNCS 0x989680 ;  /* 0x009896800000b95d */ /* 0x004fea0003900000 */
[----:B------:R-:W2:Y:S02]  /*282d0*/  @!P3 SYNCS.PHASECHK.TRANS64 P3, [R92+URZ+0x22890], R95 ;  /* 0x0228905f5c00b5a7 */ /* 0x000ea4000806007f */
[----:B--2---:R-:W-:Y:S05]  /*282e0*/  @!P3 BRA `(.L_x_1369) ;  /* 0xfffffffc00f0b947 */ /* 0x004fea000383ffff */
[----:B------:R-:W-:Y:S05]  /*282f0*/  BRA `(.L_x_1685) ;  /* 0xfffffdd800fc7947 */ /* 0x000fea000383ffff */
.L_x_1382:
[----:B0-----:R0:W1:Y:S02]  /*28300*/  SYNCS.PHASECHK.TRANS64.TRYWAIT P2, [R92+URZ+0x22890], R95 ;  /* 0x0228905f5c0075a7 */ /* 0x001064000804017f */
[----:B-1----:R-:W-:Y:S05]  /*28310*/  @!P2 NANOSLEEP.SYNCS 0x989680 ;  /* 0x009896800000a95d */ /* 0x002fea0003900000 */
[----:B------:R-:W1:Y:S02]  /*28320*/  @!P2 SYNCS.PHASECHK.TRANS64 P2, [R92+URZ+0x22890], R95 ;  /* 0x0228905f5c00a5a7 */ /* 0x000e64000804007f */
[----:B-1----:R-:W-:Y:S05]  /*28330*/  @!P2 BRA `(.L_x_1382) ;  /* 0xfffffffc00f0a947 */ /* 0x002fea000383ffff */
[----:B------:R-:W-:Y:S05]  /*28340*/  BRA `(.L_x_1686) ;  /* 0xfffffe0800d87947 */ /* 0x000fea000383ffff */
.L_x_1386:
[----:B--2---:R2:W3:Y:S02]  /*28350*/  SYNCS.PHASECHK.TRANS64.TRYWAIT P1, [R92+URZ+0x228b0], R95 ;  /* 0x0228b05f5c0075a7 */ /* 0x0044e4000802017f */
[----:B---3--:R-:W-:Y:S05]  /*28360*/  @!P1 NANOSLEEP.SYNCS 0x989680 ;  /* 0x009896800000995d */ /* 0x008fea0003900000 */
[----:B------:R-:W3:Y:S02]  /*28370*/  @!P1 SYNCS.PHASECHK.TRANS64 P1, [R92+URZ+0x228b0], R95 ;  /* 0x0228b05f5c0095a7 */ /* 0x000ee4000802007f */
[----:B---3--:R-:W-:Y:S05]  /*28380*/  @!P1 BRA `(.L_x_1386) ;  /* 0xfffffffc00f09947 */ /* 0x008fea000383ffff */
[----:B------:R-:W-:Y:S05]  /*28390*/  BRA `(.L_x_1687) ;  /* 0xfffffe0c00707947 */ /* 0x000fea000383ffff */
.L_x_1400:
[----:B------:R-:W-:Y:S01]  /*283a0*/  BSSY B0, `(.L_x_1688) ;  /* 0x0000008000007945 */ /* 0x000fe20003800000 */
[----:B------:R-:W-:Y:S02]  /*283b0*/  IMAD.MOV.U32 R13, RZ, RZ, R202 ;  /* 0x000000ffff0d7224 */ /* 0x000fe400078e00ca */
[----:B------:R-:W-:Y:S02]  /*283c0*/  IMAD.MOV.U32 R12, RZ, RZ, RZ ;  /* 0x000000ffff0c7224 */ /* 0x000fe400078e00ff */
[----:B------:R-:W-:Y:S02]  /*283d0*/  IMAD.MOV.U32 R11, RZ, RZ, 0x1f ;  /* 0x0000001fff0b7424 */ /* 0x000fe400078e00ff */
[----:B------:R-:W-:-:S07]  /*283e0*/  IMAD.MOV.U32 R15, RZ, RZ, -0x1 ;  /* 0xffffffffff0f7424 */ /* 0x000fce00078e00ff */
[----:B-----5:R-:W-:Y:S05]  /*283f0*/  WARPSYNC.COLLECTIVE R15, `(.L_x_1689) ;  /* 0x000000000f087348 */ /* 0x020fea0003c00000 */
[----:B------:R0:W1:Y:S02]  /*28400*/  SHFL.IDX P6, R14, R13, R12, R11 ;  /* 0x0000000c0d0e7389 */ /* 0x00006400000c000b */
[----:B01---5:R-:W-:Y:S01]  /*28410*/  ENDCOLLECTIVE ;  /* 0x000000000000791b */ /* 0x023fe20003800000 */
.L_x_1689:
[----:B------:R-:W-:Y:S05]  /*28420*/  BSYNC B0 ;  /* 0x0000000000007941 */ /* 0x000fea0003800000 */
.L_x_1688:
[----:B------:R-:W-:Y:S01]  /*28430*/  IMAD.MOV.U32 R176, RZ, RZ, R14 ;  /* 0x000000ffffb07224 */ /* 0x000fe200078e000e */
[----:B------:R-:W-:Y:S06]  /*28440*/  BRA `(.L_x_1690) ;  /* 0xfffffe1800107947 */ /* 0x000fec000383ffff */
.L_x_1412:
[----:B------:R-:W-:Y:S01]  /*28450*/  BSSY B1, `(.L_x_1691) ;  /* 0x0000007000017945 */ /* 0x000fe20003800000 */
[----:B------:R-:W-:Y:S02]  /*28460*/  IMAD.MOV.U32 R12, RZ, RZ, RZ ;  /* 0x000000ffff0c7224 */ /* 0x000fe400078e00ff */
[----:B------:R-:W-:Y:S02]  /*28470*/  IMAD.MOV.U32 R11, RZ, RZ, 0x1e1f ;  /* 0x00001e1fff0b7424 */ /* 0x000fe400078e00ff */
[----:B-1----:R-:W-:-:S07]  /*28480*/  IMAD.MOV.U32 R15, RZ, RZ, -0x1 ;  /* 0xffffffffff0f7424 */ /* 0x002fce00078e00ff */
[----:B0----5:R-:W-:Y:S05]  /*28490*/  WARPSYNC.COLLECTIVE R15, `(.L_x_1692) ;  /* 0x000000000f087348 */ /* 0x021fea0003c00000 */
[----:B------:R1:W2:Y:S02]  /*284a0*/  SHFL.IDX P6, R14, R13, R12, R11 ;  /* 0x0000000c0d0e7389 */ /* 0x0002a400000c000b */
[----:B012--5:R-:W-:Y:S01]  /*284b0*/  ENDCOLLECTIVE ;  /* 0x000000000000791b */ /* 0x027fe20003800000 */
.L_x_1692:
[----:B------:R-:W-:Y:S05]  /*284c0*/  BSYNC B1 ;  /* 0x0000000000017941 */ /* 0x000fea0003800000 */
.L_x_1691:
[----:B------:R-:W-:Y:S05]  /*284d0*/  BRA `(.L_x_1693) ;  /* 0xfffffe24009c7947 */ /* 0x000fea000383ffff */
.L_x_1413:
[----:B------:R-:W-:Y:S01]  /*284e0*/  BSSY B1, `(.L_x_1694) ;  /* 0x0000008000017945 */ /* 0x000fe20003800000 */
[----:B------:R-:W-:Y:S02]  /*284f0*/  IMAD.MOV.U32 R13, RZ, RZ, R4 ;  /* 0x000000ffff0d7224 */ /* 0x000fe400078e0004 */
[----:B------:R-:W-:Y:S02]  /*28500*/  IMAD.MOV.U32 R12, RZ, RZ, RZ ;  /* 0x000000ffff0c7224 */ /* 0x000fe400078e00ff */
[----:B------:R-:W-:Y:S02]  /*28510*/  IMAD.MOV.U32 R11, RZ, RZ, 0x1e1f ;  /* 0x00001e1fff0b7424 */ /* 0x000fe400078e00ff */
[----:B-1----:R-:W-:-:S07]  /*28520*/  IMAD.MOV.U32 R15, RZ, RZ, -0x1 ;  /* 0xffffffffff0f7424 */ /* 0x002fce00078e00ff */
[----:B0----5:R-:W-:Y:S05]  /*28530*/  WARPSYNC.COLLECTIVE R15, `(.L_x_1695) ;  /* 0x000000000f087348 */ /* 0x021fea0003c00000 */
[----:B------:R1:W2:Y:S02]  /*28540*/  SHFL.IDX P6, R14, R13, R12, R11 ;  /* 0x0000000c0d0e7389 */ /* 0x0002a400000c000b */
[----:B012--5:R-:W-:Y:S01]  /*28550*/  ENDCOLLECTIVE ;  /* 0x000000000000791b */ /* 0x027fe20003800000 */
.L_x_1695:
[----:B------:R-:W-:Y:S05]  /*28560*/  BSYNC B1 ;  /* 0x0000000000017941 */ /* 0x000fea0003800000 */
.L_x_1694:
[----:B------:R-:W-:Y:S05]  /*28570*/  BRA `(.L_x_1696) ;  /* 0xfffffe24007c7947 */ /* 0x000fea000383ffff */
.L_x_1414:
        /* <DEDUP_REMOVED lines=8> */
.L_x_1698:
[----:B------:R-:W-:Y:S05]  /*28600*/  BSYNC B1 ;  /* 0x0000000000017941 */ /* 0x000fea0003800000 */
.L_x_1697:
[----:B------:R-:W-:Y:S05]  /*28610*/  BRA `(.L_x_1699) ;  /* 0xfffffe24005c7947 */ /* 0x000fea000383ffff */
.L_x_1415:
        /* <DEDUP_REMOVED lines=8> */
.L_x_1701:
[----:B------:R-:W-:Y:S05]  /*286a0*/  BSYNC B1 ;  /* 0x0000000000017941 */ /* 0x000fea0003800000 */
.L_x_1700:
[----:B------:R-:W-:Y:S05]  /*286b0*/  BRA `(.L_x_1702) ;  /* 0xfffffe24003c7947 */ /* 0x000fea000383ffff */
.L_x_1417:
[----:B--2---:R2:W3:Y:S02]  /*286c0*/  SYNCS.PHASECHK.TRANS64.TRYWAIT P1, [R16+URZ+0x22800], R3 ;  /* 0x02280003100075a7 */ /* 0x0044e4000802017f */
[----:B---3--:R-:W-:Y:S05]  /*286d0*/  @!P1 NANOSLEEP.SYNCS 0x989680 ;  /* 0x009896800000995d */ /* 0x008fea0003900000 */
[----:B------:R-:W3:Y:S02]  /*286e0*/  @!P1 SYNCS.PHASECHK.TRANS64 P1, [R16+URZ+0x22800], R3 ;  /* 0x02280003100095a7 */ /* 0x000ee4000802007f */
[----:B---3--:R-:W-:Y:S05]  /*286f0*/  @!P1 BRA `(.L_x_1417) ;  /* 0xfffffffc00f09947 */ /* 0x008fea000383ffff */
[----:B------:R-:W-:Y:S05]  /*28700*/  BRA `(.L_x_1703) ;  /* 0xfffffe2400487947 */ /* 0x000fea000383ffff */
.L_x_1431:
[----:B------:R-:W-:Y:S01]  /*28710*/  BSSY B1, `(.L_x_1704) ;  /* 0x0000007000017945 */ /* 0x000fe20003800000 */
[----:B------:R-:W-:Y:S02]  /*28720*/  IMAD.MOV.U32 R12, RZ, RZ, RZ ;  /* 0x000000ffff0c7224 */ /* 0x000fe400078e00ff */
[----:B------:R-:W-:Y:S02]  /*28730*/  IMAD.MOV.U32 R11, RZ, RZ, 0x1e1f ;  /* 0x00001e1fff0b7424 */ /* 0x000fe400078e00ff */
[----:B------:R-:W-:-:S07]  /*28740*/  IMAD.MOV.U32 R15, RZ, RZ, -0x1 ;  /* 0xffffffffff0f7424 */ /* 0x000fce00078e00ff */
[----:B0----5:R-:W-:Y:S05]  /*28750*/  WARPSYNC.COLLECTIVE R15, `(.L_x_1705) ;  /* 0x000000000f087348 */ /* 0x021fea0003c00000 */
[----:B------:R1:W2:Y:S02]  /*28760*/  SHFL.IDX P6, R14, R13, R12, R11 ;  /* 0x0000000c0d0e7389 */ /* 0x0002a400000c000b */
[----:B012--5:R-:W-:Y:S01]  /*28770*/  ENDCOLLECTIVE ;  /* 0x000000000000791b */ /* 0x027fe20003800000 */
.L_x_1705:
[----:B------:R-:W-:Y:S05]  /*28780*/  BSYNC B1 ;  /* 0x0000000000017941 */ /* 0x000fea0003800000 */
.L_x_1704:
[----:B------:R-:W-:Y:S05]  /*28790*/  BRA `(.L_x_1706) ;  /* 0xfffffe5800307947 */ /* 0x000fea000383ffff */
.L_x_1432:
[----:B------:R-:W-:Y:S01]  /*287a0*/  BSSY B1, `(.L_x_1707) ;  /* 0x0000008000017945 */ /* 0x000fe20003800000 */
[----:B------:R-:W-:Y:S01]  /*287b0*/  IMAD.MOV.U32 R13, RZ, RZ, R8 ;  /* 0x000000ffff0d7224 */ /* 0x000fe200078e0008 */
[----:B------:R-:W-:Y:S01]  /*287c0*/  MOV R12, RZ ;  /* 0x000000ff000c7202 */ /* 0x000fe20000000f00 */
[----:B------:R-:W-:Y:S02]  /*287d0*/  IMAD.MOV.U32 R11, RZ, RZ, 0x1e1f ;  /* 0x00001e1fff0b7424 */ /* 0x000fe400078e00ff */
[----:B------:R-:W-:-:S07]  /*287e0*/  IMAD.MOV.U32 R15, RZ, RZ, -0x1 ;  /* 0xffffffffff0f7424 */ /* 0x000fce00078e00ff */
[----:B0----5:R-:W-:Y:S05]  /*287f0*/  WARPSYNC.COLLECTIVE R15, `(.L_x_1708) ;  /* 0x000000000f087348 */ /* 0x021fea0003c00000 */
[----:B------:R1:W2:Y:S02]  /*28800*/  SHFL.IDX P6, R14, R13, R12, R11 ;  /* 0x0000000c0d0e7389 */ /* 0x0002a400000c000b */
[----:B012--5:R-:W-:Y:S01]  /*28810*/  ENDCOLLECTIVE ;  /* 0x000000000000791b */ /* 0x027fe20003800000 */
.L_x_1708:
[----:B------:R-:W-:Y:S05]  /*28820*/  BSYNC B1 ;  /* 0x0000000000017941 */ /* 0x000fea0003800000 */
.L_x_1707:
[----:B------:R-:W-:Y:S05]  /*28830*/  BRA `(.L_x_1709) ;  /* 0xfffffe5800107947 */ /* 0x000fea000383ffff */
.L_x_1433:
[----:B------:R-:W-:Y:S01]  /*28840*/  BSSY B1, `(.L_x_1710) ;  /* 0x0000008000017945 */ /* 0x000fe20003800000 */
[----:B------:R-:W-:Y:S02]  /*28850*/  IMAD.MOV.U32 R13, RZ, RZ, R3 ;  /* 0x000000ffff0d7224 */ /* 0x000fe400078e0003 */
[----:B------:R-:W-:Y:S02]  /*28860*/  IMAD.MOV.U32 R12, RZ, RZ, RZ ;  /* 0x000000ffff0c7224 */ /* 0x000fe400078e00ff */
[----:B------:R-:W-:Y:S02]  /*28870*/  IMAD.MOV.U32 R11, RZ, RZ, 0x1e1f ;  /* 0x00001e1fff0b7424 */ /* 0x000fe400078e00ff */
[----:B------:R-:W-:-:S07]  /*28880*/  IMAD.MOV.U32 R15, RZ, RZ, -0x1 ;  /* 0xffffffffff0f7424 */ /* 0x000fce00078e00ff */
[----:B0----5:R-:W-:Y:S05]  /*28890*/  WARPSYNC.COLLECTIVE R15, `(.L_x_1711) ;  /* 0x000000000f087348 */ /* 0x021fea0003c00000 */
[----:B------:R1:W2:Y:S02]  /*288a0*/  SHFL.IDX P6, R14, R13, R12, R11 ;  /* 0x0000000c0d0e7389 */ /* 0x0002a400000c000b */
[----:B012--5:R-:W-:Y:S01]  /*288b0*/  ENDCOLLECTIVE ;  /* 0x000000000000791b */ /* 0x027fe20003800000 */
.L_x_1711:
[----:B------:R-:W-:Y:S05]  /*288c0*/  BSYNC B1 ;  /* 0x0000000000017941 */ /* 0x000fea0003800000 */
.L_x_1710:
[----:B------:R-:W-:Y:S05]  /*288d0*/  BRA `(.L_x_1712) ;  /* 0xfffffe5400f07947 */ /* 0x000fea000383ffff */
.L_x_1434:
        /* <DEDUP_REMOVED lines=8> */
.L_x_1714:
[----:B------:R-:W-:Y:S05]  /*28960*/  BSYNC B1 ;  /* 0x0000000000017941 */ /* 0x000fea0003800000 */
.L_x_1713:
[----:B------:R-:W-:Y:S05]  /*28970*/  BRA `(.L_x_1715) ;  /* 0xfffffe5400d07947 */ /* 0x000fea000383ffff */
.L_x_1436:
[----:B-1----:R1:W2:Y:S02]  /*28980*/  SYNCS.PHASECHK.TRANS64.TRYWAIT P1, [R16+URZ+0x22800], R3 ;  /* 0x02280003100075a7 */ /* 0x0022a4000802017f */
[----:B--2---:R-:W-:Y:S05]  /*28990*/  @!P1 NANOSLEEP.SYNCS 0x989680 ;  /* 0x009896800000995d */ /* 0x004fea0003900000 */
[----:B------:R-:W2:Y:S02]  /*289a0*/  @!P1 SYNCS.PHASECHK.TRANS64 P1, [R16+URZ+0x22800], R3 ;  /* 0x02280003100095a7 */ /* 0x000ea4000802007f */
[----:B--2---:R-:W-:Y:S05]  /*289b0*/  @!P1 BRA `(.L_x_1436) ;  /* 0xfffffffc00f09947 */ /* 0x004fea000383ffff */
[----:B------:R-:W-:Y:S05]  /*289c0*/  BRA `(.L_x_1716) ;  /* 0xfffffe5400dc7947 */ /* 0x000fea000383ffff */
.L_x_1444:
[----:B--2---:R2:W3:Y:S02]  /*289d0*/  SYNCS.PHASECHK.TRANS64.TRYWAIT P2, [R0+URZ+0x22830], R3 ;  /* 0x02283003000075a7 */ /* 0x0044e4000804017f */
[----:B---3--:R-:W-:Y:S05]  /*289e0*/  @!P2 NANOSLEEP.SYNCS 0x989680 ;  /* 0x009896800000a95d */ /* 0x008fea0003900000 */
[----:B------:R-:W3:Y:S02]  /*289f0*/  @!P2 SYNCS.PHASECHK.TRANS64 P2, [R0+URZ+0x22830], R3 ;  /* 0x022830030000a5a7 */ /* 0x000ee4000804007f */
[----:B---3--:R-:W-:Y:S05]  /*28a00*/  @!P2 BRA `(.L_x_1444) ;  /* 0xfffffffc00f0a947 */ /* 0x008fea000383ffff */
[----:B------:R-:W-:Y:S05]  /*28a10*/  BRA `(.L_x_1443) ;  /* 0xfffffe8800047947 */ /* 0x000fea000383ffff */
.L_x_1462:
[----:B-1----:R1:W2:Y:S02]  /*28a20*/  SYNCS.PHASECHK.TRANS64.TRYWAIT P4, [R9+URZ+0x22830], R8 ;  /* 0x02283008090075a7 */ /* 0x0022a4000808017f */
[----:B--2---:R-:W-:Y:S05]  /*28a30*/  @!P4 NANOSLEEP.SYNCS 0x989680 ;  /* 0x009896800000c95d */ /* 0x004fea0003900000 */
[----:B------:R-:W2:Y:S02]  /*28a40*/  @!P4 SYNCS.PHASECHK.TRANS64 P4, [R9+URZ+0x22830], R8 ;  /* 0x022830080900c5a7 */ /* 0x000ea4000808007f */
[----:B--2---:R-:W-:Y:S05]  /*28a50*/  @!P4 BRA `(.L_x_1462) ;  /* 0xfffffffc00f0c947 */ /* 0x004fea000383ffff */
[----:B------:R-:W-:Y:S05]  /*28a60*/  BRA `(.L_x_1461) ;  /* 0xfffffec000607947 */ /* 0x000fea000383ffff */
.L_x_1466:
[----:B-1----:R1:W2:Y:S02]  /*28a70*/  SYNCS.PHASECHK.TRANS64.TRYWAIT P3, [R9+URZ+0x22850], R8 ;  /* 0x02285008090075a7 */ /* 0x0022a4000806017f */
[----:B--2---:R-:W-:Y:S05]  /*28a80*/  @!P3 NANOSLEEP.SYNCS 0x989680 ;  /* 0x009896800000b95d */ /* 0x004fea0003900000 */
[----:B------:R-:W2:Y:S02]  /*28a90*/  @!P3 SYNCS.PHASECHK.TRANS64 P3, [R9+URZ+0x22850], R8 ;  /* 0x022850080900b5a7 */ /* 0x000ea4000806007f */
[----:B--2---:R-:W-:Y:S05]  /*28aa0*/  @!P3 BRA `(.L_x_1466) ;  /* 0xfffffffc00f0b947 */ /* 0x004fea000383ffff */
[----:B------:R-:W-:Y:S05]  /*28ab0*/  BRA `(.L_x_1463) ;  /* 0xfffffec400387947 */ /* 0x000fea000383ffff */
.L_x_1486:
[----:B-1----:R1:W2:Y:S02]  /*28ac0*/  SYNCS.PHASECHK.TRANS64.TRYWAIT P3, [R7+URZ+0x22830], R6 ;  /* 0x02283006070075a7 */ /* 0x0022a4000806017f */
[----:B--2---:R-:W-:Y:S05]  /*28ad0*/  @!P3 NANOSLEEP.SYNCS 0x989680 ;  /* 0x009896800000b95d */ /* 0x004fea0003900000 */
[----:B------:R-:W2:Y:S02]  /*28ae0*/  @!P3 SYNCS.PHASECHK.TRANS64 P3, [R7+URZ+0x22830], R6 ;  /* 0x022830060700b5a7 */ /* 0x000ea4000806007f */
[----:B--2---:R-:W-:Y:S05]  /*28af0*/  @!P3 BRA `(.L_x_1486) ;  /* 0xfffffffc00f0b947 */ /* 0x004fea000383ffff */
[----:B------:R-:W-:Y:S05]  /*28b00*/  BRA `(.L_x_1485) ;  /* 0xfffffef800b07947 */ /* 0x000fea000383ffff */
.L_x_1490:
[----:B-1----:R1:W2:Y:S02]  /*28b10*/  SYNCS.PHASECHK.TRANS64.TRYWAIT P2, [R7+URZ+0x22850], R6 ;  /* 0x02285006070075a7 */ /* 0x0022a4000804017f */
[----:B--2---:R-:W-:Y:S05]  /*28b20*/  @!P2 NANOSLEEP.SYNCS 0x989680 ;  /* 0x009896800000a95d */ /* 0x004fea0003900000 */
[----:B------:R-:W2:Y:S02]  /*28b30*/  @!P2 SYNCS.PHASECHK.TRANS64 P2, [R7+URZ+0x22850], R6 ;  /* 0x022850060700a5a7 */ /* 0x000ea4000804007f */
[----:B--2---:R-:W-:Y:S05]  /*28b40*/  @!P2 BRA `(.L_x_1490) ;  /* 0xfffffffc00f0a947 */ /* 0x004fea000383ffff */
[----:B------:R-:W-:Y:S05]  /*28b50*/  BRA `(.L_x_1487) ;  /* 0xfffffefc00947947 */ /* 0x000fea000383ffff */
.L_x_1498:
[----:B-1----:R1:W2:Y:S02]  /*28b60*/  SYNCS.PHASECHK.TRANS64.TRYWAIT P3, [R7+URZ+0x22830], R8 ;  /* 0x02283008070075a7 */ /* 0x0022a4000806017f */
[----:B--2---:R-:W-:Y:S05]  /*28b70*/  @!P3 NANOSLEEP.SYNCS 0x989680 ;  /* 0x009896800000b95d */ /* 0x004fea0003900000 */
[----:B------:R-:W2:Y:S02]  /*28b80*/  @!P3 SYNCS.PHASECHK.TRANS64 P3, [R7+URZ+0x22830], R8 ;  /* 0x022830080700b5a7 */ /* 0x000ea4000806007f */
[----:B--2---:R-:W-:Y:S05]  /*28b90*/  @!P3 BRA `(.L_x_1498) ;  /* 0xfffffffc00f0b947 */ /* 0x004fea000383ffff */
[----:B------:R-:W-:Y:S05]  /*28ba0*/  BRA `(.L_x_1497) ;  /* 0xffffff2000a47947 */ /* 0x000fea000383ffff */
.L_x_1502:
[----:B-1----:R1:W2:Y:S02]  /*28bb0*/  SYNCS.PHASECHK.TRANS64.TRYWAIT P2, [R8+URZ+0x22850], R7 ;  /* 0x02285007080075a7 */ /* 0x0022a4000804017f */
[----:B--2---:R-:W-:Y:S05]  /*28bc0*/  @!P2 NANOSLEEP.SYNCS 0x989680 ;  /* 0x009896800000a95d */ /* 0x004fea0003900000 */
[----:B------:R-:W2:Y:S02]  /*28bd0*/  @!P2 SYNCS.PHASECHK.TRANS64 P2, [R8+URZ+0x22850], R7 ;  /* 0x022850070800a5a7 */ /* 0x000ea4000804007f */
[----:B--2---:R-:W-:Y:S05]  /*28be0*/  @!P2 BRA `(.L_x_1502) ;  /* 0xfffffffc00f0a947 */ /* 0x004fea000383ffff */
[----:B------:R-:W-:Y:S05]  /*28bf0*/  BRA `(.L_x_1499) ;  /* 0xffffff2400887947 */ /* 0x000fea000383ffff */
.L_x_1516:
[----:B-1----:R1:W2:Y:S02]  /*28c00*/  SYNCS.PHASECHK.TRANS64.TRYWAIT P1, [R13+URZ+0x22850], R0 ;  /* 0x022850000d0075a7 */ /* 0x0022a4000802017f */
[----:B--2---:R-:W-:Y:S05]  /*28c10*/  @!P1 NANOSLEEP.SYNCS 0x989680 ;  /* 0x009896800000995d */ /* 0x004fea0003900000 */
[----:B------:R-:W2:Y:S02]  /*28c20*/  @!P1 SYNCS.PHASECHK.TRANS64 P1, [R13+URZ+0x22850], R0 ;  /* 0x022850000d0095a7 */ /* 0x000ea4000802007f */
[----:B--2---:R-:W-:Y:S05]  /*28c30*/  @!P1 BRA `(.L_x_1516) ;  /* 0xfffffffc00f09947 */ /* 0x004fea000383ffff */
[----:B------:R-:W-:Y:S05]  /*28c40*/  BRA `(.L_x_1515) ;  /* 0xffffff5800687947 */ /* 0x000fea000383ffff */
.L_x_1520:
[----:B------:R-:W-:Y:S01]  /*28c50*/  IMAD.MOV.U32 R12, RZ, RZ, R0 ;  /* 0x000000ffff0c7224 */ /* 0x000fe200078e0000 */
[----:B------:R-:W-:Y:S01]  /*28c60*/  SEL R5, R37, R36, P0 ;  /* 0x0000002425057207 */ /* 0x000fe20000000000 */
[----:B------:R-:W-:Y:S01]  /*28c70*/  IMAD.MOV.U32 R11, RZ, RZ, 0x1c1f ;  /* 0x00001c1fff0b7424 */ /* 0x000fe200078e00ff */
[----:B------:R-:W-:Y:S01]  /*28c80*/  SEL R7, R36, R37, P0 ;  /* 0x0000002524077207 */ /* 0x000fe20000000000 */
[----:B------:R-:W-:Y:S01]  /*28c90*/  IMAD.MOV.U32 R15, RZ, RZ, -0x1 ;  /* 0xffffffffff0f7424 */ /* 0x000fe200078e00ff */
[----:B------:R-:W-:Y:S02]  /*28ca0*/  SEL R9, R33, R32, P0 ;  /* 0x0000002021097207 */ /* 0x000fe40000000000 */
[----:B------:R-:W-:-:S07]  /*28cb0*/  SEL R21, R32, R33, P0 ;  /* 0x0000002120157207 */ /* 0x000fce0000000000 */
[----:B01----:R-:W-:Y:S05]  /*28cc0*/  WARPSYNC.COLLECTIVE R15, `(.L_x_1717) ;  /* 0x000000000f087348 */ /* 0x003fea0003c00000 */
[----:B------:R2:W3:Y:S02]  /*28cd0*/  SHFL.IDX P6, R14, R13, R12, R11 ;  /* 0x0000000c0d0e7389 */ /* 0x0004e400000c000b */
[----:B0123--:R-:W-:Y:S01]  /*28ce0*/  ENDCOLLECTIVE ;  /* 0x000000000000791b */ /* 0x00ffe20003800000 */
.L_x_1717:
        /* <DEDUP_REMOVED lines=8> */
[----:B------:R-:W-:Y:S01]  /*28d70*/  SEL R51, R34, R51, P0 ;  /* 0x0000003322337207 */ /* 0x000fe20000000000 */
[----:B------:R-:W-:Y:S01]  /*28d80*/  IMAD.MOV.U32 R12, RZ, RZ, R2 ;  /* 0x000000ffff0c7224 */ /* 0x000fe200078e0002 */
        /* <DEDUP_REMOVED lines=9> */
.L_x_1718:
        /* <DEDUP_REMOVED lines=19> */
.L_x_1719:
[----:B------:R-:W-:Y:S02]  /*28f50*/  SEL R4, R6, R3, P0 ;  /* 0x0000000306047207 */ /* 0x000fe40000000000 */
[----:B------:R-:W-:Y:S01]  /*28f60*/  SEL R6, R3, R6, P0 ;  /* 0x0000000603067207 */ /* 0x000fe20000000000 */
[----:B------:R-:W-:Y:S02]  /*28f70*/  IMAD.MOV.U32 R13, RZ, RZ, R7 ;  /* 0x000000ffff0d7224 */ /* 0x000fe400078e0007 */
[----:B------:R-:W-:Y:S02]  /*28f80*/  IMAD.MOV.U32 R12, RZ, RZ, R2 ;  /* 0x000000ffff0c7224 */ /* 0x000fe400078e0002 */
[----:B------:R-:W-:-:S07]  /*28f90*/  IMAD.MOV.U32 R10, RZ, RZ, R14 ;  /* 0x000000ffff0a7224 */ /* 0x000fce00078e000e */
[----:B------:R-:W-:Y:S05]  /*28fa0*/  WARPSYNC.COLLECTIVE R15, `(.L_x_1720) ;  /* 0x000000000f087348 */ /* 0x000fea0003c00000 */
[----:B------:R0:W1:Y:S02]  /*28fb0*/  SHFL.IDX P6, R14, R13, R12, R11 ;  /* 0x0000000c0d0e7389 */ /* 0x00006400000c000b */
[----:B01----:R-:W-:Y:S01]  /*28fc0*/  ENDCOLLECTIVE ;  /* 0x000000000000791b */ /* 0x003fe20003800000 */
.L_x_1720:
[----:B------:R-:W-:Y:S02]  /*28fd0*/  IMAD.MOV.U32 R13, RZ, RZ, R9 ;  /* 0x000000ffff0d7224 */ /* 0x000fe400078e0009 */
[----:B------:R-:W-:Y:S02]  /*28fe0*/  IMAD.MOV.U32 R12, RZ, RZ, R0 ;  /* 0x000000ffff0c7224 */ /* 0x000fe400078e0000 */
[----:B------:R-:W-:-:S07]  /*28ff0*/  IMAD.MOV.U32 R7, RZ, RZ, R14 ;  /* 0x000000ffff077224 */ /* 0x000fce00078e000e */
[----:B------:R-:W-:Y:S05]  /*29000*/  WARPSYNC.COLLECTIVE R15, `(.L_x_1721) ;  /* 0x000000000f087348 */ /* 0x000fea0003c00000 */
[----:B------:R0:W1:Y:S02]  /*29010*/  SHFL.IDX P6, R14, R13, R12, R11 ;  /* 0x0000000c0d0e7389 */ /* 0x00006400000c000b */
[----:B01----:R-:W-:Y:S01]  /*29020*/  ENDCOLLECTIVE ;  /* 0x000000000000791b */ /* 0x003fe20003800000 */
.L_x_1721:
[----:B------:R-:W-:Y:S02]  /*29030*/  SEL R8, R10, R7, P0 ;  /* 0x000000070a087207 */ /* 0x000fe40000000000 */
[----:B------:R-:W-:Y:S02]  /*29040*/  SEL R10, R7, R10, P0 ;  /* 0x0000000a070a7207 */ /* 0x000fe40000000000 */
[----:B------:R-:W-:Y:S01]  /*29050*/  MOV R13, R21 ;  /* 0x00000015000d7202 */ /* 0x000fe20000000f00 */
[----:B------:R-:W-:Y:S02]  /*29060*/  IMAD.MOV.U32 R12, RZ, RZ, R2 ;  /* 0x000000ffff0c7224 */ /* 0x000fe400078e0002 */
[----:B------:R-:W-:-:S07]  /*29070*/  IMAD.MOV.U32 R26, RZ, RZ, R14 ;  /* 0x000000ffff1a7224 */ /* 0x000fce00078e000e */
[----:B------:R-:W-:Y:S05]  /*29080*/  WARPSYNC.COLLECTIVE R15, `(.L_x_1722) ;  /* 0x000000000f087348 */ /* 0x000fea0003c00000 */
[----:B------:R0:W1:Y:S02]  /*29090*/  SHFL.IDX P6, R14, R13, R12, R11 ;  /* 0x0000000c0d0e7389 */ /* 0x00006400000c000b */
[----:B01----:R-:W-:Y:S01]  /*290a0*/  ENDCOLLECTIVE ;  /* 0x000000000000791b */ /* 0x003fe20003800000 */
.L_x_1722:
[----:B------:R-:W-:Y:S02]  /*290b0*/  IMAD.MOV.U32 R13, RZ, RZ, R25 ;  /* 0x000000ffff0d7224 */ /* 0x000fe400078e0019 */
[----:B------:R-:W-:Y:S02]  /*290c0*/  IMAD.MOV.U32 R12, RZ, RZ, R0 ;  /* 0x000000ffff0c7224 */ /* 0x000fe400078e0000 */
[----:B------:R-:W-:-:S07]  /*290d0*/  IMAD.MOV.U32 R21, RZ, RZ, R14 ;  /* 0x000000ffff157224 */ /* 0x000fce00078e000e */
[----:B------:R-:W-:Y:S05]  /*290e0*/  WARPSYNC.COLLECTIVE R15, `(.L_x_1723) ;  /* 0x000000000f087348 */ /* 0x000fea0003c00000 */
[----:B------:R0:W1:Y:S02]  /*290f0*/  SHFL.IDX P6, R14, R13, R12, R11 ;  /* 0x0000000c0d0e7389 */ /* 0x00006400000c000b */
[----:B01----:R-:W-:Y:S01]  /*29100*/  ENDCOLLECTIVE ;  /* 0x000000000000791b */ /* 0x003fe20003800000 */
.L_x_1723:
        /* <DEDUP_REMOVED lines=8> */
.L_x_1724:
[----:B------:R-:W-:Y:S02]  /*29190*/  IMAD.MOV.U32 R13, RZ, RZ, R29 ;  /* 0x000000ffff0d7224 */ /* 0x000fe400078e001d */
[----:B------:R-:W-:Y:S02]  /*291a0*/  IMAD.MOV.U32 R12, RZ, RZ, R0 ;  /* 0x000000ffff0c7224 */ /* 0x000fe400078e0000 */
[----:B------:R-:W-:-:S07]  /*291b0*/  IMAD.MOV.U32 R27, RZ, RZ, R14 ;  /* 0x000000ffff1b7224 */ /* 0x000fce00078e000e */
[----:B------:R-:W-:Y:S05]  /*291c0*/  WARPSYNC.COLLECTIVE R15, `(.L_x_1725) ;  /* 0x000000000f087348 */ /* 0x000fea0003c00000 */
[----:B------:R0:W1:Y:S02]  /*291d0*/  SHFL.IDX P6, R14, R13, R12, R11 ;  /* 0x0000000c0d0e7389 */ /* 0x00006400000c000b */
[----:B01----:R-:W-:Y:S01]  /*291e0*/  ENDCOLLECTIVE ;  /* 0x000000000000791b */ /* 0x003fe20003800000 */
.L_x_1725:
        /* <DEDUP_REMOVED lines=8> */
.L_x_1726:
[----:B------:R-:W-:Y:S02]  /*29270*/  IMAD.MOV.U32 R13, RZ, RZ, R33 ;  /* 0x000000ffff0d7224 */ /* 0x000fe400078e0021 */
[----:B------:R-:W-:Y:S02]  /*29280*/  IMAD.MOV.U32 R12, RZ, RZ, R0 ;  /* 0x000000ffff0c7224 */ /* 0x000fe400078e0000 */
[----:B------:R-:W-:-:S07]  /*29290*/  IMAD.MOV.U32 R31, RZ, RZ, R14 ;  /* 0x000000ffff1f7224 */ /* 0x000fce00078e000e */
[----:B------:R-:W-:Y:S05]  /*292a0*/  WARPSYNC.COLLECTIVE R15, `(.L_x_1727) ;  /* 0x000000000f087348 */ /* 0x000fea0003c00000 */
[----:B------:R0:W1:Y:S02]  /*292b0*/  SHFL.IDX P6, R14, R13, R12, R11 ;  /* 0x0000000c0d0e7389 */ /* 0x00006400000c000b */
[----:B01----:R-:W-:Y:S01]  /*292c0*/  ENDCOLLECTIVE ;  /* 0x000000000000791b */ /* 0x003fe20003800000 */
.L_x_1727:
        /* <DEDUP_REMOVED lines=8> */
.L_x_1728:
[----:B------:R-:W-:Y:S02]  /*29350*/  IMAD.MOV.U32 R13, RZ, RZ, R37 ;  /* 0x000000ffff0d7224 */ /* 0x000fe400078e0025 */
[----:B------:R-:W-:Y:S02]  /*29360*/  IMAD.MOV.U32 R12, RZ, RZ, R0 ;  /* 0x000000ffff0c7224 */ /* 0x000fe400078e0000 */
[----:B------:R-:W-:-:S07]  /*29370*/  IMAD.MOV.U32 R35, RZ, RZ, R14 ;  /* 0x000000ffff237224 */ /* 0x000fce00078e000e */
[----:B------:R-:W-:Y:S05]  /*29380*/  WARPSYNC.COLLECTIVE R15, `(.L_x_1729) ;  /* 0x000000000f087348 */ /* 0x000fea0003c00000 */
[----:B------:R0:W1:Y:S02]  /*29390*/  SHFL.IDX P6, R14, R13, R12, R11 ;  /* 0x0000000c0d0e7389 */ /* 0x00006400000c000b */
[----:B01----:R-:W-:Y:S01]  /*293a0*/  ENDCOLLECTIVE ;  /* 0x000000000000791b */ /* 0x003fe20003800000 */
.L_x_1729:
        /* <DEDUP_REMOVED lines=8> */
.L_x_1730:
[----:B------:R-:W-:Y:S01]  /*29430*/  MOV R13, R41 ;  /* 0x00000029000d7202 */ /* 0x000fe20000000f00 */
[----:B------:R-:W-:Y:S02]  /*29440*/  IMAD.MOV.U32 R12, RZ, RZ, R0 ;  /* 0x000000ffff0c7224 */ /* 0x000fe400078e0000 */
[----:B------:R-:W-:-:S07]  /*29450*/  IMAD.MOV.U32 R20, RZ, RZ, R14 ;  /* 0x000000ffff147224 */ /* 0x000fce00078e000e */
[----:B------:R-:W-:Y:S05]  /*29460*/  WARPSYNC.COLLECTIVE R15, `(.L_x_1731) ;  /* 0x000000000f087348 */ /* 0x000fea0003c00000 */
[----:B------:R0:W1:Y:S02]  /*29470*/  SHFL.IDX P6, R14, R13, R12, R11 ;  /* 0x0000000c0d0e7389 */ /* 0x00006400000c000b */
[----:B01----:R-:W-:Y:S01]  /*29480*/  ENDCOLLECTIVE ;  /* 0x000000000000791b */ /* 0x003fe20003800000 */
.L_x_1731:
[----:B------:R-:W-:Y:S02]  /*29490*/  IMAD.MOV.U32 R13, RZ, RZ, R43 ;  /* 0x000000ffff0d7224 */ /* 0x000fe400078e002b */
[----:B------:R-:W-:Y:S02]  /*294a0*/  IMAD.MOV.U32 R12, RZ, RZ, R2 ;  /* 0x000000ffff0c7224 */ /* 0x000fe400078e0002 */
[----:B------:R-:W-:-:S07]  /*294b0*/  IMAD.MOV.U32 R41, RZ, RZ, R14 ;  /* 0x000000ffff297224 */ /* 0x000fce00078e000e */
[----:B------:R-:W-:Y:S05]  /*294c0*/  WARPSYNC.COLLECTIVE R15, `(.L_x_1732) ;  /* 0x000000000f087348 */ /* 0x000fea0003c00000 */
[----:B------:R0:W1:Y:S02]  /*294d0*/  SHFL.IDX P6, R14, R13, R12, R11 ;  /* 0x0000000c0d0e7389 */ /* 0x00006400000c000b */
[----:B01----:R-:W-:Y:S01]  /*294e0*/  ENDCOLLECTIVE ;  /* 0x000000000000791b */ /* 0x003fe20003800000 */
.L_x_1732:
[----:B------:R-:W-:Y:S02]  /*294f0*/  IMAD.MOV.U32 R13, RZ, RZ, R45 ;  /* 0x000000ffff0d7224 */ /* 0x000fe400078e002d */
[----:B------:R-:W-:Y:S02]  /*29500*/  IMAD.MOV.U32 R12, RZ, RZ, R0 ;  /* 0x000000ffff0c7224 */ /* 0x000fe400078e0000 */
[----:B------:R-:W-:-:S07]  /*29510*/  IMAD.MOV.U32 R40, RZ, RZ, R14 ;  /* 0x000000ffff287224 */ /* 0x000fce00078e000e */
[----:B------:R-:W-:Y:S05]  /*29520*/  WARPSYNC.COLLECTIVE R15, `(.L_x_1733) ;  /* 0x000000000f087348 */ /* 0x000fea0003c00000 */
[----:B------:R0:W1:Y:S02]  /*29530*/  SHFL.IDX P6, R14, R13, R12, R11 ;  /* 0x0000000c0d0e7389 */ /* 0x00006400000c000b */
[----:B01----:R-:W-:Y:S01]  /*29540*/  ENDCOLLECTIVE ;  /* 0x000000000000791b */ /* 0x003fe20003800000 */
.L_x_1733:
        /* <DEDUP_REMOVED lines=8> */
.L_x_1734:
[----:B------:R-:W-:Y:S02]  /*295d0*/  IMAD.MOV.U32 R13, RZ, RZ, R49 ;  /* 0x000000ffff0d7224 */ /* 0x000fe400078e0031 */
[----:B------:R-:W-:Y:S02]  /*295e0*/  IMAD.MOV.U32 R12, RZ, RZ, R0 ;  /* 0x000000ffff0c7224 */ /* 0x000fe400078e0000 */
[----:B------:R-:W-:-:S07]  /*295f0*/  IMAD.MOV.U32 R42, RZ, RZ, R14 ;  /* 0x000000ffff2a7224 */ /* 0x000fce00078e000e */
[----:B------:R-:W-:Y:S05]  /*29600*/  WARPSYNC.COLLECTIVE R15, `(.L_x_1735) ;  /* 0x000000000f087348 */ /* 0x000fea0003c00000 */
[----:B------:R0:W1:Y:S02]  /*29610*/  SHFL.IDX P6, R14, R13, R12, R11 ;  /* 0x0000000c0d0e7389 */ /* 0x00006400000c000b */
[----:B01----:R-:W-:Y:S01]  /*29620*/  ENDCOLLECTIVE ;  /* 0x000000000000791b */ /* 0x003fe20003800000 */
.L_x_1735:
[----:B------:R-:W-:Y:S02]  /*29630*/  SEL R5, R45, R42, P0 ;  /* 0x0000002a2d057207 */ /* 0x000fe40000000000 */
[----:B------:R-:W-:Y:S02]  /*29640*/  SEL R7, R42, R45, P0 ;  /* 0x0000002d2a077207 */ /* 0x000fe40000000000 */
[----:B------:R-:W-:Y:S01]  /*29650*/  MOV R45, RZ ;  /* 0x000000ff002d7202 */ /* 0x000fe20000000f00 */
[----:B------:R-:W-:Y:S02]  /*29660*/  IMAD.MOV.U32 R13, RZ, RZ, R51 ;  /* 0x000000ffff0d7224 */ /* 0x000fe400078e0033 */
[----:B------:R-:W-:Y:S02]  /*29670*/  IMAD.MOV.U32 R12, RZ, RZ, R2 ;  /* 0x000000ffff0c7224 */ /* 0x000fe400078e0002 */
[----:B------:R-:W-:-:S07]  /*29680*/  IMAD.MOV.U32 R49, RZ, RZ, R14 ;  /* 0x000000ffff317224 */ /* 0x000fce00078e000e */
[----:B------:R-:W-:Y:S05]  /*29690*/  WARPSYNC.COLLECTIVE R15, `(.L_x_1736) ;  /* 0x000000000f087348 */ /* 0x000fea0003c00000 */
[----:B------:R0:W1:Y:S02]  /*296a0*/  SHFL.IDX P6, R14, R13, R12, R11 ;  /* 0x0000000c0d0e7389 */ /* 0x00006400000c000b */
[----:B01----:R-:W-:Y:S01]  /*296b0*/  ENDCOLLECTIVE ;  /* 0x000000000000791b */ /* 0x003fe20003800000 */
.L_x_1736:
[----:B------:R-:W-:Y:S02]  /*296c0*/  IMAD.MOV.U32 R13, RZ, RZ, R53 ;  /* 0x000000ffff0d7224 */ /* 0x000fe400078e0035 */
[----:B------:R-:W-:Y:S02]  /*296d0*/  IMAD.MOV.U32 R12, RZ, RZ, R0 ;  /* 0x000000ffff0c7224 */ /* 0x000fe400078e0000 */
[----:B------:R-:W-:-:S07]  /*296e0*/  IMAD.MOV.U32 R44, RZ, RZ, R14 ;  /* 0x000000ffff2c7224 */ /* 0x000fce00078e000e */
[----:B------:R-:W-:Y:S05]  /*296f0*/  WARPSYNC.COLLECTIVE R15, `(.L_x_1737) ;  /* 0x000000000f087348 */ /* 0x000fea0003c00000 */
[----:B------:R0:W1:Y:S02]  /*29700*/  SHFL.IDX P6, R14, R13, R12, R11 ;  /* 0x0000000c0d0e7389 */ /* 0x00006400000c000b */
[----:B01----:R-:W-:Y:S01]  /*29710*/  ENDCOLLECTIVE ;  /* 0x000000000000791b */ /* 0x003fe20003800000 */
.L_x_1737:
[----:B------:R-:W-:Y:S01]  /*29720*/  SEL R9, R49, R44, P0 ;  /* 0x0000002c31097207 */ /* 0x000fe20000000000 */
[----:B------:R-:W-:Y:S02]  /*29730*/  IMAD.MOV.U32 R13, RZ, RZ, R55 ;  /* 0x000000ffff0d7224 */ /* 0x000fe400078e0037 */
[----:B------:R-:W-:Y:S02]  /*29740*/  IMAD.MOV.U32 R12, RZ, RZ, R2 ;  /* 0x000000ffff0c7224 */ /* 0x000fe400078e0002 */
[----:B------:R-:W-:-:S07]  /*29750*/  IMAD.MOV.U32 R53, RZ, RZ, R14 ;  /* 0x000000ffff357224 */ /* 0x000fce00078e000e */
[----:B------:R-:W-:Y:S05]  /*29760*/  WARPSYNC.COLLECTIVE R15, `(.L_x_1738) ;  /* 0x000000000f087348 */ /* 0x000fea0003c00000 */
[----:B------:R0:W1:Y:S02]  /*29770*/  SHFL.IDX P6, R14, R13, R12, R11 ;  /* 0x0000000c0d0e7389 */ /* 0x00006400000c000b */
[----:B01----:R-:W-:Y:S01]  /*29780*/  ENDCOLLECTIVE ;  /* 0x000000000000791b */ /* 0x003fe20003800000 */
.L_x_1738:
[----:B------:R-:W-:Y:S02]  /*29790*/  IMAD.MOV.U32 R13, RZ, RZ, R57 ;  /* 0x000000ffff0d7224 */ /* 0x000fe400078e0039 */
[----:B------:R-:W-:Y:S02]  /*297a0*/  IMAD.MOV.U32 R12, RZ, RZ, R0 ;  /* 0x000000ffff0c7224 */ /* 0x000fe400078e0000 */
[----:B------:R-:W-:-:S07]  /*297b0*/  IMAD.MOV.U32 R46, RZ, RZ, R14 ;  /* 0x000000ffff2e7224 */ /* 0x000fce00078e000e */
[----:B------:R-:W-:Y:S05]  /*297c0*/  WARPSYNC.COLLECTIVE R15, `(.L_x_1739) ;  /* 0x000000000f087348 */ /* 0x000fea0003c00000 */
[----:B------:R0:W1:Y:S02]  /*297d0*/  SHFL.IDX P6, R14, R13, R12, R11 ;  /* 0x0000000c0d0e7389 */ /* 0x00006400000c000b */
[----:B01----:R-:W-:Y:S01]  /*297e0*/  ENDCOLLECTIVE ;  /* 0x000000000000791b */ /* 0x003fe20003800000 */
.L_x_1739:
        /* <DEDUP_REMOVED lines=8> */
.L_x_1740:
[----:B------:R-:W-:Y:S02]  /*29870*/  IMAD.MOV.U32 R13, RZ, RZ, R61 ;  /* 0x000000ffff0d7224 */ /* 0x000fe400078e003d */
[----:B------:R-:W-:Y:S02]  /*29880*/  IMAD.MOV.U32 R12, RZ, RZ, R0 ;  /* 0x000000ffff0c7224 */ /* 0x000fe400078e0000 */
[----:B------:R-:W-:-:S07]  /*29890*/  IMAD.MOV.U32 R48, RZ, RZ, R14 ;  /* 0x000000ffff307224 */ /* 0x000fce00078e000e */
[----:B------:R-:W-:Y:S05]  /*298a0*/  WARPSYNC.COLLECTIVE R15, `(.L_x_1741) ;  /* 0x000000000f087348 */ /* 0x000fea0003c00000 */
[----:B------:R0:W1:Y:S02]  /*298b0*/  SHFL.IDX P6, R14, R13, R12, R11 ;  /* 0x0000000c0d0e7389 */ /* 0x00006400000c000b */
[----:B01----:R-:W-:Y:S01]  /*298c0*/  ENDCOLLECTIVE ;  /* 0x000000000000791b */ /* 0x003fe20003800000 */
.L_x_1741:
        /* <DEDUP_REMOVED lines=8> */
.L_x_1742:
[----:B------:R-:W-:Y:S02]  /*29950*/  IMAD.MOV.U32 R13, RZ, RZ, R65 ;  /* 0x000000ffff0d7224 */ /* 0x000fe400078e0041 */
[----:B------:R-:W-:Y:S02]  /*29960*/  IMAD.MOV.U32 R12, RZ, RZ, R0 ;  /* 0x000000ffff0c7224 */ /* 0x000fe400078e0000 */
[----:B------:R-:W-:-:S07]  /*29970*/  IMAD.MOV.U32 R50, RZ, RZ, R14 ;  /* 0x000000ffff327224 */ /* 0x000fce00078e000e */
[----:B------:R-:W-:Y:S05]  /*29980*/  WARPSYNC.COLLECTIVE R15, `(.L_x_1743) ;  /* 0x000000000f087348 */ /* 0x000fea0003c00000 */
[----:B------:R0:W1:Y:S02]  /*29990*/  SHFL.IDX P6, R14, R13, R12, R11 ;  /* 0x0000000c0d0e7389 */ /* 0x00006400000c000b */
[----:B01----:R-:W-:Y:S01]  /*299a0*/  ENDCOLLECTIVE ;  /* 0x000000000000791b */ /* 0x003fe20003800000 */
.L_x_1743:
        /* <DEDUP_REMOVED lines=8> */
.L_x_1744:
[----:B------:R-:W-:Y:S02]  /*29a30*/  IMAD.MOV.U32 R13, RZ, RZ, R71 ;  /* 0x000000ffff0d7224 */ /* 0x000fe400078e0047 */
[----:B------:R-:W-:Y:S02]  /*29a40*/  IMAD.MOV.U32 R12, RZ, RZ, R0 ;  /* 0x000000ffff0c7224 */ /* 0x000fe400078e0000 */
[----:B------:R-:W-:-:S07]  /*29a50*/  IMAD.MOV.U32 R56, RZ, RZ, R14 ;  /* 0x000000ffff387224 */ /* 0x000fce00078e000e */
[----:B------:R-:W-:Y:S05]  /*29a60*/  WARPSYNC.COLLECTIVE R15, `(.L_x_1745) ;  /* 0x000000000f087348 */ /* 0x000fea0003c00000 */
[----:B------:R0:W1:Y:S02]  /*29a70*/  SHFL.IDX P6, R14, R13, R12, R11 ;  /* 0x0000000c0d0e7389 */ /* 0x00006400000c000b */
[----:B01----:R-:W-:Y:S01]  /*29a80*/  ENDCOLLECTIVE ;  /* 0x000000000000791b */ /* 0x003fe20003800000 */
.L_x_1745:
[----:B------:R-:W-:Y:S01]  /*29a90*/  SEL R39, R56, R65, P0 ;  /* 0x0000004138277207 */ /* 0x000fe20000000000 */
[----:B------:R-:W-:Y:S02]  /*29aa0*/  IMAD.MOV.U32 R13, RZ, RZ, R73 ;  /* 0x000000ffff0d7224 */ /* 0x000fe400078e0049 */
[----:B------:R-:W-:Y:S02]  /*29ab0*/  IMAD.MOV.U32 R12, RZ, RZ, R2 ;  /* 0x000000ffff0c7224 */ /* 0x000fe400078e0002 */
[----:B------:R-:W-:-:S07]  /*29ac0*/  IMAD.MOV.U32 R71, RZ, RZ, R14 ;  /* 0x000000ffff477224 */ /* 0x000fce00078e000e */
[----:B------:R-:W-:Y:S05]  /*29ad0*/  WARPSYNC.COLLECTIVE R15, `(.L_x_1746) ;  /* 0x000000000f087348 */ /* 0x000fea0003c00000 */
[----:B------:R0:W1:Y:S02]  /*29ae0*/  SHFL.IDX P6, R14, R13, R12, R11 ;  /* 0x0000000c0d0e7389 */ /* 0x00006400000c000b */
[----:B01----:R-:W-:Y:S01]  /*29af0*/  ENDCOLLECTIVE ;  /* 0x000000000000791b */ /* 0x003fe20003800000 */
.L_x_1746:
[----:B------:R-:W-:Y:S02]  /*29b00*/  IMAD.MOV.U32 R13, RZ, RZ, R75 ;  /* 0x000000ffff0d7224 */ /* 0x000fe400078e004b */
[----:B------:R-:W-:Y:S02]  /*29b10*/  IMAD.MOV.U32 R12, RZ, RZ, R0 ;  /* 0x000000ffff0c7224 */ /* 0x000fe400078e0000 */
[----:B------:R-:W-:-:S07]  /*29b20*/  IMAD.MOV.U32 R58, RZ, RZ, R14 ;  /* 0x000000ffff3a7224 */ /* 0x000fce00078e000e */
[----:B------:R-:W-:Y:S05]  /*29b30*/  WARPSYNC.COLLECTIVE R15, `(.L_x_1747) ;  /* 0x000000000f087348 */ /* 0x000fea0003c00000 */
[----:B------:R0:W1:Y:S02]  /*29b40*/  SHFL.IDX P6, R14, R13, R12, R11 ;  /* 0x0000000c0d0e7389 */ /* 0x00006400000c000b */
[----:B01----:R-:W-:Y:S01]  /*29b50*/  ENDCOLLECTIVE ;  /* 0x000000000000791b */ /* 0x003fe20003800000 */
.L_x_1747:
[----:B------:R-:W-:Y:S02]  /*29b60*/  IMAD.MOV.U32 R13, RZ, RZ, R77 ;  /* 0x000000ffff0d7224 */ /* 0x000fe400078e004d */
[----:B------:R-:W-:Y:S02]  /*29b70*/  IMAD.MOV.U32 R12, RZ, RZ, R2 ;  /* 0x000000ffff0c7224 */ /* 0x000fe400078e0002 */
[----:B------:R-:W-:-:S07]  /*29b80*/  IMAD.MOV.U32 R75, RZ, RZ, R14 ;  /* 0x000000ffff4b7224 */ /* 0x000fce00078e000e */
[----:B------:R-:W-:Y:S05]  /*29b90*/  WARPSYNC.COLLECTIVE R15, `(.L_x_1748) ;  /* 0x000000000f087348 */ /* 0x000fea0003c00000 */
[----:B------:R0:W1:Y:S02]  /*29ba0*/  SHFL.IDX P6, R14, R13, R12, R11 ;  /* 0x0000000c0d0e7389 */ /* 0x00006400000c000b */
[----:B01----:R-:W-:Y:S01]  /*29bb0*/  ENDCOLLECTIVE ;  /* 0x000000000000791b */ /* 0x003fe20003800000 */
.L_x_1748:
[----:B------:R-:W-:Y:S02]  /*29bc0*/  SEL R12, R37, R20, P0 ;  /* 0x00000014250c7207 */ /* 0x000fe40000000000 */
[----:B------:R-:W-:Y:S02]  /*29bd0*/  SEL R11, R44, R49, P0 ;  /* 0x000000312c0b7207 */ /* 0x000fe40000000000 */
[----:B------:R-:W-:Y:S02]  /*29be0*/  SEL R13, R71, R58, P0 ;  /* 0x0000003a470d7207 */ /* 0x000fe40000000000 */
[----:B------:R-:W-:Y:S01]  /*29bf0*/  SEL R15, R58, R71, P0 ;  /* 0x000000473a0f7207 */ /* 0x000fe20000000000 */
[----:B------:R-:W-:Y:S01]  /*29c00*/  IMAD.MOV.U32 R60, RZ, RZ, R14 ;  /* 0x000000ffff3c7224 */ /* 0x000fe200078e000e */
[----:B------:R-:W-:Y:S02]  /*29c10*/  SEL R14, R20, R37, P0 ;  /* 0x00000025140e7207 */ /* 0x000fe40000000000 */
[----:B------:R-:W-:Y:S01]  /*29c20*/  SEL R37, R65, R56, P0 ;  /* 0x0000003841257207 */ /* 0x000fe20000000000 */
[----:B------:R-:W-:Y:S06]  /*29c30*/  BRA `(.L_x_1749) ;  /* 0xffffff5c00fc7947 */ /* 0x000fec000383ffff */
.L_x_1562:
        /* <DEDUP_REMOVED lines=11> */
.L_x_1751:
[----:B------:R-:W-:Y:S05]  /*29cf0*/  BSYNC B1 ;  /* 0x0000000000017941 */ /* 0x000fea0003800000 */
.L_x_1750:
[----:B------:R-:W-:Y:S05]  /*29d00*/  BRA `(.L_x_1752) ;  /* 0xffffff9000107947 */ /* 0x000fea000383ffff */
.L_x_1564:
[----:B------:R-:W-:Y:S01]  /*29d10*/  BSSY B1, `(.L_x_1753) ;  /* 0x0000006000017945 */ /* 0x000fe20003800000 */
[----:B------:R-:W-:-:S07]  /*29d20*/  IMAD.MOV.U32 R15, RZ, RZ, -0x1 ;  /* 0xffffffffff0f7424 */ /* 0x000fce00078e00ff */
[----:B01----:R-:W-:Y:S05]  /*29d30*/  WARPSYNC.COLLECTIVE R15, `(.L_x_1754) ;  /* 0x000000000f0c7348 */ /* 0x003fea0003c00000 */
[----:B------:R-:W-:Y:S02]  /*29d40*/  ELECT P6, UR62, PT ;  /* 0x00000000003e782f */ /* 0x000fe400038c0000 */
[----:B------:R-:W-:Y:S01]  /*29d50*/  MOV R14, UR62 ;  /* 0x0000003e000e7c02 */ /* 0x000fe20008000f00 */
[----:B01----:R-:W-:Y:S10]  /*29d60*/  ENDCOLLECTIVE ;  /* 0x000000000000791b */ /* 0x003ff40003800000 */
.L_x_1754:
[----:B------:R-:W-:Y:S05]  /*29d70*/  BSYNC B1 ;  /* 0x0000000000017941 */ /* 0x000fea0003800000 */
.L_x_1753:
[----:B------:R-:W-:Y:S05]  /*29d80*/  BRA `(.L_x_1563) ;  /* 0xffffff9000087947 */ /* 0x000fea000383ffff */
.L_x_1566:
[----:B-1----:R1:W2:Y:S02]  /*29d90*/  SYNCS.PHASECHK.TRANS64.TRYWAIT P0, [R12+URZ+0x22820], R5 ;  /* 0x022820050c0075a7 */ /* 0x0022a4000800017f */
[----:B--2---:R-:W-:Y:S05]  /*29da0*/  @!P0 NANOSLEEP.SYNCS 0x989680 ;  /* 0x009896800000895d */ /* 0x004fea0003900000 */
[----:B------:R-:W2:Y:S02]  /*29db0*/  @!P0 SYNCS.PHASECHK.TRANS64 P0, [R12+URZ+0x22820], R5 ;  /* 0x022820050c0085a7 */ /* 0x000ea4000800007f */
[----:B--2---:R-:W-:Y:S05]  /*29dc0*/  @!P0 BRA `(.L_x_1566) ;  /* 0xfffffffc00f08947 */ /* 0x004fea000383ffff */
[----:B------:R-:W-:Y:S05]  /*29dd0*/  BRA `(.L_x_1755) ;  /* 0xffffff9000247947 */ /* 0x000fea000383ffff */
.L_x_1570:
[----:B0-----:R0:W2:Y:S02]  /*29de0*/  SYNCS.PHASECHK.TRANS64.TRYWAIT P0, [R8+URZ+0x228a0], R11 ;  /* 0x0228a00b080075a7 */ /* 0x0010a4000800017f */
[----:B--2---:R-:W-:Y:S05]  /*29df0*/  @!P0 NANOSLEEP.SYNCS 0x989680 ;  /* 0x009896800000895d */ /* 0x004fea0003900000 */
[----:B------:R-:W2:Y:S02]  /*29e00*/  @!P0 SYNCS.PHASECHK.TRANS64 P0, [R8+URZ+0x228a0], R11 ;  /* 0x0228a00b080085a7 */ /* 0x000ea4000800007f */
[----:B--2---:R-:W-:Y:S05]  /*29e10*/  @!P0 BRA `(.L_x_1570) ;  /* 0xfffffffc00f08947 */ /* 0x004fea000383ffff */
[----:B------:R-:W-:Y:S05]  /*29e20*/  BRA `(.L_x_1756) ;  /* 0xffffff9000447947 */ /* 0x000fea000383ffff */
.L_x_1577:
[----:B-1----:R1:W2:Y:S02]  /*29e30*/  SYNCS.PHASECHK.TRANS64.TRYWAIT P0, [R8+URZ+0x228c0], R11 ;  /* 0x0228c00b080075a7 */ /* 0x0022a4000800017f */
[----:B--2---:R-:W-:Y:S05]  /*29e40*/  @!P0 NANOSLEEP.SYNCS 0x989680 ;  /* 0x009896800000895d */ /* 0x004fea0003900000 */
[----:B------:R-:W2:Y:S02]  /*29e50*/  @!P0 SYNCS.PHASECHK.TRANS64 P0, [R8+URZ+0x228c0], R11 ;  /* 0x0228c00b080085a7 */ /* 0x000ea4000800007f */
[----:B--2---:R-:W-:Y:S05]  /*29e60*/  @!P0 BRA `(.L_x_1577) ;  /* 0xfffffffc00f08947 */ /* 0x004fea000383ffff */
[----:B------:R-:W-:Y:S05]  /*29e70*/  BRA `(.L_x_1757) ;  /* 0xffffff94003c7947 */ /* 0x000fea000383ffff */
.L_x_1584:
[----:B0-----:R0:W1:Y:S02]  /*29e80*/  SYNCS.PHASECHK.TRANS64.TRYWAIT P1, [R8+URZ+0x228a0], R7 ;  /* 0x0228a007080075a7 */ /* 0x001064000802017f */
[----:B-1----:R-:W-:Y:S05]  /*29e90*/  @!P1 NANOSLEEP.SYNCS 0x989680 ;  /* 0x009896800000995d */ /* 0x002fea0003900000 */
[----:B------:R-:W1:Y:S02]  /*29ea0*/  @!P1 SYNCS.PHASECHK.TRANS64 P1, [R8+URZ+0x228a0], R7 ;  /* 0x0228a007080095a7 */ /* 0x000e64000802007f */
[----:B-1----:R-:W-:Y:S05]  /*29eb0*/  @!P1 BRA `(.L_x_1584) ;  /* 0xfffffffc00f09947 */ /* 0x002fea000383ffff */
[----:B------:R-:W-:Y:S05]  /*29ec0*/  BRA `(.L_x_1758) ;  /* 0xffffff9800247947 */ /* 0x000fea000383ffff */
.L_x_1591:
[----:B-1----:R1:W2:Y:S02]  /*29ed0*/  SYNCS.PHASECHK.TRANS64.TRYWAIT P1, [R8+URZ+0x228c0], R7 ;  /* 0x0228c007080075a7 */ /* 0x0022a4000802017f */
[----:B--2---:R-:W-:Y:S05]  /*29ee0*/  @!P1 NANOSLEEP.SYNCS 0x989680 ;  /* 0x009896800000995d */ /* 0x004fea0003900000 */
[----:B------:R-:W2:Y:S02]  /*29ef0*/  @!P1 SYNCS.PHASECHK.TRANS64 P1, [R8+URZ+0x228c0], R7 ;  /* 0x0228c007080095a7 */ /* 0x000ea4000802007f */
[----:B--2---:R-:W-:Y:S05]  /*29f00*/  @!P1 BRA `(.L_x_1591) ;  /* 0xfffffffc00f09947 */ /* 0x004fea000383ffff */
[----:B------:R-:W-:Y:S05]  /*29f10*/  BRA `(.L_x_1759) ;  /* 0xffffff9c00147947 */ /* 0x000fea000383ffff */
.L_x_1614:
        /* <DEDUP_REMOVED lines=11> */
.L_x_1761:
[----:B------:R-:W-:Y:S05]  /*29fd0*/  BSYNC B0 ;  /* 0x0000000000007941 */ /* 0x000fea0003800000 */
.L_x_1760:
[----:B------:R-:W-:Y:S05]  /*29fe0*/  BRA `(.L_x_1762) ;  /* 0xffffffac005c7947 */ /* 0x000fea000383ffff */
.L_x_1616:
[----:B------:R-:W-:Y:S01]  /*29ff0*/  BSSY B0, `(.L_x_1763) ;  /* 0x0000006000007945 */ /* 0x000fe20003800000 */
[----:B------:R-:W-:-:S07]  /*2a000*/  IMAD.MOV.U32 R15, RZ, RZ, -0x1 ;  /* 0xffffffffff0f7424 */ /* 0x000fce00078e00ff */
[----:B01----:R-:W-:Y:S05]  /*2a010*/  WARPSYNC.COLLECTIVE R15, `(.L_x_1764) ;  /* 0x000000000f0c7348 */ /* 0x003fea0003c00000 */
[----:B------:R-:W-:Y:S02]  /*2a020*/  ELECT P6, UR62, PT ;  /* 0x00000000003e782f */ /* 0x000fe400038c0000 */
[----:B------:R-:W-:Y:S01]  /*2a030*/  MOV R14, UR62 ;  /* 0x0000003e000e7c02 */ /* 0x000fe20008000f00 */
[----:B01----:R-:W-:Y:S10]  /*2a040*/  ENDCOLLECTIVE ;  /* 0x000000000000791b */ /* 0x003ff40003800000 */
.L_x_1764:
[----:B------:R-:W-:Y:S05]  /*2a050*/  BSYNC B0 ;  /* 0x0000000000007941 */ /* 0x000fea0003800000 */
.L_x_1763:
[----:B------:R-:W-:Y:S05]  /*2a060*/  BRA `(.L_x_1765) ;  /* 0xffffffac00547947 */ /* 0x000fea000383ffff */
.L_x_1619:
[----:B-1----:R1:W2:Y:S02]  /*2a070*/  SYNCS.PHASECHK.TRANS64.TRYWAIT P2, [R5+URZ+0x22880], R6 ;  /* 0x02288006050075a7 */ /* 0x0022a4000804017f */
[----:B--2---:R-:W-:Y:S05]  /*2a080*/  @!P2 NANOSLEEP.SYNCS 0x989680 ;  /* 0x009896800000a95d */ /* 0x004fea0003900000 */
[----:B------:R-:W2:Y:S02]  /*2a090*/  @!P2 SYNCS.PHASECHK.TRANS64 P2, [R5+URZ+0x22880], R6 ;  /* 0x022880060500a5a7 */ /* 0x000ea4000804007f */
[----:B--2---:R-:W-:Y:S05]  /*2a0a0*/  @!P2 BRA `(.L_x_1619) ;  /* 0xfffffffc00f0a947 */ /* 0x004fea000383ffff */
[----:B------:R-:W-:Y:S05]  /*2a0b0*/  BRA `(.L_x_1766) ;  /* 0xffffffac00cc7947 */ /* 0x000fea000383ffff */
.L_x_1621:
[----:B--2---:R2:W3:Y:S02]  /*2a0c0*/  SYNCS.PHASECHK.TRANS64.TRYWAIT P2, [R5+URZ+0x22840], R6 ;  /* 0x02284006050075a7 */ /* 0x0044e4000804017f */
[----:B---3--:R-:W-:Y:S05]  /*2a0d0*/  @!P2 NANOSLEEP.SYNCS 0x989680 ;  /* 0x009896800000a95d */ /* 0x008fea0003900000 */
[----:B------:R-:W3:Y:S02]  /*2a0e0*/  @!P2 SYNCS.PHASECHK.TRANS64 P2, [R5+URZ+0x22840], R6 ;  /* 0x022840060500a5a7 */ /* 0x000ee4000804007f */
[----:B---3--:R-:W-:Y:S05]  /*2a0f0*/  @!P2 BRA `(.L_x_1621) ;  /* 0xfffffffc00f0a947 */ /* 0x008fea000383ffff */
[----:B------:R-:W-:Y:S05]  /*2a100*/  BRA `(.L_x_1767) ;  /* 0xffffffb000307947 */ /* 0x000fea000383ffff */
.L_x_1624:
        /* <DEDUP_REMOVED lines=8> */
.L_x_1630:
[----:B---3--:R3:W4:Y:S02]  /*2a190*/  SYNCS.PHASECHK.TRANS64.TRYWAIT P0, [R5+URZ+0x22880], R4 ;  /* 0x02288004050075a7 */ /* 0x008724000800017f */
[----:B----4-:R-:W-:Y:S05]  /*2a1a0*/  @!P0 NANOSLEEP.SYNCS 0x989680 ;  /* 0x009896800000895d */ /* 0x010fea0003900000 */
[----:B------:R-:W4:Y:S02]  /*2a1b0*/  @!P0 SYNCS.PHASECHK.TRANS64 P0, [R5+URZ+0x22880], R4 ;  /* 0x02288004050085a7 */ /* 0x000f24000800007f */
[----:B----4-:R-:W-:Y:S05]  /*2a1c0*/  @!P0 BRA `(.L_x_1630) ;  /* 0xfffffffc00f08947 */ /* 0x010fea000383ffff */
[----:B------:R-:W-:Y:S05]  /*2a1d0*/  BRA `(.L_x_1769) ;  /* 0xffffffb800347947 */ /* 0x000fea000383ffff */
.L_x_1635:
[----:B--2---:R2:W3:Y:S02]  /*2a1e0*/  SYNCS.PHASECHK.TRANS64.TRYWAIT P0, [R5+URZ+0x22840], R4 ;  /* 0x02284004050075a7 */ /* 0x0044e4000800017f */
[----:B---3--:R-:W-:Y:S05]  /*2a1f0*/  @!P0 NANOSLEEP.SYNCS 0x989680 ;  /* 0x009896800000895d */ /* 0x008fea0003900000 */
[----:B------:R-:W3:Y:S02]  /*2a200*/  @!P0 SYNCS.PHASECHK.TRANS64 P0, [R5+URZ+0x22840], R4 ;  /* 0x02284004050085a7 */ /* 0x000ee4000800007f */
[----:B---3--:R-:W-:Y:S05]  /*2a210*/  @!P0 BRA `(.L_x_1635) ;  /* 0xfffffffc00f08947 */ /* 0x008fea000383ffff */
[----:B------:R-:W-:Y:S05]  /*2a220*/  BRA `(.L_x_1770) ;  /* 0xffffffb800c07947 */ /* 0x000fea000383ffff */
.L_x_1643:
[----:B---3--:R-:W3:Y:S02]  /*2a230*/  LDL R5, [R1+0x4] ;  /* 0x0000040001057983 */ /* 0x008ee40000100800 */
[----:B---3--:R3:W4:Y:S02]  /*2a240*/  SYNCS.PHASECHK.TRANS64.TRYWAIT P2, [R5+URZ+0x22870], R4 ;  /* 0x02287004050075a7 */ /* 0x008724000804017f */
[----:B----4-:R-:W-:Y:S05]  /*2a250*/  @!P2 NANOSLEEP.SYNCS 0x989680 ;  /* 0x009896800000a95d */ /* 0x010fea0003900000 */
[----:B------:R-:W4:Y:S02]  /*2a260*/  @!P2 SYNCS.PHASECHK.TRANS64 P2, [R5+URZ+0x22870], R4 ;  /* 0x022870040500a5a7 */ /* 0x000f24000804007f */
[----:B----4-:R-:W-:Y:S05]  /*2a270*/  @!P2 BRA `(.L_x_1643) ;  /* 0xfffffffc00eca947 */ /* 0x010fea000383ffff */
[----:B------:R-:W-:Y:S05]  /*2a280*/  BRA `(.L_x_1771) ;  /* 0xffffffbc00f47947 */ /* 0x000fea000383ffff */
.L_x_1645:
[----:B--2---:R-:W2:Y:S02]  /*2a290*/  LDL R5, [R1+0x4] ;  /* 0x0000040001057983 */ /* 0x004ea40000100800 */
[----:B--2---:R2:W3:Y:S02]  /*2a2a0*/  SYNCS.PHASECHK.TRANS64.TRYWAIT P2, [R5+URZ+0x22860], R4 ;  /* 0x02286004050075a7 */ /* 0x0044e4000804017f */
[----:B---3--:R-:W-:Y:S05]  /*2a2b0*/  @!P2 NANOSLEEP.SYNCS 0x989680 ;  /* 0x009896800000a95d */ /* 0x008fea0003900000 */
[----:B------:R-:W3:Y:S02]  /*2a2c0*/  @!P2 SYNCS.PHASECHK.TRANS64 P2, [R5+URZ+0x22860], R4 ;  /* 0x022860040500a5a7 */ /* 0x000ee4000804007f */
[----:B---3--:R-:W-:Y:S05]  /*2a2d0*/  @!P2 BRA `(.L_x_1645) ;  /* 0xfffffffc00eca947 */ /* 0x008fea000383ffff */
[----:B------:R-:W-:Y:S05]  /*2a2e0*/  BRA `(.L_x_1772) ;  /* 0xffffffbc00fc7947 */ /* 0x000fea000383ffff */
.L_x_1652:
[----:B--2---:R2:W3:Y:S02]  /*2a2f0*/  SYNCS.PHASECHK.TRANS64.TRYWAIT P0, [R20+URZ+0x22870], R3 ;  /* 0x02287003140075a7 */ /* 0x0044e4000800017f */
[----:B---3--:R-:W-:Y:S05]  /*2a300*/  @!P0 NANOSLEEP.SYNCS 0x989680 ;  /* 0x009896800000895d */ /* 0x008fea0003900000 */
[----:B------:R-:W3:Y:S02]  /*2a310*/  @!P0 SYNCS.PHASECHK.TRANS64 P0, [R20+URZ+0x22870], R3 ;  /* 0x02287003140085a7 */ /* 0x000ee4000800007f */
[----:B---3--:R-:W-:Y:S05]  /*2a320*/  @!P0 BRA `(.L_x_1652) ;  /* 0xfffffffc00f08947 */ /* 0x008fea000383ffff */
[----:B------:R-:W-:Y:S05]  /*2a330*/  BRA `(.L_x_1773) ;  /* 0xffffffc400d07947 */ /* 0x000fea000383ffff */
.L_x_1654:
[----:B--2---:R2:W3:Y:S02]  /*2a340*/  SYNCS.PHASECHK.TRANS64.TRYWAIT P0, [R20+URZ+0x22860], R3 ;  /* 0x02286003140075a7 */ /* 0x0044e4000800017f */
[----:B---3--:R-:W-:Y:S05]  /*2a350*/  @!P0 NANOSLEEP.SYNCS 0x989680 ;  /* 0x009896800000895d */ /* 0x008fea0003900000 */
[----:B------:R-:W3:Y:S02]  /*2a360*/  @!P0 SYNCS.PHASECHK.TRANS64 P0, [R20+URZ+0x22860], R3 ;  /* 0x02286003140085a7 */ /* 0x000ee4000800007f */
[----:B---3--:R-:W-:Y:S05]  /*2a370*/  @!P0 BRA `(.L_x_1654) ;  /* 0xfffffffc00f08947 */ /* 0x008fea000383ffff */
[----:B------:R-:W-:Y:S05]  /*2a380*/  BRA `(.L_x_1774) ;  /* 0xffffffc400d87947 */ /* 0x000fea000383ffff */
.L_x_1658:
[----:B------:R-:W2:Y:S01]  /*2a390*/  LDL R3, [R1] ;  /* 0x0000000001037983 */ /* 0x000ea20000100800 */
[----:B------:R-:W-:Y:S01]  /*2a3a0*/  BSSY B0, `(.L_x_1775) ;  /* 0x0000008000007945 */ /* 0x000fe20003800000 */
[----:B------:R-:W-:Y:S02]  /*2a3b0*/  IMAD.MOV.U32 R12, RZ, RZ, RZ ;  /* 0x000000ffff0c7224 */ /* 0x000fe400078e00ff */
[----:B------:R-:W-:Y:S02]  /*2a3c0*/  IMAD.MOV.U32 R11, RZ, RZ, 0x1f ;  /* 0x0000001fff0b7424 */ /* 0x000fe400078e00ff */
[----:B------:R-:W-:Y:S02]  /*2a3d0*/  IMAD.MOV.U32 R15, RZ, RZ, -0x1 ;  /* 0xffffffffff0f7424 */ /* 0x000fe400078e00ff */
[----:B--2---:R-:W-:-:S07]  /*2a3e0*/  IMAD.MOV.U32 R13, RZ, RZ, R3 ;  /* 0x000000ffff0d7224 */ /* 0x004fce00078e0003 */
[----:B------:R-:W-:Y:S05]  /*2a3f0*/  WARPSYNC.COLLECTIVE R15, `(.L_x_1776) ;  /* 0x000000000f087348 */ /* 0x000fea0003c00000 */
[----:B------:R0:W1:Y:S02]  /*2a400*/  SHFL.IDX P6, R14, R13, R12, R11 ;  /* 0x0000000c0d0e7389 */ /* 0x00006400000c000b */
[----:B01----:R-:W-:Y:S01]  /*2a410*/  ENDCOLLECTIVE ;  /* 0x000000000000791b */ /* 0x003fe20003800000 */
.L_x_1776:
[----:B------:R-:W-:Y:S05]  /*2a420*/  BSYNC B0 ;  /* 0x0000000000007941 */ /* 0x000fea0003800000 */
.L_x_1775:
[----:B------:R0:W5:Y:S01]  /*2a430*/  LDL R2, [R1+0xc] ;  /* 0x00000c0001027983 */ /* 0x0001620000100800 */
[----:B------:R-:W-:Y:S02]  /*2a440*/  IMAD.MOV.U32 R13, RZ, RZ, R3 ;  /* 0x000000ffff0d7224 */ /* 0x000fe400078e0003 */
[----:B------:R-:W-:Y:S02]  /*2a450*/  IMAD.MOV.U32 R12, RZ, RZ, 0x1 ;  /* 0x00000001ff0c7424 */ /* 0x000fe400078e00ff */
[----:B------:R-:W-:Y:S02]  /*2a460*/  IMAD.MOV.U32 R11, RZ, RZ, 0x1f ;  /* 0x0000001fff0b7424 */ /* 0x000fe400078e00ff */
[----:B------:R-:W-:Y:S02]  /*2a470*/  IMAD.MOV.U32 R15, RZ, RZ, -0x1 ;  /* 0xffffffffff0f7424 */ /* 0x000fe400078e00ff */
[----:B0-----:R-:W-:-:S07]  /*2a480*/  IMAD.MOV.U32 R0, RZ, RZ, R14 ;  /* 0x000000ffff007224 */ /* 0x001fce00078e000e */
[----:B-----5:R-:W-:Y:S05]  /*2a490*/  WARPSYNC.COLLECTIVE R15, `(.L_x_1777) ;  /* 0x000000000f087348 */ /* 0x020fea0003c00000 */
[----:B------:R0:W1:Y:S02]  /*2a4a0*/  SHFL.IDX P6, R14, R13, R12, R11 ;  /* 0x0000000c0d0e7389 */ /* 0x00006400000c000b */
[----:B01---5:R-:W-:Y:S01]  /*2a4b0*/  ENDCOLLECTIVE ;  /* 0x000000000000791b */ /* 0x023fe20003800000 */
.L_x_1777:
[----:B------:R-:W-:Y:S01]  /*2a4c0*/  ULDC UR4, c[0x0][0xc14] ;  /* 0x0003050000047ab9 */ /* 0x000fe20000000800 */
[----:B------:R-:W-:Y:S02]  /*2a4d0*/  IMAD.IADD R5, R2, 0x1, R7 ;  /* 0x0000000102057824 */ /* 0x000fe400078e0207 */
[----:B------:R-:W-:Y:S02]  /*2a4e0*/  IMAD.MOV.U32 R11, RZ, RZ, RZ ;  /* 0x000000ffff0b7224 */ /* 0x000fe400078e00ff */
[----:B------:R-:W-:Y:S01]  /*2a4f0*/  IMAD.MOV.U32 R4, RZ, RZ, R14 ;  /* 0x000000ffff047224 */ /* 0x000fe200078e000e */
[----:B------:R-:W-:-:S13]  /*2a500*/  ISETP.GE.OR P1, PT, R5, UR4, !P0 ;  /* 0x0000000405007c0c */ /* 0x000fda000c726670 */
[----:B------:R-:W0:Y:S02]  /*2a510*/  @!P1 LDC.64 R2, c[0x0][0xc58] ;  /* 0x00031600ff029b82 */ /* 0x000e240000000a00 */
[----:B0-----:R-:W-:-:S06]  /*2a520*/  @!P1 IMAD.WIDE R2, R5, 0x4, R2 ;  /* 0x0000000405029825 */ /* 0x001fcc00078e0202 */
[----:B------:R0:W2:Y:S01]  /*2a530*/  @!P1 LDG.E R2, desc[UR40][R2.64] ;  /* 0x0000002802029981 */ /* 0x0000a2000c1e1900 */
[C---:B------:R-:W-:Y:S02]  /*2a540*/  ISETP.GE.U32.AND P2, PT, R7.reuse, 0x2, PT ;  /* 0x000000020700780c */ /* 0x040fe40003f46070 */
[C---:B------:R-:W-:Y:S02]  /*2a550*/  ISETP.GE.U32.AND P3, PT, R7.reuse, 0x4, PT ;  /* 0x000000040700780c */ /* 0x040fe40003f66070 */
[C---:B------:R-:W-:Y:S02]  /*2a560*/  ISETP.GE.U32.AND P4, PT, R7.reuse, 0x8, PT ;  /* 0x000000080700780c */ /* 0x040fe40003f86070 */
[C---:B------:R-:W-:Y:S01]  /*2a570*/  ISETP.GE.U32.AND P5, PT, R7.reuse, 0x10, PT ;  /* 0x000000100700780c */ /* 0x040fe20003fa6070 */
[----:B0-----:R-:W-:Y:S02]  /*2a580*/  IMAD.MOV.U32 R3, RZ, RZ, RZ ;  /* 0x000000ffff037224 */ /* 0x001fe400078e00ff */
[----:B--2---:R-:W-:Y:S01]  /*2a590*/  @!P1 IMAD.MOV.U32 R3, RZ, RZ, R2 ;  /* 0x000000ffff039224 */ /* 0x004fe200078e0002 */
[----:B------:R-:W-:-:S03]  /*2a5a0*/  ISETP.NE.AND P1, PT, R7, RZ, PT ;  /* 0x000000ff0700720c */ /* 0x000fc60003f25270 */
[----:B------:R-:W-:-:S10]  /*2a5b0*/  IMAD.MOV.U32 R13, RZ, RZ, R3 ;  /* 0x000000ffff0d7224 */ /* 0x000fd400078e0003 */
[----:B------:R-:W-:Y:S05]  /*2a5c0*/  WARPSYNC.COLLECTIVE R15, `(.L_x_1778) ;  /* 0x000000000f087348 */ /* 0x000fea0003c00000 */
[----:B------:R0:W1:Y:S02]  /*2a5d0*/  SHFL.UP P6, R14, R13, R12, R11 ;  /* 0x0400000c0d0e7389 */ /* 0x00006400000c000b */
[----:B01----:R-:W-:Y:S01]  /*2a5e0*/  ENDCOLLECTIVE ;  /* 0x000000000000791b */ /* 0x003fe20003800000 */
.L_x_1778:
[----:B------:R-:W-:Y:S01]  /*2a5f0*/  IMAD.MOV.U32 R12, RZ, RZ, 0x2 ;  /* 0x00000002ff0c7424 */ /* 0x000fe200078e00ff */
[----:B------:R-:W-:-:S05]  /*2a600*/  SEL R14, R14, RZ, P1 ;  /* 0x000000ff0e0e7207 */ /* 0x000fca0000800000 */
[----:B------:R-:W-:-:S05]  /*2a610*/  IMAD.IADD R2, R3, 0x1, R14 ;  /* 0x0000000103027824 */ /* 0x000fca00078e020e */
[----:B------:R-:W-:-:S07]  /*2a620*/  MOV R13, R2 ;  /* 0x00000002000d7202 */ /* 0x000fce0000000f00 */
[----:B------:R-:W-:Y:S05]  /*2a630*/  WARPSYNC.COLLECTIVE R15, `(.L_x_1779) ;  /* 0x000000000f087348 */ /* 0x000fea0003c00000 */
[----:B------:R0:W1:Y:S02]  /*2a640*/  SHFL.UP P6, R14, R13, R12, R11 ;  /* 0x0400000c0d0e7389 */ /* 0x00006400000c000b */
[----:B01----:R-:W-:Y:S01]  /*2a650*/  ENDCOLLECTIVE ;  /* 0x000000000000791b */ /* 0x003fe20003800000 */
.L_x_1779:
[----:B------:R-:W-:Y:S01]  /*2a660*/  IMAD.MOV.U32 R12, RZ, RZ, 0x4 ;  /* 0x00000004ff0c7424 */ /* 0x000fe200078e00ff */
[----:B------:R-:W-:-:S05]  /*2a670*/  SEL R5, R14, RZ, P2 ;  /* 0x000000ff0e057207 */ /* 0x000fca0001000000 */
[----:B------:R-:W-:-:S04]  /*2a680*/  IMAD.IADD R2, R2, 0x1, R5 ;  /* 0x0000000102027824 */ /* 0x000fc800078e0205 */
[----:B------:R-:W-:-:S07]  /*2a690*/  IMAD.MOV.U32 R13, RZ, RZ, R2 ;  /* 0x000000ffff0d7224 */ /* 0x000fce00078e0002 */
[----:B------:R-:W-:Y:S05]  /*2a6a0*/  WARPSYNC.COLLECTIVE R15, `(.L_x_1780) ;  /* 0x000000000f087348 */ /* 0x000fea0003c00000 */
[----:B------:R0:W1:Y:S02]  /*2a6b0*/  SHFL.UP P6, R14, R13, R12, R11 ;  /* 0x0400000c0d0e7389 */ /* 0x00006400000c000b */
[----:B01----:R-:W-:Y:S01]  /*2a6c0*/  ENDCOLLECTIVE ;  /* 0x000000000000791b */ /* 0x003fe20003800000 */
.L_x_1780:
[----:B------:R-:W-:Y:S01]  /*2a6d0*/  IMAD.MOV.U32 R12, RZ, RZ, 0x8 ;  /* 0x00000008ff0c7424 */ /* 0x000fe200078e00ff */
[----:B------:R-:W-:-:S05]  /*2a6e0*/  SEL R5, R14, RZ, P3 ;  /* 0x000000ff0e057207 */ /* 0x000fca0001800000 */
[----:B------:R-:W-:-:S04]  /*2a6f0*/  IMAD.IADD R2, R2, 0x1, R5 ;  /* 0x0000000102027824 */ /* 0x000fc800078e0205 */
[----:B------:R-:W-:-:S07]  /*2a700*/  IMAD.MOV.U32 R13, RZ, RZ, R2 ;  /* 0x000000ffff0d7224 */ /* 0x000fce00078e0002 */
[----:B------:R-:W-:Y:S05]  /*2a710*/  WARPSYNC.COLLECTIVE R15, `(.L_x_1781) ;  /* 0x000000000f087348 */ /* 0x000fea0003c00000 */
[----:B------:R0:W1:Y:S02]  /*2a720*/  SHFL.UP P6, R14, R13, R12, R11 ;  /* 0x0400000c0d0e7389 */ /* 0x00006400000c000b */
[----:B01----:R-:W-:Y:S01]  /*2a730*/  ENDCOLLECTIVE ;  /* 0x000000000000791b */ /* 0x003fe20003800000 */
.L_x_1781:
[----:B------:R-:W-:Y:S01]  /*2a740*/  IMAD.MOV.U32 R12, RZ, RZ, 0x10 ;  /* 0x00000010ff0c7424 */ /* 0x000fe200078e00ff */
[----:B------:R-:W-:-:S05]  /*2a750*/  SEL R5, R14, RZ, P4 ;  /* 0x000000ff0e057207 */ /* 0x000fca0002000000 */
[----:B------:R-:W-:-:S04]  /*2a760*/  IMAD.IADD R2, R2, 0x1, R5 ;  /* 0x0000000102027824 */ /* 0x000fc800078e0205 */
[----:B------:R-:W-:-:S07]  /*2a770*/  IMAD.MOV.U32 R13, RZ, RZ, R2 ;  /* 0x000000ffff0d7224 */ /* 0x000fce00078e0002 */
[----:B------:R-:W-:Y:S05]  /*2a780*/  WARPSYNC.COLLECTIVE R15, `(.L_x_1782) ;  /* 0x000000000f087348 */ /* 0x000fea0003c00000 */
[----:B------:R0:W1:Y:S02]  /*2a790*/  SHFL.UP P6, R14, R13, R12, R11 ;  /* 0x0400000c0d0e7389 */ /* 0x00006400000c000b */
[----:B01----:R-:W-:Y:S01]  /*2a7a0*/  ENDCOLLECTIVE ;  /* 0x000000000000791b */ /* 0x003fe20003800000 */
.L_x_1782:
[----:B------:R-:W-:Y:S02]  /*2a7b0*/  IMAD.MOV.U32 R12, RZ, RZ, 0x1f ;  /* 0x0000001fff0c7424 */ /* 0x000fe400078e00ff */
[----:B------:R-:W-:Y:S01]  /*2a7c0*/  IMAD.MOV.U32 R11, RZ, RZ, 0x1f ;  /* 0x0000001fff0b7424 */ /* 0x000fe200078e00ff */
[----:B------:R-:W-:-:S05]  /*2a7d0*/  SEL R5, R14, RZ, P5 ;  /* 0x000000ff0e057207 */ /* 0x000fca0002800000 */
[----:B------:R-:W-:-:S04]  /*2a7e0*/  IMAD.IADD R2, R2, 0x1, R5 ;  /* 0x0000000102027824 */ /* 0x000fc800078e0205 */
[----:B------:R-:W-:-:S07]  /*2a7f0*/  IMAD.MOV.U32 R13, RZ, RZ, R2 ;  /* 0x000000ffff0d7224 */ /* 0x000fce00078e0002 */
[----:B------:R-:W-:Y:S05]  /*2a800*/  WARPSYNC.COLLECTIVE R15, `(.L_x_1783) ;  /* 0x000000000f087348 */ /* 0x000fea0003c00000 */
[----:B------:R0:W1:Y:S02]  /*2a810*/  SHFL.IDX P6, R14, R13, R12, R11 ;  /* 0x0000000c0d0e7389 */ /* 0x00006400000c000b */
[----:B01----:R-:W-:Y:S01]  /*2a820*/  ENDCOLLECTIVE ;  /* 0x000000000000791b */ /* 0x003fe20003800000 */
.L_x_1783:
[----:B------:R-:W-:Y:S05]  /*2a830*/  BRA `(.L_x_1784) ;  /* 0xffffffc800e87947 */ /* 0x000fea000383ffff */
.L_x_1663:
[----:B------:R-:W-:Y:S01]  /*2a840*/  BSSY B0, `(.L_x_1785) ;  /* 0x0000008000007945 */ /* 0x000fe20003800000 */
[----:B-----5:R-:W-:Y:S02]  /*2a850*/  IMAD.MOV.U32 R13, RZ, RZ, R3 ;  /* 0x000000ffff0d7224 */ /* 0x020fe400078e0003 */
[----:B------:R-:W-:Y:S02]  /*2a860*/  IMAD.MOV.U32 R12, RZ, RZ, 0x1 ;  /* 0x00000001ff0c7424 */ /* 0x000fe400078e00ff */
[----:B------:R-:W-:Y:S02]  /*2a870*/  IMAD.MOV.U32 R11, RZ, RZ, RZ ;  /* 0x000000ffff0b7224 */ /* 0x000fe400078e00ff */
[----:B------:R-:W-:-:S07]  /*2a880*/  IMAD.MOV.U32 R15, RZ, RZ, -0x1 ;  /* 0xffffffffff0f7424 */ /* 0x000fce00078e00ff */
[----:B0-----:R-:W-:Y:S05]  /*2a890*/  WARPSYNC.COLLECTIVE R15, `(.L_x_1786) ;  /* 0x000000000f087348 */ /* 0x001fea0003c00000 */
[----:B------:R1:W2:Y:S02]  /*2a8a0*/  SHFL.UP P6, R14, R13, R12, R11 ;  /* 0x0400000c0d0e7389 */ /* 0x0002a400000c000b */
[----:B012---:R-:W-:Y:S01]  /*2a8b0*/  ENDCOLLECTIVE ;  /* 0x000000000000791b */ /* 0x007fe20003800000 */
.L_x_1786:
[----:B------:R-:W-:Y:S05]  /*2a8c0*/  BSYNC B0 ;  /* 0x0000000000007941 */ /* 0x000fea0003800000 */
.L_x_1785:
[----:B------:R-:W-:Y:S01]  /*2a8d0*/  SEL R2, R14, RZ, P1 ;  /* 0x000000ff0e027207 */ /* 0x000fe20000800000 */
[----:B------:R-:W-:Y:S02]  /*2a8e0*/  IMAD.MOV.U32 R12, RZ, RZ, 0x2 ;  /* 0x00000002ff0c7424 */ /* 0x000fe400078e00ff */
[----:B------:R-:W-:Y:S02]  /*2a8f0*/  IMAD.MOV.U32 R11, RZ, RZ, RZ ;  /* 0x000000ffff0b7224 */ /* 0x000fe400078e00ff */
[----:B------:R-:W-:Y:S02]  /*2a900*/  IMAD.IADD R2, R3, 0x1, R2 ;  /* 0x0000000103027824 */ /* 0x000fe400078e0202 */
[----:B------:R-:W-:Y:S02]  /*2a910*/  IMAD.MOV.U32 R15, RZ, RZ, -0x1 ;  /* 0xffffffffff0f7424 */ /* 0x000fe400078e00ff */
[----:B------:R-:W-:-:S07]  /*2a920*/  IMAD.MOV.U32 R13, RZ, RZ, R2 ;  /* 0x000000ffff0d7224 */ /* 0x000fce00078e0002 */
[----:B------:R-:W-:Y:S05]  /*2a930*/  WARPSYNC.COLLECTIVE R15, `(.L_x_1787) ;  /* 0x000000000f087348 */ /* 0x000fea0003c00000 */
[----:B------:R0:W1:Y:S02]  /*2a940*/  SHFL.UP P6, R14, R13, R12, R11 ;  /* 0x0400000c0d0e7389 */ /* 0x00006400000c000b */
[----:B01----:R-:W-:Y:S01]  /*2a950*/  ENDCOLLECTIVE ;  /* 0x000000000000791b */ /* 0x003fe20003800000 */
.L_x_1787:
[----:B------:R-:W-:Y:S01]  /*2a960*/  IMAD.MOV.U32 R12, RZ, RZ, 0x4 ;  /* 0x00000004ff0c7424 */ /* 0x000fe200078e00ff */
[----:B------:R-:W-:-:S05]  /*2a970*/  SEL R5, R14, RZ, P2 ;  /* 0x000000ff0e057207 */ /* 0x000fca0001000000 */
[----:B------:R-:W-:-:S04]  /*2a980*/  IMAD.IADD R2, R2, 0x1, R5 ;  /* 0x0000000102027824 */ /* 0x000fc800078e0205 */
[----:B------:R-:W-:-:S07]  /*2a990*/  IMAD.MOV.U32 R13, RZ, RZ, R2 ;  /* 0x000000ffff0d7224 */ /* 0x000fce00078e0002 */
[----:B------:R-:W-:Y:S05]  /*2a9a0*/  WARPSYNC.COLLECTIVE R15, `(.L_x_1788) ;  /* 0x000000000f087348 */ /* 0x000fea0003c00000 */
[----:B------:R0:W1:Y:S02]  /*2a9b0*/  SHFL.UP P6, R14, R13, R12, R11 ;  /* 0x0400000c0d0e7389 */ /* 0x00006400000c000b */
[----:B01----:R-:W-:Y:S01]  /*2a9c0*/  ENDCOLLECTIVE ;  /* 0x000000000000791b */ /* 0x003fe20003800000 */
.L_x_1788:
[----:B------:R-:W-:Y:S01]  /*2a9d0*/  IMAD.MOV.U32 R12, RZ, RZ, 0x8 ;  /* 0x00000008ff0c7424 */ /* 0x000fe200078e00ff */
[----:B------:R-:W-:-:S04]  /*2a9e0*/  SEL R5, R14, RZ, P3 ;  /* 0x000000ff0e057207 */ /* 0x000fc80001800000 */
[----:B------:R-:W-:-:S05]  /*2a9f0*/  IADD3 R2, R2, R5, RZ ;  /* 0x0000000502027210 */ /* 0x000fca0007ffe0ff */
[----:B------:R-:W-:-:S07]  /*2aa00*/  IMAD.MOV.U32 R13, RZ, RZ, R2 ;  /* 0x000000ffff0d7224 */ /* 0x000fce00078e0002 */
[----:B------:R-:W-:Y:S05]  /*2aa10*/  WARPSYNC.COLLECTIVE R15, `(.L_x_1789) ;  /* 0x000000000f087348 */ /* 0x000fea0003c00000 */
[----:B------:R0:W1:Y:S02]  /*2aa20*/  SHFL.UP P6, R14, R13, R12, R11 ;  /* 0x0400000c0d0e7389 */ /* 0x00006400000c000b */
[----:B01----:R-:W-:Y:S01]  /*2aa30*/  ENDCOLLECTIVE ;  /* 0x000000000000791b */ /* 0x003fe20003800000 */
.L_x_1789:
[----:B------:R-:W-:Y:S01]  /*2aa40*/  IMAD.MOV.U32 R12, RZ, RZ, 0x10 ;  /* 0x00000010ff0c7424 */ /* 0x000fe200078e00ff */
[----:B------:R-:W-:-:S05]  /*2aa50*/  SEL R5, R14, RZ, P4 ;  /* 0x000000ff0e057207 */ /* 0x000fca0002000000 */
[----:B------:R-:W-:-:S04]  /*2aa60*/  IMAD.IADD R2, R2, 0x1, R5 ;  /* 0x0000000102027824 */ /* 0x000fc800078e0205 */
[----:B------:R-:W-:-:S07]  /*2aa70*/  IMAD.MOV.U32 R13, RZ, RZ, R2 ;  /* 0x000000ffff0d7224 */ /* 0x000fce00078e0002 */
[----:B------:R-:W-:Y:S05]  /*2aa80*/  WARPSYNC.COLLECTIVE R15, `(.L_x_1790) ;  /* 0x000000000f087348 */ /* 0x000fea0003c00000 */
[----:B------:R0:W1:Y:S02]  /*2aa90*/  SHFL.UP P6, R14, R13, R12, R11 ;  /* 0x0400000c0d0e7389 */ /* 0x00006400000c000b */
[----:B01----:R-:W-:Y:S01]  /*2aaa0*/  ENDCOLLECTIVE ;  /* 0x000000000000791b */ /* 0x003fe20003800000 */
.L_x_1790:
        /* <DEDUP_REMOVED lines=8> */
.L_x_1791:
[----:B------:R-:W-:Y:S05]  /*2ab30*/  BRA `(.L_x_1792) ;  /* 0xffffffc800cc7947 */ /* 0x000fea000383ffff */
.L_x_1665:
[----:B------:R-:W-:Y:S01]  /*2ab40*/  BSSY B0, `(.L_x_1793) ;  /* 0x0000006000007945 */ /* 0x000fe20003800000 */
[----:B------:R-:W-:Y:S01]  /*2ab50*/  PLOP3.LUT P6, PT, P6, PT, PT, 0x8, 0x0 ;  /* 0x000000000000781c */ /* 0x000fe200037ce170 */
[----:B------:R-:W-:-:S12]  /*2ab60*/  IMAD.MOV.U32 R15, RZ, RZ, -0x1 ;  /* 0xffffffffff0f7424 */ /* 0x000fd800078e00ff */
[----:B0-----:R-:W-:Y:S05]  /*2ab70*/  WARPSYNC.COLLECTIVE R15, `(.L_x_1794) ;  /* 0x000000000f087348 */ /* 0x001fea0003c00000 */
[----:B------:R-:W-:Y:S01]  /*2ab80*/  VOTE.ANY R14, PT, P6 ;  /* 0x00000000000e7806 */ /* 0x000fe200030e0100 */
[----:B0-----:R-:W-:Y:S06]  /*2ab90*/  ENDCOLLECTIVE ;  /* 0x000000000000791b */ /* 0x001fec0003800000 */
.L_x_1794:
[----:B------:R-:W-:Y:S05]  /*2aba0*/  BSYNC B0 ;  /* 0x0000000000007941 */ /* 0x000fea0003800000 */
.L_x_1793:
[----:B------:R-:W-:Y:S02]  /*2abb0*/  IMAD.MOV.U32 R6, RZ, RZ, R14 ;  /* 0x000000ffff067224 */ /* 0x000fe400078e000e */
[----:B------:R-:W-:Y:S02]  /*2abc0*/  IMAD.MOV.U32 R13, RZ, RZ, R3 ;  /* 0x000000ffff0d7224 */ /* 0x000fe400078e0003 */
[----:B------:R-:W0:Y:S01]  /*2abd0*/  POPC R7, R6 ;  /* 0x0000000600077309 */ /* 0x000e220000000000 */
[----:B------:R-:W-:Y:S02]  /*2abe0*/  IMAD.MOV.U32 R11, RZ, RZ, 0x1f ;  /* 0x0000001fff0b7424 */ /* 0x000fe400078e00ff */
[----:B------:R-:W-:Y:S02]  /*2abf0*/  IMAD.MOV.U32 R15, RZ, RZ, -0x1 ;  /* 0xffffffffff0f7424 */ /* 0x000fe400078e00ff */
[----:B0-----:R-:W-:-:S07]  /*2ac00*/  IMAD.MOV.U32 R12, RZ, RZ, R7 ;  /* 0x000000ffff0c7224 */ /* 0x001fce00078e0007 */
[----:B------:R-:W-:Y:S05]  /*2ac10*/  WARPSYNC.COLLECTIVE R15, `(.L_x_1795) ;  /* 0x000000000f087348 */ /* 0x000fea0003c00000 */
[----:B------:R0:W1:Y:S02]  /*2ac20*/  SHFL.IDX P6, R14, R13, R12, R11 ;  /* 0x0000000c0d0e7389 */ /* 0x00006400000c000b */
[----:B01----:R-:W-:Y:S01]  /*2ac30*/  ENDCOLLECTIVE ;  /* 0x000000000000791b */ /* 0x003fe20003800000 */
.L_x_1795:
[----:B------:R-:W-:Y:S01]  /*2ac40*/  IMAD.MOV.U32 R4, RZ, RZ, R14 ;  /* 0x000000ffff047224 */ /* 0x000fe200078e000e */
[----:B------:R-:W-:Y:S06]  /*2ac50*/  BRA `(.L_x_1796) ;  /* 0xffffffc800bc7947 */ /* 0x000fec000383ffff */
.L_x_1667:
[----:B------:R-:W-:Y:S01]  /*2ac60*/  BSSY B0, `(.L_x_1797) ;  /* 0x0000007000007945 */ /* 0x000fe20003800000 */
[----:B------:R-:W-:Y:S02]  /*2ac70*/  IMAD.MOV.U32 R13, RZ, RZ, R2 ;  /* 0x000000ffff0d7224 */ /* 0x000fe400078e0002 */
[----:B------:R-:W-:Y:S02]  /*2ac80*/  IMAD.MOV.U32 R11, RZ, RZ, 0x1f ;  /* 0x0000001fff0b7424 */ /* 0x000fe400078e00ff */
[----:B------:R-:W-:-:S07]  /*2ac90*/  IMAD.MOV.U32 R15, RZ, RZ, -0x1 ;  /* 0xffffffffff0f7424 */ /* 0x000fce00078e00ff */
[----:B012---:R-:W-:Y:S05]  /*2aca0*/  WARPSYNC.COLLECTIVE R15, `(.L_x_1798) ;  /* 0x000000000f087348 */ /* 0x007fea0003c00000 */
[----:B------:R3:W4:Y:S02]  /*2acb0*/  SHFL.IDX P6, R14, R13, R12, R11 ;  /* 0x0000000c0d0e7389 */ /* 0x00072400000c000b */
[----:B01234-:R-:W-:Y:S01]  /*2acc0*/  ENDCOLLECTIVE ;  /* 0x000000000000791b */ /* 0x01ffe20003800000 */
.L_x_1798:
[----:B------:R-:W-:Y:S05]  /*2acd0*/  BSYNC B0 ;  /* 0x0000000000007941 */ /* 0x000fea0003800000 */
.L_x_1797:
[----:B------:R-:W-:Y:S01]  /*2ace0*/  IMAD.MOV.U32 R9, RZ, RZ, R14 ;  /* 0x000000ffff097224 */ /* 0x000fe200078e000e */
[----:B------:R-:W-:Y:S06]  /*2acf0*/  BRA `(.L_x_1666) ;  /* 0xffffffc800b07947 */ /* 0x000fec000383ffff */
.L_x_1671:
[----:B0-----:R0:W1:Y:S02]  /*2ad00*/  SYNCS.PHASECHK.TRANS64.TRYWAIT P0, [R0+URZ+0x22820], R3 ;  /* 0x02282003000075a7 */ /* 0x001064000800017f */
[----:B-1----:R-:W-:Y:S05]  /*2ad10*/  @!P0 NANOSLEEP.SYNCS 0x989680 ;  /* 0x009896800000895d */ /* 0x002fea0003900000 */
[----:B------:R-:W1:Y:S02]  /*2ad20*/  @!P0 SYNCS.PHASECHK.TRANS64 P0, [R0+URZ+0x22820], R3 ;  /* 0x02282003000085a7 */ /* 0x000e64000800007f */
[----:B-1----:R-:W-:Y:S05]  /*2ad30*/  @!P0 BRA `(.L_x_1671) ;  /* 0xfffffffc00f08947 */ /* 0x002fea000383ffff */
[----:B------:R-:W-:Y:S05]  /*2ad40*/  BRA `(.L_x_1799) ;  /* 0xffffffd000687947 */ /* 0x000fea000383ffff */
.L_x_1672:
        /* <DEDUP_REMOVED lines=11> */
.L_x_1801:
[----:B------:R-:W-:Y:S05]  /*2ae00*/  BSYNC B0 ;  /* 0x0000000000007941 */ /* 0x000fea0003800000 */
.L_x_1800:
[----:B------:R-:W-:Y:S05]  /*2ae10*/  BRA `(.L_x_1802) ;  /* 0xffffffd000507947 */ /* 0x000fea000383ffff */
.L_x_1673:
[----:B------:R-:W-:Y:S01]  /*2ae20*/  BSSY B0, `(.L_x_1803) ;  /* 0x0000006000007945 */ /* 0x000fe20003800000 */
[----:B------:R-:W-:-:S07]  /*2ae30*/  IMAD.MOV.U32 R15, RZ, RZ, -0x1 ;  /* 0xffffffffff0f7424 */ /* 0x000fce00078e00ff */
[----:B01----:R-:W-:Y:S05]  /*2ae40*/  WARPSYNC.COLLECTIVE R15, `(.L_x_1804) ;  /* 0x000000000f0c7348 */ /* 0x003fea0003c00000 */
[----:B------:R-:W-:Y:S02]  /*2ae50*/  ELECT P6, UR62, PT ;  /* 0x00000000003e782f */ /* 0x000fe400038c0000 */
[----:B------:R-:W-:Y:S01]  /*2ae60*/  MOV R14, UR62 ;  /* 0x0000003e000e7c02 */ /* 0x000fe20008000f00 */
[----:B01----:R-:W-:Y:S10]  /*2ae70*/  ENDCOLLECTIVE ;  /* 0x000000000000791b */ /* 0x003ff40003800000 */
.L_x_1804:
[----:B------:R-:W-:Y:S05]  /*2ae80*/  BSYNC B0 ;  /* 0x0000000000007941 */ /* 0x000fea0003800000 */
.L_x_1803:
[----:B------:R-:W-:Y:S05]  /*2ae90*/  BRA `(.L_x_1805) ;  /* 0xffffffd000447947 */ /* 0x000fea000383ffff */
.L_x_1675:
[----:B0-----:R0:W1:Y:S02]  /*2aea0*/  SYNCS.PHASECHK.TRANS64.TRYWAIT P1, [R6+URZ], R5 ;  /* 0x00000005060075a7 */ /* 0x001064000802017f */
[----:B-1----:R-:W-:Y:S05]  /*2aeb0*/  @!P1 NANOSLEEP.SYNCS 0x989680 ;  /* 0x009896800000995d */ /* 0x002fea0003900000 */
[----:B------:R-:W1:Y:S02]  /*2aec0*/  @!P1 SYNCS.PHASECHK.TRANS64 P1, [R6+URZ], R5 ;  /* 0x00000005060095a7 */ /* 0x000e64000802007f */
[----:B-1----:R-:W-:Y:S05]  /*2aed0*/  @!P1 BRA `(.L_x_1675) ;  /* 0xfffffffc00f09947 */ /* 0x002fea000383ffff */
[----:B------:R-:W-:Y:S05]  /*2aee0*/  BRA `(.L_x_1806) ;  /* 0xffffffd000807947 */ /* 0x000fea000383ffff */
.L_x_1676:
[----:B-1----:R1:W2:Y:S02]  /*2aef0*/  SYNCS.PHASECHK.TRANS64.TRYWAIT P1, [R7+URZ], R2 ;  /* 0x00000002070075a7 */ /* 0x0022a4000802017f */
[----:B--2---:R-:W-:Y:S05]  /*2af00*/  @!P1 NANOSLEEP.SYNCS 0x989680 ;  /* 0x009896800000995d */ /* 0x004fea0003900000 */
[----:B------:R-:W2:Y:S02]  /*2af10*/  @!P1 SYNCS.PHASECHK.TRANS64 P1, [R7+URZ], R2 ;  /* 0x00000002070095a7 */ /* 0x000ea4000802007f */
[----:B--2---:R-:W-:Y:S05]  /*2af20*/  @!P1 BRA `(.L_x_1676) ;  /* 0xfffffffc00f09947 */ /* 0x004fea000383ffff */
[----:B------:R-:W-:Y:S05]  /*2af30*/  BRA `(.L_x_1807) ;  /* 0xffffffd000747947 */ /* 0x000fea000383ffff */
.L_x_1678:
[----:B--2---:R2:W3:Y:S02]  /*2af40*/  SYNCS.PHASECHK.TRANS64.TRYWAIT P1, [R4+URZ+0x22860], R5 ;  /* 0x02286005040075a7 */ /* 0x0044e4000802017f */
[----:B---3--:R-:W-:Y:S05]  /*2af50*/  @!P1 NANOSLEEP.SYNCS 0x989680 ;  /* 0x009896800000995d */ /* 0x008fea0003900000 */
[----:B------:R-:W3:Y:S02]  /*2af60*/  @!P1 SYNCS.PHASECHK.TRANS64 P1, [R4+URZ+0x22860], R5 ;  /* 0x02286005040095a7 */ /* 0x000ee4000802007f */
[----:B---3--:R-:W-:Y:S05]  /*2af70*/  @!P1 BRA `(.L_x_1678) ;  /* 0xfffffffc00f09947 */ /* 0x008fea000383ffff */
[----:B------:R-:W-:Y:S05]  /*2af80*/  BRA `(.L_x_1808) ;  /* 0xffffffd000787947 */ /* 0x000fea000383ffff */
.L_x_1680:
[----:B---3--:R3:W4:Y:S02]  /*2af90*/  SYNCS.PHASECHK.TRANS64.TRYWAIT P1, [R3+URZ+0x22860], R2 ;  /* 0x02286002030075a7 */ /* 0x008724000802017f */
[----:B----4-:R-:W-:Y:S05]  /*2afa0*/  @!P1 NANOSLEEP.SYNCS 0x989680 ;  /* 0x009896800000995d */ /* 0x010fea0003900000 */
[----:B------:R-:W4:Y:S02]  /*2afb0*/  @!P1 SYNCS.PHASECHK.TRANS64 P1, [R3+URZ+0x22860], R2 ;  /* 0x02286002030095a7 */ /* 0x000f24000802007f */
[----:B----4-:R-:W-:Y:S05]  /*2afc0*/  @!P1 BRA `(.L_x_1680) ;  /* 0xfffffffc00f09947 */ /* 0x010fea000383ffff */
[----:B------:R-:W-:Y:S05]  /*2afd0*/  BRA `(.L_x_1809) ;  /* 0xffffffd000787947 */ /* 0x000fea000383ffff */
.L_x_1682:
[----:B----4-:R4:W0:Y:S02]  /*2afe0*/  SYNCS.PHASECHK.TRANS64.TRYWAIT P0, [R4+URZ+0x22880], R5 ;  /* 0x02288005040075a7 */ /* 0x010824000800017f */
[----:B0-----:R-:W-:Y:S05]  /*2aff0*/  @!P0 NANOSLEEP.SYNCS 0x989680 ;  /* 0x009896800000895d */ /* 0x001fea0003900000 */
[----:B------:R-:W0:Y:S02]  /*2b000*/  @!P0 SYNCS.PHASECHK.TRANS64 P0, [R4+URZ+0x22880], R5 ;  /* 0x02288005040085a7 */ /* 0x000e24000800007f */
[----:B0-----:R-:W-:Y:S05]  /*2b010*/  @!P0 BRA `(.L_x_1682) ;  /* 0xfffffffc00f08947 */ /* 0x001fea000383ffff */
[----:B------:R-:W-:Y:S05]  /*2b020*/  BRA `(.L_x_1683) ;  /* 0xffffffd000747947 */ /* 0x000fea000383ffff */
.L_x_1810:
        /* <DEDUP_REMOVED lines=13> */
.L_x_2628:


//--------------------- .text._ZN7cutlass13device_kernelIN5flash11enable_sm90INS1_16FlashAttnFwdSm90INS1_25CollectiveMainloopFwdSm90ILi2EN4cute5tupleIJNS5_1CILi1EEES8_S8_EEENS6_IJNS7_ILi128EEENS7_ILi160EEENS7_ILi192EEEEEELi128ENS_12float_e4m3_tEfNS_4arch4Sm90ELb1ELb0ELb1ELb0ELb0ELb0ELb0ELb1ELb1ELb0ELb0ELb0EEENS1_21CollectiveEpilogueFwdINS6_IJSA_SA_SB_EEES9_NS_10bfloat16_tESG_Li256ELb0ELb0ELb0ELb1EEENS1_30DynamicPersistentTileSchedulerILi256ELi128ELb0ELb0ELb1EEEEEEEEEvNT_6ParamsE --------------------------
	.section	.text._ZN7cutlass13device_kernelIN5flash11enable_sm90INS1_16FlashAttnFwdSm90INS1_25CollectiveMainloopFwdSm90ILi2EN4cute5tupleIJNS5_1CILi1EEES8_S8_EEENS6_IJNS7_ILi128EEENS7_ILi160EEENS7_ILi192EEEEEELi128ENS_12float_e4m3_tEfNS_4arch4Sm90ELb1ELb0ELb1ELb0ELb0ELb0ELb0ELb1ELb1ELb0ELb0ELb0EEENS1_21CollectiveEpilogueFwdINS6_IJSA_SA_SB_EEES9_NS_10bfloat16_tESG_Li256ELb0ELb0ELb0ELb1EEENS1_30DynamicPersistentTileSchedulerILi256ELi128ELb0ELb0ELb1EEEEEEEEEvNT_6ParamsE,"ax",@progbits
	.align	128
.text._ZN7cutlass13device_kernelIN5flash11enable_sm90INS1_16FlashAttnFwdSm90INS1_25CollectiveMainloopFwdSm90ILi2EN4cute5tupleIJNS5_1CILi1EEES8_S8_EEENS6_IJNS7_ILi128EEENS7_ILi160EEENS7_ILi192EEEEEELi128ENS_12float_e4m3_tEfNS_4arch4Sm90ELb1ELb0ELb1ELb0ELb0ELb0ELb0ELb1ELb1ELb0ELb0ELb0EEENS1_21CollectiveEpilogueFwdINS6_IJSA_SA_SB_EEES9_NS_10bfloat16_tESG_Li256ELb0ELb0ELb0ELb1EEENS1_30DynamicPersistentTileSchedulerILi256ELi128ELb0ELb0ELb1EEEEEEEEEvNT_6ParamsE:
        .type           _ZN7cutlass13device_kernelIN5flash11enable_sm90INS1_16FlashAttnFwdSm90INS1_25CollectiveMainloopFwdSm90ILi2EN4cute5tupleIJNS5_1CILi1EEES8_S8_EEENS6_IJNS7_ILi128EEENS7_ILi160EEENS7_ILi192EEEEEELi128ENS_12float_e4m3_tEfNS_4arch4Sm90ELb1ELb0ELb1ELb0ELb0ELb0ELb0ELb1ELb1ELb0ELb0ELb0EEENS1_21CollectiveEpilogueFwdINS6_IJSA_SA_SB_EEES9_NS_10bfloat16_tESG_Li256ELb0ELb0ELb0ELb1EEENS1_30DynamicPersistentTileSchedulerILi256ELi128ELb0ELb0ELb1EEEEEEEEEvNT_6ParamsE,@function
        .size           _ZN7cutlass13device_kernelIN5flash11enable_sm90INS1_16FlashAttnFwdSm90INS1_25CollectiveMainloopFwdSm90ILi2EN4cute5tupleIJNS5_1CILi1EEES8_S8_EEENS6_IJNS7_ILi128EEENS7_ILi160EEENS7_ILi192EEEEEELi128ENS_12float_e4m3_tEfNS_4arch4Sm90ELb1ELb0ELb1ELb0ELb0ELb0ELb0ELb1ELb1ELb0ELb0ELb0EEENS1_21CollectiveEpilogueFwdINS6_IJSA_SA_SB_EEES9_NS_10bfloat16_tESG_Li256ELb0ELb0ELb0ELb1EEENS1_30DynamicPersistentTileSchedulerILi256ELi128ELb0ELb0ELb1EEEEEEEEEvNT_6ParamsE,(.L_x_2629 - _ZN7cutlass13device_kernelIN5flash11enable_sm90INS1_16FlashAttnFwdSm90INS1_25CollectiveMainloopFwdSm90ILi2EN4cute5tupleIJNS5_1CILi1EEES8_S8_EEENS6_IJNS7_ILi128EEENS7_ILi160EEENS7_ILi192EEEEEELi128ENS_12float_e4m3_tEfNS_4arch4Sm90ELb1ELb0ELb1ELb0ELb0ELb0ELb0ELb1ELb1ELb0ELb0ELb0EEENS1_21CollectiveEpilogueFwdINS6_IJSA_SA_SB_EEES9_NS_10bfloat16_tESG_Li256ELb0ELb0ELb0ELb1EEENS1_30DynamicPersistentTileSchedulerILi256ELi128ELb0ELb0ELb1EEEEEEEEEvNT_6ParamsE)
        .other          _ZN7cutlass13device_kernelIN5flash11enable_sm90INS1_16FlashAttnFwdSm90INS1_25CollectiveMainloopFwdSm90ILi2EN4cute5tupleIJNS5_1CILi1EEES8_S8_EEENS6_IJNS7_ILi128EEENS7_ILi160EEENS7_ILi192EEEEEELi128ENS_12float_e4m3_tEfNS_4arch4Sm90ELb1ELb0ELb1ELb0ELb0ELb0ELb0ELb1ELb1ELb0ELb0ELb0EEENS1_21CollectiveEpilogueFwdINS6_IJSA_SA_SB_EEES9_NS_10bfloat16_tESG_Li256ELb0ELb0ELb0ELb1EEENS1_30DynamicPersistentTileSchedulerILi256ELi128ELb0ELb0ELb1EEEEEEEEEvNT_6ParamsE,@"STO_CUDA_ENTRY STV_DEFAULT"
_ZN7cutlass13device_kernelIN5flash11enable_sm90INS1_16FlashAttnFwdSm90INS1_25CollectiveMainloopFwdSm90ILi2EN4cute5tupleIJNS5_1CILi1EEES8_S8_EEENS6_IJNS7_ILi128EEENS7_ILi160EEENS7_ILi192EEEEEELi128ENS_12float_e4m3_tEfNS_4arch4Sm90ELb1ELb0ELb1ELb0ELb0ELb0ELb0ELb1ELb1ELb0ELb0ELb0EEENS1_21CollectiveEpilogueFwdINS6_IJSA_SA_SB_EEES9_NS_10bfloat16_tESG_Li256ELb0ELb0ELb0ELb1EEENS1_30DynamicPersistentTileSchedulerILi256ELi128ELb0ELb0ELb1EEEEEEEEEvNT_6ParamsE:
        /* <DEDUP_REMOVED lines=24> */
.L_x_1812:
[----:B------:R-:W-:Y:S05]  /*0180*/  BSYNC B0 ;  /* 0x0000000000007941 */ /* 0x000fea0003800000 */
.L_x_1811:
        /* <DEDUP_REMOVED lines=37> */
.L_x_1813:
        /* <DEDUP_REMOVED lines=22> */
.L_x_1814:
        /* <DEDUP_REMOVED lines=18> */
.L_x_1815:
        /* <DEDUP_REMOVED lines=22> */
.L_x_1816:
        /* <DEDUP_REMOVED lines=22> */
.L_x_1817:
[----:B-1----:R-:W-:Y:S01]  /*0920*/  UMOV UR4, 0x1 ;  /* 0x0000000100047882 */ /* 0x002fe20000000000 */
[----:B------:R-:W-:Y:S01]  /*0930*/  PLOP3.LUT P0, PT, PT, PT, UP0, 0x80, 0x0 ;  /* 0x000000000000781c */ /* 0x000fe20003f0f008 */
[----:B------:R-:W-:Y:S01]  /*0940*/  USEL UR4, UR4, 0x2, !UP0 ;  /* 0x0000000204047887 */ /* 0x000fe2000c000000 */
[----:B------:R-:W-:Y:S01]  /*0950*/  NOP ;  /* 0x0000000000007918 */ /* 0x000fe20000000000 */
[----:B------:R-:W-:-:S04]  /*0960*/  ULDC.64 UR54, c[0x0][0x208] ;  /* 0x0000820000367ab9 */ /* 0x000fc80000000a00 */
[----:B------:R-:W-:-:S05]  /*0970*/  IMAD.U32 R2, RZ, RZ, UR4 ;  /* 0x00000004ff027e24 */ /* 0x000fca000f8e00ff */
[----:B------:R1:W-:Y:S01]  /*0980*/  STL [R1+0x2c], R2 ;  /* 0x00002c0201007387 */ /* 0x0003e20000100800 */
[----:B--23--:R-:W-:Y:S06]  /*0990*/  BAR.SYNC.DEFER_BLOCKING 0x0 ;  /* 0x0000000000007b1d */ /* 0x00cfec0000010000 */
[----:B------:R-:W-:Y:S05]  /*09a0*/  @!P0 BRA `(.L_x_1818) ;  /* 0x000000ec002c8947 */ /* 0x000fea0003800000 */
.L_x_1819:
[----:B------:R-:W-:-:S08]  /*09b0*/  NOP ;  /* 0x0000000000007918 */ /* 0x000fd00000000000 */
[----:B------:R-:W2:Y:S02]  /*09c0*/  USETMAXREG.TRY_ALLOC.CTAPOOL UP0, 0xf0 ;  /* 0x000000f0000079c8 */ /* 0x000ea40008000600 */
[----:B--2---:R-:W-:-:S13]  /*09d0*/  PLOP3.LUT P0, PT, PT, PT, UP0, 0x80, 0x0 ;  /* 0x000000000000781c */ /* 0x004fda0003f0f008 */
[----:B------:R-:W-:Y:S05]  /*09e0*/  @!P0 BRA `(.L_x_1819) ;  /* 0xfffffffc00f08947 */ /* 0x000fea000383ffff */
[----:B-1----:R-:W1:Y:S01]  /*09f0*/  S2R R2, SR_TID.X ;  /* 0x0000000000027919 */ /* 0x002e620000002100 */
        /* <DEDUP_REMOVED lines=9> */
[----:B------:R-:W2:Y:S01]  /*0a90*/  LDL R3, [R1+0x2c] ;  /* 0x00002c0001037983 */ /* 0x000ea20000100800 */
[----:B------:R-:W-:Y:S01]  /*0aa0*/  VIADD R193, R2, 0xffffff80 ;  /* 0xffffff8002c17836 */ /* 0x000fe20000000000 */
[----:B------:R-:W1:Y:S01]  /*0ab0*/  S2UR UR47, SR_CgaCtaId ;  /* 0x00000000002f79c3 */ /* 0x000e620000008800 */
[----:B------:R-:W-:Y:S01]  /*0ac0*/  UMOV UR37, 0x400 ;  /* 0x0000040000257882 */ /* 0x000fe20000000000 */
[----:B------:R-:W-:Y:S01]  /*0ad0*/  ULDC.64 UR60, c[0x0][0x198] ;  /* 0x00006600003c7ab9 */ /* 0x000fe20000000a00 */
[----:B------:R-:W-:Y:S01]  /*0ae0*/  UMOV UR58, URZ ;  /* 0x0000003f003a7c82 */ /* 0x000fe20008000000 */
[----:B------:R-:W-:Y:S01]  /*0af0*/  SHF.R.S32.HI R0, RZ, 0x1f, R193 ;  /* 0x0000001fff007819 */ /* 0x000fe200000114c1 */
[----:B------:R-:W-:Y:S01]  /*0b00*/  UMOV UR46, URZ ;  /* 0x0000003f002e7c82 */ /* 0x000fe20008000000 */
[----:B------:R-:W-:Y:S02]  /*0b10*/  UMOV UR36, URZ ;  /* 0x0000003f00247c82 */ /* 0x000fe40008000000 */
[CC--:B------:R-:W-:Y:S01]  /*0b20*/  LEA.HI R2, R0.reuse, R193.reuse, RZ, 0x7 ;  /* 0x000000c100027211 */ /* 0x0c0fe200078f38ff */
[----:B------:R-:W3:Y:S01]  /*0b30*/  S2UR UR6, SR_SWINHI ;  /* 0x00000000000679c3 */ /* 0x000ee20000002f00 */
[----:B------:R-:W-:-:S02]  /*0b40*/  LEA.HI R192, R0, R193, RZ, 0x5 ;  /* 0x000000c100c07211 */ /* 0x000fc400078f28ff */
[----:B------:R-:W-:Y:S02]  /*0b50*/  LOP3.LUT R190, R2, 0xffffff80, RZ, 0xc0, !PT ;  /* 0xffffff8002be7812 */ /* 0x000fe400078ec0ff */
[----:B------:R-:W-:Y:S02]  /*0b60*/  SHF.R.S32.HI R192, RZ, 0x5, R192 ;  /* 0x00000005ffc07819 */ /* 0x000fe400000114c0 */
[----:B------:R-:W-:Y:S01]  /*0b70*/  SHF.R.S32.HI R191, RZ, 0x7, R2 ;  /* 0x00000007ffbf7819 */ /* 0x000fe20000011402 */
[----:B------:R-:W-:-:S03]  /*0b80*/  IMAD.IADD R190, R193, 0x1, -R190 ;  /* 0x00000001c1be7824 */ /* 0x000fc600078e0abe */
[----:B------:R-:W-:Y:S02]  /*0b90*/  LEA.HI R2, R2, R191, RZ, 0x1 ;  /* 0x000000bf02027211 */ /* 0x000fe400078f08ff */
[----:B------:R-:W-:Y:S01]  /*0ba0*/  SHF.R.S32.HI R7, RZ, 0x1f, R190 ;  /* 0x0000001fff077819 */ /* 0x000fe200000114be */
[----:B-1----:R-:W-:Y:S01]  /*0bb0*/  ULEA UR37, UR47, UR37, 0x18 ;  /* 0x000000252f257291 */ /* 0x002fe2000f8ec03f */
[----:B------:R-:W-:Y:S02]  /*0bc0*/  LOP3.LUT R2, R2, 0x3fffffe, RZ, 0xc0, !PT ;  /* 0x03fffffe02027812 */ /* 0x000fe400078ec0ff */
[CC--:B------:R-:W-:Y:S02]  /*0bd0*/  LEA.HI R6, R7.reuse, R190.reuse, RZ, 0x2 ;  /* 0x000000be07067211 */ /* 0x0c0fe400078f10ff */
[----:B------:R-:W-:Y:S01]  /*0be0*/  LEA.HI R7, R7, R190, RZ, 0x5 ;  /* 0x000000be07077211 */ /* 0x000fe200078f28ff */
[----:B------:R-:W-:Y:S01]  /*0bf0*/  IMAD.IADD R23, R191, 0x1, -R2 ;  /* 0x00000001bf177824 */ /* 0x000fe200078e0a02 */
[----:B------:R-:W-:Y:S01]  /*0c00*/  SHF.R.S32.HI R9, RZ, 0x1f, R6 ;  /* 0x0000001fff097819 */ /* 0x000fe20000011406 */
[----:B------:R-:W-:Y:S01]  /*0c10*/  UMOV UR4, UR37 ;  /* 0x0000002500047c82 */ /* 0x000fe20008000000 */
[----:B---3--:R-:W-:Y:S01]  /*0c20*/  UMOV UR5, UR6 ;  /* 0x0000000600057c82 */ /* 0x008fe20008000000 */
[----:B------:R-:W-:Y:S01]  /*0c30*/  SHF.R.S32.HI R7, RZ, 0x5, R7 ;  /* 0x00000005ff077819 */ /* 0x000fe20000011407 */
[----:B------:R-:W-:Y:S01]  /*0c40*/  IMAD.U32 R16, RZ, RZ, UR4 ;  /* 0x00000004ff107e24 */ /* 0x000fe2000f8e00ff */
[----:B------:R-:W-:Y:S01]  /*0c50*/  UMOV UR4, UR7 ;  /* 0x0000000700047c82 */ /* 0x000fe20008000000 */
[----:B------:R-:W-:Y:S01]  /*0c60*/  IMAD.U32 R17, RZ, RZ, UR5 ;  /* 0x00000005ff117e24 */ /* 0x000fe2000f8e00ff */
[----:B--2---:R-:W-:-:S02]  /*0c70*/  R2UR UR8, R3 ;  /* 0x00000000030872ca */ /* 0x004fc400000e0000 */
[CC--:B------:R-:W-:Y:S02]  /*0c80*/  LEA.HI R3, R0.reuse, R193.reuse, RZ, 0x4 ;  /* 0x000000c100037211 */ /* 0x0c0fe400078f20ff */
[----:B------:R-:W-:Y:S02]  /*0c90*/  LEA.HI R0, R0, R193, RZ, 0x3 ;  /* 0x000000c100007211 */ /* 0x000fe400078f18ff */
[----:B------:R-:W-:Y:S02]  /*0ca0*/  SHF.R.S32.HI R4, RZ, 0x4, R3 ;  /* 0x00000004ff047819 */ /* 0x000fe40000011403 */
[----:B------:R-:W-:Y:S02]  /*0cb0*/  LOP3.LUT R2, R0, 0x1ffffff8, RZ, 0xc0, !PT ;  /* 0x1ffffff800027812 */ /* 0x000fe400078ec0ff */
[----:B------:R-:W-:Y:S02]  /*0cc0*/  LEA.HI R5, R3, R4, RZ, 0x1 ;  /* 0x0000000403057211 */ /* 0x000fe400078f08ff */
[----:B------:R-:W-:Y:S01]  /*0cd0*/  SHF.R.S32.HI R188, RZ, 0x3, R0 ;  /* 0x00000003ffbc7819 */ /* 0x000fe20000011400 */
[----:B------:R-:W-:Y:S01]  /*0ce0*/  IMAD.IADD R2, R193, 0x1, -R2 ;  /* 0x00000001c1027824 */ /* 0x000fe200078e0a02 */
[----:B------:R-:W-:Y:S01]  /*0cf0*/  LOP3.LUT R5, R5, 0x1ffffffe, RZ, 0xc0, !PT ;  /* 0x1ffffffe05057812 */ /* 0x000fe200078ec0ff */
[----:B------:R-:W-:-:S02]  /*0d00*/  ULOP3.LUT UR59, UR8, 0x1, URZ, 0xfc, !UPT ;  /* 0x00000001083b7892 */ /* 0x000fc4000f8efc3f */
[----:B------:R-:W-:Y:S02]  /*0d10*/  IMAD.SHL.U32 R18, R2, 0x8, RZ ;  /* 0x0000000802127824 */ /* 0x000fe400078e00ff */
[----:B------:R-:W-:Y:S01]  /*0d20*/  IMAD.IADD R5, R4, 0x1, -R5 ;  /* 0x0000000104057824 */ /* 0x000fe200078e0a05 */
[----:B------:R-:W-:-:S05]  /*0d30*/  LOP3.LUT R4, R3, 0x3fffff0, RZ, 0xc0, !PT ;  /* 0x03fffff003047812 */ /* 0x000fca00078ec0ff */
[----:B------:R-:W-:Y:S01]  /*0d40*/  IMAD.IADD R3, R193, 0x1, -R4 ;  /* 0x00000001c1037824 */ /* 0x000fe200078e0a04 */
[----:B------:R-:W-:-:S03]  /*0d50*/  SHF.R.S32.HI R4, RZ, 0x2, R6 ;  /* 0x00000002ff047819 */ /* 0x000fc60000011406 */
[----:B------:R-:W-:Y:S01]  /*0d60*/  IMAD R8, R192, 0x10, R3 ;  /* 0x00000010c0087824 */ /* 0x000fe200078e0203 */
[----:B------:R-:W-:-:S03]  /*0d70*/  LEA.HI R9, R9, R4, RZ, 0x3 ;  /* 0x0000000409097211 */ /* 0x000fc600078f18ff */
[----:B------:R-:W-:Y:S01]  /*0d80*/  IMAD R3, R8, 0x8, R5 ;  /* 0x0000000808037824 */ /* 0x000fe200078e0205 */
[----:B------:R-:W-:-:S03]  /*0d90*/  LOP3.LUT R9, R9, 0xfffffff8, RZ, 0xc0, !PT ;  /* 0xfffffff809097812 */ /* 0x000fc600078ec0ff */
[----:B------:R-:W-:Y:S02]  /*0da0*/  IMAD.SHL.U32 R3, R3, 0x8, RZ ;  /* 0x0000000803037824 */ /* 0x000fe400078e00ff */
[----:B------:R-:W-:Y:S02]  /*0db0*/  IMAD.IADD R4, R4, 0x1, -R9 ;  /* 0x0000000104047824 */ /* 0x000fe400078e0a09 */
[----:B------:R-:W-:Y:S01]  /*0dc0*/  IMAD.WIDE R16, R3, 0x2, R16 ;  /* 0x0000000203107825 */ /* 0x000fe200078e0210 */
[----:B------:R-:W-:-:S03]  /*0dd0*/  LOP3.LUT R3, R6, 0x7ffffffc, RZ, 0xc0, !PT ;  /* 0x7ffffffc06037812 */ /* 0x000fc600078ec0ff */
[----:B------:R-:W-:Y:S02]  /*0de0*/  IMAD R4, R7, 0x10, R4 ;  /* 0x0000001007047824 */ /* 0x000fe400078e0204 */
[----:B------:R-:W-:Y:S02]  /*0df0*/  IMAD.IADD R22, R190, 0x1, -R3 ;  /* 0x00000001be167824 */ /* 0x000fe400078e0a03 */
[----:B------:R-:W-:-:S07]  /*0e00*/  IMAD R23, R23, 0x40, R4 ;  /* 0x0000004017177824 */ /* 0x000fce00078e0204 */
.L_x_1869:
[----:B------:R-:W-:Y:S01]  /*0e10*/  ULDC UR5, c[0x0][0xdd0] ;  /* 0x0003740000057ab9 */ /* 0x000fe20000000800 */
[----:B-1----:R-:W1:Y:S01]  /*0e20*/  LDC R0, c[0x0][0xde8] ;  /* 0x00037a00ff007b82 */ /* 0x002e620000000800 */
        /* <DEDUP_REMOVED lines=9> */
[----:B---34-:R-:W-:Y:S05]  /*0ec0*/  @!P0 BRA `(.L_x_1820) ;  /* 0x0000000000208947 */ /* 0x018fea0003800000 */
        /* <DEDUP_REMOVED lines=8> */
.L_x_1820:
[----:B------:R-:W-:Y:S01]  /*0f50*/  ULDC UR6, c[0x0][0xdc4] ;  /* 0x0003710000067ab9 */ /* 0x000fe20000000800 */
[----:B------:R-:W-:Y:S01]  /*0f60*/  UMOV UR53, UR7 ;  /* 0x0000000700357c82 */ /* 0x000fe20008000000 */
[----:B------:R-:W-:-:S11]  /*0f70*/  UISETP.NE.AND UP0, UPT, UR6, 0x1, UPT ;  /* 0x000000010600788c */ /* 0x000fd6000bf05270 */
[----:B------:R-:W-:Y:S02]  /*0f80*/  @UP0 ULDC.64 UR10, c[0x0][0xdc8] ;  /* 0x00037200000a0ab9 */ /* 0x000fe40000000a00 */
[----:B------:R-:W-:-:S04]  /*0f90*/  UIMAD.WIDE.U32 UR4, UR7, UR10, URZ ;  /* 0x0000000a070472a5 */ /* 0x000fc8000f8e003f */
[----:B------:R-:W-:-:S04]  /*0fa0*/  @UP0 USHF.R.U32.HI UR53, URZ, UR11, UR5 ;  /* 0x0000000b3f350299 */ /* 0x000fc80008011605 */
[----:B------:R-:W-:-:S12]  /*0fb0*/  UIMAD UR4, UR53, UR6, URZ ;  /* 0x00000006350472a4 */ /* 0x000fd8000f8e023f */
.L_x_1821:
[----:B------:R-:W-:Y:S01]  /*0fc0*/  ULDC.64 UR12, c[0x0][0x3f8] ;  /* 0x0000fe00000c7ab9 */ /* 0x000fe20000000a00 */
[----:B------:R-:W-:Y:S01]  /*0fd0*/  ULDC UR38, c[0x0][0x404] ;  /* 0x0001010000267ab9 */ /* 0x000fe20000000800 */
[----:B------:R-:W-:Y:S01]  /*0fe0*/  UISETP.NE.U32.AND UP0, UPT, UR12, URZ, UPT ;  /* 0x0000003f0c00728c */ /* 0x000fe2000bf05070 */
[----:B------:R-:W-:Y:S01]  /*0ff0*/  PLOP3.LUT P0, PT, PT, PT, PT, 0x80, 0x0 ;  /* 0x000000000000781c */ /* 0x000fe20003f0f070 */
[----:B------:R-:W-:Y:S01]  /*1000*/  ULDC UR43, c[0x0][0xdb8] ;  /* 0x00036e00002b7ab9 */ /* 0x000fe20000000800 */
[----:B------:R-:W-:Y:S01]  /*1010*/  ULOP3.LUT UR5, URZ, UR53, URZ, 0x33, !UPT ;  /* 0x000000353f057292 */ /* 0x000fe2000f8e333f */
[----:B------:R-:W-:Y:S01]  /*1020*/  IMAD.MOV.U32 R0, RZ, RZ, RZ ;  /* 0x000000ffff007224 */ /* 0x000fe200078e00ff */
[----:B------:R-:W-:Y:S01]  /*1030*/  UISETP.NE.AND.EX UP0, UPT, UR13, URZ, UPT, UP0 ;  /* 0x0000003f0d00728c */ /* 0x000fe2000bf05300 */
[----:B------:R-:W-:Y:S01]  /*1040*/  CS2R R2, SRZ ;  /* 0x0000000000027805 */ /* 0x000fe2000001ff00 */
[----:B------:R-:W-:Y:S01]  /*1050*/  UIADD3 UR4, UR7, -UR4, URZ ;  /* 0x8000000407047290 */ /* 0x000fe2000fffe03f */
[----:B------:R-:W-:Y:S01]  /*1060*/  IMAD.MOV.U32 R87, RZ, RZ, RZ ;  /* 0x000000ffff577224 */ /* 0x000fe200078e00ff */
[----:B------:R-:W-:Y:S01]  /*1070*/  USEL UR38, UR38, 0x1, UP0 ;  /* 0x0000000126267887 */ /* 0x000fe20008000000 */
[----:B------:R-:W-:Y:S01]  /*1080*/  CS2R R6, SRZ ;  /* 0x0000000000067805 */ /* 0x000fe2000001ff00 */
[----:B------:R-:W-:Y:S01]  /*1090*/  ULDC UR6, c[0x0][0xdac] ;  /* 0x00036b0000067ab9 */ /* 0x000fe20000000800 */
[----:B------:R-:W-:Y:S01]  /*10a0*/  ULDC UR7, c[0x0][0x2e0] ;  /* 0x0000b80000077ab9 */ /* 0x000fe20000000800 */
[----:B------:R-:W-:Y:S01]  /*10b0*/  UISETP.NE.AND UP2, UPT, UR43, 0x1, UPT ;  /* 0x000000012b00788c */ /* 0x000fe2000bf45270 */
[----:B------:R-:W-:Y:S01]  /*10c0*/  CS2R R8, SRZ ;  /* 0x0000000000087805 */ /* 0x000fe2000001ff00 */
[----:B------:R-:W-:Y:S01]  /*10d0*/  UIADD3 UR5, UR5, UR6, URZ ;  /* 0x0000000605057290 */ /* 0x000fe2000fffe03f */
[----:B------:R-:W-:Y:S01]  /*10e0*/  CS2R R10, SRZ ;  /* 0x00000000000a7805 */ /* 0x000fe2000001ff00 */
[----:B------:R-:W-:Y:S01]  /*10f0*/  UIMAD UR38, UR38, UR7, URZ ;  /* 0x00000007262672a4 */ /* 0x000fe2000f8e023f */
[----:B------:R-:W-:Y:S01]  /*1100*/  CS2R R12, SRZ ;  /* 0x00000000000c7805 */ /* 0x000fe2000001ff00 */
[----:B------:R-:W-:Y:S01]  /*1110*/  ULDC UR9, c[0x0][0x288] ;  /* 0x0000a20000097ab9 */ /* 0x000fe20000000800 */
[----:B------:R-:W-:Y:S01]  /*1120*/  USHF.L.U32 UR42, UR5, 0x7, URZ ;  /* 0x00000007052a7899 */ /* 0x000fe2000800063f */
[----:B------:R-:W-:Y:S01]  /*1130*/  CS2R R14, SRZ ;  /* 0x00000000000e7805 */ /* 0x000fe2000001ff00 */
[----:B------:R-:W-:Y:S01]  /*1140*/  UIADD3 UR7, UR38, 0x11f, -UR9 ;  /* 0x0000011f26077890 */ /* 0x000fe2000fffe809 */
[----:B------:R-:W-:Y:S01]  /*1150*/  CS2R R20, SRZ ;  /* 0x0000000000147805 */ /* 0x000fe2000001ff00 */
[----:B------:R-:W-:Y:S01]  /*1160*/  ULDC UR11, c[0x0][0xdc4] ;  /* 0x00037100000b7ab9 */ /* 0x000fe20000000800 */
[----:B------:R-:W-:Y:S01]  /*1170*/  UIADD3 UR6, UR38, 0x9f, URZ ;  /* 0x0000009f26067890 */ /* 0x000fe2000fffe03f */
[----:B------:R-:W-:Y:S01]  /*1180*/  CS2R R24, SRZ ;  /* 0x0000000000187805 */ /* 0x000fe2000001ff00 */
[----:B------:R-:W-:Y:S01]  /*1190*/  UIMAD UR11, UR8, UR11, UR4 ;  /* 0x0000000b080b72a4 */ /* 0x000fe2000f8e0204 */
[----:B------:R-:W-:Y:S01]  /*11a0*/  CS2R R28, SRZ ;  /* 0x00000000001c7805 */ /* 0x000fe2000001ff00 */
[----:B------:R-:W-:Y:S01]  /*11b0*/  UIADD3 UR8, UR7, UR42, URZ ;  /* 0x0000002a07087290 */ /* 0x000fe2000fffe03f */
[----:B------:R-:W-:Y:S01]  /*11c0*/  CS2R R26, SRZ ;  /* 0x00000000001a7805 */ /* 0x000fe2000001ff00 */
[----:B------:R-:W-:Y:S01]  /*11d0*/  @UP2 ULDC UR4, c[0x0][0xdbc] ;  /* 0x00036f0000042ab9 */ /* 0x000fe20000000800 */
[----:B------:R-:W-:Y:S01]  /*11e0*/  UIMAD.WIDE UR6, UR6, 0x66666667, URZ ;  /* 0x66666667060678a5 */ /* 0x000fe2000f8e023f */
[----:B------:R-:W-:Y:S01]  /*11f0*/  CS2R R32, SRZ ;  /* 0x0000000000207805 */ /* 0x000fe2000001ff00 */
[----:B------:R-:W-:Y:S01]  /*1200*/  UIMAD.WIDE.U32 UR4, UR11, UR4, URZ ;  /* 0x000000040b0472a5 */ /* 0x000fe2000f8e003f */
[----:B------:R-:W-:Y:S01]  /*1210*/  CS2R R30, SRZ ;  /* 0x00000000001e7805 */ /* 0x000fe2000001ff00 */
[----:B------:R-:W-:Y:S01]  /*1220*/  UIMAD.WIDE UR8, UR8, 0x66666667, URZ ;  /* 0x66666667080878a5 */ /* 0x000fe2000f8e023f */
[----:B------:R-:W-:Y:S01]  /*1230*/  CS2R R36, SRZ ;  /* 0x0000000000247805 */ /* 0x000fe2000001ff00 */
[----:B------:R-:W-:Y:S01]  /*1240*/  @UP2 ULDC UR12, c[0x0][0xdc0] ;  /* 0x00037000000c2ab9 */ /* 0x000fe20000000800 */
[----:B------:R-:W-:Y:S01]  /*1250*/  UMOV UR44, UR11 ;  /* 0x0000000b002c7c82 */ /* 0x000fe20008000000 */
[----:B------:R-:W-:Y:S01]  /*1260*/  @UP2 USHF.R.U32.HI UR44, URZ, UR12, UR5 ;  /* 0x0000000c3f2c2299 */ /* 0x000fe20008011605 */
[----:B------:R-:W-:Y:S01]  /*1270*/  CS2R R34, SRZ ;  /* 0x0000000000227805 */ /* 0x000fe2000001ff00 */
[----:B------:R-:W-:Y:S01]  /*1280*/  USHF.R.U32.HI UR4, URZ, 0x1f, UR7 ;  /* 0x0000001f3f047899 */ /* 0x000fe20008011607 */
[----:B------:R-:W-:Y:S01]  /*1290*/  CS2R R40, SRZ ;  /* 0x0000000000287805 */ /* 0x000fe2000001ff00 */
[----:B------:R-:W-:Y:S01]  /*12a0*/  USHF.R.U32.HI UR5, URZ, 0x1f, UR9 ;  /* 0x0000001f3f057899 */ /* 0x000fe20008011609 */
[----:B------:R-:W-:Y:S01]  /*12b0*/  CS2R R38, SRZ ;  /* 0x0000000000267805 */ /* 0x000fe2000001ff00 */
[----:B------:R-:W-:Y:S01]  /*12c0*/  ULEA.HI.SX32 UR4, UR7, UR4, 0x1a ;  /* 0x0000000407047291 */ /* 0x000fe2000f8fd23f */
[----:B------:R-:W-:Y:S01]  /*12d0*/  CS2R R44, SRZ ;  /* 0x00000000002c7805 */ /* 0x000fe2000001ff00 */
[----:B------:R-:W-:Y:S01]  /*12e0*/  ULEA.HI.SX32 UR5, UR9, UR5, 0x1a ;  /* 0x0000000509057291 */ /* 0x000fe2000f8fd23f */
[----:B------:R-:W-:Y:S01]  /*12f0*/  CS2R R42, SRZ ;  /* 0x00000000002a7805 */ /* 0x000fe2000001ff00 */
[----:B------:R-:W-:Y:S01]  /*1300*/  ULDC UR10, c[0x0][0x428] ;  /* 0x00010a00000a7ab9 */ /* 0x000fe20000000800 */
[----:B------:R-:W-:Y:S01]  /*1310*/  UIADD3 UR6, -UR44, URZ, URZ ;  /* 0x0000003f2c067290 */ /* 0x000fe2000fffe13f */
[----:B------:R-:W-:Y:S01]  /*1320*/  CS2R R48, SRZ ;  /* 0x0000000000307805 */ /* 0x000fe2000001ff00 */
[----:B------:R-:W-:Y:S01]  /*1330*/  UISETP.LT.AND UP0, UPT, UR4, UR5, UPT ;  /* 0x000000050400728c */ /* 0x000fe2000bf01270 */
[----:B------:R-:W-:Y:S01]  /*1340*/  CS2R R46, SRZ ;  /* 0x00000000002e7805 */ /* 0x000fe2000001ff00 */
[----:B------:R-:W-:Y:S01]  /*1350*/  UISETP.NE.AND UP1, UPT, UR10, 0x1, UPT ;  /* 0x000000010a00788c */ /* 0x000fe2000bf25270 */
[----:B------:R-:W-:Y:S01]  /*1360*/  CS2R R88, SRZ ;  /* 0x0000000000587805 */ /* 0x000fe2000001ff00 */
[----:B------:R-:W-:Y:S01]  /*1370*/  USEL UR39, UR4, UR5, UP0 ;  /* 0x0000000504277287 */ /* 0x000fe20008000000 */
[----:B------:R-:W-:Y:S01]  /*1380*/  CS2R R52, SRZ ;  /* 0x0000000000347805 */ /* 0x000fe2000001ff00 */
[----:B------:R-:W-:Y:S01]  /*1390*/  UIMAD UR43, UR43, UR6, UR11 ;  /* 0x000000062b2b72a4 */ /* 0x000fe2000f8e020b */
[----:B------:R-:W-:Y:S01]  /*13a0*/  CS2R R90, SRZ ;  /* 0x00000000005a7805 */ /* 0x000fe2000001ff00 */
[----:B------:R-:W-:Y:S01]  /*13b0*/  UISETP.GE.AND UP0, UPT, UR39, 0x1, UPT ;  /* 0x000000012700788c */ /* 0x000fe2000bf06270 */
[----:B------:R-:W-:-:S02]  /*13c0*/  CS2R R56, SRZ ;  /* 0x0000000000387805 */ /* 0x000fc4000001ff00 */
[----:B------:R-:W-:Y:S02]  /*13d0*/  CS2R R92, SRZ ;  /* 0x00000000005c7805 */ /* 0x000fe4000001ff00 */
[----:B------:R-:W-:Y:S02]  /*13e0*/  CS2R R60, SRZ ;  /* 0x00000000003c7805 */ /* 0x000fe4000001ff00 */
[----:B------:R-:W-:Y:S01]  /*13f0*/  CS2R R94, SRZ ;  /* 0x00000000005e7805 */ /* 0x000fe2000001ff00 */
[----:B------:R-:W-:Y:S01]  /*1400*/  @UP1 ULDC UR10, c[0x0][0x42c] ;  /* 0x00010b00000a1ab9 */ /* 0x000fe20000000800 */
[----:B------:R-:W-:Y:S01]  /*1410*/  PLOP3.LUT P1, PT, PT, PT, UP0, 0x80, 0x0 ;  /* 0x000000000000781c */ /* 0x000fe20003f2f008 */
[----:B------:R-:W-:Y:S01]  /*1420*/  UIMAD.WIDE.U32 UR4, UR43, UR10, URZ ;  /* 0x0000000a2b0472a5 */ /* 0x000fe2000f8e003f */
[----:B------:R-:W-:Y:S01]  /*1430*/  CS2R R64, SRZ ;  /* 0x0000000000407805 */ /* 0x000fe2000001ff00 */
[----:B------:R-:W-:Y:S01]  /*1440*/  @UP1 ULDC UR6, c[0x0][0x430] ;  /* 0x00010c0000061ab9 */ /* 0x000fe20000000800 */
[----:B------:R-:W-:Y:S01]  /*1450*/  UMOV UR52, UR43 ;  /* 0x0000002b00347c82 */ /* 0x000fe20008000000 */
[----:B------:R-:W-:Y:S01]  /*1460*/  @UP1 USHF.R.U32.HI UR52, URZ, UR6, UR5 ;  /* 0x000000063f341299 */ /* 0x000fe20008011605 */
[----:B------:R-:W-:-:S02]  /*1470*/  CS2R R96, SRZ ;  /* 0x0000000000607805 */ /* 0x000fc4000001ff00 */
[----:B------:R-:W-:Y:S02]  /*1480*/  CS2R R68, SRZ ;  /* 0x0000000000447805 */ /* 0x000fe4000001ff00 */
[----:B------:R-:W-:Y:S01]  /*1490*/  CS2R R98, SRZ ;  /* 0x0000000000627805 */ /* 0x000fe2000001ff00 */
[----:B------:R-:W-:Y:S02]  /*14a0*/  IMAD.MOV.U32 R72, RZ, RZ, RZ ;  /* 0x000000ffff487224 */ /* 0x000fe400078e00ff */
[----:B------:R-:W-:Y:S01]  /*14b0*/  IMAD.MOV.U32 R100, RZ, RZ, RZ ;  /* 0x000000ffff647224 */ /* 0x000fe200078e00ff */
        /* <DEDUP_REMOVED lines=29> */
.L_x_1823:
        /* <DEDUP_REMOVED lines=19> */
[----:B------:R-:W-:Y:S02]  /*17c0*/  @UP1 USHF.R.S32.HI UR19, URZ, 0x1f, UR52 ;  /* 0x0000001f3f131899 */ /* 0x000fe40008011434 */
[----:B------:R-:W-:Y:S02]  /*17d0*/  @UP1 UIMAD.WIDE.U32 UR12, UR44, UR14, URZ ;  /* 0x0000000e2c0c12a5 */ /* 0x000fe4000f8e003f */
[----:B------:R-:W-:Y:S02]  /*17e0*/  @UP1 UIMAD UR18, UR44, UR15, UR9 ;  /* 0x0000000f2c1212a4 */ /* 0x000fe4000f8e0209 */
[----:B------:R-:W-:Y:S01]  /*17f0*/  @UP0 UIADD3 UR11, UR11, UR17, URZ ;  /* 0x000000110b0b0290 */ /* 0x000fe2000fffe03f */
[----:B------:R-:W-:Y:S01]  /*1800*/  @UP0 ULDC.64 UR14, c[0x0][0x9b0] ;  /* 0x00026c00000e0ab9 */ /* 0x000fe20000000a00 */
[----:B------:R-:W-:Y:S01]  /*1810*/  @UP1 ULDC.64 UR8, c[0x0][0x9c0] ;  /* 0x0002700000081ab9 */ /* 0x000fe20000000a00 */
[----:B------:R-:W-:-:S02]  /*1820*/  @UP0 UIMAD UR16, UR16, UR14, URZ ;  /* 0x0000000e101002a4 */ /* 0x000fc4000f8e023f */
[----:B------:R-:W-:Y:S02]  /*1830*/  @UP1 UIMAD UR17, UR19, UR8, URZ ;  /* 0x00000008131112a4 */ /* 0x000fe4000f8e023f */
[----:B------:R-:W-:Y:S02]  /*1840*/  @UP1 UIADD3 UR13, UR13, UR18, URZ ;  /* 0x000000120d0d1290 */ /* 0x000fe4000fffe03f */
[----:B------:R-:W-:Y:S02]  /*1850*/  @UP0 UIMAD UR16, UR52, UR15, UR16 ;  /* 0x0000000f341002a4 */ /* 0x000fe4000f8e0210 */
[----:B------:R-:W-:Y:S02]  /*1860*/  @UP1 UIMAD UR17, UR52, UR9, UR17 ;  /* 0x00000009341112a4 */ /* 0x000fe4000f8e0211 */
[----:B------:R-:W-:Y:S02]  /*1870*/  @UP0 UIMAD.WIDE.U32 UR14, UR52, UR14, UR10 ;  /* 0x0000000e340e02a5 */ /* 0x000fe4000f8e000a */
        /* <DEDUP_REMOVED lines=13> */
[----:B------:R-:W-:Y:S01]  /*1950*/  ULEA.HI UR4, UR58, UR58, URZ, 0x1 ;  /* 0x0000003a3a047291 */ /* 0x000fe2000f8f083f */
[----:B------:R-:W-:-:S03]  /*1960*/  IMAD.U32 R8, RZ, RZ, UR59 ;  /* 0x0000003bff087e24 */ /* 0x000fc6000f8e00ff */
[----:B------:R-:W-:Y:S02]  /*1970*/  ULOP3.LUT UR4, UR4, 0xfffffffe, URZ, 0xc0, !UPT ;  /* 0xfffffffe04047892 */ /* 0x000fe4000f8ec03f */
[----:B------:R-:W-:Y:S02]  /*1980*/  ISETP.NE.AND P0, PT, R8, 0x3, PT ;  /* 0x000000030800780c */ /* 0x000fe40003f05270 */
[----:B------:R-:W-:-:S06]  /*1990*/  UIADD3 UR4, UR58, -UR4, URZ ;  /* 0x800000043a047290 */ /* 0x000fcc000fffe03f */
[----:B------:R-:W-:Y:S01]  /*19a0*/  IMAD.U32 R6, RZ, RZ, UR4 ;  /* 0x00000004ff067e24 */ /* 0x000fe2000f8e00ff */
[----:B------:R-:W-:-:S04]  /*19b0*/  ULDC UR4, c[0x0][0x9d8] ;  /* 0x0002760000047ab9 */ /* 0x000fc80000000800 */
[----:B------:R-:W-:-:S04]  /*19c0*/  SHF.L.U32 R6, R6, 0x1f, RZ ;  /* 0x0000001f06067819 */ /* 0x000fc800000006ff */
[----:B------:R-:W1:Y:S01]  /*19d0*/  SYNCS.PHASECHK.TRANS64.TRYWAIT P1, [UR37+0x29800], R6 ;  /* 0x02980006ff0075a7 */ /* 0x000e620008020165 */
[----:B--2---:R-:W-:-:S04]  /*19e0*/  FMUL.FTZ R0, R7, R0 ;  /* 0x0000000007007220 */ /* 0x004fc80000410000 */
[----:B------:R-:W-:Y:S01]  /*19f0*/  FMUL.FTZ R0, R0, UR4 ;  /* 0x0000000400007c20 */ /* 0x000fe20008410000 */
[----:B-1----:R-:W-:Y:S06]  /*1a00*/  @!P1 BRA `(.L_x_1824) ;  /* 0x0000011400189947 */ /* 0x002fec0003800000 */
.L_x_1941:
[----:B------:R-:W-:Y:S05]  /*1a10*/  @!P0 BRA `(.L_x_1825) ;  /* 0x0000000000048947 */ /* 0x000fea0003800000 */
[----:B------:R-:W-:Y:S01]  /*1a20*/  BPT.TRAP 0x1 ;  /* 0x000000040000795c */ /* 0x000fe20000300000 */
.L_x_1825:
[----:B------:R-:W-:Y:S02]  /*1a30*/  IMAD.U32 R2, RZ, RZ, UR36 ;  /* 0x00000024ff027e24 */ /* 0x000fe4000f8e00ff */
[----:B-1----:R-:W-:-:S03]  /*1a40*/  IMAD.U32 R3, RZ, RZ, UR46 ;  /* 0x0000002eff037e24 */ /* 0x002fc6000f8e00ff */
[----:B------:R-:W-:Y:S02]  /*1a50*/  LEA R2, R2, UR37, 0x3 ;  /* 0x0000002502027c11 */ /* 0x000fe4000f8e18ff */
[----:B------:R-:W-:-:S04]  /*1a60*/  SHF.L.U32 R3, R3, 0x1f, RZ ;  /* 0x0000001f03037819 */ /* 0x000fc800000006ff */
[----:B------:R1:W2:Y:S01]  /*1a70*/  SYNCS.PHASECHK.TRANS64.TRYWAIT P2, [R2+URZ+0x29830], R3 ;  /* 0x02983003020075a7 */ /* 0x0002a2000804017f */
[----:B------:R-:W-:Y:S05]  /*1a80*/  @!P0 BRA `(.L_x_1826) ;  /* 0x0000000000048947 */ /* 0x000fea0003800000 */
[----:B------:R-:W-:Y:S01]  /*1a90*/  BPT.TRAP 0x1 ;  /* 0x000000040000795c */ /* 0x000fe20000300000 */
.L_x_1826:
[----:B------:R-:W3:Y:S01]  /*1aa0*/  S2R R4, SR_TID.X ;  /* 0x0000000000047919 */ /* 0x000ee20000002100 */
[----:B------:R-:W-:Y:S01]  /*1ab0*/  IMAD.MOV.U32 R87, RZ, RZ, RZ ;  /* 0x000000ffff577224 */ /* 0x000fe200078e00ff */
[----:B---3--:R-:W-:Y:S01]  /*1ac0*/  LOP3.LUT P1, RZ, R4, 0x7f, RZ, 0xc0, !PT ;  /* 0x0000007f04ff7812 */ /* 0x008fe2000782c0ff */
[----:B--2---:R-:W-:-:S12]  /*1ad0*/  @P2 BRA `(.L_x_1827) ;  /* 0x0000000000082947 */ /* 0x004fd80003800000 */
[----:B------:R-:W2:Y:S02]  /*1ae0*/  SYNCS.PHASECHK.TRANS64.TRYWAIT P2, [R2+URZ+0x29830], R3 ;  /* 0x02983003020075a7 */ /* 0x000ea4000804017f */
[----:B--2---:R-:W-:Y:S05]  /*1af0*/  @!P2 BRA `(.L_x_1828) ;  /* 0x0000011000f4a947 */ /* 0x004fea0003800000 */
.L_x_1827:
[----:B------:R-:W-:Y:S05]  /*1b00*/  WARPSYNC.ALL ;  /* 0x0000000000007948 */ /* 0x000fea0003800000 */
[----:B------:R-:W-:Y:S01]  /*1b10*/  UIADD3 UR4, UR37, 0x1a400, URZ ;  /* 0x0001a40025047890 */ /* 0x000fe2000fffe03f */
[----:B------:R-:W-:Y:S01]  /*1b20*/  WARPGROUP.ARRIVE ;  /* 0x00000000000079c5 */ /* 0x000fe20000000000 */
[----:B------:R-:W-:Y:S01]  /*1b30*/  ULOP3.LUT UR6, UR40, 0x10000, URZ, 0xfc, !UPT ;  /* 0x0001000028067892 */ /* 0x000fe2000f8efc3f */
[----:B-12---:R-:W-:Y:S01]  /*1b40*/  @!P1 VIADD R2, R2, 0x29840 ;  /* 0x0002984002029836 */ /* 0x006fe20000000000 */
[----:B------:R-:W-:Y:S01]  /*1b50*/  USHF.R.U32.HI UR4, URZ, 0x4, UR4 ;  /* 0x000000043f047899 */ /* 0x000fe20008011604 */
[----:B------:R-:W-:Y:S01]  /*1b60*/  IMAD.MOV.U32 R86, RZ, RZ, R87 ;  /* 0x000000ffff567224 */ /* 0x000fe200078e0057 */
[----:B------:R-:W-:Y:S01]  /*1b70*/  UMOV UR9, 0x80000020 ;  /* 0x8000002000097882 */ /* 0x000fe20000000000 */
[----:B------:R-:W-:Y:S01]  /*1b80*/  UMOV UR11, 0x80000020 ;  /* 0x80000020000b7882 */ /* 0x000fe20000000000 */
[----:B------:R-:W-:Y:S01]  /*1b90*/  ULOP3.LUT UR4, UR4, 0x3fff, URZ, 0xc0, !UPT ;  /* 0x00003fff04047892 */ /* 0x000fe2000f8ec03f */
[----:B------:R-:W-:Y:S01]  /*1ba0*/  @!P1 PRMT R2, RZ, 0x654, R2 ;  /* 0x00000654ff029816 */ /* 0x000fe20000000002 */
[----:B------:R-:W-:Y:S01]  /*1bb0*/  UMOV UR8, UR6 ;  /* 0x0000000600087c82 */ /* 0x000fe20008000000 */
[----:B------:R-:W-:Y:S01]  /*1bc0*/  UMOV UR13, UR9 ;  /* 0x00000009000d7c82 */ /* 0x000fe20008000000 */
[----:B------:R-:W-:Y:S01]  /*1bd0*/  ULOP3.LUT UR4, UR4, 0x10000, URZ, 0xfc, !UPT ;  /* 0x0001000004047892 */ /* 0x000fe2000f8efc3f */
[----:B------:R-:W-:Y:S01]  /*1be0*/  UMOV UR12, UR8 ;  /* 0x00000008000c7c82 */ /* 0x000fe20008000000 */
[----:B------:R-:W-:-:S02]  /*1bf0*/  UMOV UR15, 0x80000020 ;  /* 0x80000020000f7882 */ /* 0x000fc40000000000 */
[----:B------:R-:W-:Y:S01]  /*1c00*/  UIMAD UR5, UR36, 0x780, UR4 ;  /* 0x00000780240578a4 */ /* 0x000fe2000f8e0204 */
[----:B------:R-:W-:Y:S01]  /*1c10*/  UMOV UR16, UR8 ;  /* 0x0000000800107c82 */ /* 0x000fe20008000000 */
[----:B------:R-:W-:Y:S02]  /*1c20*/  UMOV UR17, UR9 ;  /* 0x0000000900117c82 */ /* 0x000fe40008000000 */
[----:B------:R-:W-:Y:S02]  /*1c30*/  UIADD3 UR14, UR5, 0x100, URZ ;  /* 0x00000100050e7890 */ /* 0x000fe4000fffe03f */
[----:B------:R-:W-:Y:S02]  /*1c40*/  UIADD3 UR18, UR5, 0x180, URZ ;  /* 0x0000018005127890 */ /* 0x000fe4000fffe03f */
[----:B------:R-:W-:Y:S01]  /*1c50*/  UMOV UR10, UR5 ;  /* 0x00000005000a7c82 */ /* 0x000fe20008000000 */
[----:B------:R-:W-:Y:S01]  /*1c60*/  UMOV UR19, 0x80000020 ;  /* 0x8000002000137882 */ /* 0x000fe20000000000 */
[----:B------:R-:W-:Y:S01]  /*1c70*/  QGMMA.64x32x32.F32.E4M3.E4M3 R104, gdesc[UR8], RZ, !UPT, gsb0 ;  /* 0x00600000086879f3 */ /* 0x000fe2000c0008ff */
        /* <DEDUP_REMOVED lines=36> */
[----:B------:R-:W-:Y:S02]  /*1ec0*/  ULDC UR10, c[0x0][0x288] ;  /* 0x0000a200000a7ab9 */ /* 0x000fe40000000800 */
        /* <DEDUP_REMOVED lines=49> */
[----:B------:R-:W-:Y:S02]  /*21e0*/  UIADD3 UR7, UR6, 0x400, URZ ;  /* 0x0000040006077890 */ /* 0x000fe4000fffe03f */
[----:B------:R-:W-:Y:S01]  /*21f0*/  UIADD3 UR6, UR6, 0x402, URZ ;  /* 0x0000040206067890 */ /* 0x000fe2000fffe03f */
[----:B------:R-:W-:-:S02]  /*2200*/  WARPGROUP.DEPBAR.LE gsb0, 0x0 ;  /* 0x00008000000079c5 */ /* 0x000fc40000010000 */
        /* <DEDUP_REMOVED lines=55> */
[----:B------:R-:W-:-:S04]  /*2580*/  UIMAD UR6, UR39, -0xa0, UR38 ;  /* 0xffffff60270678a4 */ /* 0x000fc8000f8e0226 */
[----:B------:R-:W-:Y:S02]  /*2590*/  UIADD3 UR7, UR6, 0xa0, URZ ;  /* 0x000000a006077890 */ /* 0x000fe4000fffe03f */
[----:B------:R-:W-:Y:S02]  /*25a0*/  UIADD3 UR6, -UR10, 0xa1, UR6 ;  /* 0x000000a10a067890 */ /* 0x000fe4000fffe106 */
[----:B------:R-:W-:-:S04]  /*25b0*/  UIADD3 UR10, UR42, -UR10, UR38 ;  /* 0x8000000a2a0a7290 */ /* 0x000fc8000fffe026 */
[----:B------:R-:W-:Y:S01]  /*25c0*/  UIMAD.WIDE UR10, UR10, 0x66666667, URZ ;  /* 0x666666670a0a78a5 */ /* 0x000fe2000f8e023f */
        /* <DEDUP_REMOVED lines=20> */
[----:B------:R-:W1:Y:S01]  /*2710*/  MUFU.TANH R104, R104 ;  /* 0x0000006800687308 */ /* 0x000e620000002400 */
[----:B------:R-:W-:Y:S01]  /*2720*/  UMOV UR31, 0x80000020 ;  /* 0x80000020001f7882 */ /* 0x000fe20000000000 */
[C---:B------:R-:W-:Y:S01]  /*2730*/  FMUL.FTZ R113, R0.reuse, R113 ;  /* 0x0000007100717220 */ /* 0x040fe20000410000 */
[C---:B------:R-:W-:Y:S01]  /*2740*/  FMUL.FTZ R116, R0.reuse, R116 ;  /* 0x0000007400747220 */ /* 0x040fe20000410000 */
[C---:B------:R-:W-:Y:S01]  /*2750*/  FMUL.FTZ R117, R0.reuse, R117 ;  /* 0x0000007500757220 */ /* 0x040fe20000410000 */
[C---:B------:R-:W-:Y:S01]  /*2760*/  FMUL.FTZ R10, R0.reuse, R119 ;  /* 0x00000077000a7220 */ /* 0x040fe20000410000 */
[C---:B------:R-:W-:Y:S01]  /*2770*/  FMUL.FTZ R8, R0.reuse, R115 ;  /* 0x0000007300087220 */ /* 0x040fe20000410000 */
[C---:B------:R-:W-:Y:S01]  /*2780*/  FMUL.FTZ R6, R0.reuse, R111 ;  /* 0x0000006f00067220 */ /* 0x040fe20000410000 */
[----:B------:R-:W-:Y:S01]  /*2790*/  MUFU.TANH R105, R105 ;  /* 0x0000006900697308 */ /* 0x000fe20000002400 */
[C---:B------:R-:W-:Y:S01]  /*27a0*/  FMUL.FTZ R3, R0.reuse, R107 ;  /* 0x0000006b00037220 */ /* 0x040fe20000410000 */
[C---:B------:R-:W-:Y:S01]  /*27b0*/  FMUL.FTZ R4, R0.reuse, R106 ;  /* 0x0000006a00047220 */ /* 0x040fe20000410000 */
[C---:B------:R-:W-:Y:S01]  /*27c0*/  FMUL.FTZ R5, R0.reuse, R110 ;  /* 0x0000006e00057220 */ /* 0x040fe20000410000 */
[C---:B------:R-:W-:Y:S01]  /*27d0*/  FMUL.FTZ R7, R0.reuse, R114 ;  /* 0x0000007200077220 */ /* 0x040fe20000410000 */
[----:B------:R-:W-:-:S03]  /*27e0*/  FMUL.FTZ R9, R0, R118 ;  /* 0x0000007600097220 */ /* 0x000fc60000410000 */
[----:B------:R-:W2:Y:S08]  /*27f0*/  MUFU.TANH R108, R108 ;  /* 0x0000006c006c7308 */ /* 0x000eb00000002400 */
[----:B------:R-:W3:Y:S08]  /*2800*/  MUFU.TANH R109, R109 ;  /* 0x0000006d006d7308 */ /* 0x000ef00000002400 */
[----:B------:R-:W4:Y:S08]  /*2810*/  MUFU.TANH R112, R112 ;  /* 0x0000007000707308 */ /* 0x000f300000002400 */
[----:B------:R-:W5:Y:S08]  /*2820*/  MUFU.TANH R125, R113 ;  /* 0x00000071007d7308 */ /* 0x000f700000002400 */
[----:B------:R-:W5:Y:S08]  /*2830*/  MUFU.TANH R116, R116 ;  /* 0x0000007400747308 */ /* 0x000f700000002400 */
[----:B------:R-:W5:Y:S01]  /*2840*/  MUFU.TANH R127, R117 ;  /* 0x00000075007f7308 */ /* 0x000f620000002400 */
[----:B------:R-:W-:-:S02]  /*2850*/  WARPGROUP.DEPBAR.LE gsb0, 0x0 ;  /* 0x00008000000079c5 */ /* 0x000fc40000010000 */
[----:B------:R-:W-:Y:S01]  /*2860*/  WARPGROUP.ARRIVE ;  /* 0x00000000000079c5 */ /* 0x000fe20000000000 */
[C---:B------:R-:W-:Y:S01]  /*2870*/  FMUL.FTZ R12, R0.reuse, R91 ;  /* 0x0000005b000c7220 */ /* 0x040fe20000410000 */
[----:B------:R-:W-:Y:S02]  /*2880*/  IMAD.U32 R91, RZ, RZ, UR6 ;  /* 0x00000006ff5b7e24 */ /* 0x000fe4000f8e00ff */
[C---:B------:R-:W-:Y:S01]  /*2890*/  FMUL.FTZ R88, R0.reuse, R88 ;  /* 0x0000005800587220 */ /* 0x040fe20000410000 */
[C---:B------:R-:W-:Y:S01]  /*28a0*/  FMUL.FTZ R89, R0.reuse, R89 ;  /* 0x0000005900597220 */ /* 0x040fe20000410000 */
[----:B------:R-:W-:Y:S01]  /*28b0*/  FMUL.FTZ R92, R0, R92 ;  /* 0x0000005c005c7220 */ /* 0x000fe20000410000 */
[----:B------:R-:W-:Y:S01]  /*28c0*/  QGMMA.64x32x32.F32.E4M3.E4M3 R56, gdesc[UR28], R56, gsb0 ;  /* 0x006000001c3879f3 */ /* 0x000fe20008000838 */
[----:B------:R-:W-:Y:S01]  /*28d0*/  UIADD3 UR30, UR5, 0x682, URZ ;  /* 0x00000682051e7890 */ /* 0x000fe2000fffe03f */
[----:B------:R-:W-:Y:S01]  /*28e0*/  IMAD R91, R22, -0x2, R91 ;  /* 0xfffffffe165b7824 */ /* 0x000fe200078e025b */
[----:B------:R-:W-:Y:S01]  /*28f0*/  UMOV UR31, 0x80000020 ;  /* 0x80000020001f7882 */ /* 0x000fe20000000000 */
[----:B------:R-:W5:Y:S01]  /*2900*/  MUFU.TANH R88, R88 ;  /* 0x0000005800587308 */ /* 0x000f620000002400 */
[C---:B------:R-:W-:Y:S01]  /*2910*/  FMUL.FTZ R93, R0.reuse, R93 ;  /* 0x0000005d005d7220 */ /* 0x040fe20000410000 */
        /* <DEDUP_REMOVED lines=12> */
[----:B------:R-:W5:Y:S08]  /*29e0*/  MUFU.TANH R92, R92 ;  /* 0x0000005c005c7308 */ /* 0x000f700000002400 */
[----:B------:R-:W5:Y:S08]  /*29f0*/  MUFU.TANH R93, R93 ;  /* 0x0000005d005d7308 */ /* 0x000f700000002400 */
[----:B------:R-:W5:Y:S08]  /*2a00*/  MUFU.TANH R96, R96 ;  /* 0x0000006000607308 */ /* 0x000f700000002400 */
[----:B------:R-:W5:Y:S08]  /*2a10*/  MUFU.TANH R97, R97 ;  /* 0x0000006100617308 */ /* 0x000f700000002400 */
[----:B------:R-:W5:Y:S01]  /*2a20*/  MUFU.TANH R95, R100 ;  /* 0x00000064005f7308 */ /* 0x000f620000002400 */
[----:B------:R-:W-:-:S02]  /*2a30*/  WARPGROUP.DEPBAR.LE gsb0, 0x0 ;  /* 0x00008000000079c5 */ /* 0x000fc40000010000 */
[----:B------:R-:W-:Y:S01]  /*2a40*/  WARPGROUP.ARRIVE ;  /* 0x00000000000079c5 */ /* 0x000fe20000000000 */
[C---:B------:R-:W-:Y:S01]  /*2a50*/  FMUL.FTZ R74, R0.reuse, R57 ;  /* 0x00000039004a7220 */ /* 0x040fe20000410000 */
[C---:B------:R-:W-:Y:S01]  /*2a60*/  FMUL.FTZ R57, R0.reuse, R59 ;  /* 0x0000003b00397220 */ /* 0x040fe20000410000 */
[C---:B------:R-:W-:Y:S01]  /*2a70*/  FMUL.FTZ R60, R0.reuse, R60 ;  /* 0x0000003c003c7220 */ /* 0x040fe20000410000 */
[C---:B------:R-:W-:Y:S01]  /*2a80*/  FMUL.FTZ R59, R0.reuse, R63 ;  /* 0x0000003f003b7220 */ /* 0x040fe20000410000 */
[C---:B------:R-:W-:Y:S01]  /*2a90*/  FMUL.FTZ R64, R0.reuse, R64 ;  /* 0x0000004000407220 */ /* 0x040fe20000410000 */
[----:B------:R-:W-:Y:S01]  /*2aa0*/  QGMMA.64x32x32.F32.E4M3.E4M3 R40, gdesc[UR28], R40, gsb0 ;  /* 0x006000001c2879f3 */ /* 0x000fe20008000828 */
[----:B------:R-:W-:Y:S01]  /*2ab0*/  IMAD.U32 R63, RZ, RZ, UR7 ;  /* 0x00000007ff3f7e24 */ /* 0x000fe2000f8e00ff */
[----:B------:R1:W-:Y:S01]  /*2ac0*/  MUFU.TANH R76, R60 ;  /* 0x0000003c004c7308 */ /* 0x0003e20000002400 */
[C---:B------:R-:W-:Y:S01]  /*2ad0*/  FMUL.FTZ R61, R0.reuse, R61 ;  /* 0x0000003d003d7220 */ /* 0x040fe20000410000 */
[C---:B------:R-:W-:Y:S01]  /*2ae0*/  FMUL.FTZ R68, R0.reuse, R68 ;  /* 0x0000004400447220 */ /* 0x040fe20000410000 */
[----:B------:R-:W-:Y:S01]  /*2af0*/  UIADD3 UR30, UR5, 0x702, URZ ;  /* 0x00000702051e7890 */ /* 0x000fe2000fffe03f */
[C---:B------:R-:W-:Y:S01]  /*2b00*/  FMUL.FTZ R73, R0.reuse, R56 ;  /* 0x0000003800497220 */ /* 0x040fe20000410000 */
[----:B------:R-:W-:Y:S01]  /*2b10*/  UMOV UR31, 0x80000020 ;  /* 0x80000020001f7882 */ /* 0x000fe20000000000 */
[C---:B------:R-:W-:Y:S01]  /*2b20*/  FMUL.FTZ R65, R0.reuse, R65 ;  /* 0x0000004100417220 */ /* 0x040fe20000410000 */
[C---:B------:R-:W-:Y:S01]  /*2b30*/  FMUL.FTZ R69, R0.reuse, R69 ;  /* 0x0000004500457220 */ /* 0x040fe20000410000 */
[----:B------:R2:W-:Y:S01]  /*2b40*/  MUFU.TANH R79, R64 ;  /* 0x00000040004f7308 */ /* 0x0005e20000002400 */
[----:B-1----:R-:W-:Y:S01]  /*2b50*/  FMUL.FTZ R60, R0, R66 ;  /* 0x00000042003c7220 */ /* 0x002fe20000410000 */
[----:B------:R-:W-:-:S02]  /*2b60*/  VIADD R66, R23, UR42 ;  /* 0x0000002a17427c36 */ /* 0x000fc40008000000 */
[C---:B------:R-:W-:Y:S01]  /*2b70*/  FMUL.FTZ R56, R0.reuse, R58 ;  /* 0x0000003a00387220 */ /* 0x040fe20000410000 */
[C---:B------:R-:W-:Y:S01]  /*2b80*/  FMUL.FTZ R58, R0.reuse, R62 ;  /* 0x0000003e003a7220 */ /* 0x040fe20000410000 */
[----:B------:R-:W-:Y:S01]  /*2b90*/  FMUL.FTZ R62, R0, R70 ;  /* 0x00000046003e7220 */ /* 0x000fe20000410000 */
[----:B------:R-:W-:Y:S01]  /*2ba0*/  ULDC UR5, c[0x0][0x988] ;  /* 0x0002620000057ab9 */ /* 0x000fe20000000800 */
[----:B------:R-:W-:Y:S01]  /*2bb0*/  UIADD3 UR7, UR39, -0x2, URZ ;  /* 0xfffffffe27077890 */ /* 0x000fe2000fffe03f */
[----:B------:R1:W-:Y:S01]  /*2bc0*/  MUFU.TANH R78, R61 ;  /* 0x0000003d004e7308 */ /* 0x0003e20000002400 */
[----:B--2---:R-:W-:Y:S02]  /*2bd0*/  IMAD R64, R22, -0x2, R63 ;  /* 0xfffffffe16407824 */ /* 0x004fe400078e023f */
[----:B------:R-:W-:-:S03]  /*2be0*/  FMUL.FTZ R63, R0, R71 ;  /* 0x00000047003f7220 */ /* 0x000fc60000410000 */
[----:B------:R-:W-:Y:S02]  /*2bf0*/  VIADDMNMX R82, R66, R91, R64, PT ;  /* 0x0000005b42527246 */ /* 0x000fe40003800140 */
[----:B------:R-:W2:Y:S01]  /*2c00*/  MUFU.TANH R83, R101 ;  /* 0x0000006500537308 */ /* 0x000ea20000002400 */
[----:B-1----:R-:W-:Y:S01]  /*2c10*/  FMUL.FTZ R61, R0, R67 ;  /* 0x00000043003d7220 */ /* 0x002fe20000410000 */
[C---:B------:R-:W-:Y:S02]  /*2c20*/  ISETP.GT.AND P5, PT, R82.reuse, RZ, PT ;  /* 0x000000ff5200720c */ /* 0x040fe40003fa4270 */
[C---:B------:R-:W-:Y:S02]  /*2c30*/  ISETP.GT.AND P6, PT, R82.reuse, 0x1, PT ;  /* 0x000000015200780c */ /* 0x040fe40003fc4270 */
[----:B------:R-:W-:Y:S02]  /*2c40*/  ISETP.GT.AND P4, PT, R82, 0x8, PT ;  /* 0x000000085200780c */ /* 0x000fe40003f84270 */
[----:B------:R1:W-:Y:S01]  /*2c50*/  MUFU.TANH R67, R68 ;  /* 0x0000004400437308 */ /* 0x0003e20000002400 */
[----:B------:R-:W-:-:S02]  /*2c60*/  FSEL R113, R104, -INF , P5 ;  /* 0xff80000068717808 */ /* 0x000fc40002800000 */
[----:B------:R-:W-:Y:S02]  /*2c70*/  ISETP.GT.AND P2, PT, R82, 0x9, PT ;  /* 0x000000095200780c */ /* 0x000fe40003f44270 */
[----:B------:R-:W-:Y:S02]  /*2c80*/  FSEL R117, R108, -INF , P4 ;  /* 0xff8000006c757808 */ /* 0x000fe40002000000 */
[----:B------:R-:W-:Y:S01]  /*2c90*/  ISETP.GT.AND P3, PT, R82, 0x10, PT ;  /* 0x000000105200780c */ /* 0x000fe20003f64270 */
[----:B------:R-:W2:Y:S01]  /*2ca0*/  MUFU.TANH R73, R73 ;  /* 0x0000004900497308 */ /* 0x000ea20000002400 */
[----:B-1----:R-:W-:Y:S02]  /*2cb0*/  FSEL R68, R105, -INF , P6 ;  /* 0xff80000069447808 */ /* 0x002fe40003000000 */
[----:B---3--:R-:W-:Y:S02]  /*2cc0*/  FSEL R119, R109, -INF , P2 ;  /* 0xff8000006d777808 */ /* 0x008fe40001000000 */
[----:B------:R-:W-:-:S02]  /*2cd0*/  FMNMX.FTZ R84, R113, R68, !PT ;  /* 0x0000004471547209 */ /* 0x000fc40007810000 */
[----:B------:R-:W-:Y:S01]  /*2ce0*/  ISETP.GT.AND P5, PT, R82, 0x11, PT ;  /* 0x000000115200780c */ /* 0x000fe20003fa4270 */
[----:B------:R-:W1:Y:S01]  /*2cf0*/  MUFU.TANH R74, R74 ;  /* 0x0000004a004a7308 */ /* 0x000e620000002400 */
[----:B------:R-:W-:Y:S02]  /*2d00*/  FMNMX.FTZ R84, R117, R84, !PT ;  /* 0x0000005475547209 */ /* 0x000fe40007810000 */
[----:B----4-:R-:W-:Y:S02]  /*2d10*/  FSEL R123, R112, -INF , P3 ;  /* 0xff800000707b7808 */ /* 0x010fe40001800000 */
[----:B------:R-:W-:Y:S02]  /*2d20*/  FMNMX.FTZ R84, R119, R84, !PT ;  /* 0x0000005477547209 */ /* 0x000fe40007810000 */
[----:B------:R-:W-:Y:S01]  /*2d30*/  ISETP.GT.AND P4, PT, R82, 0x18, PT ;  /* 0x000000185200780c */ /* 0x000fe20003f84270 */
[----:B------:R-:W3:Y:S01]  /*2d40*/  MUFU.TANH R65, R65 ;  /* 0x0000004100417308 */ /* 0x000ee20000002400 */
[----:B-----5:R-:W-:Y:S01]  /*2d50*/  FSEL R125, R125, -INF , P5 ;  /* 0xff8000007d7d7808 */ /* 0x020fe20002800000 */
[----:B------:R-:W-:-:S02]  /*2d60*/  WARPGROUP.DEPBAR.LE gsb0, 0x0 ;  /* 0x00008000000079c5 */ /* 0x000fc40000010000 */
[----:B------:R-:W-:Y:S01]  /*2d70*/  FMNMX.FTZ R84, R123, R84, !PT ;  /* 0x000000547b547209 */ /* 0x000fe20007810000 */
[----:B------:R-:W-:Y:S01]  /*2d80*/  WARPGROUP.ARRIVE ;  /* 0x00000000000079c5 */ /* 0x000fe20000000000 */
[----:B------:R-:W-:Y:S01]  /*2d90*/  ISETP.GT.AND P2, PT, R82, 0x19, PT ;  /* 0x000000195200780c */ /* 0x000fe20003f44270 */
[----:B------:R-:W-:Y:S01]  /*2da0*/  FMUL.FTZ R40, R0, R40 ;  /* 0x0000002800287220 */ /* 0x000fe20000410000 */
[----:B------:R-:W-:Y:S01]  /*2db0*/  FSEL R129, R116, -INF , P4 ;  /* 0xff80000074817808 */ /* 0x000fe20002000000 */
[----:B------:R-:W4:Y:S01]  /*2dc0*/  MUFU.TANH R80, R69 ;  /* 0x0000004500507308 */ /* 0x000f220000002400 */
[----:B------:R-:W-:Y:S01]  /*2dd0*/  FMNMX.FTZ R84, R125, R84, !PT ;  /* 0x000000547d547209 */ /* 0x000fe20007810000 */
[----:B------:R-:W-:Y:S01]  /*2de0*/  QGMMA.64x32x32.F32.E4M3.E4M3 R24, gdesc[UR28], R24, gsb0 ;  /* 0x006000001c1879f3 */ /* 0x000fe20008000818 */
[----:B------:R-:W-:Y:S01]  /*2df0*/  ISETP.GT.AND P3, PT, R82, 0x20, PT ;  /* 0x000000205200780c */ /* 0x000fe20003f64270 */
[C---:B------:R-:W-:Y:S01]  /*2e00*/  FMUL.FTZ R41, R0.reuse, R41 ;  /* 0x0000002900297220 */ /* 0x040fe20000410000 */
[----:B------:R-:W-:Y:S01]  /*2e10*/  FSEL R127, R127, -INF , P2 ;  /* 0xff8000007f7f7808 */ /* 0x000fe20001000000 */
[----:B------:R-:W-:Y:S01]  /*2e20*/  FMUL.FTZ R44, R0, R44 ;  /* 0x0000002c002c7220 */ /* 0x000fe20000410000 */
[----:B------:R-:W-:Y:S01]  /*2e30*/  FMNMX.FTZ R84, R129, R84, !PT ;  /* 0x0000005481547209 */ /* 0x000fe20007810000 */
[----:B------:R5:W4:Y:S01]  /*2e40*/  MUFU.TANH R70, R40 ;  /* 0x0000002800467308 */ /* 0x000b220000002400 */
[----:B------:R-:W-:Y:S01]  /*2e50*/  ISETP.GT.AND P2, PT, R82, 0x21, PT ;  /* 0x000000215200780c */ /* 0x000fe20003f44270 */
[----:B------:R-:W-:Y:S01]  /*2e60*/  FMUL.FTZ R45, R0, R45 ;  /* 0x0000002d002d7220 */ /* 0x000fe20000410000 */
[----:B------:R-:W-:Y:S01]  /*2e70*/  FSEL R121, R88, -INF , P3 ;  /* 0xff80000058797808 */ /* 0x000fe20001800000 */
[C---:B------:R-:W-:Y:S01]  /*2e80*/  FMUL.FTZ R49, R0.reuse, R49 ;  /* 0x0000003100317220 */ /* 0x040fe20000410000 */
[----:B------:R-:W-:Y:S01]  /*2e90*/  FMNMX.FTZ R84, R127, R84, !PT ;  /* 0x000000547f547209 */ /* 0x000fe20007810000 */
[----:B------:R-:W-:Y:S01]  /*2ea0*/  FMUL.FTZ R48, R0, R48 ;  /* 0x0000003000307220 */ /* 0x000fe20000410000 */
[----:B------:R-:W-:Y:S01]  /*2eb0*/  ISETP.GT.AND P3, PT, R82, 0x28, PT ;  /* 0x000000285200780c */ /* 0x000fe20003f64270 */
[----:B------:R2:W4:Y:S01]  /*2ec0*/  MUFU.TANH R81, R41 ;  /* 0x0000002900517308 */ /* 0x0005220000002400 */
[----:B------:R-:W-:Y:S01]  /*2ed0*/  FSEL R115, R89, -INF , P2 ;  /* 0xff80000059737808 */ /* 0x000fe20001000000 */
[C---:B-----5:R-:W-:Y:S01]  /*2ee0*/  FMUL.FTZ R40, R0.reuse, R42 ;  /* 0x0000002a00287220 */ /* 0x060fe20000410000 */
[----:B------:R-:W-:Y:S01]  /*2ef0*/  FMNMX.FTZ R84, R121, R84, !PT ;  /* 0x0000005479547209 */ /* 0x000fe20007810000 */
[----:B------:R-:W-:Y:S01]  /*2f00*/  FMUL.FTZ R53, R0, R53 ;  /* 0x0000003500357220 */ /* 0x000fe20000410000 */
[----:B------:R-:W-:Y:S01]  /*2f10*/  ISETP.GT.AND P2, PT, R82, 0x29, PT ;  /* 0x000000295200780c */ /* 0x000fe20003f44270 */
[----:B------:R-:W-:Y:S01]  /*2f20*/  FMUL.FTZ R52, R0, R52 ;  /* 0x0000003400347220 */ /* 0x000fe20000410000 */
[----:B------:R-:W-:Y:S01]  /*2f30*/  FSEL R111, R92, -INF , P3 ;  /* 0xff8000005c6f7808 */ /* 0x000fe20001800000 */
[----:B------:R-:W5:Y:S01]  /*2f40*/  MUFU.TANH R44, R44 ;  /* 0x0000002c002c7308 */ /* 0x000f620000002400 */
[----:B------:R-:W-:Y:S01]  /*2f50*/  FMNMX.FTZ R84, R115, R84, !PT ;  /* 0x0000005473547209 */ /* 0x000fe20007810000 */
[----:B--2---:R-:W-:Y:S01]  /*2f60*/  FMUL.FTZ R41, R0, R43 ;  /* 0x0000002b00297220 */ /* 0x004fe20000410000 */
[----:B------:R-:W-:Y:S01]  /*2f70*/  ISETP.GT.AND P3, PT, R82, 0x30, PT ;  /* 0x000000305200780c */ /* 0x000fe20003f64270 */
[----:B------:R-:W-:Y:S01]  /*2f80*/  IMAD.U32 R88, RZ, RZ, UR5 ;  /* 0x00000005ff587e24 */ /* 0x000fe2000f8e00ff */
[----:B------:R-:W-:Y:S01]  /*2f90*/  FSEL R109, R93, -INF , P2 ;  /* 0xff8000005d6d7808 */ /* 0x000fe20001000000 */
[----:B------:R-:W-:Y:S01]  /*2fa0*/  FMUL.FTZ R55, R0, R55 ;  /* 0x0000003700377220 */ /* 0x000fe20000410000 */
[----:B------:R-:W-:Y:S01]  /*2fb0*/  FMNMX.FTZ R84, R111, R84, !PT ;  /* 0x000000546f547209 */ /* 0x000fe20007810000 */
[----:B------:R-:W2:Y:S01]  /*2fc0*/  MUFU.TANH R43, R45 ;  /* 0x0000002d002b7308 */ /* 0x000ea20000002400 */
[----:B------:R-:W-:Y:S01]  /*2fd0*/  ISETP.GT.AND P2, PT, R82, 0x31, PT ;  /* 0x000000315200780c */ /* 0x000fe20003f44270 */
[----:B------:R-:W-:Y:S01]  /*2fe0*/  FMUL.FTZ R46, R0, R46 ;  /* 0x0000002e002e7220 */ /* 0x000fe20000410000 */
[----:B------:R-:W-:Y:S01]  /*2ff0*/  FSEL R105, R96, -INF , P3 ;  /* 0xff80000060697808 */ /* 0x000fe20001800000 */
[C---:B------:R-:W-:Y:S01]  /*3000*/  FMUL.FTZ R50, R0.reuse, R50 ;  /* 0x0000003200327220 */ /* 0x040fe20000410000 */
[----:B------:R-:W-:Y:S01]  /*3010*/  FMNMX.FTZ R84, R109, R84, !PT ;  /* 0x000000546d547209 */ /* 0x000fe20007810000 */
[----:B------:R-:W-:Y:S01]  /*3020*/  FMUL.FTZ R51, R0, R51 ;  /* 0x0000003300337220 */ /* 0x000fe20000410000 */
[----:B------:R-:W-:Y:S01]  /*3030*/  ISETP.GT.AND P3, PT, R82, 0x38, PT ;  /* 0x000000385200780c */ /* 0x000fe20003f64270 */
[----:B------:R-:W-:Y:S01]  /*3040*/  MUFU.TANH R42, R49 ;  /* 0x00000031002a7308 */ /* 0x000fe20000002400 */
[----:B------:R-:W-:Y:S01]  /*3050*/  FSEL R99, R97, -INF , P2 ;  /* 0xff80000061637808 */ /* 0x000fe20001000000 */
[----:B------:R-:W-:Y:S01]  /*3060*/  FMUL.FTZ R54, R0, R54 ;  /* 0x0000003600367220 */ /* 0x000fe20000410000 */
[----:B------:R-:W-:Y:S01]  /*3070*/  FMNMX.FTZ R84, R105, R84, !PT ;  /* 0x0000005469547209 */ /* 0x000fe20007810000 */
[----:B------:R-:W-:Y:S01]  /*3080*/  USHF.R.U32.HI UR5, URZ, 0x1f, UR11 ;  /* 0x0000001f3f057899 */ /* 0x000fe2000801160b */
[----:B------:R-:W-:-:S02]  /*3090*/  ISETP.GT.AND P2, PT, R82, 0x39, PT ;  /* 0x000000395200780c */ /* 0x000fc40003f44270 */
[----:B------:R-:W-:Y:S01]  /*30a0*/  FSEL R95, R95, -INF , P3 ;  /* 0xff8000005f5f7808 */ /* 0x000fe20001800000 */
[----:B------:R-:W2:Y:S01]  /*30b0*/  MUFU.TANH R48, R48 ;  /* 0x0000003000307308 */ /* 0x000ea20000002400 */
[----:B------:R-:W-:Y:S01]  /*30c0*/  FMNMX.FTZ R84, R99, R84, !PT ;  /* 0x0000005463547209 */ /* 0x000fe20007810000 */
[----:B------:R-:W-:Y:S01]  /*30d0*/  ULEA.HI.SX32 UR5, UR11, UR5, 0x1a ;  /* 0x000000050b057291 */ /* 0x000fe2000f8fd23f */
[C---:B------:R-:W-:Y:S02]  /*30e0*/  ISETP.GT.AND P3, PT, R82.reuse, 0x40, PT ;  /* 0x000000405200780c */ /* 0x040fe40003f64270 */
[----:B------:R-:W-:Y:S01]  /*30f0*/  FSEL R83, R83, -INF , P2 ;  /* 0xff80000053537808 */ /* 0x000fe20001000000 */
[----:B------:R-:W-:Y:S01]  /*3100*/  UISETP.LT.AND UP0, UPT, URZ, UR5, UPT ;  /* 0x000000053f00728c */ /* 0x000fe2000bf01270 */
[----:B------:R-:W-:Y:S01]  /*3110*/  FMNMX.FTZ R84, R95, R84, !PT ;  /* 0x000000545f547209 */ /* 0x000fe20007810000 */
[----:B------:R-:W2:Y:S01]  /*3120*/  MUFU.TANH R52, R52 ;  /* 0x0000003400347308 */ /* 0x000ea20000002400 */
[----:B------:R-:W-:Y:S01]  /*3130*/  ISETP.GT.AND P2, PT, R82, 0x41, PT ;  /* 0x000000415200780c */ /* 0x000fe20003f44270 */
[----:B------:R-:W-:Y:S01]  /*3140*/  USEL UR41, URZ, UR5, !UP0 ;  /* 0x000000053f297287 */ /* 0x000fe2000c000000 */
[----:B------:R-:W-:-:S02]  /*3150*/  FSEL R77, R73, -INF , P3 ;  /* 0xff800000494d7808 */ /* 0x000fc40001800000 */
[----:B------:R-:W-:Y:S01]  /*3160*/  FMNMX.FTZ R84, R83, R84, !PT ;  /* 0x0000005453547209 */ /* 0x000fe20007810000 */
[----:B------:R-:W-:Y:S02]  /*3170*/  WARPGROUP.DEPBAR.LE gsb0, 0x0 ;  /* 0x00008000000079c5 */ /* 0x000fe40000010000 */
[----:B------:R-:W-:Y:S01]  /*3180*/  ISETP.GT.AND P3, PT, R82, 0x48, PT ;  /* 0x000000485200780c */ /* 0x000fe20003f64270 */
[----:B------:R-:W-:Y:S01]  /*3190*/  FMUL.FTZ R24, R0, R24 ;  /* 0x0000001800187220 */ /* 0x000fe20000410000 */
[----:B-1----:R-:W-:Y:S01]  /*31a0*/  FSEL R75, R74, -INF , P2 ;  /* 0xff8000004a4b7808 */ /* 0x002fe20001000000 */
[----:B------:R-:W-:Y:S01]  /*31b0*/  FMUL.FTZ R28, R0, R28 ;  /* 0x0000001c001c7220 */ /* 0x000fe20000410000 */
[----:B------:R-:W-:Y:S01]  /*31c0*/  FMNMX.FTZ R84, R77, R84, !PT ;  /* 0x000000544d547209 */ /* 0x000fe20007810000 */
[----:B------:R1:W2:Y:S01]  /*31d0*/  MUFU.TANH R74, R53 ;  /* 0x00000035004a7308 */ /* 0x0002a20000002400 */
[----:B------:R-:W-:Y:S01]  /*31e0*/  ISETP.GT.AND P2, PT, R82, 0x49, PT ;  /* 0x000000495200780c */ /* 0x000fe20003f44270 */
[----:B------:R-:W-:Y:S01]  /*31f0*/  FMUL.FTZ R32, R0, R32 ;  /* 0x0000002000207220 */ /* 0x000fe20000410000 */
[----:B------:R-:W-:Y:S01]  /*3200*/  FSEL R69, R76, -INF , P3 ;  /* 0xff8000004c457808 */ /* 0x000fe20001800000 */
[C---:B------:R-:W-:Y:S01]  /*3210*/  FMUL.FTZ R36, R0.reuse, R36 ;  /* 0x0000002400247220 */ /* 0x040fe20000410000 */
[----:B------:R-:W-:Y:S01]  /*3220*/  FMNMX.FTZ R84, R75, R84, !PT ;  /* 0x000000544b547209 */ /* 0x000fe20007810000 */
[----:B------:R-:W-:Y:S01]  /*3230*/  FMUL.FTZ R39, R0, R39 ;  /* 0x0000002700277220 */ /* 0x000fe20000410000 */
[----:B------:R-:W-:Y:S01]  /*3240*/  ISETP.GT.AND P3, PT, R82, 0x50, PT ;  /* 0x000000505200780c */ /* 0x000fe20003f64270 */
[----:B------:R-:W2:Y:S01]  /*3250*/  MUFU.TANH R24, R24 ;  /* 0x0000001800187308 */ /* 0x000ea20000002400 */
[----:B------:R-:W-:Y:S01]  /*3260*/  FSEL R73, R78, -INF , P2 ;  /* 0xff8000004e497808 */ /* 0x000fe20001000000 */
[C---:B-1----:R-:W-:Y:S01]  /*3270*/  FMUL.FTZ R53, R0.reuse, R25 ;  /* 0x0000001900357220 */ /* 0x042fe20000410000 */
[----:B------:R-:W-:Y:S01]  /*3280*/  FMNMX.FTZ R84, R69, R84, !PT ;  /* 0x0000005445547209 */ /* 0x000fe20007810000 */
[----:B------:R-:W-:Y:S01]  /*3290*/  FMUL.FTZ R34, R0, R34 ;  /* 0x0000002200227220 */ /* 0x000fe20000410000 */
[----:B------:R-:W-:Y:S01]  /*32a0*/  ISETP.GT.AND P2, PT, R82, 0x51, PT ;  /* 0x000000515200780c */ /* 0x000fe20003f44270 */
[C---:B------:R-:W-:Y:S01]  /*32b0*/  FMUL.FTZ R26, R0.reuse, R26 ;  /* 0x0000001a001a7220 */ /* 0x040fe20000410000 */
[----:B------:R-:W-:Y:S01]  /*32c0*/  FSEL R71, R79, -INF , P3 ;  /* 0xff8000004f477808 */ /* 0x000fe20001800000 */
[----:B------:R1:W1:Y:S01]  /*32d0*/  MUFU.TANH R93, R53 ;  /* 0x00000035005d7308 */ /* 0x0002620000002400 */
[----:B------:R-:W-:Y:S01]  /*32e0*/  FMNMX.FTZ R84, R73, R84, !PT ;  /* 0x0000005449547209 */ /* 0x000fe20007810000 */
[----:B------:R-:W-:Y:S01]  /*32f0*/  FMUL.FTZ R31, R0, R31 ;  /* 0x0000001f001f7220 */ /* 0x000fe20000410000 */
[----:B------:R-:W-:Y:S01]  /*3300*/  ISETP.GT.AND P3, PT, R82, 0x58, PT ;  /* 0x000000585200780c */ /* 0x000fe20003f64270 */
[C---:B------:R-:W-:Y:S01]  /*3310*/  FMUL.FTZ R30, R0.reuse, R30 ;  /* 0x0000001e001e7220 */ /* 0x040fe20000410000 */
[----:B---3--:R-:W-:Y:S01]  /*3320*/  FSEL R79, R65, -INF , P2 ;  /* 0xff800000414f7808 */ /* 0x008fe20001000000 */
[----:B------:R-:W-:Y:S01]  /*3330*/  FMUL.FTZ R35, R0, R35 ;  /* 0x0000002300237220 */ /* 0x000fe20000410000 */
[----:B------:R-:W-:Y:S01]  /*3340*/  FMNMX.FTZ R84, R71, R84, !PT ;  /* 0x0000005447547209 */ /* 0x000fe20007810000 */
[----:B------:R-:W3:Y:S01]  /*3350*/  MUFU.TANH R28, R28 ;  /* 0x0000001c001c7308 */ /* 0x000ee20000002400 */
[----:B------:R-:W-:Y:S01]  /*3360*/  ISETP.GT.AND P2, PT, R82, 0x59, PT ;  /* 0x000000595200780c */ /* 0x000fe20003f44270 */
[C---:B------:R-:W-:Y:S01]  /*3370*/  FMUL.FTZ R27, R0.reuse, R27 ;  /* 0x0000001b001b7220 */ /* 0x040fe20000410000 */
[----:B------:R-:W-:Y:S01]  /*3380*/  FSEL R67, R67, -INF , P3 ;  /* 0xff80000043437808 */ /* 0x000fe20001800000 */
[----:B------:R-:W-:Y:S01]  /*3390*/  FMUL.FTZ R38, R0, R38 ;  /* 0x0000002600267220 */ /* 0x000fe20000410000 */
[----:B------:R-:W-:Y:S01]  /*33a0*/  FMNMX.FTZ R84, R79, R84, !PT ;  /* 0x000000544f547209 */ /* 0x000fe20007810000 */
[----:B------:R3:W-:Y:S01]  /*33b0*/  @!P1 SYNCS.ARRIVE.TRANS64.RED.A1T0 RZ, [R2+URZ], RZ ;  /* 0x000000ff02ff99a7 */ /* 0x0007e2000810043f */
[----:B------:R-:W-:Y:S01]  /*33c0*/  ISETP.GT.AND P3, PT, R82, 0x60, PT ;  /* 0x000000605200780c */ /* 0x000fe20003f64270 */
[----:B------:R-:W-:Y:S01]  /*33d0*/  MUFU.TANH R32, R32 ;  /* 0x0000002000207308 */ /* 0x000fe20000002400 */
[----:B----4-:R-:W-:Y:S01]  /*33e0*/  FSEL R49, R80, -INF , P2 ;  /* 0xff80000050317808 */ /* 0x010fe20001000000 */
[----:B------:R-:W-:Y:S01]  /*33f0*/  UISETP.GE.AND UP0, UPT, UR7, UR41, UPT ;  /* 0x000000290700728c */ /* 0x000fe2000bf06270 */
[----:B------:R-:W-:-:S02]  /*3400*/  FMNMX.FTZ R84, R67, R84, !PT ;  /* 0x0000005443547209 */ /* 0x000fc40007810000 */
[----:B------:R-:W-:Y:S02]  /*3410*/  ISETP.GT.AND P2, PT, R82, 0x61, PT ;  /* 0x000000615200780c */ /* 0x000fe40003f44270 */
[----:B------:R-:W-:Y:S01]  /*3420*/  FSEL R45, R70, -INF , P3 ;  /* 0xff800000462d7808 */ /* 0x000fe20001800000 */
[----:B------:R-:W-:Y:S01]  /*3430*/  FMUL.FTZ R70, R0, R29 ;  /* 0x0000001d00467220 */ /* 0x000fe20000410000 */
[----:B------:R-:W-:Y:S01]  /*3440*/  FMNMX.FTZ R84, R49, R84, !PT ;  /* 0x0000005431547209 */ /* 0x000fe20007810000 */
[----:B------:R-:W-:Y:S01]  /*3450*/  MUFU.TANH R36, R36 ;  /* 0x0000002400247308 */ /* 0x000fe20000002400 */
[----:B------:R-:W-:Y:S02]  /*3460*/  ISETP.GT.AND P3, PT, R82, 0x68, PT ;  /* 0x000000685200780c */ /* 0x000fe40003f64270 */
[----:B------:R-:W-:Y:S02]  /*3470*/  FSEL R25, R81, -INF , P2 ;  /* 0xff80000051197808 */ /* 0x000fe40001000000 */
[----:B------:R-:W-:-:S02]  /*3480*/  FMNMX.FTZ R84, R45, R84, !PT ;  /* 0x000000542d547209 */ /* 0x000fc40007810000 */
[----:B------:R-:W-:Y:S01]  /*3490*/  ISETP.GT.AND P2, PT, R82, 0x69, PT ;  /* 0x000000695200780c */ /* 0x000fe20003f44270 */
[----:B------:R-:W4:Y:S01]  /*34a0*/  MUFU.TANH R70, R70 ;  /* 0x0000004600467308 */ /* 0x000f220000002400 */
[----:B-----5:R-:W-:Y:S02]  /*34b0*/  FSEL R29, R44, -INF , P3 ;  /* 0xff8000002c1d7808 */ /* 0x020fe40001800000 */
[----:B------:R-:W-:Y:S02]  /*34c0*/  FMNMX.FTZ R84, R25, R84, !PT ;  /* 0x0000005419547209 */ /* 0x000fe40007810000 */
[----:B------:R-:W-:Y:S02]  /*34d0*/  ISETP.GT.AND P3, PT, R82, 0x70, PT ;  /* 0x000000705200780c */ /* 0x000fe40003f64270 */
[----:B--2---:R-:W-:Y:S01]  /*34e0*/  FSEL R43, R43, -INF , P2 ;  /* 0xff8000002b2b7808 */ /* 0x004fe20001000000 */
[----:B------:R-:W-:Y:S01]  /*34f0*/  MUFU.TANH R4, R4 ;  /* 0x0000000400047308 */ /* 0x000fe20000002400 */
[----:B------:R-:W-:-:S02]  /*3500*/  FMNMX.FTZ R84, R29, R84, !PT ;  /* 0x000000541d547209 */ /* 0x000fc40007810000 */
[----:B------:R-:W-:Y:S02]  /*3510*/  ISETP.GT.AND P2, PT, R82, 0x71, PT ;  /* 0x000000715200780c */ /* 0x000fe40003f44270 */
[----:B-1----:R-:W-:Y:S02]  /*3520*/  FSEL R53, R48, -INF , P3 ;  /* 0xff80000030357808 */ /* 0x002fe40001800000 */
[----:B------:R-:W-:Y:S01]  /*3530*/  FMNMX.FTZ R84, R43, R84, !PT ;  /* 0x000000542b547209 */ /* 0x000fe20007810000 */
[----:B------:R-:W-:Y:S01]  /*3540*/  MUFU.TANH R3, R3 ;  /* 0x0000000300037308 */ /* 0x000fe20000002400 */
[----:B------:R-:W-:Y:S02]  /*3550*/  ISETP.GT.AND P3, PT, R82, 0x78, PT ;  /* 0x000000785200780c */ /* 0x000fe40003f64270 */
[----:B------:R-:W-:Y:S01]  /*3560*/  FSEL R65, R42, -INF , P2 ;  /* 0xff8000002a417808 */ /* 0x000fe20001000000 */
[----:B------:R-:W-:Y:S01]  /*3570*/  FMUL.FTZ R42, R0, R33 ;  /* 0x00000021002a7220 */ /* 0x000fe20000410000 */
[----:B------:R-:W-:-:S02]  /*3580*/  FMNMX.FTZ R84, R53, R84, !PT ;  /* 0x0000005435547209 */ /* 0x000fc40007810000 */
[----:B------:R-:W-:Y:S01]  /*3590*/  ISETP.GT.AND P2, PT, R82, 0x79, PT ;  /* 0x000000795200780c */ /* 0x000fe20003f44270 */
[----:B------:R-:W-:Y:S01]  /*35a0*/  MUFU.TANH R5, R5 ;  /* 0x0000000500057308 */ /* 0x000fe20000002400 */
[----:B------:R-:W-:Y:S02]  /*35b0*/  FSEL R33, R52, -INF , P3 ;  /* 0xff80000034217808 */ /* 0x000fe40001800000 */
[----:B------:R-:W-:Y:S02]  /*35c0*/  FMNMX.FTZ R84, R65, R84, !PT ;  /* 0x0000005441547209 */ /* 0x000fe40007810000 */
[----:B------:R-:W-:Y:S02]  /*35d0*/  ISETP.GT.AND P3, PT, R82, 0x80, PT ;  /* 0x000000805200780c */ /* 0x000fe40003f64270 */
[----:B------:R-:W-:Y:S01]  /*35e0*/  FSEL R81, R74, -INF , P2 ;  /* 0xff8000004a517808 */ /* 0x000fe20001000000 */
[----:B------:R-:W1:Y:S01]  /*35f0*/  MUFU.TANH R42, R42 ;  /* 0x0000002a002a7308 */ /* 0x000e620000002400 */
        /* <DEDUP_REMOVED lines=10> */
[----:B------:R2:W5:Y:S01]  /*36a0*/  MUFU.TANH R107, R24 ;  /* 0x00000018006b7308 */ /* 0x0005620000002400 */
[----:B---3--:R-:W-:Y:S02]  /*36b0*/  FSEL R37, R28, -INF , P3 ;  /* 0xff8000001c257808 */ /* 0x008fe40001800000 */
[----:B------:R-:W-:Y:S02]  /*36c0*/  FMNMX.FTZ R84, R93, R84, !PT ;  /* 0x000000545d547209 */ /* 0x000fe40007810000 */
[----:B------:R-:W-:Y:S02]  /*36d0*/  ISETP.GT.AND P3, PT, R82, 0x90, PT ;  /* 0x000000905200780c */ /* 0x000fe40003f64270 */
[----:B----4-:R-:W-:Y:S01]  /*36e0*/  FSEL R97, R70, -INF , P2 ;  /* 0xff80000046617808 */ /* 0x010fe20001000000 */
[----:B------:R-:W3:Y:S01]  /*36f0*/  MUFU.TANH R7, R7 ;  /* 0x0000000700077308 */ /* 0x000ee20000002400 */
[----:B------:R-:W-:Y:S01]  /*3700*/  FMNMX.FTZ R84, R37, R84, !PT ;  /* 0x0000005425547209 */ /* 0x000fe20007810000 */
[----:B--2---:R-:W-:Y:S01]  /*3710*/  FMUL.FTZ R24, R0, R47 ;  /* 0x0000002f00187220 */ /* 0x004fe20000410000 */
[----:B------:R-:W-:-:S02]  /*3720*/  ISETP.GT.AND P2, PT, R82, 0x91, PT ;  /* 0x000000915200780c */ /* 0x000fc40003f44270 */
[----:B------:R-:W-:Y:S02]  /*3730*/  FSEL R101, R32, -INF , P3 ;  /* 0xff80000020657808 */ /* 0x000fe40001800000 */
[----:B------:R-:W-:Y:S01]  /*3740*/  FMNMX.FTZ R84, R97, R84, !PT ;  /* 0x0000005461547209 */ /* 0x000fe20007810000 */
[----:B------:R-:W-:Y:S01]  /*3750*/  MUFU.TANH R32, R24 ;  /* 0x0000001800207308 */ /* 0x000fe20000002400 */
[----:B------:R-:W-:Y:S02]  /*3760*/  ISETP.GT.AND P3, PT, R82, 0x98, PT ;  /* 0x000000985200780c */ /* 0x000fe40003f64270 */
[----:B-1----:R-:W-:Y:S02]  /*3770*/  FSEL R103, R42, -INF , P2 ;  /* 0xff8000002a677808 */ /* 0x002fe40001000000 */
[----:B------:R-:W-:Y:S02]  /*3780*/  FMNMX.FTZ R84, R101, R84, !PT ;  /* 0x0000005465547209 */ /* 0x000fe40007810000 */
[----:B------:R-:W-:Y:S01]  /*3790*/  ISETP.GT.AND P2, PT, R82, 0x99, PT ;  /* 0x000000995200780c */ /* 0x000fe20003f44270 */
[----:B------:R-:W-:Y:S01]  /*37a0*/  MUFU.TANH R8, R8 ;  /* 0x0000000800087308 */ /* 0x000fe20000002400 */
[----:B------:R-:W-:-:S02]  /*37b0*/  FSEL R47, R36, -INF , P3 ;  /* 0xff800000242f7808 */ /* 0x000fc40001800000 */
[----:B------:R-:W-:Y:S02]  /*37c0*/  FMNMX.FTZ R84, R103, R84, !PT ;  /* 0x0000005467547209 */ /* 0x000fe40007810000 */
[----:B-----5:R-:W-:Y:S02]  /*37d0*/  FSEL R107, R107, -INF , P2 ;  /* 0xff8000006b6b7808 */ /* 0x020fe40001000000 */
[----:B------:R-:W-:Y:S01]  /*37e0*/  FMNMX.FTZ R84, R47, R84, !PT ;  /* 0x000000542f547209 */ /* 0x000fe20007810000 */
[----:B------:R-:W-:Y:S01]  /*37f0*/  MUFU.TANH R70, R39 ;  /* 0x0000002700467308 */ /* 0x000fe20000002400 */
[----:B------:R-:W-:Y:S02]  /*3800*/  IADD3 R91, R91, 0x8, R66 ;  /* 0x000000085b5b7810 */ /* 0x000fe40007ffe042 */
[----:B------:R-:W-:Y:S02]  /*3810*/  FMNMX.FTZ R84, R107, R84, !PT ;  /* 0x000000546b547209 */ /* 0x000fe40007810000 */
[----:B------:R-:W-:-:S03]  /*3820*/  VIMNMX R91, R64, R91, PT ;  /* 0x0000005b405b7248 */ /* 0x000fc60003fe0100 */
[----:B------:R-:W1:Y:S01]  /*3830*/  SHFL.BFLY PT, R89, R84, 0x2, 0x1f ;  /* 0x0c401f0054597f89 */ /* 0x000e6200000e0000 */
[C---:B------:R-:W-:Y:S01]  /*3840*/  ISETP.GT.AND P3, PT, R91.reuse, 0x1, PT ;  /* 0x000000015b00780c */ /* 0x040fe20003f64270 */
[----:B------:R-:W2:Y:S01]  /*3850*/  MUFU.TANH R9, R9 ;  /* 0x0000000900097308 */ /* 0x000ea20000002400 */
[----:B------:R-:W-:Y:S02]  /*3860*/  ISETP.GT.AND P4, PT, R91, 0x8, PT ;  /* 0x000000085b00780c */ /* 0x000fe40003f84270 */
[----:B------:R-:W-:Y:S02]  /*3870*/  FSEL R3, R3, -INF , P3 ;  /* 0xff80000003037808 */ /* 0x000fe40001800000 */
[----:B------:R-:W-:Y:S02]  /*3880*/  FSEL R5, R5, -INF , P4 ;  /* 0xff80000005057808 */ /* 0x000fe40002000000 */
[----:B------:R-:W-:Y:S01]  /*3890*/  ISETP.GT.AND P3, PT, R91, 0x10, PT ;  /* 0x000000105b00780c */ /* 0x000fe20003f64270 */
[----:B------:R-:W-:Y:S03]  /*38a0*/  MUFU.TANH R135, R34 ;  /* 0x0000002200877308 */ /* 0x000fe60000002400 */
[----:B---3--:R-:W-:-:S02]  /*38b0*/  FSEL R7, R7, -INF , P3 ;  /* 0xff80000007077808 */ /* 0x008fc40001800000 */
[----:B------:R-:W-:-:S03]  /*38c0*/  ISETP.GT.AND P3, PT, R91, 0x18, PT ;  /* 0x000000185b00780c */ /* 0x000fc60003f64270 */
[----:B------:R-:W-:Y:S01]  /*38d0*/  MUFU.TANH R10, R10 ;  /* 0x0000000a000a7308 */ /* 0x000fe20000002400 */
[----:B--2---:R-:W-:Y:S02]  /*38e0*/  FSEL R9, R9, -INF , P3 ;  /* 0xff80000009097808 */ /* 0x004fe40001800000 */
[----:B------:R-:W-:Y:S02]  /*38f0*/  ISETP.GT.AND P3, PT, R91, 0x20, PT ;  /* 0x000000205b00780c */ /* 0x000fe40003f64270 */
[----:B-1----:R-:W-:Y:S01]  /*3900*/  FMNMX.FTZ R24, R84, R89, !PT ;  /* 0x0000005954187209 */ /* 0x002fe20007810000 */
[----:B------:R-:W-:Y:S02]  /*3910*/  IMAD.MOV.U32 R84, RZ, RZ, R87 ;  /* 0x000000ffff547224 */ /* 0x000fe400078e0057 */
[----:B------:R-:W-:Y:S02]  /*3920*/  MUFU.TANH R42, R55 ;  /* 0x00000037002a7308 */ /* 0x000fe40000002400 */
[----:B------:R-:W1:Y:S06]  /*3930*/  SHFL.BFLY PT, R89, R24, 0x1, 0x1f ;  /* 0x0c201f0018597f89 */ /* 0x000e6c00000e0000 */
[----:B------:R-:W2:Y:S08]  /*3940*/  MUFU.TANH R11, R11 ;  /* 0x0000000b000b7308 */ /* 0x000eb00000002400 */
[----:B------:R3:W-:Y:S08]  /*3950*/  MUFU.TANH R44, R26 ;  /* 0x0000001a002c7308 */ /* 0x0007f00000002400 */
[----:B------:R-:W4:Y:S01]  /*3960*/  MUFU.TANH R12, R12 ;  /* 0x0000000c000c7308 */ /* 0x000f220000002400 */
[----:B--2---:R-:W-:-:S02]  /*3970*/  FSEL R11, R11, -INF , P3 ;  /* 0xff8000000b0b7808 */ /* 0x004fc40001800000 */
[----:B-1----:R-:W-:Y:S02]  /*3980*/  FMNMX.FTZ R89, R24, R89, !PT ;  /* 0x0000005918597209 */ /* 0x002fe40007810000 */
[----:B------:R-:W-:Y:S02]  /*3990*/  ISETP.GT.AND P3, PT, R91, 0x28, PT ;  /* 0x000000285b00780c */ /* 0x000fe40003f64270 */
[C---:B------:R-:W-:Y:S01]  /*39a0*/  FSETP.NEU.FTZ.AND P2, PT, R89.reuse, -INF , PT ;  /* 0xff8000005900780b */ /* 0x040fe20003f5d000 */
[----:B------:R-:W-:-:S01]  /*39b0*/  FFMA.FTZ R24, R89, R88, -8 ;  /* 0xc100000059187423 */ /* 0x000fc20000010058 */
[----:B------:R-:W1:Y:S04]  /*39c0*/  MUFU.TANH R13, R13 ;  /* 0x0000000d000d7308 */ /* 0x000e680000002400 */
[----:B------:R-:W-:-:S02]  /*39d0*/  FSEL R24, R24, RZ, P2 ;  /* 0x000000ff18187208 */ /* 0x000fc40001000000 */
[----:B------:R-:W-:Y:S02]  /*39e0*/  ISETP.GT.AND P2, PT, R91, RZ, PT ;  /* 0x000000ff5b00720c */ /* 0x000fe40003f44270 */
[----:B------:R-:W2:Y:S01]  /*39f0*/  MUFU.TANH R14, R14 ;  /* 0x0000000e000e7308 */ /* 0x000ea20000002400 */
[----:B---3--:R-:W-:-:S01]  /*3a00*/  FFMA.FTZ R26, R113, R88, -R24 ;  /* 0x00000058711a7223 */ /* 0x008fc20000010818 */
[----:B------:R-:W-:Y:S01]  /*3a10*/  FSEL R39, R4, -INF , P2 ;  /* 0xff80000004277808 */ /* 0x000fe20001000000 */
[----:B------:R-:W-:-:S01]  /*3a20*/  FFMA.FTZ R28, R117, R88, -R24 ;  /* 0x00000058751c7223 */ /* 0x000fc20000010818 */
[----:B------:R-:W-:Y:S01]  /*3a30*/  ISETP.GT.AND P2, PT, R91, 0x9, PT ;  /* 0x000000095b00780c */ /* 0x000fe20003f44270 */
[----:B------:R-:W-:-:S01]  /*3a40*/  FFMA.FTZ R129, R129, R88, -R24 ;  /* 0x0000005881817223 */ /* 0x000fc20000010818 */
[----:B------:R-:W-:Y:S01]  /*3a50*/  FMNMX.FTZ R34, R39, R3, !PT ;  /* 0x0000000327227209 */ /* 0x000fe20007810000 */
[----:B------:R-:W-:-:S01]  /*3a60*/  FFMA.FTZ R115, R115, R88, -R24 ;  /* 0x0000005873737223 */ /* 0x000fc20000010818 */
[----:B------:R-:W-:Y:S01]  /*3a70*/  FSEL R55, R6, -INF , P2 ;  /* 0xff80000006377808 */ /* 0x000fe20001000000 */
[----:B------:R-:W3:Y:S01]  /*3a80*/  MUFU.TANH R15, R15 ;  /* 0x0000000f000f7308 */ /* 0x000ee20000002400 */
[----:B------:R-:W-:Y:S01]  /*3a90*/  FMNMX.FTZ R34, R5, R34, !PT ;  /* 0x0000002205227209 */ /* 0x000fe20007810000 */
[-CC-:B------:R-:W-:Y:S01]  /*3aa0*/  FFMA.FTZ R6, R121, R88.reuse, -R24.reuse ;  /* 0x0000005879067223 */ /* 0x180fe20000010818 */
[----:B------:R-:W-:Y:S01]  /*3ab0*/  ISETP.GT.AND P2, PT, R91, 0x11, PT ;  /* 0x000000115b00780c */ /* 0x000fe20003f44270 */
[--C-:B------:R-:W-:Y:S01]  /*3ac0*/  FFMA.FTZ R109, R109, R88, -R24.reuse ;  /* 0x000000586d6d7223 */ /* 0x100fe20000010818 */
[----:B------:R-:W-:Y:S01]  /*3ad0*/  FMNMX.FTZ R34, R55, R34, !PT ;  /* 0x0000002237227209 */ /* 0x000fe20007810000 */
[--C-:B------:R-:W-:Y:S01]  /*3ae0*/  FFMA.FTZ R99, R99, R88, -R24.reuse ;  /* 0x0000005863637223 */ /* 0x100fe20000010818 */
[----:B------:R-:W-:Y:S01]  /*3af0*/  FSEL R113, R8, -INF , P2 ;  /* 0xff80000008717808 */ /* 0x000fe20001000000 */
[----:B------:R-:W5:Y:S01]  /*3b00*/  MUFU.TANH R20, R20 ;  /* 0x0000001400147308 */ /* 0x000f620000002400 */
        /* <DEDUP_REMOVED lines=14> */
[----:B----4-:R-:W-:Y:S01]  /*3bf0*/  FSEL R111, R12, -INF , P2 ;  /* 0xff8000000c6f7808 */ /* 0x010fe20001000000 */
[----:B------:R4:W-:Y:S01]  /*3c00*/  MUFU.TANH R133, R31 ;  /* 0x0000001f00857308 */ /* 0x0009e20000002400 */
[----:B------:R-:W-:Y:S01]  /*3c10*/  FMNMX.FTZ R34, R11, R34, !PT ;  /* 0x000000220b227209 */ /* 0x000fe20007810000 */
[-CC-:B------:R-:W-:Y:S01]  /*3c20*/  FFMA.FTZ R12, R95, R88.reuse, -R24.reuse ;  /* 0x000000585f0c7223 */ /* 0x180fe20000010818 */
[----:B------:R-:W-:Y:S01]  /*3c30*/  ISETP.GT.AND P2, PT, R91, 0x29, PT ;  /* 0x000000295b00780c */ /* 0x000fe20003f44270 */
[-CC-:B------:R-:W-:Y:S01]  /*3c40*/  FFMA.FTZ R37, R37, R88.reuse, -R24.reuse ;  /* 0x0000005825257223 */ /* 0x180fe20000010818 */
[----:B-1----:R-:W-:Y:S01]  /*3c50*/  FSEL R13, R13, -INF , P3 ;  /* 0xff8000000d0d7808 */ /* 0x002fe20001800000 */
[--C-:B------:R-:W-:Y:S01]  /*3c60*/  FFMA.FTZ R47, R47, R88, -R24.reuse ;  /* 0x000000582f2f7223 */ /* 0x100fe20000010818 */
[----:B------:R-:W-:Y:S01]  /*3c70*/  FMNMX.FTZ R34, R111, R34, !PT ;  /* 0x000000226f227209 */ /* 0x000fe20007810000 */
[----:B------:R-:W1:Y:S01]  /*3c80*/  MUFU.TANH R72, R72 ;  /* 0x0000004800487308 */ /* 0x000e620000002400 */
[----:B----4-:R-:W-:-:S01]  /*3c90*/  FFMA.FTZ R31, R119, R88, -R24 ;  /* 0x00000058771f7223 */ /* 0x010fc20000010818 */
[----:B------:R-:W-:-:S02]  /*3ca0*/  ISETP.GT.AND P3, PT, R91, 0x30, PT ;  /* 0x000000305b00780c */ /* 0x000fc40003f64270 */
[----:B--2---:R-:W-:Y:S01]  /*3cb0*/  FSEL R119, R14, -INF , P2 ;  /* 0xff8000000e777808 */ /* 0x004fe20001000000 */
[--C-:B------:R-:W-:Y:S01]  /*3cc0*/  FFMA.FTZ R14, R77, R88, -R24.reuse ;  /* 0x000000584d0e7223 */ /* 0x100fe20000010818 */
[----:B------:R-:W-:Y:S02]  /*3cd0*/  FMNMX.FTZ R34, R13, R34, !PT ;  /* 0x000000220d227209 */ /* 0x000fe40007810000 */
[----:B------:R-:W-:Y:S01]  /*3ce0*/  MUFU.TANH R56, R56 ;  /* 0x0000003800387308 */ /* 0x000fe20000002400 */
[----:B------:R-:W-:Y:S02]  /*3cf0*/  ISETP.GT.AND P2, PT, R91, 0x31, PT ;  /* 0x000000315b00780c */ /* 0x000fe40003f44270 */
[----:B---3--:R-:W-:Y:S02]  /*3d00*/  FSEL R15, R15, -INF , P3 ;  /* 0xff8000000f0f7808 */ /* 0x008fe40001800000 */
[----:B------:R-:W-:Y:S02]  /*3d10*/  FMNMX.FTZ R34, R119, R34, !PT ;  /* 0x0000002277227209 */ /* 0x000fe40007810000 */
[----:B------:R-:W-:Y:S01]  /*3d20*/  ISETP.GT.AND P3, PT, R91, 0x38, PT ;  /* 0x000000385b00780c */ /* 0x000fe20003f64270 */
[----:B------:R-:W2:Y:S01]  /*3d30*/  MUFU.TANH R57, R57 ;  /* 0x0000003900397308 */ /* 0x000ea20000002400 */
[----:B-----5:R-:W-:Y:S01]  /*3d40*/  FSEL R105, R20, -INF , P2 ;  /* 0xff80000014697808 */ /* 0x020fe20001000000 */
[----:B------:R-:W-:Y:S01]  /*3d50*/  FFMA.FTZ R20, R83, R88, -R24 ;  /* 0x0000005853147223 */ /* 0x000fe20000010818 */
[----:B------:R-:W-:-:S02]  /*3d60*/  FMNMX.FTZ R34, R15, R34, !PT ;  /* 0x000000220f227209 */ /* 0x000fc40007810000 */
[----:B------:R-:W-:Y:S02]  /*3d70*/  ISETP.GT.AND P2, PT, R91, 0x39, PT ;  /* 0x000000395b00780c */ /* 0x000fe40003f44270 */
[----:B------:R-:W-:Y:S01]  /*3d80*/  FSEL R21, R21, -INF , P3 ;  /* 0xff80000015157808 */ /* 0x000fe20001800000 */
[----:B------:R-:W3:Y:S01]  /*3d90*/  MUFU.TANH R58, R58 ;  /* 0x0000003a003a7308 */ /* 0x000ee20000002400 */
[----:B------:R-:W-:Y:S02]  /*3da0*/  FMNMX.FTZ R34, R105, R34, !PT ;  /* 0x0000002269227209 */ /* 0x000fe40007810000 */
[----:B------:R-:W-:Y:S02]  /*3db0*/  ISETP.GT.AND P3, PT, R91, 0x40, PT ;  /* 0x000000405b00780c */ /* 0x000fe40003f64270 */
[----:B-1----:R-:W-:Y:S02]  /*3dc0*/  FSEL R121, R72, -INF , P2 ;  /* 0xff80000048797808 */ /* 0x002fe40001000000 */
[----:B------:R-:W-:Y:S01]  /*3dd0*/  FMNMX.FTZ R34, R21, R34, !PT ;  /* 0x0000002215227209 */ /* 0x000fe20007810000 */
[----:B------:R-:W1:Y:S01]  /*3de0*/  MUFU.TANH R59, R59 ;  /* 0x0000003b003b7308 */ /* 0x000e620000002400 */
[----:B------:R-:W-:-:S02]  /*3df0*/  ISETP.GT.AND P2, PT, R91, 0x41, PT ;  /* 0x000000415b00780c */ /* 0x000fc40003f44270 */
[----:B------:R-:W-:Y:S02]  /*3e00*/  FMNMX.FTZ R34, R121, R34, !PT ;  /* 0x0000002279227209 */ /* 0x000fe40007810000 */
[----:B--2---:R-:W-:Y:S02]  /*3e10*/  FSEL R57, R57, -INF , P2 ;  /* 0xff80000039397808 */ /* 0x004fe40001000000 */
[----:B------:R-:W-:Y:S01]  /*3e20*/  ISETP.GT.AND P2, PT, R91, 0x49, PT ;  /* 0x000000495b00780c */ /* 0x000fe20003f44270 */
[----:B------:R2:W-:Y:S08]  /*3e30*/  MUFU.TANH R131, R30 ;  /* 0x0000001e00837308 */ /* 0x0005f00000002400 */
[----:B------:R-:W4:Y:S01]  /*3e40*/  MUFU.TANH R60, R60 ;  /* 0x0000003c003c7308 */ /* 0x000f220000002400 */
[----:B--2---:R-:W-:-:S01]  /*3e50*/  FFMA.FTZ R30, R123, R88, -R24 ;  /* 0x000000587b1e7223 */ /* 0x004fc20000010818 */
[----:B------:R-:W-:-:S02]  /*3e60*/  FSEL R123, R56, -INF , P3 ;  /* 0xff800000387b7808 */ /* 0x000fc40001800000 */
[----:B------:R-:W-:Y:S02]  /*3e70*/  ISETP.GT.AND P3, PT, R91, 0x48, PT ;  /* 0x000000485b00780c */ /* 0x000fe40003f64270 */
[----:B------:R-:W-:Y:S02]  /*3e80*/  FMNMX.FTZ R34, R123, R34, !PT ;  /* 0x000000227b227209 */ /* 0x000fe40007810000 */
[----:B------:R-:W2:Y:S01]  /*3e90*/  MUFU.TANH R61, R61 ;  /* 0x0000003d003d7308 */ /* 0x000ea20000002400 */
[----:B---3--:R-:W-:Y:S02]  /*3ea0*/  FSEL R95, R58, -INF , P3 ;  /* 0xff8000003a5f7808 */ /* 0x008fe40001800000 */
[----:B------:R-:W-:Y:S02]  /*3eb0*/  FMNMX.FTZ R34, R57, R34, !PT ;  /* 0x0000002239227209 */ /* 0x000fe40007810000 */
[----:B------:R-:W-:Y:S02]  /*3ec0*/  ISETP.GT.AND P3, PT, R91, 0x50, PT ;  /* 0x000000505b00780c */ /* 0x000fe40003f64270 */
[----:B-1----:R-:W-:Y:S01]  /*3ed0*/  FSEL R83, R59, -INF , P2 ;  /* 0xff8000003b537808 */ /* 0x002fe20001000000 */
[----:B------:R-:W1:Y:S01]  /*3ee0*/  MUFU.TANH R62, R62 ;  /* 0x0000003e003e7308 */ /* 0x000e620000002400 */
[----:B------:R-:W-:-:S02]  /*3ef0*/  FMNMX.FTZ R34, R95, R34, !PT ;  /* 0x000000225f227209 */ /* 0x000fc40007810000 */
[----:B------:R-:W-:Y:S02]  /*3f00*/  ISETP.GT.AND P2, PT, R91, 0x51, PT ;  /* 0x000000515b00780c */ /* 0x000fe40003f44270 */
[----:B----4-:R-:W-:Y:S02]  /*3f10*/  FSEL R137, R60, -INF , P3 ;  /* 0xff8000003c897808 */ /* 0x010fe40001800000 */
[----:B------:R-:W-:Y:S01]  /*3f20*/  FMNMX.FTZ R34, R83, R34, !PT ;  /* 0x0000002253227209 */ /* 0x000fe20007810000 */
[----:B------:R-:W3:Y:S01]  /*3f30*/  MUFU.TANH R63, R63 ;  /* 0x0000003f003f7308 */ /* 0x000ee20000002400 */
[----:B------:R-:W-:Y:S02]  /*3f40*/  ISETP.GT.AND P3, PT, R91, 0x58, PT ;  /* 0x000000585b00780c */ /* 0x000fe40003f64270 */
[----:B--2---:R-:W-:Y:S01]  /*3f50*/  FSEL R139, R61, -INF , P2 ;  /* 0xff8000003d8b7808 */ /* 0x004fe20001000000 */
[----:B------:R-:W-:-:S01]  /*3f60*/  FFMA.FTZ R61, R75, R88, -R24 ;  /* 0x000000584b3d7223 */ /* 0x000fc20000010818 */
[----:B------:R-:W-:-:S02]  /*3f70*/  FMNMX.FTZ R34, R137, R34, !PT ;  /* 0x0000002289227209 */ /* 0x000fc40007810000 */
[----:B------:R-:W-:Y:S01]  /*3f80*/  ISETP.GT.AND P2, PT, R91, 0x59, PT ;  /* 0x000000595b00780c */ /* 0x000fe20003f44270 */
[----:B------:R-:W2:Y:S01]  /*3f90*/  MUFU.TANH R40, R40 ;  /* 0x0000002800287308 */ /* 0x000ea20000002400 */
[----:B-1----:R-:W-:Y:S02]  /*3fa0*/  FSEL R141, R62, -INF , P3 ;  /* 0xff8000003e8d7808 */ /* 0x002fe40001800000 */
[----:B------:R-:W-:Y:S02]  /*3fb0*/  FMNMX.FTZ R34, R139, R34, !PT ;  /* 0x000000228b227209 */ /* 0x000fe40007810000 */
[----:B------:R-:W-:Y:S02]  /*3fc0*/  ISETP.GT.AND P3, PT, R91, 0x60, PT ;  /* 0x000000605b00780c */ /* 0x000fe40003f64270 */
[----:B------:R-:W-:Y:S01]  /*3fd0*/  FMNMX.FTZ R34, R141, R34, !PT ;  /* 0x000000228d227209 */ /* 0x000fe20007810000 */
[----:B------:R-:W-:Y:S01]  /*3fe0*/  MUFU.TANH R41, R41 ;  /* 0x0000002900297308 */ /* 0x000fe20000002400 */
[----:B---3--:R-:W-:Y:S01]  /*3ff0*/  FSEL R143, R63, -INF , P2 ;  /* 0xff8000003f8f7808 */ /* 0x008fe20001000000 */
[----:B------:R-:W-:Y:S01]  /*4000*/  FFMA.FTZ R63, R79, R88, -R24 ;  /* 0x000000584f3f7223 */ /* 0x000fe20000010818 */
[----:B------:R-:W-:-:S02]  /*4010*/  ISETP.GT.AND P2, PT, R91, 0x61, PT ;  /* 0x000000615b00780c */ /* 0x000fc40003f44270 */
[----:B------:R-:W-:-:S03]  /*4020*/  FMNMX.FTZ R34, R143, R34, !PT ;  /* 0x000000228f227209 */ /* 0x000fc60007810000 */
[----:B------:R-:W1:Y:S01]  /*4030*/  MUFU.TANH R46, R46 ;  /* 0x0000002e002e7308 */ /* 0x000e620000002400 */
[----:B--2---:R-:W-:Y:S01]  /*4040*/  FSEL R75, R40, -INF , P3 ;  /* 0xff800000284b7808 */ /* 0x004fe20001800000 */
[----:B------:R-:W-:Y:S01]  /*4050*/  FFMA.FTZ R40, R67, R88, -R24 ;  /* 0x0000005843287223 */ /* 0x000fe20000010818 */
[----:B------:R-:W-:Y:S02]  /*4060*/  ISETP.GT.AND P3, PT, R91, 0x68, PT ;  /* 0x000000685b00780c */ /* 0x000fe40003f64270 */
[----:B------:R-:W-:-:S03]  /*4070*/  FMNMX.FTZ R34, R75, R34, !PT ;  /* 0x000000224b227209 */ /* 0x000fc60007810000 */
[----:B------:R-:W-:Y:S08]  /*4080*/  MUFU.TANH R50, R50 ;  /* 0x0000003200327308 */ /* 0x000ff00000002400 */
[----:B------:R2:W-:Y:S01]  /*4090*/  MUFU.EX2 R59, R20 ;  /* 0x00000014003b7308 */ /* 0x0005e20000000800 */
[----:B-1----:R-:W-:Y:S01]  /*40a0*/  FSEL R77, R46, -INF , P3 ;  /* 0xff8000002e4d7808 */ /* 0x002fe20001800000 */
[----:B------:R-:W-:Y:S01]  /*40b0*/  FFMA.FTZ R46, R97, R88, -R24 ;  /* 0x00000058612e7223 */ /* 0x000fe20000010818 */
[----:B------:R-:W-:-:S05]  /*40c0*/  ISETP.GT.AND P3, PT, R91, 0x70, PT ;  /* 0x000000705b00780c */ /* 0x000fca0003f64270 */
[----:B------:R1:W3:Y:S01]  /*40d0*/  MUFU.TANH R36, R51 ;  /* 0x0000003300247308 */ /* 0x0002e20000002400 */
[----:B--2---:R-:W-:-:S01]  /*40e0*/  FFMA.FTZ R20, R69, R88, -R24 ;  /* 0x0000005845147223 */ /* 0x004fc20000010818 */
[----:B------:R-:W-:Y:S01]  /*40f0*/  FSEL R69, R41, -INF , P2 ;  /* 0xff80000029457808 */ /* 0x000fe20001000000 */
[----:B------:R-:W-:-:S01]  /*4100*/  FFMA.FTZ R41, R73, R88, -R24 ;  /* 0x0000005849297223 */ /* 0x000fc20000010818 */
[----:B------:R-:W-:Y:S02]  /*4110*/  ISETP.GT.AND P2, PT, R91, 0x69, PT ;  /* 0x000000695b00780c */ /* 0x000fe40003f44270 */
[----:B------:R-:W-:Y:S02]  /*4120*/  FMNMX.FTZ R34, R69, R34, !PT ;  /* 0x0000002245227209 */ /* 0x000fe40007810000 */
[----:B------:R-:W2:Y:S01]  /*4130*/  MUFU.TANH R54, R54 ;  /* 0x0000003600367308 */ /* 0x000ea20000002400 */
[----:B------:R-:W-:Y:S01]  /*4140*/  FSEL R73, R32, -INF , P2 ;  /* 0xff80000020497808 */ /* 0x000fe20001000000 */
[--C-:B------:R-:W-:Y:S01]  /*4150*/  FFMA.FTZ R32, R71, R88, -R24.reuse ;  /* 0x0000005847207223 */ /* 0x100fe20000010818 */
[----:B------:R-:W-:Y:S01]  /*4160*/  FMNMX.FTZ R34, R77, R34, !PT ;  /* 0x000000224d227209 */ /* 0x000fe20007810000 */
[----:B-1----:R-:W-:Y:S01]  /*4170*/  FFMA.FTZ R51, R127, R88, -R24 ;  /* 0x000000587f337223 */ /* 0x002fe20000010818 */
[----:B------:R-:W-:-:S02]  /*4180*/  ISETP.GT.AND P2, PT, R91, 0x71, PT ;  /* 0x000000715b00780c */ /* 0x000fc40003f44270 */
[----:B------:R-:W-:Y:S01]  /*4190*/  FMNMX.FTZ R34, R73, R34, !PT ;  /* 0x0000002249227209 */ /* 0x000fe20007810000 */
[----:B------:R1:W-:Y:S01]  /*41a0*/  MUFU.TANH R52, R35 ;  /* 0x0000002300347308 */ /* 0x0003e20000002400 */
[----:B---3--:R-:W-:Y:S02]  /*41b0*/  FSEL R71, R36, -INF , P2 ;  /* 0xff80000024477808 */ /* 0x008fe40001000000 */
[----:B------:R-:W-:-:S04]  /*41c0*/  ISETP.GT.AND P2, PT, R91, 0x79, PT ;  /* 0x000000795b00780c */ /* 0x000fc80003f44270 */
[----:B------:R-:W-:Y:S01]  /*41d0*/  FSEL R79, R42, -INF , P2 ;  /* 0xff8000002a4f7808 */ /* 0x000fe20001000000 */
[----:B------:R3:W4:Y:S01]  /*41e0*/  MUFU.TANH R48, R27 ;  /* 0x0000001b00307308 */ /* 0x0007220000002400 */
[----:B-1----:R-:W-:-:S01]  /*41f0*/  FFMA.FTZ R35, R125, R88, -R24 ;  /* 0x000000587d237223 */ /* 0x002fc20000010818 */
[----:B------:R-:W-:Y:S01]  /*4200*/  FSEL R125, R50, -INF , P3 ;  /* 0xff800000327d7808 */ /* 0x000fe20001800000 */
[----:B------:R-:W-:-:S01]  /*4210*/  FFMA.FTZ R42, R45, R88, -R24 ;  /* 0x000000582d2a7223 */ /* 0x000fc20000010818 */
[----:B------:R-:W-:Y:S02]  /*4220*/  ISETP.GT.AND P3, PT, R91, 0x78, PT ;  /* 0x000000785b00780c */ /* 0x000fe40003f64270 */
[----:B------:R-:W-:Y:S02]  /*4230*/  FMNMX.FTZ R34, R125, R34, !PT ;  /* 0x000000227d227209 */ /* 0x000fe40007810000 */
[----:B--2---:R-:W-:Y:S01]  /*4240*/  FSEL R127, R54, -INF , P3 ;  /* 0xff800000367f7808 */ /* 0x004fe20001800000 */
[----:B------:R1:W-:Y:S01]  /*4250*/  MUFU.EX2 R4, R129 ;  /* 0x0000008100047308 */ /* 0x0003e20000000800 */
[----:B------:R-:W-:Y:S01]  /*4260*/  FMNMX.FTZ R34, R71, R34, !PT ;  /* 0x0000002247227209 */ /* 0x000fe20007810000 */
[----:B---3--:R-:W-:Y:S01]  /*4270*/  FFMA.FTZ R27, R68, R88, -R24 ;  /* 0x00000058441b7223 */ /* 0x008fe20000010818 */
[----:B------:R-:W-:-:S02]  /*4280*/  ISETP.GT.AND P3, PT, R91, 0x80, PT ;  /* 0x000000805b00780c */ /* 0x000fc40003f64270 */
[----:B------:R-:W-:Y:S02]  /*4290*/  FMNMX.FTZ R34, R127, R34, !PT ;  /* 0x000000227f227209 */ /* 0x000fe40007810000 */
[----:B------:R-:W-:Y:S01]  /*42a0*/  ISETP.GT.AND P2, PT, R91, 0x81, PT ;  /* 0x000000815b00780c */ /* 0x000fe20003f44270 */
[----:B------:R-:W2:Y:S01]  /*42b0*/  MUFU.TANH R38, R38 ;  /* 0x0000002600267308 */ /* 0x000ea20000002400 */
[----:B-1----:R-:W-:Y:S02]  /*42c0*/  FSEL R129, R44, -INF , P3 ;  /* 0xff8000002c817808 */ /* 0x002fe40001800000 */
[----:B------:R-:W-:Y:S02]  /*42d0*/  FMNMX.FTZ R36, R79, R34, !PT ;  /* 0x000000224f247209 */ /* 0x000fe40007810000 */
[----:B------:R-:W-:Y:S02]  /*42e0*/  ISETP.GT.AND P3, PT, R91, 0x88, PT ;  /* 0x000000885b00780c */ /* 0x000fe40003f64270 */
[----:B----4-:R-:W-:Y:S01]  /*42f0*/  FSEL R67, R48, -INF , P2 ;  /* 0xff80000030437808 */ /* 0x010fe20001000000 */
[----:B------:R1:W-:Y:S01]  /*4300*/  MUFU.EX2 R34, R40 ;  /* 0x0000002800227308 */ /* 0x0003e20000000800 */
[----:B------:R-:W-:Y:S01]  /*4310*/  FMNMX.FTZ R36, R129, R36, !PT ;  /* 0x0000002481247209 */ /* 0x000fe20007810000 */
[----:B------:R-:W-:Y:S01]  /*4320*/  FFMA.FTZ R48, R101, R88, -R24 ;  /* 0x0000005865307223 */ /* 0x000fe20000010818 */
[----:B------:R-:W-:-:S02]  /*4330*/  ISETP.GT.AND P2, PT, R91, 0x89, PT ;  /* 0x000000895b00780c */ /* 0x000fc40003f44270 */
[----:B------:R-:W-:Y:S02]  /*4340*/  FSEL R131, R131, -INF , P3 ;  /* 0xff80000083837808 */ /* 0x000fe40001800000 */
[----:B------:R-:W-:Y:S01]  /*4350*/  FMNMX.FTZ R36, R67, R36, !PT ;  /* 0x0000002443247209 */ /* 0x000fe20007810000 */
[----:B------:R-:W-:Y:S01]  /*4360*/  MUFU.EX2 R26, R26 ;  /* 0x0000001a001a7308 */ /* 0x000fe20000000800 */
[----:B------:R-:W-:Y:S02]  /*4370*/  ISETP.GT.AND P3, PT, R91, 0x90, PT ;  /* 0x000000905b00780c */ /* 0x000fe40003f64270 */
[----:B------:R-:W-:Y:S02]  /*4380*/  FSEL R133, R133, -INF , P2 ;  /* 0xff80000085857808 */ /* 0x000fe40001000000 */
[----:B------:R-:W-:Y:S02]  /*4390*/  FMNMX.FTZ R36, R131, R36, !PT ;  /* 0x0000002483247209 */ /* 0x000fe40007810000 */
[----:B------:R-:W-:Y:S01]  /*43a0*/  ISETP.GT.AND P2, PT, R91, 0x91, PT ;  /* 0x000000915b00780c */ /* 0x000fe20003f44270 */
[----:B------:R-:W3:Y:S01]  /*43b0*/  MUFU.EX2 R27, R27 ;  /* 0x0000001b001b7308 */ /* 0x000ee20000000800 */
[----:B------:R-:W-:-:S02]  /*43c0*/  FSEL R135, R135, -INF , P3 ;  /* 0xff80000087877808 */ /* 0x000fc40001800000 */
[----:B-1----:R-:W-:Y:S02]  /*43d0*/  FMNMX.FTZ R40, R133, R36, !PT ;  /* 0x0000002485287209 */ /* 0x002fe40007810000 */
[----:B------:R-:W-:Y:S02]  /*43e0*/  ISETP.GT.AND P3, PT, R91, 0x98, PT ;  /* 0x000000985b00780c */ /* 0x000fe40003f64270 */
[----:B------:R-:W-:Y:S01]  /*43f0*/  FSEL R45, R52, -INF , P2 ;  /* 0xff800000342d7808 */ /* 0x000fe20001000000 */
[----:B------:R-:W1:Y:S01]  /*4400*/  MUFU.EX2 R28, R28 ;  /* 0x0000001c001c7308 */ /* 0x000e620000000800 */
[----:B------:R-:W-:Y:S02]  /*4410*/  FMNMX.FTZ R40, R135, R40, !PT ;  /* 0x0000002887287209 */ /* 0x000fe40007810000 */
[----:B------:R-:W-:Y:S02]  /*4420*/  ISETP.GT.AND P2, PT, R91, 0x99, PT ;  /* 0x000000995b00780c */ /* 0x000fe40003f44270 */
[----:B--2---:R-:W-:Y:S01]  /*4430*/  FSEL R145, R38, -INF , P3 ;  /* 0xff80000026917808 */ /* 0x004fe20001800000 */
[--C-:B------:R-:W-:Y:S01]  /*4440*/  FFMA.FTZ R38, R53, R88, -R24.reuse ;  /* 0x0000005835267223 */ /* 0x100fe20000010818 */
[----:B------:R-:W-:Y:S01]  /*4450*/  FMNMX.FTZ R40, R45, R40, !PT ;  /* 0x000000282d287209 */ /* 0x000fe20007810000 */
[----:B------:R-:W-:Y:S01]  /*4460*/  MUFU.EX2 R31, R31 ;  /* 0x0000001f001f7308 */ /* 0x000fe20000000800 */
[----:B------:R-:W-:Y:S01]  /*4470*/  FSEL R147, R70, -INF , P2 ;  /* 0xff80000046937808 */ /* 0x000fe20001000000 */
[----:B------:R-:W-:Y:S01]  /*4480*/  FFMA.FTZ R53, R93, R88, -R24 ;  /* 0x000000585d357223 */ /* 0x000fe20000010818 */
[----:B------:R-:W-:-:S04]  /*4490*/  FMNMX.FTZ R40, R145, R40, !PT ;  /* 0x0000002891287209 */ /* 0x000fc80007810000 */
[----:B------:R-:W-:Y:S01]  /*44a0*/  FMNMX.FTZ R44, R147, R40, !PT ;  /* 0x00000028932c7209 */ /* 0x000fe20007810000 */
[----:B------:R-:W-:Y:S01]  /*44b0*/  MUFU.EX2 R30, R30 ;  /* 0x0000001e001e7308 */ /* 0x000fe20000000800 */
[----:B------:R-:W-:-:S01]  /*44c0*/  FFMA.FTZ R40, R43, R88, -R24 ;  /* 0x000000582b287223 */ /* 0x000fc20000010818 */
[-CC-:B------:R-:W-:Y:S01]  /*44d0*/  FFMA.FTZ R43, R65, R88.reuse, -R24.reuse ;  /* 0x00000058412b7223 */ /* 0x180fe20000010818 */
[----:B------:R-:W-:-:S01]  /*44e0*/  FFMA.FTZ R65, R103, R88, -R24 ;  /* 0x0000005867417223 */ /* 0x000fc20000010818 */
[----:B------:R-:W2:Y:S04]  /*44f0*/  SHFL.BFLY PT, R91, R44, 0x2, 0x1f ;  /* 0x0c401f002c5b7f89 */ /* 0x000ea800000e0000 */
[----:B------:R-:W-:Y:S08]  /*4500*/  MUFU.EX2 R35, R35 ;  /* 0x0000002300237308 */ /* 0x000ff00000000800 */
[----:B------:R-:W-:Y:S08]  /*4510*/  MUFU.EX2 R51, R51 ;  /* 0x0000003300337308 */ /* 0x000ff00000000800 */
[----:B------:R-:W-:Y:S01]  /*4520*/  MUFU.EX2 R6, R6 ;  /* 0x0000000600067308 */ /* 0x000fe20000000800 */
[----:B--2---:R-:W-:Y:S01]  /*4530*/  FMNMX.FTZ R50, R44, R91, !PT ;  /* 0x0000005b2c327209 */ /* 0x004fe20007810000 */
[----:B------:R-:W-:Y:S01]  /*4540*/  FFMA.FTZ R44, R85, R88, -R24 ;  /* 0x00000058552c7223 */ /* 0x000fe20000010818 */
[----:B------:R-:W-:-:S05]  /*4550*/  IMAD.MOV.U32 R85, RZ, RZ, R87 ;  /* 0x000000ffff557224 */ /* 0x000fca00078e0057 */
[----:B------:R-:W-:Y:S01]  /*4560*/  MUFU.EX2 R115, R115 ;  /* 0x0000007300737308 */ /* 0x000fe20000000800 */
[----:B------:R-:W2:Y:S07]  /*4570*/  SHFL.BFLY PT, R91, R50, 0x1, 0x1f ;  /* 0x0c201f00325b7f89 */ /* 0x000eae00000e0000 */
[----:B------:R-:W-:Y:S08]  /*4580*/  MUFU.EX2 R8, R8 ;  /* 0x0000000800087308 */ /* 0x000ff00000000800 */
[----:B------:R-:W-:Y:S08]  /*4590*/  MUFU.EX2 R109, R109 ;  /* 0x0000006d006d7308 */ /* 0x000ff00000000800 */
[----:B------:R-:W-:Y:S01]  /*45a0*/  MUFU.EX2 R10, R10 ;  /* 0x0000000a000a7308 */ /* 0x000fe20000000800 */
[----:B--2---:R-:W-:-:S04]  /*45b0*/  FMNMX.FTZ R91, R50, R91, !PT ;  /* 0x0000005b325b7209 */ /* 0x004fc80007810000 */
        /* <DEDUP_REMOVED lines=19> */
[----:B---3--:R-:W-:-:S01]  /*46f0*/  FADD.FTZ R3, R26, R27 ;  /* 0x0000001b1a037221 */ /* 0x008fc20000010000 */
[-CC-:B------:R-:W-:Y:S01]  /*4700*/  FFMA.FTZ R15, R15, R88.reuse, -R50.reuse ;  /* 0x000000580f0f7223 */ /* 0x180fe20000010832 */
[----:B------:R-:W-:-:S01]  /*4710*/  FFMA.FTZ R105, R105, R88, -R50 ;  /* 0x0000005869697223 */ /* 0x000fc20000010832 */
[----:B------:R-:W-:Y:S01]  /*4720*/  FFMA.FTZ R21, R21, R88, -R50 ;  /* 0x0000005815157223 */ /* 0x000fe20000010832 */
[----:B-1----:R-:W-:-:S01]  /*4730*/  FADD.FTZ R78, R28, R3 ;  /* 0x000000031c4e7221 */ /* 0x002fc20000010000 */
        /* <DEDUP_REMOVED lines=11> */
[----:B--2---:R-:W-:-:S01]  /*47f0*/  FADD.FTZ R76, R39, R52 ;  /* 0x00000034274c7221 */ /* 0x004fc20000010000 */
[-CC-:B------:R-:W-:Y:S01]  /*4800*/  FFMA.FTZ R75, R75, R88.reuse, -R50.reuse ;  /* 0x000000584b4b7223 */ /* 0x180fe20000010832 */
[----:B------:R-:W-:-:S01]  /*4810*/  FFMA.FTZ R69, R69, R88, -R50 ;  /* 0x0000005845457223 */ /* 0x000fc20000010832 */
[-CC-:B------:R-:W-:Y:S01]  /*4820*/  FFMA.FTZ R77, R77, R88.reuse, -R50.reuse ;  /* 0x000000584d4d7223 */ /* 0x180fe20000010832 */
[----:B------:R-:W-:-:S01]  /*4830*/  FFMA.FTZ R73, R73, R88, -R50 ;  /* 0x0000005849497223 */ /* 0x000fc20000010832 */
[-CC-:B------:R-:W-:Y:S01]  /*4840*/  FFMA.FTZ R125, R125, R88.reuse, -R50.reuse ;  /* 0x000000587d7d7223 */ /* 0x180fe20000010832 */
[----:B------:R-:W-:-:S01]  /*4850*/  FFMA.FTZ R71, R71, R88, -R50 ;  /* 0x0000005847477223 */ /* 0x000fc20000010832 */
[----:B------:R-:W2:Y:S01]  /*4860*/  MUFU.EX2 R7, R7 ;  /* 0x0000000700077308 */ /* 0x000ea20000000800 */
[----:B-1----:R-:W-:-:S01]  /*4870*/  FADD.FTZ R3, R5, R76 ;  /* 0x0000004c05037221 */ /* 0x002fc20000010000 */
[----:B---3--:R-:W-:Y:S01]  /*4880*/  FADD.FTZ R55, R31, R78 ;  /* 0x0000004e1f377221 */ /* 0x008fe20000010000 */
[----:B------:R-:W-:-:S01]  /*4890*/  FFMA.FTZ R127, R127, R88, -R50 ;  /* 0x000000587f7f7223 */ /* 0x000fc20000010832 */
[-CC-:B------:R-:W-:Y:S01]  /*48a0*/  FFMA.FTZ R79, R79, R88.reuse, -R50.reuse ;  /* 0x000000584f4f7223 */ /* 0x180fe20000010832 */
[----:B------:R-:W-:-:S01]  /*48b0*/  FFMA.FTZ R129, R129, R88, -R50 ;  /* 0x0000005881817223 */ /* 0x000fc20000010832 */
[----:B------:R-:W-:Y:S01]  /*48c0*/  FADD.FTZ R78, R30, R55 ;  /* 0x000000371e4e7221 */ /* 0x000fe20000010000 */
[----:B------:R-:W-:-:S01]  /*48d0*/  FFMA.FTZ R67, R67, R88, -R50 ;  /* 0x0000005843437223 */ /* 0x000fc20000010832 */
[----:B------:R-:W1:Y:S01]  /*48e0*/  MUFU.EX2 R56, R113 ;  /* 0x0000007100387308 */ /* 0x000e620000000800 */
[----:B----4-:R-:W-:-:S01]  /*48f0*/  FADD.FTZ R76, R54, R3 ;  /* 0x00000003364c7221 */ /* 0x010fc20000010000 */
[----:B------:R-:W-:Y:S01]  /*4900*/  FADD.FTZ R55, R35, R78 ;  /* 0x0000004e23377221 */ /* 0x000fe20000010000 */
[----:B------:R-:W-:-:S01]  /*4910*/  FFMA.FTZ R131, R131, R88, -R50 ;  /* 0x0000005883837223 */ /* 0x000fc20000010832 */
[-CC-:B------:R-:W-:Y:S01]  /*4920*/  FFMA.FTZ R133, R133, R88.reuse, -R50.reuse ;  /* 0x0000005885857223 */ /* 0x180fe20000010832 */
[----:B------:R-:W-:-:S01]  /*4930*/  FFMA.FTZ R135, R135, R88, -R50 ;  /* 0x0000005887877223 */ /* 0x000fc20000010832 */
[----:B------:R-:W-:Y:S01]  /*4940*/  FADD.FTZ R78, R4, R55 ;  /* 0x00000037044e7221 */ /* 0x000fe20000010000 */
[----:B------:R-:W-:-:S01]  /*4950*/  FFMA.FTZ R45, R45, R88, -R50 ;  /* 0x000000582d2d7223 */ /* 0x000fc20000010832 */
[----:B------:R-:W3:Y:S01]  /*4960*/  MUFU.EX2 R9, R9 ;  /* 0x0000000900097308 */ /* 0x000ee20000000800 */
[----:B--2---:R-:W-:-:S01]  /*4970*/  FADD.FTZ R3, R7, R76 ;  /* 0x0000004c07037221 */ /* 0x004fc20000010000 */
[C---:B------:R-:W-:Y:S01]  /*4980*/  FADD.FTZ R55, R51.reuse, R78 ;  /* 0x0000004e33377221 */ /* 0x040fe20000010000 */
[----:B------:R-:W-:Y:S01]  /*4990*/  F2FP.SATFINITE.E4M3.F32.PACK_AB_MERGE_C R51, R51, R4, RZ ;  /* 0x000000043333723e */ /* 0x000fe200048070ff */
[-CC-:B------:R-:W-:Y:S01]  /*49a0*/  FFMA.FTZ R145, R145, R88.reuse, -R50.reuse ;  /* 0x0000005891917223 */ /* 0x180fe20000010832 */
[----:B------:R-:W-:-:S01]  /*49b0*/  FFMA.FTZ R50, R147, R88, -R50 ;  /* 0x0000005893327223 */ /* 0x000fc20000010832 */
[----:B------:R-:W-:Y:S01]  /*49c0*/  FADD.FTZ R78, R6, R55 ;  /* 0x00000037064e7221 */ /* 0x000fe20000010000 */
[----:B------:R-:W-:Y:S01]  /*49d0*/  F2FP.SATFINITE.E4M3.F32.PACK_AB_MERGE_C R186, R35, R30, R51 ;  /* 0x0000001e23ba723e */ /* 0x000fe20004807033 */
[----:B------:R-:W2:Y:S01]  /*49e0*/  MUFU.EX2 R58, R117 ;  /* 0x00000075003a7308 */ /* 0x000ea20000000800 */
[----:B-1----:R-:W-:-:S01]  /*49f0*/  FADD.FTZ R76, R56, R3 ;  /* 0x00000003384c7221 */ /* 0x002fc20000010000 */
[----:B------:R-:W-:Y:S01]  /*4a00*/  FADD.FTZ R55, R115, R78 ;  /* 0x0000004e73377221 */ /* 0x000fe20000010000 */
[----:B------:R-:W-:-:S02]  /*4a10*/  IMAD.MOV.U32 R51, RZ, RZ, R87 ;  /* 0x000000ffff337224 */ /* 0x000fc400078e0057 */
[----:B------:R-:W-:Y:S02]  /*4a20*/  IMAD.MOV.U32 R35, RZ, RZ, R87 ;  /* 0x000000ffff237224 */ /* 0x000fe400078e0057 */
[----:B------:R-:W-:-:S01]  /*4a30*/  FADD.FTZ R80, R8, R55 ;  /* 0x0000003708507221 */ /* 0x000fc20000010000 */
[----:B------:R-:W-:Y:S01]  /*4a40*/  IMAD.MOV.U32 R30, RZ, RZ, R87 ;  /* 0x000000ffff1e7224 */ /* 0x000fe200078e0057 */
[----:B------:R-:W1:Y:S01]  /*4a50*/  MUFU.EX2 R11, R11 ;  /* 0x0000000b000b7308 */ /* 0x000e620000000800 */
[----:B---3--:R-:W-:-:S01]  /*4a60*/  FADD.FTZ R3, R9, R76 ;  /* 0x0000004c09037221 */ /* 0x008fc20000010000 */
[C---:B------:R-:W-:Y:S01]  /*4a70*/  FADD.FTZ R55, R109.reuse, R80 ;  /* 0x000000506d377221 */ /* 0x040fe20000010000 */
[----:B------:R-:W-:-:S03]  /*4a80*/  F2FP.SATFINITE.E4M3.F32.PACK_AB_MERGE_C R109, R109, R8, RZ ;  /* 0x000000086d6d723e */ /* 0x000fc600048070ff */
[----:B------:R-:W-:Y:S01]  /*4a90*/  FADD.FTZ R80, R10, R55 ;  /* 0x000000370a507221 */ /* 0x000fe20000010000 */
[----:B------:R-:W-:Y:S01]  /*4aa0*/  F2FP.SATFINITE.E4M3.F32.PACK_AB_MERGE_C R180, R115, R6, R109 ;  /* 0x0000000673b4723e */ /* 0x000fe2000480706d */
[----:B------:R-:W3:Y:S01]  /*4ab0*/  MUFU.EX2 R60, R111 ;  /* 0x0000006f003c7308 */ /* 0x000ee20000000800 */
[----:B--2---:R-:W-:-:S01]  /*4ac0*/  FADD.FTZ R76, R58, R3 ;  /* 0x000000033a4c7221 */ /* 0x004fc20000010000 */
[----:B------:R-:W-:Y:S01]  /*4ad0*/  FADD.FTZ R55, R99, R80 ;  /* 0x0000005063377221 */ /* 0x000fe20000010000 */
[----:B------:R-:W-:Y:S01]  /*4ae0*/  F2FP.SATFINITE.E4M3.F32.PACK_AB_MERGE_C R9, R58, R9, RZ ;  /* 0x000000093a09723e */ /* 0x000fe200048070ff */
[----:B------:R-:W-:-:S03]  /*4af0*/  IMAD.MOV.U32 R58, RZ, RZ, R87 ;  /* 0x000000ffff3a7224 */ /* 0x000fc600078e0057 */
[----:B------:R-:W-:Y:S01]  /*4b00*/  F2FP.SATFINITE.E4M3.F32.PACK_AB_MERGE_C R187, R56, R7, R9 ;  /* 0x0000000738bb723e */ /* 0x000fe20004807009 */
[----:B------:R-:W2:Y:S01]  /*4b10*/  MUFU.EX2 R13, R13 ;  /* 0x0000000d000d7308 */ /* 0x000ea20000000800 */
[----:B-1----:R-:W-:-:S01]  /*4b20*/  FADD.FTZ R3, R11, R76 ;  /* 0x0000004c0b037221 */ /* 0x002fc20000010000 */
[----:B------:R-:W-:-:S06]  /*4b30*/  IMAD.MOV.U32 R56, RZ, RZ, R87 ;  /* 0x000000ffff387224 */ /* 0x000fcc00078e0057 */
[----:B------:R-:W1:Y:S01]  /*4b40*/  MUFU.EX2 R62, R119 ;  /* 0x00000077003e7308 */ /* 0x000e620000000800 */
[----:B---3--:R-:W-:-:S07]  /*4b50*/  FADD.FTZ R78, R60, R3 ;  /* 0x000000033c4e7221 */ /* 0x008fce0000010000 */
[----:B------:R-:W3:Y:S01]  /*4b60*/  MUFU.EX2 R15, R15 ;  /* 0x0000000f000f7308 */ /* 0x000ee20000000800 */
[----:B--2---:R-:W-:-:S07]  /*4b70*/  FADD.FTZ R3, R13, R78 ;  /* 0x0000004e0d037221 */ /* 0x004fce0000010000 */
[----:B------:R-:W2:Y:S01]  /*4b80*/  MUFU.EX2 R64, R105 ;  /* 0x0000006900407308 */ /* 0x000ea20000000800 */
[----:B-1----:R-:W-:-:S01]  /*4b90*/  FADD.FTZ R78, R62, R3 ;  /* 0x000000033e4e7221 */ /* 0x002fc20000010000 */
[----:B------:R-:W-:Y:S01]  /*4ba0*/  F2FP.SATFINITE.E4M3.F32.PACK_AB_MERGE_C R13, R62, R13, RZ ;  /* 0x0000000d3e0d723e */ /* 0x000fe200048070ff */
[----:B------:R-:W-:-:S03]  /*4bb0*/  IMAD.MOV.U32 R62, RZ, RZ, R87 ;  /* 0x000000ffff3e7224 */ /* 0x000fc600078e0057 */
[----:B------:R-:W-:Y:S01]  /*4bc0*/  F2FP.SATFINITE.E4M3.F32.PACK_AB_MERGE_C R181, R60, R11, R13 ;  /* 0x0000000b3cb5723e */ /* 0x000fe2000480700d */
[----:B------:R-:W-:Y:S01]  /*4bd0*/  IMAD.MOV.U32 R60, RZ, RZ, R87 ;  /* 0x000000ffff3c7224 */ /* 0x000fe200078e0057 */
[----:B------:R-:W1:Y:S01]  /*4be0*/  MUFU.EX2 R12, R12 ;  /* 0x0000000c000c7308 */ /* 0x000e620000000800 */
[----:B---3--:R-:W-:-:S07]  /*4bf0*/  FADD.FTZ R3, R15, R78 ;  /* 0x0000004e0f037221 */ /* 0x008fce0000010000 */
[----:B------:R-:W3:Y:S01]  /*4c00*/  MUFU.EX2 R21, R21 ;  /* 0x0000001500157308 */ /* 0x000ee20000000800 */
[----:B--2---:R-:W-:-:S07]  /*4c10*/  FADD.FTZ R80, R64, R3 ;  /* 0x0000000340507221 */ /* 0x004fce0000010000 */
[----:B------:R-:W2:Y:S01]  /*4c20*/  MUFU.EX2 R66, R121 ;  /* 0x0000007900427308 */ /* 0x000ea20000000800 */
[----:B-1----:R-:W-:-:S01]  /*4c30*/  FADD.FTZ R82, R12, R55 ;  /* 0x000000370c527221 */ /* 0x002fc20000010000 */
[----:B------:R-:W-:-:S03]  /*4c40*/  F2FP.SATFINITE.E4M3.F32.PACK_AB_MERGE_C R55, R31, R28, RZ ;  /* 0x0000001c1f37723e */ /* 0x000fc600048070ff */
[C---:B------:R-:W-:Y:S01]  /*4c50*/  FADD.FTZ R31, R59.reuse, R82 ;  /* 0x000000523b1f7221 */ /* 0x040fe20000010000 */
[----:B------:R-:W-:Y:S01]  /*4c60*/  F2FP.SATFINITE.E4M3.F32.PACK_AB_MERGE_C R59, R59, R12, RZ ;  /* 0x0000000c3b3b723e */ /* 0x000fe200048070ff */
[----:B------:R-:W-:Y:S01]  /*4c70*/  IMAD.MOV.U32 R82, RZ, RZ, R87 ;  /* 0x000000ffff527224 */ /* 0x000fe200078e0057 */
[----:B------:R-:W-:Y:S01]  /*4c80*/  MUFU.EX2 R14, R14 ;  /* 0x0000000e000e7308 */ /* 0x000fe20000000800 */
[----:B---3--:R-:W-:-:S01]  /*4c90*/  FADD.FTZ R3, R21, R80 ;  /* 0x0000005015037221 */ /* 0x008fc20000010000 */
[----:B------:R-:W-:Y:S01]  /*4ca0*/  F2FP.SATFINITE.E4M3.F32.PACK_AB_MERGE_C R182, R99, R10, R59 ;  /* 0x0000000a63b6723e */ /* 0x000fe2000480703b */
[----:B------:R-:W-:Y:S01]  /*4cb0*/  IMAD.MOV.U32 R80, RZ, RZ, R87 ;  /* 0x000000ffff507224 */ /* 0x000fe200078e0057 */
[----:B------:R-:W-:Y:S01]  /*4cc0*/  F2FP.SATFINITE.E4M3.F32.PACK_AB_MERGE_C R184, R27, R26, R55 ;  /* 0x0000001a1bb8723e */ /* 0x000fe20004807037 */
[--C-:B------:R-:W-:Y:S02]  /*4cd0*/  IMAD.MOV.U32 R59, RZ, RZ, R87.reuse ;  /* 0x000000ffff3b7224 */ /* 0x100fe400078e0057 */
[----:B------:R-:W-:Y:S01]  /*4ce0*/  IMAD.MOV.U32 R55, RZ, RZ, R87 ;  /* 0x000000ffff377224 */ /* 0x000fe200078e0057 */
[----:B------:R-:W1:Y:S01]  /*4cf0*/  MUFU.EX2 R123, R123 ;  /* 0x0000007b007b7308 */ /* 0x000e620000000800 */
[----:B--2---:R-:W-:-:S01]  /*4d00*/  FADD.FTZ R28, R66, R3 ;  /* 0x00000003421c7221 */ /* 0x004fc20000010000 */
[----:B------:R-:W-:Y:S01]  /*4d10*/  F2FP.SATFINITE.E4M3.F32.PACK_AB_MERGE_C R21, R66, R21, RZ ;  /* 0x000000154215723e */ /* 0x000fe200048070ff */
[----:B------:R-:W-:-:S02]  /*4d20*/  IMAD.MOV.U32 R66, RZ, RZ, R87 ;  /* 0x000000ffff427224 */ /* 0x000fc400078e0057 */
[----:B------:R-:W-:Y:S01]  /*4d30*/  IMAD.MOV.U32 R27, RZ, RZ, R87 ;  /* 0x000000ffff1b7224 */ /* 0x000fe200078e0057 */
[----:B------:R-:W-:Y:S01]  /*4d40*/  F2FP.SATFINITE.E4M3.F32.PACK_AB_MERGE_C R183, R64, R15, R21 ;  /* 0x0000000f40b7723e */ /* 0x000fe20004807015 */
[--C-:B------:R-:W-:Y:S01]  /*4d50*/  IMAD.MOV.U32 R64, RZ, RZ, R87.reuse ;  /* 0x000000ffff407224 */ /* 0x100fe200078e0057 */
[----:B------:R-:W2:Y:S01]  /*4d60*/  MUFU.EX2 R61, R61 ;  /* 0x0000003d003d7308 */ /* 0x000ea20000000800 */
[----:B------:R-:W-:-:S07]  /*4d70*/  IMAD.MOV.U32 R26, RZ, RZ, R87 ;  /* 0x000000ffff1a7224 */ /* 0x000fce00078e0057 */
[----:B------:R3:W4:Y:S01]  /*4d80*/  MUFU.EX2 R68, R57 ;  /* 0x0000003900447308 */ /* 0x0007220000000800 */
[----:B-1----:R-:W-:-:S07]  /*4d90*/  FADD.FTZ R3, R123, R28 ;  /* 0x0000001c7b037221 */ /* 0x002fce0000010000 */
[----:B------:R-:W1:Y:S01]  /*4da0*/  MUFU.EX2 R20, R20 ;  /* 0x0000001400147308 */ /* 0x000e620000000800 */
[----:B---3--:R-:W-:Y:S01]  /*4db0*/  F2FP.SATFINITE.E4M3.F32.PACK_AB_MERGE_C R57, R54, R5, RZ ;  /* 0x000000053639723e */ /* 0x008fe200048070ff */
[----:B------:R-:W-:Y:S01]  /*4dc0*/  FADD.FTZ R54, R14, R31 ;  /* 0x0000001f0e367221 */ /* 0x000fe20000010000 */
[----:B------:R-:W-:Y:S02]  /*4dd0*/  IMAD.MOV.U32 R31, RZ, RZ, R87 ;  /* 0x000000ffff1f7224 */ /* 0x000fe400078e0057 */
[----:B------:R-:W-:Y:S01]  /*4de0*/  F2FP.SATFINITE.E4M3.F32.PACK_AB_MERGE_C R185, R52, R39, R57 ;  /* 0x0000002734b9723e */ /* 0x000fe20004807039 */
[----:B--2---:R-:W-:-:S01]  /*4df0*/  FADD.FTZ R5, R61, R54 ;  /* 0x000000363d057221 */ /* 0x004fc20000010000 */
[----:B------:R-:W-:Y:S01]  /*4e00*/  IMAD.MOV.U32 R57, RZ, RZ, R87 ;  /* 0x000000ffff397224 */ /* 0x000fe200078e0057 */
[----:B------:R-:W2:Y:S01]  /*4e10*/  MUFU.EX2 R95, R95 ;  /* 0x0000005f005f7308 */ /* 0x000ea20000000800 */
[----:B----4-:R-:W-:-:S01]  /*4e20*/  FADD.FTZ R8, R68, R3 ;  /* 0x0000000344087221 */ /* 0x010fc20000010000 */
[----:B------:R-:W-:-:S02]  /*4e30*/  IMAD.MOV.U32 R54, RZ, RZ, R87 ;  /* 0x000000ffff367224 */ /* 0x000fc400078e0057 */
[--C-:B------:R-:W-:Y:S02]  /*4e40*/  IMAD.MOV.U32 R52, RZ, RZ, R87.reuse ;  /* 0x000000ffff347224 */ /* 0x100fe400078e0057 */
[----:B------:R-:W-:Y:S02]  /*4e50*/  IMAD.MOV.U32 R39, RZ, RZ, R87 ;  /* 0x000000ffff277224 */ /* 0x000fe400078e0057 */
[----:B------:R-:W3:Y:S01]  /*4e60*/  MUFU.EX2 R41, R41 ;  /* 0x0000002900297308 */ /* 0x000ee20000000800 */
[----:B-1----:R-:W-:-:S07]  /*4e70*/  FADD.FTZ R28, R20, R5 ;  /* 0x00000005141c7221 */ /* 0x002fce0000010000 */
[----:B------:R1:W4:Y:S01]  /*4e80*/  MUFU.EX2 R70, R83 ;  /* 0x0000005300467308 */ /* 0x0003220000000800 */
[----:B--2---:R-:W-:-:S07]  /*4e90*/  FADD.FTZ R3, R95, R8 ;  /* 0x000000085f037221 */ /* 0x004fce0000010000 */
[----:B------:R-:W2:Y:S01]  /*4ea0*/  MUFU.EX2 R32, R32 ;  /* 0x0000002000207308 */ /* 0x000ea20000000800 */
[----:B---3--:R-:W-:-:S01]  /*4eb0*/  FADD.FTZ R5, R41, R28 ;  /* 0x0000001c29057221 */ /* 0x008fc20000010000 */
[----:B------:R-:W-:Y:S01]  /*4ec0*/  F2FP.SATFINITE.E4M3.F32.PACK_AB_MERGE_C R41, R41, R20, RZ ;  /* 0x000000142929723e */ /* 0x000fe200048070ff */
[--C-:B-1----:R-:W-:Y:S02]  /*4ed0*/  IMAD.MOV.U32 R83, RZ, RZ, R87.reuse ;  /* 0x000000ffff537224 */ /* 0x102fe400078e0057 */
[----:B------:R-:W-:Y:S01]  /*4ee0*/  IMAD.MOV.U32 R28, RZ, RZ, R87 ;  /* 0x000000ffff1c7224 */ /* 0x000fe200078e0057 */
[----:B------:R-:W-:Y:S01]  /*4ef0*/  F2FP.SATFINITE.E4M3.F32.PACK_AB_MERGE_C R176, R61, R14, R41 ;  /* 0x0000000e3db0723e */ /* 0x000fe20004807029 */
[----:B------:R-:W-:Y:S01]  /*4f00*/  IMAD.MOV.U32 R61, RZ, RZ, R87 ;  /* 0x000000ffff3d7224 */ /* 0x000fe200078e0057 */
[----:B------:R-:W1:Y:S01]  /*4f10*/  MUFU.EX2 R137, R137 ;  /* 0x0000008900897308 */ /* 0x000e620000000800 */
[----:B----4-:R-:W-:-:S01]  /*4f20*/  FADD.FTZ R8, R70, R3 ;  /* 0x0000000346087221 */ /* 0x010fc20000010000 */
[----:B------:R-:W-:Y:S01]  /*4f30*/  F2FP.SATFINITE.E4M3.F32.PACK_AB_MERGE_C R70, R70, R95, RZ ;  /* 0x0000005f4646723e */ /* 0x000fe200048070ff */
[----:B------:R-:W-:-:S03]  /*4f40*/  IMAD.MOV.U32 R41, RZ, RZ, R87 ;  /* 0x000000ffff297224 */ /* 0x000fc600078e0057 */
[----:B------:R-:W-:Y:S01]  /*4f50*/  F2FP.SATFINITE.E4M3.F32.PACK_AB_MERGE_C R177, R68, R123, R70 ;  /* 0x0000007b44b1723e */ /* 0x000fe20004807046 */
[----:B------:R-:W-:Y:S01]  /*4f60*/  IMAD.MOV.U32 R70, RZ, RZ, R87 ;  /* 0x000000ffff467224 */ /* 0x000fe200078e0057 */
[----:B------:R-:W3:Y:S01]  /*4f70*/  MUFU.EX2 R63, R63 ;  /* 0x0000003f003f7308 */ /* 0x000ee20000000800 */
[----:B--2---:R-:W-:-:S01]  /*4f80*/  FADD.FTZ R12, R32, R5 ;  /* 0x00000005200c7221 */ /* 0x004fc20000010000 */
[----:B------:R-:W-:-:S06]  /*4f90*/  IMAD.MOV.U32 R68, RZ, RZ, R87 ;  /* 0x000000ffff447224 */ /* 0x000fcc00078e0057 */
[----:B------:R-:W2:Y:S01]  /*4fa0*/  MUFU.EX2 R72, R139 ;  /* 0x0000008b00487308 */ /* 0x000ea20000000800 */
[----:B-1----:R-:W-:-:S07]  /*4fb0*/  FADD.FTZ R3, R137, R8 ;  /* 0x0000000889037221 */ /* 0x002fce0000010000 */
[----:B------:R-:W1:Y:S01]  /*4fc0*/  MUFU.EX2 R141, R141 ;  /* 0x0000008d008d7308 */ /* 0x000e620000000800 */
[----:B---3--:R-:W-:-:S04]  /*4fd0*/  FADD.FTZ R5, R63, R12 ;  /* 0x0000000c3f057221 */ /* 0x008fc80000010000 */
[----:B------:R-:W-:-:S03]  /*4fe0*/  FADD.FTZ R20, R34, R5 ;  /* 0x0000000522147221 */ /* 0x000fc60000010000 */
[----:B------:R-:W3:Y:S01]  /*4ff0*/  MUFU.EX2 R49, R49 ;  /* 0x0000003100317308 */ /* 0x000ee20000000800 */
[----:B--2---:R-:W-:-:S07]  /*5000*/  FADD.FTZ R12, R72, R3 ;  /* 0x00000003480c7221 */ /* 0x004fce0000010000 */
[----:B------:R-:W2:Y:S01]  /*5010*/  MUFU.EX2 R74, R143 ;  /* 0x0000008f004a7308 */ /* 0x000ea20000000800 */
[----:B-1----:R-:W-:-:S07]  /*5020*/  FADD.FTZ R3, R141, R12 ;  /* 0x0000000c8d037221 */ /* 0x002fce0000010000 */
[----:B------:R1:W4:Y:S01]  /*5030*/  MUFU.EX2 R36, R42 ;  /* 0x0000002a00247308 */ /* 0x0003220000000800 */
[C---:B---3--:R-:W-:Y:S01]  /*5040*/  F2FP.SATFINITE.E4M3.F32.PACK_AB_MERGE_C R34, R49.reuse, R34, RZ ;  /* 0x000000223122723e */ /* 0x048fe200048070ff */
[----:B------:R-:W-:-:S03]  /*5050*/  FADD.FTZ R49, R49, R20 ;  /* 0x0000001431317221 */ /* 0x000fc60000010000 */
[----:B------:R-:W-:Y:S01]  /*5060*/  F2FP.SATFINITE.E4M3.F32.PACK_AB_MERGE_C R178, R63, R32, R34 ;  /* 0x000000203fb2723e */ /* 0x000fe20004807022 */
[----:B------:R-:W-:Y:S02]  /*5070*/  IMAD.MOV.U32 R63, RZ, RZ, R87 ;  /* 0x000000ffff3f7224 */ /* 0x000fe400078e0057 */
[----:B------:R-:W3:Y:S01]  /*5080*/  MUFU.EX2 R75, R75 ;  /* 0x0000004b004b7308 */ /* 0x000ee20000000800 */
[C---:B--2---:R-:W-:Y:S01]  /*5090*/  F2FP.SATFINITE.E4M3.F32.PACK_AB_MERGE_C R141, R74.reuse, R141, RZ ;  /* 0x0000008d4a8d723e */ /* 0x044fe200048070ff */
[----:B------:R-:W-:Y:S01]  /*50a0*/  FADD.FTZ R74, R74, R3 ;  /* 0x000000034a4a7221 */ /* 0x000fe20000010000 */
[----:B-1----:R-:W-:-:S01]  /*50b0*/  FFMA.FTZ R42, R81, R88, -R24 ;  /* 0x00000058512a7223 */ /* 0x002fc20000010818 */
[----:B------:R-:W-:Y:S01]  /*50c0*/  FFMA.FTZ R24, R107, R88, -R24 ;  /* 0x000000586b187223 */ /* 0x000fe20000010818 */
[----:B------:R-:W-:Y:S01]  /*50d0*/  F2FP.SATFINITE.E4M3.F32.PACK_AB_MERGE_C R179, R72, R137, R141 ;  /* 0x0000008948b3723e */ /* 0x000fe2000480708d */
[----:B------:R-:W-:Y:S02]  /*50e0*/  IMAD.MOV.U32 R81, RZ, RZ, R87 ;  /* 0x000000ffff517224 */ /* 0x000fe400078e0057 */
[----:B------:R-:W1:Y:S01]  /*50f0*/  MUFU.EX2 R25, R25 ;  /* 0x0000001900197308 */ /* 0x000e620000000800 */
[----:B----4-:R-:W-:-:S01]  /*5100*/  FADD.FTZ R12, R36, R49 ;  /* 0x00000031240c7221 */ /* 0x010fc20000010000 */
[----:B------:R-:W-:-:S02]  /*5110*/  IMAD.MOV.U32 R72, RZ, RZ, R87 ;  /* 0x000000ffff487224 */ /* 0x000fc400078e0057 */
[--C-:B------:R-:W-:Y:S02]  /*5120*/  IMAD.MOV.U32 R49, RZ, RZ, R87.reuse ;  /* 0x000000ffff317224 */ /* 0x100fe400078e0057 */
[----:B------:R-:W-:Y:S02]  /*5130*/  IMAD.MOV.U32 R34, RZ, RZ, R87 ;  /* 0x000000ffff227224 */ /* 0x000fe400078e0057 */
[----:B------:R2:W4:Y:S01]  /*5140*/  MUFU.EX2 R2, R69 ;  /* 0x0000004500027308 */ /* 0x0005220000000800 */
[----:B---3--:R-:W-:-:S01]  /*5150*/  FADD.FTZ R3, R75, R74 ;  /* 0x0000004a4b037221 */ /* 0x008fc20000010000 */
[--C-:B------:R-:W-:Y:S02]  /*5160*/  IMAD.MOV.U32 R74, RZ, RZ, R87.reuse ;  /* 0x000000ffff4a7224 */ /* 0x100fe400078e0057 */
[----:B------:R-:W-:-:S04]  /*5170*/  IMAD.MOV.U32 R32, RZ, RZ, R87 ;  /* 0x000000ffff207224 */ /* 0x000fc800078e0057 */
[----:B------:R-:W3:Y:S01]  /*5180*/  MUFU.EX2 R29, R29 ;  /* 0x0000001d001d7308 */ /* 0x000ee20000000800 */
[----:B-1----:R-:W-:-:S01]  /*5190*/  FADD.FTZ R12, R25, R12 ;  /* 0x0000000c190c7221 */ /* 0x002fc20000010000 */
[----:B--2---:R-:W-:-:S06]  /*51a0*/  IMAD.MOV.U32 R69, RZ, RZ, R87 ;  /* 0x000000ffff457224 */ /* 0x004fcc00078e0057 */
[----:B------:R-:W1:Y:S01]  /*51b0*/  MUFU.EX2 R77, R77 ;  /* 0x0000004d004d7308 */ /* 0x000e620000000800 */
[----:B----4-:R-:W-:-:S07]  /*51c0*/  FADD.FTZ R20, R2, R3 ;  /* 0x0000000302147221 */ /* 0x010fce0000010000 */
[----:B------:R-:W2:Y:S01]  /*51d0*/  MUFU.EX2 R40, R40 ;  /* 0x0000002800287308 */ /* 0x000ea20000000800 */
[----:B---3--:R-:W-:-:S07]  /*51e0*/  FADD.FTZ R3, R29, R12 ;  /* 0x0000000c1d037221 */ /* 0x008fce0000010000 */
[----:B------:R3:W4:Y:S01]  /*51f0*/  MUFU.EX2 R76, R73 ;  /* 0x00000049004c7308 */ /* 0x0007220000000800 */
[----:B-1----:R-:W-:-:S07]  /*5200*/  FADD.FTZ R5, R77, R20 ;  /* 0x000000144d057221 */ /* 0x002fce0000010000 */
[----:B------:R-:W1:Y:S01]  /*5210*/  MUFU.EX2 R38, R38 ;  /* 0x0000002600267308 */ /* 0x000e620000000800 */
[----:B--2---:R-:W-:-:S01]  /*5220*/  FADD.FTZ R3, R40, R3 ;  /* 0x0000000328037221 */ /* 0x004fc20000010000 */
[----:B------:R-:W-:Y:S01]  /*5230*/  F2FP.SATFINITE.E4M3.F32.PACK_AB_MERGE_C R29, R40, R29, RZ ;  /* 0x0000001d281d723e */ /* 0x000fe200048070ff */
[--C-:B---3--:R-:W-:Y:S02]  /*5240*/  IMAD.MOV.U32 R73, RZ, RZ, R87.reuse ;  /* 0x000000ffff497224 */ /* 0x108fe400078e0057 */
[----:B------:R-:W-:Y:S01]  /*5250*/  IMAD.MOV.U32 R40, RZ, RZ, R87 ;  /* 0x000000ffff287224 */ /* 0x000fe200078e0057 */
[----:B------:R-:W-:Y:S01]  /*5260*/  F2FP.SATFINITE.E4M3.F32.PACK_AB_MERGE_C R172, R25, R36, R29 ;  /* 0x0000002419ac723e */ /* 0x000fe2000480701d */
[----:B------:R-:W-:Y:S01]  /*5270*/  IMAD.MOV.U32 R36, RZ, RZ, R87 ;  /* 0x000000ffff247224 */ /* 0x000fe200078e0057 */
        /* <DEDUP_REMOVED lines=23> */
[----:B---3--:R-:W-:-:S01]  /*53f0*/  FADD.FTZ R3, R42, R3 ;  /* 0x000000032a037221 */ /* 0x008fc20000010000 */
[----:B------:R-:W-:Y:S01]  /*5400*/  F2FP.SATFINITE.E4M3.F32.PACK_AB_MERGE_C R33, R42, R33, RZ ;  /* 0x000000212a21723e */ /* 0x000fe200048070ff */
[--C-:B--2---:R-:W-:Y:S02]  /*5410*/  IMAD.MOV.U32 R79, RZ, RZ, R87.reuse ;  /* 0x000000ffff4f7224 */ /* 0x104fe400078e0057 */
        /* <DEDUP_REMOVED lines=11> */
[----:B------:R-:W-:-:S06]  /*54d0*/  IMAD.MOV.U32 R33, RZ, RZ, R87 ;  /* 0x000000ffff217224 */ /* 0x000fcc00078e0057 */
[----:B------:R1:W4:Y:S01]  /*54e0*/  MUFU.EX2 R8, R67 ;  /* 0x0000004300087308 */ /* 0x0003220000000800 */
[----:B--2---:R-:W-:-:S07]  /*54f0*/  FADD.FTZ R3, R129, R4 ;  /* 0x0000000481037221 */ /* 0x004fce0000010000 */
[----:B------:R-:W2:Y:S01]  /*5500*/  MUFU.EX2 R37, R37 ;  /* 0x0000002500257308 */ /* 0x000ea20000000800 */
[----:B---3--:R-:W-:-:S01]  /*5510*/  FADD.FTZ R12, R53, R12 ;  /* 0x0000000c350c7221 */ /* 0x008fc20000010000 */
[----:B-1----:R-:W-:-:S06]  /*5520*/  IMAD.MOV.U32 R67, RZ, RZ, R87 ;  /* 0x000000ffff437224 */ /* 0x002fcc00078e0057 */
[----:B------:R-:W1:Y:S01]  /*5530*/  MUFU.EX2 R131, R131 ;  /* 0x0000008300837308 */ /* 0x000e620000000800 */
[----:B----4-:R-:W-:-:S07]  /*5540*/  FADD.FTZ R4, R8, R3 ;  /* 0x0000000308047221 */ /* 0x010fce0000010000 */
[----:B------:R-:W3:Y:S01]  /*5550*/  MUFU.EX2 R46, R46 ;  /* 0x0000002e002e7308 */ /* 0x000ee20000000800 */
[----:B--2---:R-:W-:-:S07]  /*5560*/  FADD.FTZ R3, R37, R12 ;  /* 0x0000000c25037221 */ /* 0x004fce0000010000 */
[----:B------:R-:W2:Y:S01]  /*5570*/  MUFU.EX2 R6, R133 ;  /* 0x0000008500067308 */ /* 0x000ea20000000800 */
[----:B-1----:R-:W-:-:S07]  /*5580*/  FADD.FTZ R5, R131, R4 ;  /* 0x0000000483057221 */ /* 0x002fce0000010000 */
[----:B------:R-:W1:Y:S01]  /*5590*/  MUFU.EX2 R48, R48 ;  /* 0x0000003000307308 */ /* 0x000e620000000800 */
[----:B---3--:R-:W-:-:S01]  /*55a0*/  FADD.FTZ R3, R46, R3 ;  /* 0x000000032e037221 */ /* 0x008fc20000010000 */
[----:B------:R-:W-:Y:S01]  /*55b0*/  F2FP.SATFINITE.E4M3.F32.PACK_AB_MERGE_C R37, R46, R37, RZ ;  /* 0x000000252e25723e */ /* 0x000fe200048070ff */
[----:B------:R-:W-:-:S03]  /*55c0*/  IMAD.MOV.U32 R46, RZ, RZ, R87 ;  /* 0x000000ffff2e7224 */ /* 0x000fc600078e0057 */
[----:B------:R-:W-:Y:S01]  /*55d0*/  F2FP.SATFINITE.E4M3.F32.PACK_AB_MERGE_C R168, R53, R44, R37 ;  /* 0x0000002c35a8723e */ /* 0x000fe20004807025 */
[----:B------:R-:W-:Y:S01]  /*55e0*/  IMAD.MOV.U32 R53, RZ, RZ, R87 ;  /* 0x000000ffff357224 */ /* 0x000fe200078e0057 */
[----:B------:R-:W3:Y:S01]  /*55f0*/  MUFU.EX2 R135, R135 ;  /* 0x0000008700877308 */ /* 0x000ee20000000800 */
[C---:B--2---:R-:W-:Y:S01]  /*5600*/  F2FP.SATFINITE.E4M3.F32.PACK_AB_MERGE_C R131, R6.reuse, R131, RZ ;  /* 0x000000830683723e */ /* 0x044fe200048070ff */
[----:B------:R-:W-:Y:S01]  /*5610*/  FADD.FTZ R6, R6, R5 ;  /* 0x0000000506067221 */ /* 0x000fe20000010000 */
[----:B------:R-:W-:Y:S02]  /*5620*/  IMAD.MOV.U32 R44, RZ, RZ, R87 ;  /* 0x000000ffff2c7224 */ /* 0x000fe400078e0057 */
[----:B------:R-:W-:Y:S01]  /*5630*/  F2FP.SATFINITE.E4M3.F32.PACK_AB_MERGE_C R169, R8, R129, R131 ;  /* 0x0000008108a9723e */ /* 0x000fe20004807083 */
[----:B------:R-:W-:Y:S02]  /*5640*/  IMAD.MOV.U32 R37, RZ, RZ, R87 ;  /* 0x000000ffff257224 */ /* 0x000fe400078e0057 */
[----:B------:R-:W2:Y:S01]  /*5650*/  MUFU.EX2 R65, R65 ;  /* 0x0000004100417308 */ /* 0x000ea20000000800 */
[----:B-1----:R-:W-:-:S07]  /*5660*/  FADD.FTZ R2, R48, R3 ;  /* 0x0000000330027221 */ /* 0x002fce0000010000 */
[----:B------:R1:W4:Y:S01]  /*5670*/  MUFU.EX2 R10, R45 ;  /* 0x0000002d000a7308 */ /* 0x0003220000000800 */
[----:B---3--:R-:W-:-:S07]  /*5680*/  FADD.FTZ R3, R135, R6 ;  /* 0x0000000687037221 */ /* 0x008fce0000010000 */
[----:B------:R-:W-:Y:S01]  /*5690*/  MUFU.EX2 R145, R145 ;  /* 0x0000009100917308 */ /* 0x000fe20000000800 */
[----:B--2---:R-:W-:-:S01]  /*56a0*/  FADD.FTZ R2, R65, R2 ;  /* 0x0000000241027221 */ /* 0x004fc20000010000 */
[----:B-1----:R-:W-:-:S06]  /*56b0*/  IMAD.MOV.U32 R45, RZ, RZ, R87 ;  /* 0x000000ffff2d7224 */ /* 0x002fcc00078e0057 */
[----:B------:R-:W1:Y:S01]  /*56c0*/  MUFU.EX2 R50, R50 ;  /* 0x0000003200327308 */ /* 0x000e620000000800 */
[----:B----4-:R-:W-:-:S07]  /*56d0*/  FADD.FTZ R4, R10, R3 ;  /* 0x000000030a047221 */ /* 0x010fce0000010000 */
[----:B------:R-:W2:Y:S08]  /*56e0*/  MUFU.EX2 R47, R47 ;  /* 0x0000002f002f7308 */ /* 0x000eb00000000800 */
[----:B------:R-:W3:Y:S01]  /*56f0*/  MUFU.EX2 R24, R24 ;  /* 0x0000001800187308 */ /* 0x000ee20000000800 */
[----:B-1----:R-:W-:Y:S01]  /*5700*/  F2FP.SATFINITE.E4M3.F32.PACK_AB_MERGE_C R6, R50, R145, RZ ;  /* 0x000000913206723e */ /* 0x002fe200048070ff */
[----:B------:R-:W-:-:S03]  /*5710*/  FADD.FTZ R145, R145, R4 ;  /* 0x0000000491917221 */ /* 0x000fc60000010000 */
[----:B------:R-:W-:Y:S01]  /*5720*/  F2FP.SATFINITE.E4M3.F32.PACK_AB_MERGE_C R171, R10, R135, R6 ;  /* 0x000000870aab723e */ /* 0x000fe20004807006 */
[----:B--2---:R-:W-:-:S01]  /*5730*/  FADD.FTZ R3, R47, R2 ;  /* 0x000000022f037221 */ /* 0x004fc20000010000 */
[----:B------:R-:W-:Y:S01]  /*5740*/  FADD.FTZ R2, R50, R145 ;  /* 0x0000009132027221 */ /* 0x000fe20000010000 */
[----:B------:R-:W-:Y:S01]  /*5750*/  IMAD.MOV.U32 R50, RZ, RZ, R87 ;  /* 0x000000ffff327224 */ /* 0x000fe200078e0057 */
[C---:B---3--:R-:W-:Y:S01]  /*5760*/  F2FP.SATFINITE.E4M3.F32.PACK_AB_MERGE_C R5, R24.reuse, R47, RZ ;  /* 0x0000002f1805723e */ /* 0x048fe200048070ff */
[----:B------:R-:W-:-:S01]  /*5770*/  FADD.FTZ R3, R24, R3 ;  /* 0x0000000318037221 */ /* 0x000fc20000010000 */
[----:B------:R-:W-:Y:S02]  /*5780*/  IMAD.MOV.U32 R47, RZ, RZ, R87 ;  /* 0x000000ffff2f7224 */ /* 0x000fe400078e0057 */
[----:B------:R-:W-:Y:S01]  /*5790*/  F2FP.SATFINITE.E4M3.F32.PACK_AB_MERGE_C R170, R65, R48, R5 ;  /* 0x0000003041aa723e */ /* 0x000fe20004807005 */
[--C-:B------:R-:W-:Y:S02]  /*57a0*/  IMAD.MOV.U32 R65, RZ, RZ, R87.reuse ;  /* 0x000000ffff417224 */ /* 0x100fe400078e0057 */
[----:B------:R-:W-:-:S02]  /*57b0*/  IMAD.MOV.U32 R48, RZ, RZ, R87 ;  /* 0x000000ffff307224 */ /* 0x000fc400078e0057 */
[----:B------:R-:W-:Y:S01]  /*57c0*/  IMAD.MOV.U32 R24, RZ, RZ, R87 ;  /* 0x000000ffff187224 */ /* 0x000fe200078e0057 */
        /* <DEDUP_REMOVED lines=35> */
[----:B------:R-:W-:Y:S01]  /*5a00*/  UMOV UR40, UR46 ;  /* 0x0000002e00287c82 */ /* 0x000fe20008000000 */
[----:B------:R-:W-:Y:S01]  /*5a10*/  ULDC UR57, c[0x0][0x404] ;  /* 0x0001010000397ab9 */ /* 0x000fe20000000800 */
[----:B------:R-:W-:Y:S01]  /*5a20*/  ULDC UR56, c[0x0][0x2e0] ;  /* 0x0000b80000387ab9 */ /* 0x000fe20000000800 */
[----:B------:R-:W-:-:S05]  /*5a30*/  ULDC.64 UR38, c[0x0][0x3f8] ;  /* 0x0000fe0000267ab9 */ /* 0x000fca0000000a00 */
.L_x_1839:
[----:B------:R-:W-:Y:S01]  /*5a40*/  ISETP.NE.AND P3, PT, RZ, UR45, PT ;  /* 0x0000002dff007c0c */ /* 0x000fe2000bf65270 */
[----:B------:R-:W-:-:S04]  /*5a50*/  UISETP.NE.AND UP0, UPT, UR36, 0x1, UPT ;  /* 0x000000012400788c */ /* 0x000fc8000bf05270 */
[----:B------:R-:W-:-:S04]  /*5a60*/  USEL UR46, URZ, 0x1, UP0 ;  /* 0x000000013f2e7887 */ /* 0x000fc80008000000 */
[----:B------:R-:W-:-:S04]  /*5a70*/  ULOP3.LUT UR46, UR40, UR46, URZ, 0x3c, !UPT ;  /* 0x0000002e282e7292 */ /* 0x000fc8000f8e3c3f */
[----:B------:R-:W-:Y:S08]  /*5a80*/  @P3 BRA `(.L_x_1830) ;  /* 0x0000000000383947 */ /* 0x000ff00003800000 */
[----:B------:R-:W-:Y:S05]  /*5a90*/  @!P0 BRA `(.L_x_1831) ;  /* 0x0000000000048947 */ /* 0x000fea0003800000 */
[----:B------:R-:W-:Y:S01]  /*5aa0*/  BPT.TRAP 0x1 ;  /* 0x000000040000795c */ /* 0x000fe20000300000 */
.L_x_1831:
        /* <DEDUP_REMOVED lines=9> */
.L_x_1832:
[----:B--2---:R-:W-:Y:S05]  /*5b40*/  @P2 BRA `(.L_x_1830) ;  /* 0x0000000000082947 */ /* 0x004fea0003800000 */
[----:B------:R-:W2:Y:S02]  /*5b50*/  SYNCS.PHASECHK.TRANS64.TRYWAIT P2, [UR5+0x29830], R6 ;  /* 0x02983006ff0075a7 */ /* 0x000ea40008040145 */
[----:B--2---:R-:W-:Y:S05]  /*5b60*/  @!P2 BRA `(.L_x_1833) ;  /* 0x000000d000eca947 */ /* 0x004fea0003800000 */
.L_x_1830:
[----:B--2---:R-:W2:Y:S01]  /*5b70*/  S2R R7, SR_TID.X ;  /* 0x0000000000077919 */ /* 0x004ea20000002100 */
[----:B------:R-:W-:Y:S01]  /*5b80*/  UIADD3 UR5, UR36, 0x1, URZ ;  /* 0x0000000124057890 */ /* 0x000fe2000fffe03f */
[----:B------:R-:W-:Y:S01]  /*5b90*/  UMOV UR11, 0x80000020 ;  /* 0x80000020000b7882 */ /* 0x000fe20000000000 */
[----:B------:R-:W-:Y:S02]  /*5ba0*/  UMOV UR32, UR8 ;  /* 0x0000000800207c82 */ /* 0x000fe40008000000 */
[----:B------:R-:W-:Y:S01]  /*5bb0*/  UISETP.NE.AND UP0, UPT, UR5, 0x2, UPT ;  /* 0x000000020500788c */ /* 0x000fe2000bf05270 */
[----:B------:R-:W-:Y:S01]  /*5bc0*/  UMOV UR33, UR9 ;  /* 0x0000000900217c82 */ /* 0x000fe20008000000 */
[----:B------:R-:W-:Y:S02]  /*5bd0*/  UMOV UR35, 0x80000020 ;  /* 0x8000002000237882 */ /* 0x000fe40000000000 */
[----:B------:R-:W-:Y:S01]  /*5be0*/  USEL UR5, UR5, URZ, UP0 ;  /* 0x0000003f05057287 */ /* 0x000fe20008000000 */
[----:B------:R-:W-:Y:S01]  /*5bf0*/  UMOV UR48, UR8 ;  /* 0x0000000800307c82 */ /* 0x000fe20008000000 */
[----:B------:R-:W-:-:S02]  /*5c00*/  UMOV UR49, UR9 ;  /* 0x0000000900317c82 */ /* 0x000fc40008000000 */
[----:B------:R-:W-:Y:S01]  /*5c10*/  UIMAD UR6, UR5, 0x780, UR4 ;  /* 0x00000780050678a4 */ /* 0x000fe2000f8e0204 */
[----:B------:R-:W-:Y:S01]  /*5c20*/  UMOV UR51, 0x80000020 ;  /* 0x8000002000337882 */ /* 0x000fe20000000000 */
[----:B------:R-:W-:Y:S02]  /*5c30*/  UMOV UR15, 0x80000020 ;  /* 0x80000020000f7882 */ /* 0x000fe40000000000 */
[----:B------:R-:W-:Y:S02]  /*5c40*/  UIADD3 UR34, UR6, 0x80, URZ ;  /* 0x0000008006227890 */ /* 0x000fe4000fffe03f */
[----:B------:R-:W-:Y:S02]  /*5c50*/  UIADD3 UR50, UR6, 0x100, URZ ;  /* 0x0000010006327890 */ /* 0x000fe4000fffe03f */
[----:B------:R-:W-:Y:S01]  /*5c60*/  UMOV UR10, UR6 ;  /* 0x00000006000a7c82 */ /* 0x000fe20008000000 */
[----:B------:R-:W-:Y:S02]  /*5c70*/  UIADD3 UR14, UR6, 0x200, URZ ;  /* 0x00000200060e7890 */ /* 0x000fe4000fffe03f */
[----:B------:R-:W-:Y:S01]  /*5c80*/  UIADD3 UR18, UR6, 0x280, URZ ;  /* 0x0000028006127890 */ /* 0x000fe2000fffe03f */
[----:B------:R-:W-:Y:S01]  /*5c90*/  UMOV UR19, 0x80000020 ;  /* 0x8000002000137882 */ /* 0x000fe20000000000 */
[----:B------:R-:W-:Y:S01]  /*5ca0*/  UIADD3 UR22, UR6, 0x282, URZ ;  /* 0x0000028206167890 */ /* 0x000fe2000fffe03f */
[----:B------:R-:W-:Y:S01]  /*5cb0*/  UMOV UR23, 0x80000020 ;  /* 0x8000002000177882 */ /* 0x000fe20000000000 */
[----:B------:R-:W-:Y:S01]  /*5cc0*/  UIADD3 UR26, UR6, 0x500, URZ ;  /* 0x00000500061a7890 */ /* 0x000fe2000fffe03f */
[----:B--2---:R-:W-:Y:S01]  /*5cd0*/  SHF.R.U32.HI R7, RZ, 0x7, R7 ;  /* 0x00000007ff077819 */ /* 0x004fe20000011607 */
[----:B------:R-:W-:Y:S01]  /*5ce0*/  UMOV UR27, 0x80000020 ;  /* 0x80000020001b7882 */ /* 0x000fe20000000000 */
[----:B------:R-:W-:Y:S01]  /*5cf0*/  UIADD3 UR30, UR6, 0x502, URZ ;  /* 0x00000502061e7890 */ /* 0x000fe2000fffe03f */
[----:B------:R-:W-:-:S02]  /*5d00*/  UMOV UR31, 0x80000020 ;  /* 0x80000020001f7882 */ /* 0x000fc40000000000 */
[----:B-1----:R-:W-:-:S05]  /*5d10*/  VIADD R6, R7, 0x8 ;  /* 0x0000000807067836 */ /* 0x002fca0000000000 */
[----:B------:R1:W-:Y:S06]  /*5d20*/  BAR.SYNC.DEFER_BLOCKING R6, 0x100 ;  /* 0x000400060000751d */ /* 0x0003ec0000010000 */
        /* <DEDUP_REMOVED lines=26> */
[----:B------:R-:W-:Y:S01]  /*5ed0*/  QGMMA.64x32x32.F32.E4M3.E4M3 R88, gdesc[UR8], RZ, !UPT, gsb0 ;  /* 0x00600000085879f3 */ /* 0x000fe2000c0008ff */
        /* <DEDUP_REMOVED lines=136> */
.L_x_1835:
[----:B------:R-:W-:Y:S01]  /*6760*/  ULEA UR6, UR36, UR37, 0x3 ;  /* 0x0000002524067291 */ /* 0x000fe2000f8e183f */
[----:B------:R-:W-:-:S05]  /*6770*/  IMAD.U32 R6, RZ, RZ, UR40 ;  /* 0x00000028ff067e24 */ /* 0x000fca000f8e00ff */
[----:B------:R-:W-:-:S04]  /*6780*/  SHF.L.U32 R6, R6, 0x1f, RZ ;  /* 0x0000001f06067819 */ /* 0x000fc800000006ff */
[----:B------:R1:W2:Y:S01]  /*6790*/  SYNCS.PHASECHK.TRANS64.TRYWAIT P2, [UR6+0x29850], R6 ;  /* 0x02985006ff0075a7 */ /* 0x0002a20008040146 */
[----:B------:R-:W-:Y:S05]  /*67a0*/  @!P0 BRA `(.L_x_1836) ;  /* 0x0000000000048947 */ /* 0x000fea0003800000 */
[----:B------:R-:W-:Y:S01]  /*67b0*/  BPT.TRAP 0x1 ;  /* 0x000000040000795c */ /* 0x000fe20000300000 */
.L_x_1836:
[----:B--2---:R-:W-:Y:S05]  /*67c0*/  @P2 BRA `(.L_x_1834) ;  /* 0x0000000000082947 */ /* 0x004fea0003800000 */
[----:B------:R-:W2:Y:S02]  /*67d0*/  SYNCS.PHASECHK.TRANS64.TRYWAIT P2, [UR6+0x29850], R6 ;  /* 0x02985006ff0075a7 */ /* 0x000ea40008040146 */
[----:B--2---:R-:W-:Y:S05]  /*67e0*/  @!P2 BRA `(.L_x_1837) ;  /* 0x000000c400e4a947 */ /* 0x004fea0003800000 */
.L_x_1834:
[C---:B------:R-:W-:Y:S01]  /*67f0*/  FMUL.FTZ R197, R0.reuse, R144 ;  /* 0x0000009000c57220 */ /* 0x040fe20000410000 */
[C---:B------:R-:W-:Y:S01]  /*6800*/  FMUL.FTZ R144, R0.reuse, R121 ;  /* 0x0000007900907220 */ /* 0x040fe20000410000 */
[C---:B------:R-:W-:Y:S01]  /*6810*/  FMUL.FTZ R121, R0.reuse, R123 ;  /* 0x0000007b00797220 */ /* 0x040fe20000410000 */
[C---:B------:R-:W-:Y:S01]  /*6820*/  FMUL.FTZ R123, R0.reuse, R127 ;  /* 0x0000007f007b7220 */ /* 0x040fe20000410000 */
[----:B------:R-:W-:Y:S01]  /*6830*/  UISETP.NE.U32.AND UP0, UPT, UR38, URZ, UPT ;  /* 0x0000003f2600728c */ /* 0x000fe2000bf05070 */
[----:B------:R-:W3:Y:S01]  /*6840*/  LDC R127, c[0x0][0x288] ;  /* 0x0000a200ff7f7b82 */ /* 0x000ee20000000800 */
[----:B------:R-:W-:Y:S01]  /*6850*/  UIMAD UR6, UR7, -0xa0, UR42 ;  /* 0xffffff60070678a4 */ /* 0x000fe2000f8e022a */
[C---:B------:R-:W-:Y:S01]  /*6860*/  FMUL.FTZ R205, R0.reuse, R152 ;  /* 0x0000009800cd7220 */ /* 0x040fe20000410000 */
[----:B------:R-:W-:Y:S01]  /*6870*/  UISETP.NE.AND.EX UP0, UPT, UR39, URZ, UPT, UP0 ;  /* 0x0000003f2700728c */ /* 0x000fe2000bf05300 */
[C---:B------:R-:W-:Y:S01]  /*6880*/  FMUL.FTZ R207, R0.reuse, R153 ;  /* 0x0000009900cf7220 */ /* 0x040fe20000410000 */
[----:B------:R-:W-:Y:S01]  /*6890*/  UIADD3 UR6, UR6, 0x1, URZ ;  /* 0x0000000106067890 */ /* 0x000fe2000fffe03f */
[C---:B------:R-:W-:Y:S01]  /*68a0*/  FMUL.FTZ R201, R0.reuse, R140 ;  /* 0x0000008c00c97220 */ /* 0x040fe20000410000 */
[----:B------:R-:W-:Y:S01]  /*68b0*/  USEL UR10, UR57, 0x1, UP0 ;  /* 0x00000001390a7887 */ /* 0x000fe20008000000 */
[----:B------:R-:W4:Y:S01]  /*68c0*/  MUFU.TANH R205, R205 ;  /* 0x000000cd00cd7308 */ /* 0x000f220000002400 */
[C---:B------:R-:W-:Y:S01]  /*68d0*/  FMUL.FTZ R140, R0.reuse, R145 ;  /* 0x00000091008c7220 */ /* 0x040fe20000410000 */
[C---:B------:R-:W-:Y:S01]  /*68e0*/  FMUL.FTZ R209, R0.reuse, R156 ;  /* 0x0000009c00d17220 */ /* 0x040fe20000410000 */
[----:B------:R-:W-:Y:S01]  /*68f0*/  UIMAD UR6, UR10, UR56, UR6 ;  /* 0x000000380a0672a4 */ /* 0x000fe2000f8e0206 */
        /* <DEDUP_REMOVED lines=12> */
[----:B---3--:R-:W-:Y:S01]  /*69c0*/  IADD3 R127, -R127, UR6, RZ ;  /* 0x000000067f7f7c10 */ /* 0x008fe2000fffe1ff */
[----:B------:R-:W-:Y:S01]  /*69d0*/  UIADD3 UR6, UR37, 0x400, URZ ;  /* 0x0000040025067890 */ /* 0x000fe2000fffe03f */
[----:B------:R-:W3:Y:S01]  /*69e0*/  MUFU.TANH R209, R209 ;  /* 0x000000d100d17308 */ /* 0x000ee20000002400 */
[C---:B------:R-:W-:Y:S01]  /*69f0*/  FMUL.FTZ R134, R0.reuse, R104 ;  /* 0x0000006800867220 */ /* 0x040fe20000410000 */
[----:B------:R-:W-:Y:S01]  /*6a00*/  FMUL.FTZ R219, R0, R165 ;  /* 0x000000a500db7220 */ /* 0x000fe20000410000 */
[----:B------:R-:W-:Y:S01]  /*6a10*/  IMAD R130, R22, -0x2, R127 ;  /* 0xfffffffe16827824 */ /* 0x000fe200078e027f */
[----:B------:R-:W-:Y:S01]  /*6a20*/  USHF.R.U32.HI UR6, URZ, 0x4, UR6 ;  /* 0x000000043f067899 */ /* 0x000fe20008011606 */
[----:B------:R-:W-:Y:S01]  /*6a30*/  WARPGROUP.ARRIVE ;  /* 0x00000000000079c5 */ /* 0x000fe20000000000 */
[C---:B------:R-:W-:Y:S01]  /*6a40*/  FMUL.FTZ R213, R0.reuse, R136 ;  /* 0x0000008800d57220 */ /* 0x040fe20000410000 */
[----:B------:R-:W-:Y:S01]  /*6a50*/  IMAD.IADD R130, R23, 0x1, R130 ;  /* 0x0000000117827824 */ /* 0x000fe200078e0282 */
[----:B------:R-:W1:Y:S01]  /*6a60*/  MUFU.TANH R211, R211 ;  /* 0x000000d300d37308 */ /* 0x000e620000002400 */
[----:B------:R-:W-:Y:S01]  /*6a70*/  ULOP3.LUT UR6, UR6, 0x3fff, URZ, 0xc0, !UPT ;  /* 0x00003fff06067892 */ /* 0x000fe2000f8ec03f */
[C---:B------:R-:W-:Y:S01]  /*6a80*/  FMUL.FTZ R14, R0.reuse, R138 ;  /* 0x0000008a000e7220 */ /* 0x040fe20000410000 */
[----:B------:R-:W-:Y:S01]  /*6a90*/  FMUL.FTZ R138, R0, R150 ;  /* 0x00000096008a7220 */ /* 0x000fe20000410000 */
[C---:B------:R-:W-:Y:S01]  /*6aa0*/  ISETP.GT.AND P2, PT, R130.reuse, RZ, PT ;  /* 0x000000ff8200720c */ /* 0x040fe20003f44270 */
[----:B------:R-:W-:Y:S01]  /*6ab0*/  ULOP3.LUT UR6, UR6, 0x10000, URZ, 0xfc, !UPT ;  /* 0x0001000006067892 */ /* 0x000fe2000f8efc3f */
[C---:B------:R-:W-:Y:S01]  /*6ac0*/  ISETP.GT.AND P3, PT, R130.reuse, 0x1, PT ;  /* 0x000000018200780c */ /* 0x040fe20003f64270 */
[----:B------:R-:W-:Y:S01]  /*6ad0*/  UMOV UR11, 0xc0000010 ;  /* 0xc0000010000b7882 */ /* 0x000fe20000000000 */
[----:B------:R-:W2:Y:S01]  /*6ae0*/  MUFU.TANH R215, R215 ;  /* 0x000000d700d77308 */ /* 0x000ea20000002400 */
[----:B----4-:R-:W-:Y:S01]  /*6af0*/  FSEL R205, R205, -INF , P2 ;  /* 0xff800000cdcd7808 */ /* 0x010fe20001000000 */
[----:B------:R-:W-:Y:S01]  /*6b00*/  UIMAD UR6, UR36, 0x500, UR6 ;  /* 0x00000500240678a4 */ /* 0x000fe2000f8e0206 */
[----:B------:R-:W-:Y:S01]  /*6b10*/  ISETP.GT.AND P2, PT, R130, 0x8, PT ;  /* 0x000000088200780c */ /* 0x000fe20003f44270 */
[C---:B------:R-:W-:Y:S01]  /*6b20*/  FMUL.FTZ R203, R0.reuse, R137 ;  /* 0x0000008900cb7220 */ /* 0x040fe20000410000 */
[----:B-----5:R-:W-:Y:S01]  /*6b30*/  FSEL R207, R207, -INF , P3 ;  /* 0xff800000cfcf7808 */ /* 0x020fe20001800000 */
[----:B------:R-:W-:Y:S01]  /*6b40*/  FMUL.FTZ R199, R0, R141 ;  /* 0x0000008d00c77220 */ /* 0x000fe20000410000 */
[----:B------:R-:W-:Y:S01]  /*6b50*/  FMNMX.FTZ R104, R205, R5, !PT ;  /* 0x00000005cd687209 */ /* 0x000fe20007810000 */
[----:B------:R-:W4:Y:S01]  /*6b60*/  MUFU.TANH R217, R217 ;  /* 0x000000d900d97308 */ /* 0x000f220000002400 */
[----:B------:R-:W-:Y:S01]  /*6b70*/  ISETP.GT.AND P3, PT, R130, 0x9, PT ;  /* 0x000000098200780c */ /* 0x000fe20003f64270 */
[----:B------:R-:W-:Y:S01]  /*6b80*/  UMOV UR10, UR6 ;  /* 0x00000006000a7c82 */ /* 0x000fe20008000000 */
[----:B---3--:R-:W-:Y:S01]  /*6b90*/  FSEL R209, R209, -INF , P2 ;  /* 0xff800000d1d17808 */ /* 0x008fe20001000000 */
[----:B------:R-:W-:Y:S01]  /*6ba0*/  QGMMA.64x128x32.F32.E4M3.E4M3 R24, R184, gdesc[UR8], R24, gsb0 ;  /* 0x01e00008b8187df3 */ /* 0x000fe20008000818 */
[----:B------:R-:W-:Y:S01]  /*6bb0*/  FMNMX.FTZ R104, R207, R104, !PT ;  /* 0x00000068cf687209 */ /* 0x000fe20007810000 */
[----:B------:R-:W-:Y:S01]  /*6bc0*/  FMUL.FTZ R141, R0, R148 ;  /* 0x00000094008d7220 */ /* 0x000fe20000410000 */
[----:B------:R-:W-:Y:S01]  /*6bd0*/  ISETP.GT.AND P2, PT, R130, 0x10, PT ;  /* 0x000000108200780c */ /* 0x000fe20003f44270 */
[----:B------:R-:W3:Y:S01]  /*6be0*/  MUFU.TANH R221, R221 ;  /* 0x000000dd00dd7308 */ /* 0x000ee20000002400 */
[----:B-1----:R-:W-:Y:S01]  /*6bf0*/  FSEL R211, R211, -INF , P3 ;  /* 0xff800000d3d37808 */ /* 0x002fe20001800000 */
[C---:B------:R-:W-:Y:S01]  /*6c00*/  FMUL.FTZ R20, R0.reuse, R142 ;  /* 0x0000008e00147220 */ /* 0x040fe20000410000 */
[----:B------:R-:W-:Y:S01]  /*6c10*/  FMNMX.FTZ R150, R209, R104, !PT ;  /* 0x00000068d1967209 */ /* 0x000fe20007810000 */
[----:B------:R-:W-:Y:S01]  /*6c20*/  FMUL.FTZ R142, R0, R149 ;  /* 0x00000095008e7220 */ /* 0x000fe20000410000 */
[----:B------:R-:W-:Y:S01]  /*6c30*/  ISETP.GT.AND P3, PT, R130, 0x11, PT ;  /* 0x000000118200780c */ /* 0x000fe20003f64270 */
[C---:B------:R-:W-:Y:S01]  /*6c40*/  FMUL.FTZ R149, R0.reuse, R105 ;  /* 0x0000006900957220 */ /* 0x040fe20000410000 */
[----:B--2---:R-:W-:Y:S01]  /*6c50*/  FSEL R215, R215, -INF , P2 ;  /* 0xff800000d7d77808 */ /* 0x004fe20001000000 */
[----:B------:R-:W1:Y:S01]  /*6c60*/  MUFU.TANH R219, R219 ;  /* 0x000000db00db7308 */ /* 0x000e620000002400 */
[----:B------:R-:W-:Y:S01]  /*6c70*/  FMNMX.FTZ R150, R211, R150, !PT ;  /* 0x00000096d3967209 */ /* 0x000fe20007810000 */
[----:B------:R-:W-:Y:S01]  /*6c80*/  FMUL.FTZ R105, R0, R107 ;  /* 0x0000006b00697220 */ /* 0x000fe20000410000 */
[----:B------:R-:W-:Y:S01]  /*6c90*/  ISETP.GT.AND P2, PT, R130, 0x18, PT ;  /* 0x000000188200780c */ /* 0x000fe20003f44270 */
[C---:B------:R-:W-:Y:S01]  /*6ca0*/  FMUL.FTZ R109, R0.reuse, R109 ;  /* 0x0000006d006d7220 */ /* 0x040fe20000410000 */
[----:B----4-:R-:W-:Y:S01]  /*6cb0*/  FSEL R217, R217, -INF , P3 ;  /* 0xff800000d9d97808 */ /* 0x010fe20001800000 */
[----:B------:R-:W-:Y:S01]  /*6cc0*/  FMUL.FTZ R136, R0, R146 ;  /* 0x0000009200887220 */ /* 0x000fe20000410000 */
[----:B------:R-:W-:Y:S01]  /*6cd0*/  FMNMX.FTZ R150, R215, R150, !PT ;  /* 0x00000096d7967209 */ /* 0x000fe20007810000 */
[----:B------:R-:W2:Y:S01]  /*6ce0*/  MUFU.TANH R213, R213 ;  /* 0x000000d500d57308 */ /* 0x000ea20000002400 */
[----:B------:R-:W-:Y:S01]  /*6cf0*/  ISETP.GT.AND P3, PT, R130, 0x19, PT ;  /* 0x000000198200780c */ /* 0x000fe20003f64270 */
[C---:B------:R-:W-:Y:S01]  /*6d00*/  FMUL.FTZ R146, R0.reuse, R125 ;  /* 0x0000007d00927220 */ /* 0x040fe20000410000 */
[----:B---3--:R-:W-:Y:S01]  /*6d10*/  FSEL R221, R221, -INF , P2 ;  /* 0xff800000dddd7808 */ /* 0x008fe20001000000 */
[C---:B------:R-:W-:Y:S01]  /*6d20*/  FMUL.FTZ R104, R0.reuse, R106 ;  /* 0x0000006a00687220 */ /* 0x040fe20000410000 */
        /* <DEDUP_REMOVED lines=10> */
[----:B------:R-:W-:Y:S01]  /*6dd0*/  FMNMX.FTZ R150, R219, R150, !PT ;  /* 0x00000096db967209 */ /* 0x000fe20007810000 */
[----:B------:R-:W1:Y:S01]  /*6de0*/  MUFU.TANH R201, R201 ;  /* 0x000000c900c97308 */ /* 0x000e620000002400 */
[----:B--2---:R-:W-:Y:S01]  /*6df0*/  FSEL R213, R213, -INF , P2 ;  /* 0xff800000d5d57808 */ /* 0x004fe20001000000 */
[----:B------:R-:W-:Y:S01]  /*6e00*/  FMUL.FTZ R137, R0, R147 ;  /* 0x0000009300897220 */ /* 0x000fe20000410000 */
[----:B------:R-:W-:Y:S01]  /*6e10*/  ISETP.GT.AND P2, PT, R130, 0x28, PT ;  /* 0x000000288200780c */ /* 0x000fe20003f44270 */
        /* <DEDUP_REMOVED lines=9> */
[----:B------:R-:W-:Y:S01]  /*6eb0*/  FMNMX.FTZ R150, R203, R150, !PT ;  /* 0x00000096cb967209 */ /* 0x000fe20007810000 */
[C---:B------:R-:W-:Y:S01]  /*6ec0*/  FMUL.FTZ R112, R0.reuse, R112 ;  /* 0x0000007000707220 */ /* 0x040fe20000410000 */
[C---:B------:R-:W-:Y:S01]  /*6ed0*/  FMUL.FTZ R116, R0.reuse, R116 ;  /* 0x0000007400747220 */ /* 0x040fe20000410000 */
[----:B------:R-:W3:Y:S01]  /*6ee0*/  MUFU.TANH R197, R197 ;  /* 0x000000c500c57308 */ /* 0x000ee20000002400 */
[----:B-1----:R-:W-:Y:S01]  /*6ef0*/  FSEL R201, R201, -INF , P2 ;  /* 0xff800000c9c97808 */ /* 0x002fe20001000000 */
[----:B------:R-:W-:Y:S01]  /*6f00*/  FMUL.FTZ R15, R0, R139 ;  /* 0x0000008b000f7220 */ /* 0x000fe20000410000 */
[----:B------:R-:W-:Y:S01]  /*6f10*/  ISETP.GT.AND P2, PT, R130, 0x30, PT ;  /* 0x000000308200780c */ /* 0x000fe20003f44270 */
[C---:B------:R-:W-:Y:S01]  /*6f20*/  FMUL.FTZ R139, R0.reuse, R151 ;  /* 0x00000097008b7220 */ /* 0x040fe20000410000 */
[----:B------:R-:W-:Y:S01]  /*6f30*/  FMNMX.FTZ R150, R201, R150, !PT ;  /* 0x00000096c9967209 */ /* 0x000fe20007810000 */
[C---:B------:R-:W-:Y:S01]  /*6f40*/  FMUL.FTZ R88, R0.reuse, R88 ;  /* 0x0000005800587220 */ /* 0x040fe20000410000 */
[----:B------:R-:W-:Y:S01]  /*6f50*/  FMUL.FTZ R89, R0, R89 ;  /* 0x0000005900597220 */ /* 0x000fe20000410000 */
[----:B------:R-:W1:Y:S01]  /*6f60*/  MUFU.TANH R140, R140 ;  /* 0x0000008c008c7308 */ /* 0x000e620000002400 */
[----:B--2---:R-:W-:Y:S01]  /*6f70*/  FSEL R199, R199, -INF , P3 ;  /* 0xff800000c7c77808 */ /* 0x004fe20001800000 */
[----:B------:R-:W-:Y:S01]  /*6f80*/  UIADD3 UR10, UR6, 0x100, URZ ;  /* 0x00000100060a7890 */ /* 0x000fe2000fffe03f */
[----:B------:R-:W-:Y:S01]  /*6f90*/  ISETP.GT.AND P3, PT, R130, 0x31, PT ;  /* 0x000000318200780c */ /* 0x000fe20003f64270 */
[C---:B------:R-:W-:Y:S01]  /*6fa0*/  FMUL.FTZ R92, R0.reuse, R92 ;  /* 0x0000005c005c7220 */ /* 0x040fe20000410000 */
[----:B------:R-:W-:Y:S01]  /*6fb0*/  FMNMX.FTZ R150, R199, R150, !PT ;  /* 0x00000096c7967209 */ /* 0x000fe20007810000 */
[----:B------:R-:W-:Y:S01]  /*6fc0*/  UMOV UR11, 0xc0000010 ;  /* 0xc0000010000b7882 */ /* 0x000fe20000000000 */
[C---:B------:R-:W-:Y:S01]  /*6fd0*/  FMUL.FTZ R96, R0.reuse, R96 ;  /* 0x0000006000607220 */ /* 0x040fe20000410000 */
[----:B------:R-:W-:Y:S01]  /*6fe0*/  MUFU.TANH R141, R141 ;  /* 0x0000008d008d7308 */ /* 0x000fe20000002400 */
[----:B---3--:R-:W-:Y:S01]  /*6ff0*/  FSEL R197, R197, -INF , P2 ;  /* 0xff800000c5c57808 */ /* 0x008fe20001000000 */
[----:B------:R-:W-:Y:S01]  /*7000*/  FMUL.FTZ R9, R0, R159 ;  /* 0x0000009f00097220 */ /* 0x000fe20000410000 */
[----:B------:R-:W-:Y:S01]  /*7010*/  ISETP.GT.AND P2, PT, R130, 0x38, PT ;  /* 0x000000388200780c */ /* 0x000fe20003f44270 */
[C---:B------:R-:W-:Y:S01]  /*7020*/  FMUL.FTZ R100, R0.reuse, R100 ;  /* 0x0000006400647220 */ /* 0x040fe20000410000 */
[----:B------:R-:W-:Y:S01]  /*7030*/  FMNMX.FTZ R150, R197, R150, !PT ;  /* 0x00000096c5967209 */ /* 0x000fe20007810000 */
[C---:B------:R-:W-:Y:S01]  /*7040*/  FMUL.FTZ R11, R0.reuse, R163 ;  /* 0x000000a3000b7220 */ /* 0x040fe20000410000 */
[----:B------:R-:W-:Y:S01]  /*7050*/  FMUL.FTZ R13, R0, R167 ;  /* 0x000000a7000d7220 */ /* 0x000fe20000410000 */
[----:B------:R-:W2:Y:S01]  /*7060*/  MUFU.TANH R142, R142 ;  /* 0x0000008e008e7308 */ /* 0x000ea20000002400 */
[----:B-1----:R-:W-:Y:S01]  /*7070*/  FSEL R107, R140, -INF , P3 ;  /* 0xff8000008c6b7808 */ /* 0x002fe20001800000 */
[----:B------:R-:W-:Y:S01]  /*7080*/  FMUL.FTZ R140, R0, R117 ;  /* 0x00000075008c7220 */ /* 0x000fe20000410000 */
[----:B------:R-:W-:Y:S01]  /*7090*/  ISETP.GT.AND P3, PT, R130, 0x39, PT ;  /* 0x000000398200780c */ /* 0x000fe20003f64270 */
        /* <DEDUP_REMOVED lines=8> */
[C---:B------:R-:W-:Y:S01]  /*7120*/  FMUL.FTZ R94, R0.reuse, R94 ;  /* 0x0000005e005e7220 */ /* 0x040fe20000410000 */
[C---:B------:R-:W-:Y:S01]  /*7130*/  FMUL.FTZ R95, R0.reuse, R95 ;  /* 0x0000005f005f7220 */ /* 0x040fe20000410000 */
[C---:B------:R-:W-:Y:S01]  /*7140*/  FMUL.FTZ R98, R0.reuse, R98 ;  /* 0x0000006200627220 */ /* 0x040fe20000410000 */
[----:B------:R-:W-:Y:S01]  /*7150*/  FMUL.FTZ R99, R0, R99 ;  /* 0x0000006300637220 */ /* 0x000fe20000410000 */
[----:B------:R-:W1:Y:S01]  /*7160*/  MUFU.TANH R144, R144 ;  /* 0x0000009000907308 */ /* 0x000e620000002400 */
[----:B--2---:R-:W-:Y:S01]  /*7170*/  FSEL R113, R142, -INF , P3 ;  /* 0xff8000008e717808 */ /* 0x004fe20001800000 */
[----:B------:R-:W-:Y:S01]  /*7180*/  FMUL.FTZ R103, R0, R103 ;  /* 0x0000006700677220 */ /* 0x000fe20000410000 */
[----:B------:R-:W-:Y:S01]  /*7190*/  ISETP.GT.AND P3, PT, R130, 0x41, PT ;  /* 0x000000418200780c */ /* 0x000fe20003f64270 */
[----:B------:R-:W2:Y:S04]  /*71a0*/  S2R R194, SR_TID.X ;  /* 0x0000000000c27919 */ /* 0x000ea80000002100 */
[----:B------:R-:W3:Y:S08]  /*71b0*/  MUFU.TANH R145, R145 ;  /* 0x0000009100917308 */ /* 0x000ef00000002400 */
[----:B------:R4:W-:Y:S01]  /*71c0*/  MUFU.TANH R106, R109 ;  /* 0x0000006d006a7308 */ /* 0x0009e20000002400 */
[----:B-1----:R-:W-:-:S02]  /*71d0*/  FSEL R131, R144, -INF , P3 ;  /* 0xff80000090837808 */ /* 0x002fc40001800000 */
[----:B------:R-:W-:-:S05]  /*71e0*/  ISETP.GT.AND P3, PT, R130, 0x49, PT ;  /* 0x000000498200780c */ /* 0x000fca0003f64270 */
[----:B------:R-:W-:Y:S01]  /*71f0*/  MUFU.TANH R146, R146 ;  /* 0x0000009200927308 */ /* 0x000fe20000002400 */
[----:B----4-:R-:W-:Y:S02]  /*7200*/  FSEL R109, R141, -INF , P2 ;  /* 0xff8000008d6d7808 */ /* 0x010fe40001000000 */
[C---:B------:R-:W-:Y:S02]  /*7210*/  ISETP.GT.AND P2, PT, R130.reuse, 0x40, PT ;  /* 0x000000408200780c */ /* 0x040fe40003f44270 */
[----:B------:R-:W-:Y:S02]  /*7220*/  FMNMX.FTZ R150, R109, R150, !PT ;  /* 0x000000966d967209 */ /* 0x000fe40007810000 */
[----:B------:R-:W-:Y:S01]  /*7230*/  FSEL R129, R143, -INF , P2 ;  /* 0xff8000008f817808 */ /* 0x000fe20001000000 */
[----:B------:R-:W1:Y:S01]  /*7240*/  MUFU.TANH R128, R128 ;  /* 0x0000008000807308 */ /* 0x000e620000002400 */
[----:B------:R-:W-:Y:S02]  /*7250*/  FMNMX.FTZ R150, R113, R150, !PT ;  /* 0x0000009671967209 */ /* 0x000fe40007810000 */
[----:B------:R-:W-:-:S02]  /*7260*/  ISETP.GT.AND P2, PT, R130, 0x48, PT ;  /* 0x000000488200780c */ /* 0x000fc40003f44270 */
[----:B------:R-:W-:Y:S02]  /*7270*/  FMNMX.FTZ R150, R129, R150, !PT ;  /* 0x0000009681967209 */ /* 0x000fe40007810000 */
[----:B---3--:R-:W-:Y:S01]  /*7280*/  FSEL R117, R145, -INF , P2 ;  /* 0xff80000091757808 */ /* 0x008fe20001000000 */
[----:B------:R-:W-:Y:S01]  /*7290*/  MUFU.TANH R147, R147 ;  /* 0x0000009300937308 */ /* 0x000fe20000002400 */
[----:B------:R-:W-:Y:S02]  /*72a0*/  FMNMX.FTZ R150, R131, R150, !PT ;  /* 0x0000009683967209 */ /* 0x000fe40007810000 */
[----:B------:R-:W-:Y:S02]  /*72b0*/  ISETP.GT.AND P2, PT, R130, 0x50, PT ;  /* 0x000000508200780c */ /* 0x000fe40003f44270 */
[----:B------:R-:W-:Y:S02]  /*72c0*/  FMNMX.FTZ R150, R117, R150, !PT ;  /* 0x0000009675967209 */ /* 0x000fe40007810000 */
[----:B--2---:R-:W-:Y:S01]  /*72d0*/  SHF.R.U32.HI R194, RZ, 0x7, R194 ;  /* 0x00000007ffc27819 */ /* 0x004fe200000116c2 */
[----:B------:R-:W2:Y:S01]  /*72e0*/  MUFU.TANH R148, R148 ;  /* 0x0000009400947308 */ /* 0x000ea20000002400 */
[----:B-1----:R-:W-:Y:S01]  /*72f0*/  FSEL R135, R128, -INF , P2 ;  /* 0xff80000080877808 */ /* 0x002fe20001000000 */
[----:B------:R-:W-:Y:S01]  /*7300*/  FMUL.FTZ R128, R0, R93 ;  /* 0x0000005d00807220 */ /* 0x000fe20000410000 */
[----:B------:R-:W-:Y:S01]  /*7310*/  ISETP.GT.AND P2, PT, R130, 0x58, PT ;  /* 0x000000588200780c */ /* 0x000fe20003f44270 */
[----:B------:R-:W-:-:S02]  /*7320*/  WARPGROUP.DEPBAR.LE gsb0, 0x0 ;  /* 0x00008000000079c5 */ /* 0x000fc40000010000 */
[----:B------:R-:W-:Y:S02]  /*7330*/  WARPGROUP.ARRIVE ;  /* 0x00000000000079c5 */ /* 0x000fe40000000000 */
[----:B------:R-:W1:Y:S04]  /*7340*/  MUFU.TANH R132, R132 ;  /* 0x0000008400847308 */ /* 0x000e680000002400 */
[----:B------:R-:W-:Y:S01]  /*7350*/  QGMMA.64x128x32.F32.E4M3.E4M3 R24, R180, gdesc[UR8], R24, gsb0 ;  /* 0x01e00008b4187df3 */ /* 0x000fe20008000818 */
[----:B------:R-:W-:Y:S01]  /*7360*/  UIADD3 UR10, UR6, 0x200, URZ ;  /* 0x00000200060a7890 */ /* 0x000fe2000fffe03f */
[----:B------:R-:W-:Y:S02]  /*7370*/  UMOV UR11, 0xc0000010 ;  /* 0xc0000010000b7882 */ /* 0x000fe40000000000 */
[----:B------:R3:W-:Y:S01]  /*7380*/  MUFU.TANH R155, R133 ;  /* 0x00000085009b7308 */ /* 0x0007e20000002400 */
[----:B--2---:R-:W-:-:S02]  /*7390*/  FSEL R143, R148, -INF , P2 ;  /* 0xff800000948f7808 */ /* 0x004fc40001000000 */
[----:B------:R-:W-:-:S05]  /*73a0*/  ISETP.GT.AND P2, PT, R130, 0x60, PT ;  /* 0x000000608200780c */ /* 0x000fca0003f44270 */
[----:B------:R-:W2:Y:S01]  /*73b0*/  MUFU.TANH R134, R134 ;  /* 0x0000008600867308 */ /* 0x000ea20000002400 */
[----:B---3--:R-:W-:Y:S02]  /*73c0*/  FSEL R133, R146, -INF , P3 ;  /* 0xff80000092857808 */ /* 0x008fe40001800000 */
[C---:B------:R-:W-:Y:S02]  /*73d0*/  ISETP.GT.AND P3, PT, R130.reuse, 0x51, PT ;  /* 0x000000518200780c */ /* 0x040fe40003f64270 */
[----:B------:R-:W-:Y:S02]  /*73e0*/  FMNMX.FTZ R150, R133, R150, !PT ;  /* 0x0000009685967209 */ /* 0x000fe40007810000 */
[----:B------:R-:W-:Y:S01]  /*73f0*/  FSEL R141, R147, -INF , P3 ;  /* 0xff800000938d7808 */ /* 0x000fe20001800000 */
[----:B------:R-:W3:Y:S01]  /*7400*/  MUFU.TANH R149, R149 ;  /* 0x0000009500957308 */ /* 0x000ee20000002400 */
[----:B------:R-:W-:Y:S02]  /*7410*/  FMNMX.FTZ R150, R135, R150, !PT ;  /* 0x0000009687967209 */ /* 0x000fe40007810000 */
[----:B------:R-:W-:-:S02]  /*7420*/  ISETP.GT.AND P3, PT, R130, 0x59, PT ;  /* 0x000000598200780c */ /* 0x000fc40003f64270 */
[----:B------:R-:W-:Y:S02]  /*7430*/  FMNMX.FTZ R150, R141, R150, !PT ;  /* 0x000000968d967209 */ /* 0x000fe40007810000 */
[----:B-1----:R-:W-:Y:S01]  /*7440*/  FSEL R145, R132, -INF , P3 ;  /* 0xff80000084917808 */ /* 0x002fe20001800000 */
[----:B------:R-:W1:Y:S01]  /*7450*/  MUFU.TANH R108, R108 ;  /* 0x0000006c006c7308 */ /* 0x000e620000002400 */
[----:B------:R-:W-:Y:S02]  /*7460*/  FMNMX.FTZ R150, R143, R150, !PT ;  /* 0x000000968f967209 */ /* 0x000fe40007810000 */
[----:B------:R-:W-:Y:S02]  /*7470*/  ISETP.GT.AND P3, PT, R130, 0x61, PT ;  /* 0x000000618200780c */ /* 0x000fe40003f64270 */
[----:B--2---:R-:W-:Y:S02]  /*7480*/  FSEL R147, R134, -INF , P2 ;  /* 0xff80000086937808 */ /* 0x004fe40001000000 */
[----:B------:R-:W-:Y:S01]  /*7490*/  FMNMX.FTZ R150, R145, R150, !PT ;  /* 0x0000009691967209 */ /* 0x000fe20007810000 */
[----:B------:R-:W2:Y:S01]  /*74a0*/  MUFU.TANH R112, R112 ;  /* 0x0000007000707308 */ /* 0x000ea20000002400 */
[----:B------:R-:W-:-:S02]  /*74b0*/  ISETP.GT.AND P2, PT, R130, 0x68, PT ;  /* 0x000000688200780c */ /* 0x000fc40003f44270 */
[----:B---3--:R-:W-:Y:S02]  /*74c0*/  FSEL R149, R149, -INF , P3 ;  /* 0xff80000095957808 */ /* 0x008fe40001800000 */
[----:B------:R-:W-:Y:S02]  /*74d0*/  FMNMX.FTZ R150, R147, R150, !PT ;  /* 0x0000009693967209 */ /* 0x000fe40007810000 */
[----:B------:R-:W-:Y:S01]  /*74e0*/  ISETP.GT.AND P3, PT, R130, 0x69, PT ;  /* 0x000000698200780c */ /* 0x000fe20003f64270 */
[----:B------:R-:W3:Y:S01]  /*74f0*/  MUFU.TANH R116, R116 ;  /* 0x0000007400747308 */ /* 0x000ee20000002400 */
[----:B-1----:R-:W-:Y:S01]  /*7500*/  FSEL R151, R108, -INF , P2 ;  /* 0xff8000006c977808 */ /* 0x002fe20001000000 */
[----:B------:R-:W-:Y:S01]  /*7510*/  FMUL.FTZ R108, R0, R118 ;  /* 0x00000076006c7220 */ /* 0x000fe20000410000 */
[----:B------:R-:W-:Y:S02]  /*7520*/  FMNMX.FTZ R150, R149, R150, !PT ;  /* 0x0000009695967209 */ /* 0x000fe40007810000 */
[----:B------:R-:W-:-:S02]  /*7530*/  ISETP.GT.AND P2, PT, R130, 0x70, PT ;  /* 0x000000708200780c */ /* 0x000fc40003f44270 */
[----:B------:R-:W-:Y:S01]  /*7540*/  FSEL R93, R106, -INF , P3 ;  /* 0xff8000006a5d7808 */ /* 0x000fe20001800000 */
[----:B------:R-:W1:Y:S01]  /*7550*/  MUFU.TANH R140, R140 ;  /* 0x0000008c008c7308 */ /* 0x000e620000002400 */
[----:B------:R-:W-:Y:S01]  /*7560*/  FMNMX.FTZ R150, R151, R150, !PT ;  /* 0x0000009697967209 */ /* 0x000fe20007810000 */
[----:B------:R-:W-:Y:S01]  /*7570*/  FMUL.FTZ R106, R0, R97 ;  /* 0x00000061006a7220 */ /* 0x000fe20000410000 */
[----:B------:R-:W-:Y:S02]  /*7580*/  ISETP.GT.AND P3, PT, R130, 0x71, PT ;  /* 0x000000718200780c */ /* 0x000fe40003f64270 */
[----:B--2---:R-:W-:Y:S01]  /*7590*/  FSEL R153, R112, -INF , P2 ;  /* 0xff80000070997808 */ /* 0x004fe20001000000 */
[----:B------:R-:W-:Y:S01]  /*75a0*/  FMUL.FTZ R112, R0, R102 ;  /* 0x0000006600707220 */ /* 0x000fe20000410000 */
[----:B------:R-:W-:Y:S01]  /*75b0*/  FMNMX.FTZ R150, R93, R150, !PT ;  /* 0x000000965d967209 */ /* 0x000fe20007810000 */
[----:B------:R-:W2:Y:S01]  /*75c0*/  MUFU.TANH R88, R88 ;  /* 0x0000005800587308 */ /* 0x000ea20000002400 */
[----:B------:R-:W-:-:S02]  /*75d0*/  ISETP.GT.AND P2, PT, R130, 0x78, PT ;  /* 0x000000788200780c */ /* 0x000fc40003f44270 */
[----:B------:R-:W-:Y:S02]  /*75e0*/  FSEL R155, R155, -INF , P3 ;  /* 0xff8000009b9b7808 */ /* 0x000fe40001800000 */
[----:B------:R-:W-:Y:S02]  /*75f0*/  FMNMX.FTZ R150, R153, R150, !PT ;  /* 0x0000009699967209 */ /* 0x000fe40007810000 */
[----:B------:R-:W-:Y:S01]  /*7600*/  ISETP.GT.AND P3, PT, R130, 0x79, PT ;  /* 0x000000798200780c */ /* 0x000fe20003f64270 */
[----:B------:R-:W4:Y:S01]  /*7610*/  MUFU.TANH R89, R89 ;  /* 0x0000005900597308 */ /* 0x000f220000002400 */
[----:B---3--:R-:W-:Y:S02]  /*7620*/  FSEL R97, R116, -INF , P2 ;  /* 0xff80000074617808 */ /* 0x008fe40001000000 */
[----:B------:R-:W-:Y:S02]  /*7630*/  FMNMX.FTZ R150, R155, R150, !PT ;  /* 0x000000969b967209 */ /* 0x000fe40007810000 */
[----:B------:R-:W-:-:S02]  /*7640*/  ISETP.GT.AND P2, PT, R130, 0x80, PT ;  /* 0x000000808200780c */ /* 0x000fc40003f44270 */
[----:B-1----:R-:W-:Y:S01]  /*7650*/  FSEL R157, R140, -INF , P3 ;  /* 0xff8000008c9d7808 */ /* 0x002fe20001800000 */
[----:B------:R-:W1:Y:S01]  /*7660*/  MUFU.TANH R92, R92 ;  /* 0x0000005c005c7308 */ /* 0x000e620000002400 */
[----:B------:R-:W-:Y:S02]  /*7670*/  FMNMX.FTZ R150, R97, R150, !PT ;  /* 0x0000009661967209 */ /* 0x000fe40007810000 */
[----:B------:R-:W-:Y:S02]  /*7680*/  ISETP.GT.AND P3, PT, R130, 0x81, PT ;  /* 0x000000818200780c */ /* 0x000fe40003f64270 */
[----:B--2---:R-:W-:Y:S01]  /*7690*/  FSEL R159, R88, -INF , P2 ;  /* 0xff800000589f7808 */ /* 0x004fe20001000000 */
[----:B------:R-:W-:Y:S01]  /*76a0*/  FMUL.FTZ R88, R0, R101 ;  /* 0x0000006500587220 */ /* 0x000fe20000410000 */
[----:B------:R-:W-:Y:S01]  /*76b0*/  FMNMX.FTZ R150, R157, R150, !PT ;  /* 0x000000969d967209 */ /* 0x000fe20007810000 */
[----:B------:R-:W2:Y:S01]  /*76c0*/  MUFU.TANH R128, R128 ;  /* 0x0000008000807308 */ /* 0x000ea20000002400 */
[----:B------:R-:W-:-:S02]  /*76d0*/  ISETP.GT.AND P2, PT, R130, 0x88, PT ;  /* 0x000000888200780c */ /* 0x000fc40003f44270 */
[----:B----4-:R-:W-:Y:S02]  /*76e0*/  FSEL R161, R89, -INF , P3 ;  /* 0xff80000059a17808 */ /* 0x010fe40001800000 */
[----:B------:R-:W-:Y:S02]  /*76f0*/  FMNMX.FTZ R150, R159, R150, !PT ;  /* 0x000000969f967209 */ /* 0x000fe40007810000 */
[----:B------:R-:W-:Y:S01]  /*7700*/  ISETP.GT.AND P3, PT, R130, 0x89, PT ;  /* 0x000000898200780c */ /* 0x000fe20003f64270 */
[----:B------:R-:W3:Y:S01]  /*7710*/  MUFU.TANH R96, R96 ;  /* 0x0000006000607308 */ /* 0x000ee20000002400 */
[----:B-1----:R-:W-:Y:S01]  /*7720*/  FSEL R101, R92, -INF , P2 ;  /* 0xff8000005c657808 */ /* 0x002fe20001000000 */
[C---:B------:R-:W-:Y:S01]  /*7730*/  FMUL.FTZ R92, R0.reuse, R110 ;  /* 0x0000006e005c7220 */ /* 0x040fe20000410000 */
[----:B------:R-:W-:Y:S01]  /*7740*/  FMNMX.FTZ R150, R161, R150, !PT ;  /* 0x00000096a1967209 */ /* 0x000fe20007810000 */
[----:B------:R-:W-:Y:S01]  /*7750*/  FMUL.FTZ R110, R0, R119 ;  /* 0x00000077006e7220 */ /* 0x000fe20000410000 */
[----:B------:R-:W-:-:S02]  /*7760*/  ISETP.GT.AND P2, PT, R130, 0x90, PT ;  /* 0x000000908200780c */ /* 0x000fc40003f44270 */
[----:B------:R-:W-:Y:S01]  /*7770*/  FMNMX.FTZ R150, R101, R150, !PT ;  /* 0x0000009665967209 */ /* 0x000fe20007810000 */
[----:B------:R-:W1:Y:S01]  /*7780*/  MUFU.TANH R106, R106 ;  /* 0x0000006a006a7308 */ /* 0x000e620000002400 */
[----:B--2---:R-:W-:Y:S02]  /*7790*/  FSEL R163, R128, -INF , P3 ;  /* 0xff80000080a37808 */ /* 0x004fe40001800000 */
[----:B------:R-:W-:Y:S02]  /*77a0*/  ISETP.GT.AND P3, PT, R130, 0x91, PT ;  /* 0x000000918200780c */ /* 0x000fe40003f64270 */
[----:B------:R-:W-:-:S03]  /*77b0*/  FMNMX.FTZ R150, R163, R150, !PT ;  /* 0x00000096a3967209 */ /* 0x000fc60007810000 */
[----:B------:R-:W2:Y:S01]  /*77c0*/  MUFU.TANH R100, R100 ;  /* 0x0000006400647308 */ /* 0x000ea20000002400 */
[----:B---3--:R-:W-:Y:S01]  /*77d0*/  FSEL R165, R96, -INF , P2 ;  /* 0xff80000060a57808 */ /* 0x008fe20001000000 */
[----:B------:R-:W-:Y:S01]  /*77e0*/  FMUL.FTZ R96, R0, R111 ;  /* 0x0000006f00607220 */ /* 0x000fe20000410000 */
[----:B------:R-:W-:Y:S02]  /*77f0*/  ISETP.GT.AND P2, PT, R130, 0x98, PT ;  /* 0x000000988200780c */ /* 0x000fe40003f44270 */
[----:B------:R-:W-:-:S03]  /*7800*/  FMNMX.FTZ R150, R165, R150, !PT ;  /* 0x00000096a5967209 */ /* 0x000fc60007810000 */
[----:B------:R-:W3:Y:S01]  /*7810*/  MUFU.TANH R88, R88 ;  /* 0x0000005800587308 */ /* 0x000ee20000002400 */
[----:B-1----:R-:W-:Y:S01]  /*7820*/  FSEL R167, R106, -INF , P3 ;  /* 0xff8000006aa77808 */ /* 0x002fe20001800000 */
[----:B------:R-:W-:Y:S01]  /*7830*/  FMUL.FTZ R106, R0, R115 ;  /* 0x00000073006a7220 */ /* 0x000fe20000410000 */
[C---:B------:R-:W-:Y:S01]  /*7840*/  ISETP.GT.AND P3, PT, R130.reuse, 0x99, PT ;  /* 0x000000998200780c */ /* 0x040fe20003f64270 */
[----:B------:R-:W-:Y:S01]  /*7850*/  VIADD R130, R130, 0x8 ;  /* 0x0000000882827836 */ /* 0x000fe20000000000 */
[----:B------:R-:W-:-:S03]  /*7860*/  FMNMX.FTZ R150, R167, R150, !PT ;  /* 0x00000096a7967209 */ /* 0x000fc60007810000 */
[----:B------:R-:W1:Y:S01]  /*7870*/  MUFU.TANH R6, R6 ;  /* 0x0000000600067308 */ /* 0x000e620000002400 */
[----:B--2---:R-:W-:Y:S01]  /*7880*/  FSEL R195, R100, -INF , P2 ;  /* 0xff80000064c37808 */ /* 0x004fe20001000000 */
[----:B------:R-:W-:Y:S01]  /*7890*/  FMUL.FTZ R100, R0, R114 ;  /* 0x0000007200647220 */ /* 0x000fe20000410000 */
[----:B------:R-:W-:Y:S02]  /*78a0*/  ISETP.GT.AND P4, PT, R130, 0x1, PT ;  /* 0x000000018200780c */ /* 0x000fe40003f84270 */
[----:B------:R-:W-:-:S03]  /*78b0*/  FMNMX.FTZ R150, R195, R150, !PT ;  /* 0x00000096c3967209 */ /* 0x000fc60007810000 */
[----:B------:R-:W2:Y:S01]  /*78c0*/  MUFU.TANH R7, R7 ;  /* 0x0000000700077308 */ /* 0x000ea20000002400 */
[----:B---3--:R-:W-:Y:S02]  /*78d0*/  FSEL R111, R88, -INF , P3 ;  /* 0xff800000586f7808 */ /* 0x008fe40001800000 */
[----:B------:R-:W3:Y:S01]  /*78e0*/  LDC R88, c[0x0][0x988] ;  /* 0x00026200ff587b82 */ /* 0x000ee20000000800 */
[----:B------:R-:W-:Y:S02]  /*78f0*/  ISETP.GT.AND P3, PT, R130, RZ, PT ;  /* 0x000000ff8200720c */ /* 0x000fe40003f64270 */
[----:B------:R-:W-:Y:S02]  /*7900*/  FMNMX.FTZ R150, R111, R150, !PT ;  /* 0x000000966f967209 */ /* 0x000fe40007810000 */
[----:B------:R-:W4:Y:S01]  /*7910*/  MUFU.TANH R8, R8 ;  /* 0x0000000800087308 */ /* 0x000f220000002400 */
[----:B------:R-:W-:Y:S02]  /*7920*/  WARPGROUP.DEPBAR.LE gsb0, 0x0 ;  /* 0x00008000000079c5 */ /* 0x000fe40000010000 */
[----:B------:R-:W5:Y:S01]  /*7930*/  SHFL.BFLY PT, R89, R150, 0x2, 0x1f ;  /* 0x0c401f0096597f89 */ /* 0x000f6200000e0000 */
[----:B-1----:R-:W-:Y:S01]  /*7940*/  FSEL R183, R6, -INF , P3 ;  /* 0xff80000006b77808 */ /* 0x002fe20001800000 */
[----:B------:R-:W-:Y:S01]  /*7950*/  WARPGROUP.ARRIVE ;  /* 0x00000000000079c5 */ /* 0x000fe20000000000 */
[----:B------:R-:W-:-:S02]  /*7960*/  ISETP.GT.AND P3, PT, R130, 0x8, PT ;  /* 0x000000088200780c */ /* 0x000fc40003f64270 */
[----:B------:R-:W1:Y:S01]  /*7970*/  MUFU.TANH R9, R9 ;  /* 0x0000000900097308 */ /* 0x000e620000002400 */
[----:B--2---:R-:W-:Y:S02]  /*7980*/  FSEL R7, R7, -INF , P4 ;  /* 0xff80000007077808 */ /* 0x004fe40002000000 */
[----:B------:R-:W-:Y:S01]  /*7990*/  FMNMX.FTZ R132, R183, R4, !PT ;  /* 0x00000004b7847209 */ /* 0x000fe20007810000 */
[----:B------:R-:W-:Y:S01]  /*79a0*/  QGMMA.64x128x32.F32.E4M3.E4M3 R24, R176, gdesc[UR8], R24, gsb0 ;  /* 0x01e00008b0187df3 */ /* 0x000fe20008000818 */
[----:B------:R-:W-:Y:S01]  /*79b0*/  ISETP.GT.AND P4, PT, R130, 0x9, PT ;  /* 0x000000098200780c */ /* 0x000fe20003f84270 */
[----:B------:R-:W-:Y:S01]  /*79c0*/  UIADD3 UR10, UR6, 0x300, URZ ;  /* 0x00000300060a7890 */ /* 0x000fe2000fffe03f */
[----:B------:R-:W-:Y:S01]  /*79d0*/  FMNMX.FTZ R132, R7, R132, !PT ;  /* 0x0000008407847209 */ /* 0x000fe20007810000 */
[----:B------:R-:W-:Y:S01]  /*79e0*/  MUFU.TANH R10, R10 ;  /* 0x0000000a000a7308 */ /* 0x000fe20000002400 */
[----:B----4-:R-:W-:Y:S01]  /*79f0*/  FSEL R187, R8, -INF , P3 ;  /* 0xff80000008bb7808 */ /* 0x010fe20001800000 */
[----:B------:R-:W-:Y:S01]  /*7a00*/  UMOV UR11, 0xc0000010 ;  /* 0xc0000010000b7882 */ /* 0x000fe20000000000 */
[----:B------:R-:W-:-:S02]  /*7a10*/  ISETP.GT.AND P3, PT, R130, 0x10, PT ;  /* 0x000000108200780c */ /* 0x000fc40003f64270 */
[----:B------:R-:W-:-:S03]  /*7a20*/  FMNMX.FTZ R132, R187, R132, !PT ;  /* 0x00000084bb847209 */ /* 0x000fc60007810000 */
[----:B------:R-:W2:Y:S01]  /*7a30*/  MUFU.TANH R11, R11 ;  /* 0x0000000b000b7308 */ /* 0x000ea20000002400 */
[----:B-1----:R-:W-:Y:S02]  /*7a40*/  FSEL R9, R9, -INF , P4 ;  /* 0xff80000009097808 */ /* 0x002fe40002000000 */
[----:B------:R-:W-:Y:S02]  /*7a50*/  ISETP.GT.AND P4, PT, R130, 0x11, PT ;  /* 0x000000118200780c */ /* 0x000fe40003f84270 */
[----:B-----5:R-:W-:Y:S02]  /*7a60*/  FMNMX.FTZ R150, R150, R89, !PT ;  /* 0x0000005996967209 */ /* 0x020fe40007810000 */
[----:B------:R-:W-:Y:S01]  /*7a70*/  FMNMX.FTZ R132, R9, R132, !PT ;  /* 0x0000008409847209 */ /* 0x000fe20007810000 */
[----:B------:R-:W-:Y:S02]  /*7a80*/  MUFU.TANH R12, R12 ;  /* 0x0000000c000c7308 */ /* 0x000fe40000002400 */
[----:B------:R-:W1:Y:S06]  /*7a90*/  SHFL.BFLY PT, R89, R150, 0x1, 0x1f ;  /* 0x0c201f0096597f89 */ /* 0x000e6c00000e0000 */
[----:B------:R-:W4:Y:S01]  /*7aa0*/  MUFU.TANH R13, R13 ;  /* 0x0000000d000d7308 */ /* 0x000f220000002400 */
[----:B--2---:R-:W-:-:S02]  /*7ab0*/  FSEL R11, R11, -INF , P4 ;  /* 0xff8000000b0b7808 */ /* 0x004fc40002000000 */
[----:B------:R-:W-:-:S05]  /*7ac0*/  ISETP.GT.AND P4, PT, R130, 0x19, PT ;  /* 0x000000198200780c */ /* 0x000fca0003f84270 */
[----:B------:R-:W2:Y:S08]  /*7ad0*/  MUFU.TANH R14, R14 ;  /* 0x0000000e000e7308 */ /* 0x000eb00000002400 */
[----:B------:R-:W5:Y:S01]  /*7ae0*/  MUFU.TANH R15, R15 ;  /* 0x0000000f000f7308 */ /* 0x000f620000002400 */
[----:B----4-:R-:W-:Y:S02]  /*7af0*/  FSEL R13, R13, -INF , P4 ;  /* 0xff8000000d0d7808 */ /* 0x010fe40002000000 */
[----:B-1----:R-:W-:-:S02]  /*7b00*/  FMNMX.FTZ R89, R150, R89, !PT ;  /* 0x0000005996597209 */ /* 0x002fc40007810000 */
[----:B------:R-:W-:Y:S02]  /*7b10*/  ISETP.GT.AND P4, PT, R130, 0x21, PT ;  /* 0x000000218200780c */ /* 0x000fe40003f84270 */
[C---:B------:R-:W-:Y:S01]  /*7b20*/  FSETP.NEU.FTZ.AND P2, PT, R89.reuse, -INF , PT ;  /* 0xff8000005900780b */ /* 0x040fe20003f5d000 */
[----:B---3--:R-:W-:-:S01]  /*7b30*/  FFMA.FTZ R102, R89, R88, -8 ;  /* 0xc100000059667423 */ /* 0x008fc20000010058 */
[----:B------:R-:W1:Y:S04]  /*7b40*/  MUFU.TANH R20, R20 ;  /* 0x0000001400147308 */ /* 0x000e680000002400 */
[----:B------:R-:W-:-:S04]  /*7b50*/  FSEL R102, R102, RZ, P2 ;  /* 0x000000ff66667208 */ /* 0x000fc80001000000 */
[----:B------:R-:W3:Y:S01]  /*7b60*/  MUFU.TANH R21, R21 ;  /* 0x0000001500157308 */ /* 0x000ee20000002400 */
[----:B------:R-:W-:-:S01]  /*7b70*/  FFMA.FTZ R114, R205, R88, -R102 ;  /* 0x00000058cd727223 */ /* 0x000fc20000010866 */
[----:B------:R-:W-:Y:S01]  /*7b80*/  FSEL R205, R10, -INF , P3 ;  /* 0xff8000000acd7808 */ /* 0x000fe20001800000 */
[----:B------:R-:W-:-:S01]  /*7b90*/  FFMA.FTZ R8, R201, R88, -R102 ;  /* 0x00000058c9087223 */ /* 0x000fc20000010866 */
[----:B------:R-:W-:Y:S01]  /*7ba0*/  ISETP.GT.AND P3, PT, R130, 0x18, PT ;  /* 0x000000188200780c */ /* 0x000fe20003f64270 */
[----:B------:R-:W-:-:S01]  /*7bb0*/  FFMA.FTZ R115, R207, R88, -R102 ;  /* 0x00000058cf737223 */ /* 0x000fc20000010866 */
[----:B------:R-:W-:Y:S01]  /*7bc0*/  FMNMX.FTZ R132, R205, R132, !PT ;  /* 0x00000084cd847209 */ /* 0x000fe20007810000 */
[----:B------:R-:W-:-:S01]  /*7bd0*/  FFMA.FTZ R10, R197, R88, -R102 ;  /* 0x00000058c50a7223 */ /* 0x000fc20000010866 */
[----:B------:R-:W-:Y:S01]  /*7be0*/  FSEL R201, R12, -INF , P3 ;  /* 0xff8000000cc97808 */ /* 0x000fe20001800000 */
[----:B------:R-:W4:Y:S01]  /*7bf0*/  MUFU.TANH R136, R136 ;  /* 0x0000008800887308 */ /* 0x000f220000002400 */
[----:B------:R-:W-:Y:S01]  /*7c00*/  FMNMX.FTZ R132, R11, R132, !PT ;  /* 0x000000840b847209 */ /* 0x000fe20007810000 */
[-CC-:B------:R-:W-:Y:S01]  /*7c10*/  FFMA.FTZ R116, R209, R88.reuse, -R102.reuse ;  /* 0x00000058d1747223 */ /* 0x180fe20000010866 */
[----:B------:R-:W-:Y:S01]  /*7c20*/  ISETP.GT.AND P3, PT, R130, 0x20, PT ;  /* 0x000000208200780c */ /* 0x000fe20003f64270 */
[--C-:B------:R-:W-:Y:S01]  /*7c30*/  FFMA.FTZ R12, R109, R88, -R102.reuse ;  /* 0x000000586d0c7223 */ /* 0x100fe20000010866 */
[----:B------:R-:W-:Y:S01]  /*7c40*/  FMNMX.FTZ R132, R201, R132, !PT ;  /* 0x00000084c9847209 */ /* 0x000fe20007810000 */
[--C-:B------:R-:W-:Y:S01]  /*7c50*/  FFMA.FTZ R119, R211, R88, -R102.reuse ;  /* 0x00000058d3777223 */ /* 0x100fe20000010866 */
[----:B--2---:R-:W-:Y:S01]  /*7c60*/  FSEL R207, R14, -INF , P3 ;  /* 0xff8000000ecf7808 */ /* 0x004fe20001800000 */
[----:B------:R-:W2:Y:S01]  /*7c70*/  MUFU.TANH R137, R137 ;  /* 0x0000008900897308 */ /* 0x000ea20000002400 */
[----:B------:R-:W-:Y:S01]  /*7c80*/  FMNMX.FTZ R132, R13, R132, !PT ;  /* 0x000000840d847209 */ /* 0x000fe20007810000 */
[-CC-:B------:R-:W-:Y:S01]  /*7c90*/  FFMA.FTZ R14, R129, R88.reuse, -R102.reuse ;  /* 0x00000058810e7223 */ /* 0x180fe20000010866 */
[C---:B------:R-:W-:Y:S01]  /*7ca0*/  ISETP.GT.AND P3, PT, R130.reuse, 0x28, PT ;  /* 0x000000288200780c */ /* 0x040fe20003f64270 */
[-CC-:B------:R-:W-:Y:S01]  /*7cb0*/  FFMA.FTZ R6, R213, R88.reuse, -R102.reuse ;  /* 0x00000058d5067223 */ /* 0x180fe20000010866 */
[----:B-----5:R-:W-:Y:S01]  /*7cc0*/  FSEL R15, R15, -INF , P4 ;  /* 0xff8000000f0f7808 */ /* 0x020fe20002000000 */
[--C-:B------:R-:W-:Y:S01]  /*7cd0*/  FFMA.FTZ R118, R215, R88, -R102.reuse ;  /* 0x00000058d7767223 */ /* 0x100fe20000010866 */
[----:B------:R-:W-:Y:S01]  /*7ce0*/  FMNMX.FTZ R132, R207, R132, !PT ;  /* 0x00000084cf847209 */ /* 0x000fe20007810000 */
[----:B------:R-:W5:Y:S01]  /*7cf0*/  MUFU.TANH R138, R138 ;  /* 0x0000008a008a7308 */ /* 0x000f620000002400 */
[----:B------:R-:W-:Y:S01]  /*7d00*/  ISETP.GT.AND P4, PT, R130, 0x29, PT ;  /* 0x000000298200780c */ /* 0x000fe20003f84270 */
[-CC-:B------:R-:W-:Y:S01]  /*7d10*/  FFMA.FTZ R185, R217, R88.reuse, -R102.reuse ;  /* 0x00000058d9b97223 */ /* 0x180fe20000010866 */
[----:B-1----:R-:W-:Y:S01]  /*7d20*/  FSEL R197, R20, -INF , P3 ;  /* 0xff80000014c57808 */ /* 0x002fe20001800000 */
[--C-:B------:R-:W-:Y:S01]  /*7d30*/  FFMA.FTZ R20, R117, R88, -R102.reuse ;  /* 0x0000005875147223 */ /* 0x100fe20000010866 */
[----:B------:R-:W-:Y:S01]  /*7d40*/  FMNMX.FTZ R132, R15, R132, !PT ;  /* 0x000000840f847209 */ /* 0x000fe20007810000 */
[-CC-:B------:R-:W-:Y:S01]  /*7d50*/  FFMA.FTZ R219, R219, R88.reuse, -R102.reuse ;  /* 0x00000058dbdb7223 */ /* 0x180fe20000010866 */
[C---:B------:R-:W-:Y:S01]  /*7d60*/  ISETP.GT.AND P3, PT, R130.reuse, 0x30, PT ;  /* 0x000000308200780c */ /* 0x040fe20003f64270 */
[----:B------:R-:W1:Y:S01]  /*7d70*/  MUFU.TANH R139, R139 ;  /* 0x0000008b008b7308 */ /* 0x000e620000002400 */
[----:B---3--:R-:W-:Y:S01]  /*7d80*/  FSEL R21, R21, -INF , P4 ;  /* 0xff80000015157808 */ /* 0x008fe20002000000 */
[--C-:B------:R-:W-:Y:S01]  /*7d90*/  FFMA.FTZ R128, R221, R88, -R102.reuse ;  /* 0x00000058dd807223 */ /* 0x100fe20000010866 */
[----:B------:R-:W-:Y:S01]  /*7da0*/  FMNMX.FTZ R132, R197, R132, !PT ;  /* 0x00000084c5847209 */ /* 0x000fe20007810000 */
[-CC-:B------:R-:W-:Y:S01]  /*7db0*/  FFMA.FTZ R203, R203, R88.reuse, -R102.reuse ;  /* 0x00000058cbcb7223 */ /* 0x180fe20000010866 */
[----:B------:R-:W-:Y:S01]  /*7dc0*/  ISETP.GT.AND P4, PT, R130, 0x31, PT ;  /* 0x000000318200780c */ /* 0x000fe20003f84270 */
[--C-:B------:R-:W-:Y:S01]  /*7dd0*/  FFMA.FTZ R199, R199, R88, -R102.reuse ;  /* 0x00000058c7c77223 */ /* 0x100fe20000010866 */
[----:B----4-:R-:W-:Y:S01]  /*7de0*/  FSEL R209, R136, -INF , P3 ;  /* 0xff80000088d17808 */ /* 0x010fe20001800000 */
[----:B------:R-:W3:Y:S01]  /*7df0*/  MUFU.TANH R120, R120 ;  /* 0x0000007800787308 */ /* 0x000ee20000002400 */
[----:B------:R-:W-:Y:S01]  /*7e00*/  FMNMX.FTZ R132, R21, R132, !PT ;  /* 0x0000008415847209 */ /* 0x000fe20007810000 */
[-CC-:B------:R-:W-:Y:S01]  /*7e10*/  FFMA.FTZ R107, R107, R88.reuse, -R102.reuse ;  /* 0x000000586b6b7223 */ /* 0x180fe20000010866 */
[C---:B------:R-:W-:Y:S01]  /*7e20*/  ISETP.GT.AND P3, PT, R130.reuse, 0x38, PT ;  /* 0x000000388200780c */ /* 0x040fe20003f64270 */
[-CC-:B------:R-:W-:Y:S01]  /*7e30*/  FFMA.FTZ R113, R113, R88.reuse, -R102.reuse ;  /* 0x0000005871717223 */ /* 0x180fe20000010866 */
[----:B--2---:R-:W-:Y:S01]  /*7e40*/  FSEL R137, R137, -INF , P4 ;  /* 0xff80000089897808 */ /* 0x004fe20002000000 */
[--C-:B------:R-:W-:Y:S01]  /*7e50*/  FFMA.FTZ R131, R131, R88, -R102.reuse ;  /* 0x0000005883837223 */ /* 0x100fe20000010866 */
[----:B------:R-:W-:Y:S01]  /*7e60*/  FMNMX.FTZ R132, R209, R132, !PT ;  /* 0x00000084d1847209 */ /* 0x000fe20007810000 */
[----:B------:R-:W2:Y:S01]  /*7e70*/  MUFU.TANH R121, R121 ;  /* 0x0000007900797308 */ /* 0x000ea20000002400 */
[----:B------:R-:W-:Y:S01]  /*7e80*/  ISETP.GT.AND P4, PT, R130, 0x39, PT ;  /* 0x000000398200780c */ /* 0x000fe20003f84270 */
[-CC-:B------:R-:W-:Y:S01]  /*7e90*/  FFMA.FTZ R133, R133, R88.reuse, -R102.reuse ;  /* 0x0000005885857223 */ /* 0x180fe20000010866 */
[----:B-----5:R-:W-:Y:S01]  /*7ea0*/  FSEL R109, R138, -INF , P3 ;  /* 0xff8000008a6d7808 */ /* 0x020fe20001800000 */
[--C-:B------:R-:W-:Y:S01]  /*7eb0*/  FFMA.FTZ R141, R141, R88, -R102.reuse ;  /* 0x000000588d8d7223 */ /* 0x100fe20000010866 */
[----:B------:R-:W-:Y:S01]  /*7ec0*/  FMNMX.FTZ R132, R137, R132, !PT ;  /* 0x0000008489847209 */ /* 0x000fe20007810000 */
[-CC-:B------:R-:W-:Y:S01]  /*7ed0*/  FFMA.FTZ R145, R145, R88.reuse, -R102.reuse ;  /* 0x0000005891917223 */ /* 0x180fe20000010866 */
[C---:B------:R-:W-:Y:S01]  /*7ee0*/  ISETP.GT.AND P3, PT, R130.reuse, 0x40, PT ;  /* 0x000000408200780c */ /* 0x040fe20003f64270 */
[----:B------:R-:W4:Y:S01]  /*7ef0*/  MUFU.TANH R122, R122 ;  /* 0x0000007a007a7308 */ /* 0x000f220000002400 */
[----:B-1----:R-:W-:Y:S01]  /*7f00*/  FSEL R139, R139, -INF , P4 ;  /* 0xff8000008b8b7808 */ /* 0x002fe20002000000 */
[--C-:B------:R-:W-:Y:S01]  /*7f10*/  FFMA.FTZ R93, R93, R88, -R102.reuse ;  /* 0x000000585d5d7223 */ /* 0x100fe20000010866 */
[----:B------:R-:W-:Y:S01]  /*7f20*/  FMNMX.FTZ R132, R109, R132, !PT ;  /* 0x000000846d847209 */ /* 0x000fe20007810000 */
[-CC-:B------:R-:W-:Y:S01]  /*7f30*/  FFMA.FTZ R97, R97, R88.reuse, -R102.reuse ;  /* 0x0000005861617223 */ /* 0x180fe20000010866 */
[----:B------:R-:W-:Y:S01]  /*7f40*/  ISETP.GT.AND P4, PT, R130, 0x41, PT ;  /* 0x000000418200780c */ /* 0x000fe20003f84270 */
[----:B------:R-:W-:Y:S01]  /*7f50*/  FFMA.FTZ R101, R101, R88, -R102 ;  /* 0x0000005865657223 */ /* 0x000fe20000010866 */
[----:B---3--:R-:W-:Y:S01]  /*7f60*/  FSEL R211, R120, -INF , P3 ;  /* 0xff80000078d37808 */ /* 0x008fe20001800000 */
[----:B------:R-:W1:Y:S01]  /*7f70*/  MUFU.TANH R123, R123 ;  /* 0x0000007b007b7308 */ /* 0x000e620000002400 */
[----:B------:R-:W-:-:S02]  /*7f80*/  FMNMX.FTZ R132, R139, R132, !PT ;  /* 0x000000848b847209 */ /* 0x000fc40007810000 */
[C---:B------:R-:W-:Y:S02]  /*7f90*/  ISETP.GT.AND P3, PT, R130.reuse, 0x48, PT ;  /* 0x000000488200780c */ /* 0x040fe40003f64270 */
[----:B--2---:R-:W-:Y:S02]  /*7fa0*/  FSEL R121, R121, -INF , P4 ;  /* 0xff80000079797808 */ /* 0x004fe40002000000 */
[----:B------:R-:W-:Y:S01]  /*7fb0*/  FMNMX.FTZ R132, R211, R132, !PT ;  /* 0x00000084d3847209 */ /* 0x000fe20007810000 */
[----:B------:R-:W2:Y:S01]  /*7fc0*/  MUFU.TANH R124, R124 ;  /* 0x0000007c007c7308 */ /* 0x000ea20000002400 */
[----:B------:R-:W-:Y:S02]  /*7fd0*/  ISETP.GT.AND P4, PT, R130, 0x49, PT ;  /* 0x000000498200780c */ /* 0x000fe40003f84270 */
[----:B----4-:R-:W-:Y:S01]  /*7fe0*/  FSEL R129, R122, -INF , P3 ;  /* 0xff8000007a817808 */ /* 0x010fe20001800000 */
[----:B------:R-:W-:-:S01]  /*7ff0*/  FFMA.FTZ R122, R111, R88, -R102 ;  /* 0x000000586f7a7223 */ /* 0x000fc20000010866 */
[----:B------:R-:W-:-:S02]  /*8000*/  FMNMX.FTZ R132, R121, R132, !PT ;  /* 0x0000008479847209 */ /* 0x000fc40007810000 */
[C---:B------:R-:W-:Y:S01]  /*8010*/  ISETP.GT.AND P3, PT, R130.reuse, 0x50, PT ;  /* 0x000000508200780c */ /* 0x040fe20003f64270 */
[----:B------:R-:W3:Y:S01]  /*8020*/  MUFU.TANH R125, R125 ;  /* 0x0000007d007d7308 */ /* 0x000ee20000002400 */
[----:B-1----:R-:W-:Y:S01]  /*8030*/  FSEL R123, R123, -INF , P4 ;  /* 0xff8000007b7b7808 */ /* 0x002fe20002000000 */
[----:B------:R-:W-:Y:S02]  /*8040*/  WARPGROUP.DEPBAR.LE gsb0, 0x0 ;  /* 0x00008000000079c5 */ /* 0x000fe40000010000 */
[----:B------:R-:W-:Y:S01]  /*8050*/  FMNMX.FTZ R132, R129, R132, !PT ;  /* 0x0000008481847209 */ /* 0x000fe20007810000 */
[----:B------:R-:W-:Y:S01]  /*8060*/  WARPGROUP.ARRIVE ;  /* 0x00000000000079c5 */ /* 0x000fe20000000000 */
[----:B------:R-:W-:Y:S02]  /*8070*/  ISETP.GT.AND P4, PT, R130, 0x51, PT ;  /* 0x000000518200780c */ /* 0x000fe40003f84270 */
[----:B------:R-:W1:Y:S01]  /*8080*/  MUFU.TANH R126, R126 ;  /* 0x0000007e007e7308 */ /* 0x000e620000002400 */
[----:B--2---:R-:W-:-:S02]  /*8090*/  FSEL R213, R124, -INF , P3 ;  /* 0xff8000007cd57808 */ /* 0x004fc40001800000 */
[----:B------:R-:W-:Y:S01]  /*80a0*/  FMNMX.FTZ R132, R123, R132, !PT ;  /* 0x000000847b847209 */ /* 0x000fe20007810000 */
[----:B------:R-:W-:Y:S01]  /*80b0*/  QGMMA.64x128x32.F32.E4M3.E4M3 R24, R172, gdesc[UR8], R24, gsb0 ;  /* 0x01e00008ac187df3 */ /* 0x000fe20008000818 */
[C---:B------:R-:W-:Y:S01]  /*80c0*/  ISETP.GT.AND P3, PT, R130.reuse, 0x58, PT ;  /* 0x000000588200780c */ /* 0x040fe20003f64270 */
[----:B------:R-:W-:Y:S01]  /*80d0*/  UIADD3 UR10, UR6, 0x400, URZ ;  /* 0x00000400060a7890 */ /* 0x000fe2000fffe03f */
[----:B------:R-:W-:Y:S01]  /*80e0*/  FMNMX.FTZ R132, R213, R132, !PT ;  /* 0x00000084d5847209 */ /* 0x000fe20007810000 */
[----:B------:R-:W2:Y:S01]  /*80f0*/  MUFU.TANH R127, R127 ;  /* 0x0000007f007f7308 */ /* 0x000ea20000002400 */
[----:B---3--:R-:W-:Y:S01]  /*8100*/  FSEL R125, R125, -INF , P4 ;  /* 0xff8000007d7d7808 */ /* 0x008fe20002000000 */
[----:B------:R-:W-:Y:S01]  /*8110*/  UMOV UR11, 0xc0000010 ;  /* 0xc0000010000b7882 */ /* 0x000fe20000000000 */
[----:B------:R-:W-:Y:S02]  /*8120*/  ISETP.GT.AND P4, PT, R130, 0x59, PT ;  /* 0x000000598200780c */ /* 0x000fe40003f84270 */
[----:B------:R-:W-:-:S02]  /*8130*/  FMNMX.FTZ R132, R125, R132, !PT ;  /* 0x000000847d847209 */ /* 0x000fc40007810000 */
[----:B------:R-:W-:Y:S01]  /*8140*/  FSEL R120, R89, RZ, P2 ;  /* 0x000000ff59787208 */ /* 0x000fe20001000000 */
[----:B------:R-:W3:Y:S01]  /*8150*/  MUFU.TANH R104, R104 ;  /* 0x0000006800687308 */ /* 0x000ee20000002400 */
[----:B-1----:R-:W-:Y:S02]  /*8160*/  FSEL R117, R126, -INF , P3 ;  /* 0xff8000007e757808 */ /* 0x002fe40001800000 */
[----:B------:R-:W-:Y:S01]  /*8170*/  ISETP.GT.AND P3, PT, R130, 0x60, PT ;  /* 0x000000608200780c */ /* 0x000fe20003f64270 */
[----:B------:R-:W-:-:S01]  /*8180*/  FADD.FTZ R111, -R120, R5 ;  /* 0x00000005786f7221 */ /* 0x000fc20000010100 */
[----:B------:R-:W-:-:S03]  /*8190*/  FMNMX.FTZ R132, R117, R132, !PT ;  /* 0x0000008475847209 */ /* 0x000fc60007810000 */
[----:B------:R-:W1:Y:S01]  /*81a0*/  MUFU.TANH R105, R105 ;  /* 0x0000006900697308 */ /* 0x000e620000002400 */
[----:B--2---:R-:W-:Y:S01]  /*81b0*/  FSEL R127, R127, -INF , P4 ;  /* 0xff8000007f7f7808 */ /* 0x004fe20002000000 */
[----:B------:R-:W-:Y:S01]  /*81c0*/  FMUL.FTZ R111, R111, R88 ;  /* 0x000000586f6f7220 */ /* 0x000fe20000410000 */
[----:B------:R-:W-:Y:S02]  /*81d0*/  ISETP.GT.AND P4, PT, R130, 0x61, PT ;  /* 0x000000618200780c */ /* 0x000fe40003f84270 */
[----:B------:R-:W-:-:S03]  /*81e0*/  FMNMX.FTZ R132, R127, R132, !PT ;  /* 0x000000847f847209 */ /* 0x000fc60007810000 */
[----:B------:R-:W2:Y:S01]  /*81f0*/  MUFU.TANH R92, R92 ;  /* 0x0000005c005c7308 */ /* 0x000ea20000002400 */
[----:B---3--:R-:W-:Y:S01]  /*8200*/  FSEL R215, R104, -INF , P3 ;  /* 0xff80000068d77808 */ /* 0x008fe20001800000 */
[----:B------:R-:W-:Y:S01]  /*8210*/  FFMA.FTZ R104, R135, R88, -R102 ;  /* 0x0000005887687223 */ /* 0x000fe20000010866 */
[----:B------:R-:W-:Y:S02]  /*8220*/  ISETP.GT.AND P3, PT, R130, 0x68, PT ;  /* 0x000000688200780c */ /* 0x000fe40003f64270 */
[----:B------:R-:W-:-:S03]  /*8230*/  FMNMX.FTZ R132, R215, R132, !PT ;  /* 0x00000084d7847209 */ /* 0x000fc60007810000 */
[----:B------:R-:W3:Y:S01]  /*8240*/  MUFU.TANH R96, R96 ;  /* 0x0000006000607308 */ /* 0x000ee20000002400 */
[----:B-1----:R-:W-:Y:S02]  /*8250*/  FSEL R105, R105, -INF , P4 ;  /* 0xff80000069697808 */ /* 0x002fe40002000000 */
[----:B------:R-:W-:Y:S02]  /*8260*/  ISETP.GT.AND P4, PT, R130, 0x69, PT ;  /* 0x000000698200780c */ /* 0x000fe40003f84270 */
[----:B------:R-:W-:-:S03]  /*8270*/  FMNMX.FTZ R132, R105, R132, !PT ;  /* 0x0000008469847209 */ /* 0x000fc60007810000 */
[----:B------:R-:W-:Y:S01]  /*8280*/  MUFU.TANH R100, R100 ;  /* 0x0000006400647308 */ /* 0x000fe20000002400 */
[----:B--2---:R-:W-:Y:S02]  /*8290*/  FSEL R135, R92, -INF , P3 ;  /* 0xff8000005c877808 */ /* 0x004fe40001800000 */
[----:B------:R-:W-:Y:S02]  /*82a0*/  ISETP.GT.AND P3, PT, R130, 0x70, PT ;  /* 0x000000708200780c */ /* 0x000fe40003f64270 */
[----:B------:R-:W-:-:S03]  /*82b0*/  FMNMX.FTZ R132, R135, R132, !PT ;  /* 0x0000008487847209 */ /* 0x000fc60007810000 */
[----:B------:R-:W1:Y:S01]  /*82c0*/  MUFU.TANH R106, R106 ;  /* 0x0000006a006a7308 */ /* 0x000e620000002400 */
[----:B---3--:R-:W-:Y:S01]  /*82d0*/  FSEL R217, R96, -INF , P4 ;  /* 0xff80000060d97808 */ /* 0x008fe20002000000 */
[----:B------:R-:W-:Y:S01]  /*82e0*/  FFMA.FTZ R96, R143, R88, -R102 ;  /* 0x000000588f607223 */ /* 0x000fe20000010866 */
[----:B------:R-:W-:Y:S02]  /*82f0*/  ISETP.GT.AND P4, PT, R130, 0x71, PT ;  /* 0x000000718200780c */ /* 0x000fe40003f84270 */
[----:B------:R-:W-:-:S03]  /*8300*/  FMNMX.FTZ R132, R217, R132, !PT ;  /* 0x00000084d9847209 */ /* 0x000fc60007810000 */
[----:B------:R-:W-:Y:S08]  /*8310*/  MUFU.TANH R108, R108 ;  /* 0x0000006c006c7308 */ /* 0x000ff00000002400 */
[----:B------:R-:W2:Y:S01]  /*8320*/  MUFU.TANH R110, R110 ;  /* 0x0000006e006e7308 */ /* 0x000ea20000002400 */
[----:B-1----:R-:W-:Y:S01]  /*8330*/  FSEL R221, R106, -INF , P4 ;  /* 0xff8000006add7808 */ /* 0x002fe20002000000 */
[----:B------:R-:W-:Y:S01]  /*8340*/  FFMA.FTZ R106, R163, R88, -R102 ;  /* 0x00000058a36a7223 */ /* 0x000fe20000010866 */
[----:B------:R-:W-:-:S05]  /*8350*/  ISETP.GT.AND P4, PT, R130, 0x79, PT ;  /* 0x000000798200780c */ /* 0x000fca0003f84270 */
[----:B------:R-:W1:Y:S08]  /*8360*/  MUFU.TANH R90, R90 ;  /* 0x0000005a005a7308 */ /* 0x000e700000002400 */
[----:B------:R3:W-:Y:S01]  /*8370*/  MUFU.EX2 R181, R219 ;  /* 0x000000db00b57308 */ /* 0x0007e20000000800 */
[----:B--2---:R-:W-:Y:S01]  /*8380*/  FSEL R223, R110, -INF , P4 ;  /* 0xff8000006edf7808 */ /* 0x004fe20002000000 */
[----:B------:R-:W-:Y:S01]  /*8390*/  FFMA.FTZ R110, R195, R88, -R102 ;  /* 0x00000058c36e7223 */ /* 0x000fe20000010866 */
[----:B------:R-:W-:-:S05]  /*83a0*/  ISETP.GT.AND P4, PT, R130, 0x81, PT ;  /* 0x000000818200780c */ /* 0x000fca0003f84270 */
[----:B------:R-:W2:Y:S01]  /*83b0*/  MUFU.TANH R91, R91 ;  /* 0x0000005b005b7308 */ /* 0x000ea20000002400 */
[----:B---3--:R-:W-:Y:S01]  /*83c0*/  FSEL R219, R100, -INF , P3 ;  /* 0xff80000064db7808 */ /* 0x008fe20001800000 */
[-CC-:B------:R-:W-:Y:S01]  /*83d0*/  FFMA.FTZ R100, R157, R88.reuse, -R102.reuse ;  /* 0x000000589d647223 */ /* 0x180fe20000010866 */
[----:B------:R-:W-:Y:S01]  /*83e0*/  ISETP.GT.AND P3, PT, R130, 0x78, PT ;  /* 0x000000788200780c */ /* 0x000fe20003f64270 */
[--C-:B------:R-:W-:Y:S01]  /*83f0*/  FFMA.FTZ R157, R167, R88, -R102.reuse ;  /* 0x00000058a79d7223 */ /* 0x100fe20000010866 */
[----:B------:R-:W-:Y:S02]  /*8400*/  FMNMX.FTZ R132, R219, R132, !PT ;  /* 0x00000084db847209 */ /* 0x000fe40007810000 */
[----:B------:R-:W-:Y:S01]  /*8410*/  FSEL R143, R108, -INF , P3 ;  /* 0xff8000006c8f7808 */ /* 0x000fe20001800000 */
[----:B------:R-:W3:Y:S01]  /*8420*/  MUFU.TANH R94, R94 ;  /* 0x0000005e005e7308 */ /* 0x000ee20000002400 */
[----:B------:R-:W-:Y:S01]  /*8430*/  FMNMX.FTZ R132, R221, R132, !PT ;  /* 0x00000084dd847209 */ /* 0x000fe20007810000 */
[----:B------:R-:W-:Y:S01]  /*8440*/  FFMA.FTZ R108, R165, R88, -R102 ;  /* 0x00000058a56c7223 */ /* 0x000fe20000010866 */
[----:B------:R-:W-:-:S02]  /*8450*/  ISETP.GT.AND P3, PT, R130, 0x80, PT ;  /* 0x000000808200780c */ /* 0x000fc40003f64270 */
[----:B------:R-:W-:Y:S02]  /*8460*/  FMNMX.FTZ R132, R143, R132, !PT ;  /* 0x000000848f847209 */ /* 0x000fe40007810000 */
[----:B-1----:R-:W-:Y:S01]  /*8470*/  FSEL R225, R90, -INF , P3 ;  /* 0xff8000005ae17808 */ /* 0x002fe20001800000 */
[----:B------:R-:W1:Y:S01]  /*8480*/  MUFU.TANH R95, R95 ;  /* 0x0000005f005f7308 */ /* 0x000e620000002400 */
[----:B------:R-:W-:Y:S01]  /*8490*/  FMNMX.FTZ R132, R223, R132, !PT ;  /* 0x00000084df847209 */ /* 0x000fe20007810000 */
[----:B------:R-:W-:Y:S01]  /*84a0*/  FFMA.FTZ R90, R147, R88, -R102 ;  /* 0x00000058935a7223 */ /* 0x000fe20000010866 */
[C---:B------:R-:W-:Y:S02]  /*84b0*/  ISETP.GT.AND P3, PT, R130.reuse, 0x88, PT ;  /* 0x000000888200780c */ /* 0x040fe40003f64270 */
[----:B--2---:R-:W-:Y:S02]  /*84c0*/  FSEL R227, R91, -INF , P4 ;  /* 0xff8000005be37808 */ /* 0x004fe40002000000 */
[----:B------:R-:W-:Y:S01]  /*84d0*/  FMNMX.FTZ R132, R225, R132, !PT ;  /* 0x00000084e1847209 */ /* 0x000fe20007810000 */
[----:B------:R-:W2:Y:S01]  /*84e0*/  MUFU.TANH R98, R98 ;  /* 0x0000006200627308 */ /* 0x000ea20000002400 */
[----:B------:R-:W-:-:S02]  /*84f0*/  ISETP.GT.AND P4, PT, R130, 0x89, PT ;  /* 0x000000898200780c */ /* 0x000fc40003f84270 */
[----:B---3--:R-:W-:Y:S01]  /*8500*/  FSEL R147, R94, -INF , P3 ;  /* 0xff8000005e937808 */ /* 0x008fe20001800000 */
[----:B------:R-:W-:-:S01]  /*8510*/  FFMA.FTZ R94, R151, R88, -R102 ;  /* 0x00000058975e7223 */ /* 0x000fc20000010866 */
[----:B------:R-:W-:Y:S02]  /*8520*/  FMNMX.FTZ R132, R227, R132, !PT ;  /* 0x00000084e3847209 */ /* 0x000fe40007810000 */
[C---:B------:R-:W-:Y:S01]  /*8530*/  ISETP.GT.AND P3, PT, R130.reuse, 0x90, PT ;  /* 0x000000908200780c */ /* 0x040fe20003f64270 */
[----:B------:R-:W3:Y:S01]  /*8540*/  MUFU.TANH R99, R99 ;  /* 0x0000006300637308 */ /* 0x000ee20000002400 */
[----:B-1----:R-:W-:Y:S01]  /*8550*/  FSEL R229, R95, -INF , P4 ;  /* 0xff8000005fe57808 */ /* 0x002fe20002000000 */
[----:B------:R-:W-:Y:S01]  /*8560*/  FFMA.FTZ R95, R149, R88, -R102 ;  /* 0x00000058955f7223 */ /* 0x000fe20000010866 */
[----:B------:R-:W-:Y:S02]  /*8570*/  FMNMX.FTZ R132, R147, R132, !PT ;  /* 0x0000008493847209 */ /* 0x000fe40007810000 */
[----:B------:R-:W-:-:S02]  /*8580*/  ISETP.GT.AND P4, PT, R130, 0x91, PT ;  /* 0x000000918200780c */ /* 0x000fc40003f84270 */
[----:B------:R-:W-:Y:S01]  /*8590*/  FMNMX.FTZ R132, R229, R132, !PT ;  /* 0x00000084e5847209 */ /* 0x000fe20007810000 */
[----:B------:R-:W1:Y:S01]  /*85a0*/  MUFU.TANH R112, R112 ;  /* 0x0000007000707308 */ /* 0x000e620000002400 */
[----:B--2---:R-:W-:Y:S01]  /*85b0*/  FSEL R149, R98, -INF , P3 ;  /* 0xff80000062957808 */ /* 0x004fe20001800000 */
[-CC-:B------:R-:W-:Y:S01]  /*85c0*/  FFMA.FTZ R98, R153, R88.reuse, -R102.reuse ;  /* 0x0000005899627223 */ /* 0x180fe20000010866 */
[----:B------:R-:W-:Y:S01]  /*85d0*/  ISETP.GT.AND P3, PT, R130, 0x98, PT ;  /* 0x000000988200780c */ /* 0x000fe20003f64270 */
[--C-:B------:R-:W-:Y:S01]  /*85e0*/  FFMA.FTZ R153, R155, R88, -R102.reuse ;  /* 0x000000589b997223 */ /* 0x100fe20000010866 */
[----:B------:R-:W-:Y:S01]  /*85f0*/  FMNMX.FTZ R132, R149, R132, !PT ;  /* 0x0000008495847209 */ /* 0x000fe20007810000 */
[----:B------:R-:W-:Y:S02]  /*8600*/  FFMA.FTZ R155, R161, R88, -R102 ;  /* 0x00000058a19b7223 */ /* 0x000fe40000010866 */
[----:B------:R-:W2:Y:S01]  /*8610*/  MUFU.TANH R103, R103 ;  /* 0x0000006700677308 */ /* 0x000ea20000002400 */
[----:B---3--:R-:W-:Y:S01]  /*8620*/  FSEL R99, R99, -INF , P4 ;  /* 0xff80000063637808 */ /* 0x008fe20002000000 */
[----:B------:R-:W-:-:S02]  /*8630*/  WARPGROUP.DEPBAR.LE gsb0, 0x0 ;  /* 0x00008000000079c5 */ /* 0x000fc40000010000 */
[----:B------:R-:W-:Y:S01]  /*8640*/  ISETP.GT.AND P4, PT, R130, 0x99, PT ;  /* 0x000000998200780c */ /* 0x000fe20003f84270 */
[----:B------:R-:W-:Y:S01]  /*8650*/  WARPGROUP.ARRIVE ;  /* 0x00000000000079c5 */ /* 0x000fe20000000000 */
[----:B------:R-:W-:Y:S02]  /*8660*/  FMNMX.FTZ R132, R99, R132, !PT ;  /* 0x0000008463847209 */ /* 0x000fe40007810000 */
[----:B------:R3:W-:Y:S01]  /*8670*/  MUFU.EX2 R92, R104 ;  /* 0x00000068005c7308 */ /* 0x0007e20000000800 */
[----:B-1----:R-:W-:Y:S02]  /*8680*/  FSEL R151, R112, -INF , P3 ;  /* 0xff80000070977808 */ /* 0x002fe40001800000 */
[----:B------:R-:W-:Y:S02]  /*8690*/  QGMMA.64x128x32.F32.E4M3.E4M3 R24, R168, gdesc[UR8], R24, gsb0 ;  /* 0x01e00008a8187df3 */ /* 0x000fe40008000818 */
[----:B------:R-:W-:-:S03]  /*86a0*/  FMNMX.FTZ R132, R151, R132, !PT ;  /* 0x0000008497847209 */ /* 0x000fc60007810000 */
[----:B------:R-:W-:Y:S01]  /*86b0*/  MUFU.EX2 R114, R114 ;  /* 0x0000007200727308 */ /* 0x000fe20000000800 */
[----:B--2---:R-:W-:Y:S01]  /*86c0*/  FSEL R103, R103, -INF , P4 ;  /* 0xff80000067677808 */ /* 0x004fe20002000000 */
[----:B---3--:R-:W-:-:S03]  /*86d0*/  FFMA.FTZ R104, R159, R88, -R102 ;  /* 0x000000589f687223 */ /* 0x008fc60000010866 */
[----:B------:R-:W-:-:S03]  /*86e0*/  FMNMX.FTZ R132, R103, R132, !PT ;  /* 0x0000008467847209 */ /* 0x000fc60007810000 */
[----:B------:R-:W1:Y:S02]  /*86f0*/  MUFU.EX2 R111, R111 ;  /* 0x0000006f006f7308 */ /* 0x000e640000000800 */
[----:B------:R-:W2:Y:S06]  /*8700*/  SHFL.BFLY PT, R91, R132, 0x2, 0x1f ;  /* 0x0c401f00845b7f89 */ /* 0x000eac00000e0000 */
[----:B------:R-:W3:Y:S08]  /*8710*/  MUFU.EX2 R115, R115 ;  /* 0x0000007300737308 */ /* 0x000ef00000000800 */
[----:B------:R-:W4:Y:S01]  /*8720*/  MUFU.EX2 R116, R116 ;  /* 0x0000007400747308 */ /* 0x000f220000000800 */
[----:B-1----:R-:W-:-:S07]  /*8730*/  FFMA.FTZ R142, R111, R3, R114 ;  /* 0x000000036f8e7223 */ /* 0x002fce0000010072 */
[----:B------:R-:W1:Y:S01]  /*8740*/  MUFU.EX2 R119, R119 ;  /* 0x0000007700777308 */ /* 0x000e620000000800 */
[----:B--2---:R-:W-:-:S05]  /*8750*/  FMNMX.FTZ R91, R132, R91, !PT ;  /* 0x0000005b845b7209 */ /* 0x004fca0007810000 */
[----:B------:R-:W2:Y:S02]  /*8760*/  SHFL.BFLY PT, R112, R91, 0x1, 0x1f ;  /* 0x0c201f005b707f89 */ /* 0x000ea400000e0000 */
[----:B------:R5:W-:Y:S08]  /*8770*/  MUFU.EX2 R5, R122 ;  /* 0x0000007a00057308 */ /* 0x000bf00000000800 */
[----:B------:R-:W1:Y:S08]  /*8780*/  MUFU.EX2 R118, R118 ;  /* 0x0000007600767308 */ /* 0x000e700000000800 */
[----:B------:R-:W1:Y:S01]  /*8790*/  MUFU.EX2 R185, R185 ;  /* 0x000000b900b97308 */ /* 0x000e620000000800 */
[----:B--2---:R-:W-:-:S07]  /*87a0*/  FMNMX.FTZ R91, R91, R112, !PT ;  /* 0x000000705b5b7209 */ /* 0x004fce0007810000 */
[----:B------:R-:W-:Y:S01]  /*87b0*/  MUFU.EX2 R128, R128 ;  /* 0x0000008000807308 */ /* 0x000fe20000000800 */
[C---:B------:R-:W-:Y:S01]  /*87c0*/  FSETP.NEU.FTZ.AND P2, PT, R91.reuse, -INF , PT ;  /* 0xff8000005b00780b */ /* 0x040fe20003f5d000 */
[----:B------:R-:W-:-:S06]  /*87d0*/  FFMA.FTZ R102, R91, R88, -8 ;  /* 0xc10000005b667423 */ /* 0x000fcc0000010058 */
[----:B------:R-:W-:Y:S01]  /*87e0*/  MUFU.EX2 R6, R6 ;  /* 0x0000000600067308 */ /* 0x000fe20000000800 */
[----:B------:R-:W-:-:S05]  /*87f0*/  FSEL R102, R102, RZ, P2 ;  /* 0x000000ff66667208 */ /* 0x000fca0001000000 */
[-CC-:B------:R-:W-:Y:S01]  /*8800*/  FFMA.FTZ R132, R137, R88.reuse, -R102.reuse ;  /* 0x0000005889847223 */ /* 0x180fe20000010866 */
[----:B------:R-:W-:Y:S01]  /*8810*/  FSEL R137, R91, RZ, P2 ;  /* 0x000000ff5b897208 */ /* 0x000fe20001000000 */
[-CC-:B------:R-:W-:Y:S01]  /*8820*/  FFMA.FTZ R159, R183, R88.reuse, -R102.reuse ;  /* 0x00000058b79f7223 */ /* 0x180fe20000010866 */
[----:B------:R-:W-:-:S01]  /*8830*/  FFMA.FTZ R112, R7, R88, -R102 ;  /* 0x0000005807707223 */ /* 0x000fc20000010866 */
[-CC-:B------:R-:W-:Y:S01]  /*8840*/  FFMA.FTZ R7, R187, R88.reuse, -R102.reuse ;  /* 0x00000058bb077223 */ /* 0x180fe20000010866 */
[----:B------:R-:W-:-:S01]  /*8850*/  FFMA.FTZ R120, R9, R88, -R102 ;  /* 0x0000005809787223 */ /* 0x000fc20000010866 */
[----:B------:R-:W-:Y:S01]  /*8860*/  FADD.FTZ R137, -R137, R4 ;  /* 0x0000000489897221 */ /* 0x000fe20000010100 */
[----:B------:R-:W-:-:S01]  /*8870*/  FFMA.FTZ R9, R205, R88, -R102 ;  /* 0x00000058cd097223 */ /* 0x000fc20000010866 */
[----:B------:R-:W-:Y:S01]  /*8880*/  MUFU.EX2 R159, R159 ;  /* 0x0000009f009f7308 */ /* 0x000fe20000000800 */
[----:B-----5:R-:W-:-:S01]  /*8890*/  FFMA.FTZ R122, R11, R88, -R102 ;  /* 0x000000580b7a7223 */ /* 0x020fc20000010866 */
[-C--:B------:R-:W-:Y:S01]  /*88a0*/  FMUL.FTZ R137, R137, R88.reuse ;  /* 0x0000005889897220 */ /* 0x080fe20000410000 */
[----:B------:R-:W-:-:S01]  /*88b0*/  FFMA.FTZ R11, R201, R88, -R102 ;  /* 0x00000058c90b7223 */ /* 0x000fc20000010866 */
[----:B------:R-:W-:Y:S01]  /*88c0*/  FFMA.FTZ R140, R125, R88, -R102 ;  /* 0x000000587d8c7223 */ /* 0x000fe20000010866 */
[----:B---3--:R-:W-:-:S01]  /*88d0*/  FADD.FTZ R125, R115, R142 ;  /* 0x0000008e737d7221 */ /* 0x008fc20000010000 */
[-CC-:B------:R-:W-:Y:S01]  /*88e0*/  FFMA.FTZ R124, R13, R88.reuse, -R102.reuse ;  /* 0x000000580d7c7223 */ /* 0x180fe20000010866 */
[----:B------:R-:W-:-:S01]  /*88f0*/  FFMA.FTZ R13, R207, R88, -R102 ;  /* 0x00000058cf0d7223 */ /* 0x000fc20000010866 */
[----:B------:R-:W2:Y:S01]  /*8900*/  MUFU.EX2 R138, R137 ;  /* 0x00000089008a7308 */ /* 0x000ea20000000800 */
[----:B----4-:R-:W-:-:S01]  /*8910*/  FADD.FTZ R144, R116, R125 ;  /* 0x0000007d74907221 */ /* 0x010fc20000010000 */
[-CC-:B------:R-:W-:Y:S01]  /*8920*/  FFMA.FTZ R142, R127, R88.reuse, -R102.reuse ;  /* 0x000000587f8e7223 */ /* 0x180fe20000010866 */
[----:B------:R-:W-:-:S01]  /*8930*/  FFMA.FTZ R126, R15, R88, -R102 ;  /* 0x000000580f7e7223 */ /* 0x000fc20000010866 */
[----:B------:R-:W-:Y:S01]  /*8940*/  FFMA.FTZ R15, R197, R88, -R102 ;  /* 0x00000058c50f7223 */ /* 0x000fe20000010866 */
[----:B-1----:R-:W-:-:S01]  /*8950*/  FADD.FTZ R127, R119, R144 ;  /* 0x00000090777f7221 */ /* 0x002fc20000010000 */
        /* <DEDUP_REMOVED lines=8> */
[-CC-:B------:R-:W-:Y:S01]  /*89e0*/  FFMA.FTZ R144, R105, R88.reuse, -R102.reuse ;  /* 0x0000005869907223 */ /* 0x180fe20000010866 */
[----:B------:R-:W-:-:S01]  /*89f0*/  FFMA.FTZ R105, R135, R88, -R102 ;  /* 0x0000005887697223 */ /* 0x000fc20000010866 */
[----:B------:R-:W3:Y:S01]  /*8a00*/  MUFU.EX2 R7, R7 ;  /* 0x0000000700077308 */ /* 0x000ee20000000800 */
[----:B--2---:R-:W-:-:S01]  /*8a10*/  FFMA.FTZ R3, R138, R2, R159 ;  /* 0x000000028a037223 */ /* 0x004fc2000001009f */
[----:B------:R-:W-:Y:S01]  /*8a20*/  FADD.FTZ R146, R128, R127 ;  /* 0x0000007f80927221 */ /* 0x000fe20000010000 */
[----:B------:R-:W-:-:S01]  /*8a30*/  FFMA.FTZ R121, R121, R88, -R102 ;  /* 0x0000005879797223 */ /* 0x000fc20000010866 */
[-CC-:B------:R-:W-:Y:S01]  /*8a40*/  FFMA.FTZ R139, R129, R88.reuse, -R102.reuse ;  /* 0x00000058818b7223 */ /* 0x180fe20000010866 */
[----:B------:R-:W-:-:S01]  /*8a50*/  FFMA.FTZ R123, R123, R88, -R102 ;  /* 0x000000587b7b7223 */ /* 0x000fc20000010866 */
[----:B------:R-:W-:Y:S01]  /*8a60*/  FADD.FTZ R127, R181, R146 ;  /* 0x00000092b57f7221 */ /* 0x000fe20000010000 */
[----:B------:R-:W-:-:S01]  /*8a70*/  FFMA.FTZ R129, R213, R88, -R102 ;  /* 0x00000058d5817223 */ /* 0x000fc20000010866 */
[----:B------:R-:W2:Y:S01]  /*8a80*/  MUFU.EX2 R120, R120 ;  /* 0x0000007800787308 */ /* 0x000ea20000000800 */
[----:B-1----:R-:W-:-:S01]  /*8a90*/  FADD.FTZ R2, R112, R3 ;  /* 0x0000000370027221 */ /* 0x002fc20000010000 */
[----:B------:R-:W-:Y:S01]  /*8aa0*/  FADD.FTZ R146, R6, R127 ;  /* 0x0000007f06927221 */ /* 0x000fe20000010000 */
[----:B------:R-:W-:-:S01]  /*8ab0*/  FFMA.FTZ R117, R117, R88, -R102 ;  /* 0x0000005875757223 */ /* 0x000fc20000010866 */
[-CC-:B------:R-:W-:Y:S01]  /*8ac0*/  FFMA.FTZ R125, R215, R88.reuse, -R102.reuse ;  /* 0x00000058d77d7223 */ /* 0x180fe20000010866 */
[----:B------:R-:W-:-:S01]  /*8ad0*/  FFMA.FTZ R152, R223, R88, -R102 ;  /* 0x00000058df987223 */ /* 0x000fc20000010866 */
[-CC-:B------:R-:W-:Y:S01]  /*8ae0*/  FFMA.FTZ R147, R147, R88.reuse, -R102.reuse ;  /* 0x0000005893937223 */ /* 0x180fe20000010866 */
[----:B------:R-:W-:-:S01]  /*8af0*/  FFMA.FTZ R229, R229, R88, -R102 ;  /* 0x00000058e5e57223 */ /* 0x000fc20000010866 */
[----:B------:R-:W1:Y:S01]  /*8b00*/  MUFU.EX2 R9, R9 ;  /* 0x0000000900097308 */ /* 0x000e620000000800 */
[----:B---3--:R-:W-:-:S01]  /*8b10*/  FADD.FTZ R3, R7, R2 ;  /* 0x0000000207037221 */ /* 0x008fc20000010000 */
[-CC-:B------:R-:W-:Y:S01]  /*8b20*/  FFMA.FTZ R99, R99, R88.reuse, -R102.reuse ;  /* 0x0000005863637223 */ /* 0x180fe20000010866 */
[----:B------:R-:W-:-:S05]  /*8b30*/  FFMA.FTZ R151, R151, R88, -R102 ;  /* 0x0000005897977223 */ /* 0x000fca0000010866 */
[----:B------:R-:W3:Y:S01]  /*8b40*/  MUFU.EX2 R122, R122 ;  /* 0x0000007a007a7308 */ /* 0x000ee20000000800 */
[----:B--2---:R-:W-:-:S01]  /*8b50*/  FADD.FTZ R2, R120, R3 ;  /* 0x0000000378027221 */ /* 0x004fc20000010000 */
[----:B------:R-:W-:-:S06]  /*8b60*/  WARPGROUP.DEPBAR.LE gsb0, 0x0 ;  /* 0x00008000000079c5 */ /* 0x000fcc0000010000 */
        /* <DEDUP_REMOVED lines=56> */
[----:B---3--:R-:W-:-:S04]  /*8ef0*/  FADD.FTZ R3, R133, R2 ;  /* 0x0000000285037221 */ /* 0x008fc80000010000 */
[----:B------:R-:W-:-:S03]  /*8f00*/  FADD.FTZ R2, R92, R3 ;  /* 0x000000035c027221 */ /* 0x000fc60000010000 */
        /* <DEDUP_REMOVED lines=27> */
[-CC-:B------:R-:W-:Y:S01]  /*90c0*/  FFMA.FTZ R139, R149, R88.reuse, -R102.reuse ;  /* 0x00000058958b7223 */ /* 0x180fe20000010866 */
[----:B------:R-:W-:-:S05]  /*90d0*/  FFMA.FTZ R102, R103, R88, -R102 ;  /* 0x0000005867667223 */ /* 0x000fca0000010866 */
        /* <DEDUP_REMOVED lines=10> */
[----:B------:R-:W-:-:S06]  /*9180*/  IADD3 R2, -R194, 0xb, RZ ;  /* 0x0000000bc2027810 */ /* 0x000fcc0007ffe1ff */
        /* <DEDUP_REMOVED lines=16> */
[----:B------:R-:W-:Y:S01]  /*9290*/  MUFU.EX2 R101, R101 ;  /* 0x0000006500657308 */ /* 0x000fe20000000800 */
[----:B---3--:R-:W-:-:S07]  /*92a0*/  FADD.FTZ R156, R155, R156 ;  /* 0x0000009c9b9c7221 */ /* 0x008fce0000010000 */
[----:B------:R1:W3:Y:S01]  /*92b0*/  MUFU.EX2 R158, R147 ;  /* 0x00000093009e7308 */ /* 0x0002e20000000800 */
[----:B--2---:R-:W-:-:S07]  /*92c0*/  FADD.FTZ R3, R150, R3 ;  /* 0x0000000396037221 */ /* 0x004fce0000010000 */
[----:B------:R-:W-:Y:S01]  /*92d0*/  MUFU.EX2 R106, R106 ;  /* 0x0000006a006a7308 */ /* 0x000fe20000000800 */
[----:B-1----:R-:W-:-:S05]  /*92e0*/  IMAD.U32 R147, RZ, RZ, UR5 ;  /* 0x00000005ff937e24 */ /* 0x002fca000f8e00ff */
[----:B------:R-:W-:Y:S01]  /*92f0*/  @!P1 LEA R143, R147, UR37, 0x3 ;  /* 0x00000025938f9c11 */ /* 0x000fe2000f8e18ff */
[----:B------:R1:W-:Y:S06]  /*9300*/  BAR.ARV R2, 0x100 ;  /* 0x000400020000751d */ /* 0x0003ec0000002000 */
[----:B------:R-:W2:Y:S01]  /*9310*/  MUFU.EX2 R229, R229 ;  /* 0x000000e500e57308 */ /* 0x000ea20000000800 */
[----:B---3--:R-:W-:-:S01]  /*9320*/  FADD.FTZ R3, R158, R3 ;  /* 0x000000039e037221 */ /* 0x008fc20000010000 */
[----:B-1----:R-:W-:-:S05]  /*9330*/  @!P1 VIADD R2, R143, 0x29840 ;  /* 0x000298408f029836 */ /* 0x002fca0000000000 */
[----:B------:R-:W-:Y:S01]  /*9340*/  @!P1 PRMT R2, RZ, 0x654, R2 ;  /* 0x00000654ff029816 */ /* 0x000fe20000000002 */
[----:B------:R-:W-:Y:S03]  /*9350*/  MUFU.EX2 R108, R108 ;  /* 0x0000006c006c7308 */ /* 0x000fe60000000800 */
[----:B------:R2:W-:Y:S05]  /*9360*/  @!P1 SYNCS.ARRIVE.TRANS64.RED.A1T0 RZ, [R2+URZ], RZ ;  /* 0x000000ff02ff99a7 */ /* 0x0005ea000810043f */
[----:B------:R-:W1:Y:S01]  /*9370*/  MUFU.EX2 R139, R139 ;  /* 0x0000008b008b7308 */ /* 0x000e620000000800 */
[----:B--2---:R-:W-:-:S07]  /*9380*/  FADD.FTZ R2, R229, R3 ;  /* 0x00000003e5027221 */ /* 0x004fce0000010000 */
[----:B------:R-:W-:Y:S08]  /*9390*/  MUFU.EX2 R157, R157 ;  /* 0x0000009d009d7308 */ /* 0x000ff00000000800 */
[----:B------:R2:W3:Y:S01]  /*93a0*/  MUFU.EX2 R171, R99 ;  /* 0x0000006300ab7308 */ /* 0x0004e20000000800 */
[----:B-1----:R-:W-:-:S07]  /*93b0*/  FADD.FTZ R2, R139, R2 ;  /* 0x000000028b027221 */ /* 0x002fce0000010000 */
[----:B------:R-:W1:Y:S01]  /*93c0*/  MUFU.EX2 R110, R110 ;  /* 0x0000006e006e7308 */ /* 0x000e620000000800 */
[----:B--2---:R-:W-:-:S04]  /*93d0*/  FADD.FTZ R99, R101, R156 ;  /* 0x0000009c65637221 */ /* 0x004fc80000010000 */
[----:B------:R-:W-:-:S03]  /*93e0*/  FADD.FTZ R99, R106, R99 ;  /* 0x000000636a637221 */ /* 0x000fc60000010000 */
[----:B------:R-:W2:Y:S01]  /*93f0*/  MUFU.EX2 R151, R151 ;  /* 0x0000009700977308 */ /* 0x000ea20000000800 */
[----:B------:R-:W-:-:S01]  /*9400*/  FADD.FTZ R154, R108, R99 ;  /* 0x000000636c9a7221 */ /* 0x000fc20000010000 */
[----:B---3--:R-:W-:-:S03]  /*9410*/  FADD.FTZ R2, R171, R2 ;  /* 0x00000002ab027221 */ /* 0x008fc60000010000 */
[----:B------:R-:W-:-:S03]  /*9420*/  FADD.FTZ R3, R157, R154 ;  /* 0x0000009a9d037221 */ /* 0x000fc60000010000 */
[----:B------:R-:W3:Y:S01]  /*9430*/  MUFU.EX2 R102, R102 ;  /* 0x0000006600667308 */ /* 0x000ee20000000800 */
[----:B-1----:R-:W-:-:S04]  /*9440*/  FADD.FTZ R154, R110, R3 ;  /* 0x000000036e9a7221 */ /* 0x002fc80000010000 */
[----:B------:R-:W-:Y:S01]  /*9450*/  FADD.FTZ R3, R5, R154 ;  /* 0x0000009a05037221 */ /* 0x000fe20000010000 */
[----:B--2---:R-:W-:-:S04]  /*9460*/  FADD.FTZ R2, R151, R2 ;  /* 0x0000000297027221 */ /* 0x004fc80000010000 */
[----:B---3--:R-:W-:Y:S01]  /*9470*/  FADD.FTZ R2, R102, R2 ;  /* 0x0000000266027221 */ /* 0x008fe20000010000 */
[----:B------:R-:W-:Y:S06]  /*9480*/  @!P0 BRA `(.L_x_1838) ;  /* 0x0000000000048947 */ /* 0x000fec0003800000 */
[----:B------:R-:W-:Y:S01]  /*9490*/  BPT.TRAP 0x1 ;  /* 0x000000040000795c */ /* 0x000fe20000300000 */
.L_x_1838:
[----:B------:R-:W-:Y:S01]  /*94a0*/  UISETP.GT.AND UP0, UPT, UR7, UR41, UPT ;  /* 0x000000290700728c */ /* 0x000fe2000bf04270 */
[----:B------:R-:W-:Y:S01]  /*94b0*/  F2FP.SATFINITE.E4M3.F32.PACK_AB_MERGE_C R7, R120, R7, RZ ;  /* 0x000000077807723e */ /* 0x000fe200048070ff */
[----:B------:R-:W-:Y:S01]  /*94c0*/  ULEA UR6, UR36, UR37, 0x3 ;  /* 0x0000002524067291 */ /* 0x000fe2000f8e183f */
[----:B------:R-:W-:Y:S01]  /*94d0*/  F2FP.SATFINITE.E4M3.F32.PACK_AB_MERGE_C R128, R181, R128, RZ ;  /* 0x00000080b580723e */ /* 0x000fe200048070ff */
[----:B------:R-:W-:Y:S01]  /*94e0*/  UIADD3 UR7, UR7, -0x1, URZ ;  /* 0xffffffff07077890 */ /* 0x000fe2000fffe03f */
[----:B------:R-:W-:Y:S01]  /*94f0*/  F2FP.SATFINITE.E4M3.F32.PACK_AB_MERGE_C R4, R123, R4, RZ ;  /* 0x000000047b04723e */ /* 0x000fe200048070ff */
[----:B------:R-:W-:Y:S01]  /*9500*/  UIADD3 UR6, UR6, 0x29860, URZ ;  /* 0x0002986006067890 */ /* 0x000fe2000fffe03f */
[----:B------:R-:W-:Y:S01]  /*9510*/  PLOP3.LUT P2, PT, PT, PT, UP0, 0x80, 0x0 ;  /* 0x000000000000781c */ /* 0x000fe20003f4f008 */
[----:B------:R-:W-:Y:S01]  /*9520*/  UMOV UR40, UR46 ;  /* 0x0000002e00287c82 */ /* 0x000fe20008000000 */
[----:B------:R-:W-:Y:S01]  /*9530*/  F2FP.SATFINITE.E4M3.F32.PACK_AB_MERGE_C R93, R93, R94, RZ ;  /* 0x0000005e5d5d723e */ /* 0x000fe200048070ff */
[----:B------:R-:W-:Y:S01]  /*9540*/  UPRMT UR6, UR47, 0x654, UR6 ;  /* 0x000006542f067896 */ /* 0x000fe20008000006 */
[----:B------:R-:W-:Y:S01]  /*9550*/  F2FP.SATFINITE.E4M3.F32.PACK_AB_MERGE_C R97, R100, R97, RZ ;  /* 0x000000616461723e */ /* 0x000fe200048070ff */
[----:B------:R-:W-:Y:S01]  /*9560*/  UMOV UR36, UR5 ;  /* 0x0000000500247c82 */ /* 0x000fe20008000000 */
[----:B------:R-:W-:Y:S01]  /*9570*/  F2FP.SATFINITE.E4M3.F32.PACK_AB_MERGE_C R5, R5, R110, RZ ;  /* 0x0000006e0505723e */ /* 0x000fe200048070ff */
[----:B------:R-:W-:Y:S01]  /*9580*/  FMUL.FTZ R24, R24, R111 ;  /* 0x0000006f18187220 */ /* 0x000fe20000410000 */
[----:B------:R-:W-:Y:S01]  /*9590*/  F2FP.SATFINITE.E4M3.F32.PACK_AB_MERGE_C R7, R112, R159, R7 ;  /* 0x0000009f7007723e */ /* 0x000fe20004807007 */
[-C--:B------:R-:W-:Y:S01]  /*95a0*/  FMUL.FTZ R25, R25, R111.reuse ;  /* 0x0000006f19197220 */ /* 0x080fe20000410000 */
        /* <DEDUP_REMOVED lines=98> */
[----:B------:R-:W-:Y:S01]  /*9bd0*/  IMAD.MOV.U32 R185, RZ, RZ, R7 ;  /* 0x000000ffffb97224 */ /* 0x000fe200078e0007 */
[----:B------:R-:W-:Y:S06]  /*9be0*/  @P2 BRA `(.L_x_1839) ;  /* 0xffffffbc00942947 */ /* 0x000fec000383ffff */
[----:B------:R-:W-:-:S05]  /*9bf0*/  UMOV UR36, UR5 ;  /* 0x0000000500247c82 */ /* 0x000fca0008000000 */
.L_x_1829:
[----:B------:R-:W-:-:S13]  /*9c00*/  ISETP.LE.AND P2, PT, RZ, UR7, PT ;  /* 0x00000007ff007c0c */ /* 0x000fda000bf43270 */
[----:B------:R-:W-:Y:S05]  /*9c10*/  @!P2 BRA `(.L_x_1840) ;  /* 0x0000003400a4a947 */ /* 0x000fea0003800000 */
[----:B------:R-:W-:Y:S01]  /*9c20*/  IMAD.MOV.U32 R5, RZ, RZ, R91 ;  /* 0x000000ffff057224 */ /* 0x000fe200078e005b */
[----:B------:R-:W-:Y:S01]  /*9c30*/  UMOV UR38, UR46 ;  /* 0x0000002e00267c82 */ /* 0x000fe20008000000 */
[----:B------:R-:W-:Y:S01]  /*9c40*/  IMAD.MOV.U32 R4, RZ, RZ, R89 ;  /* 0x000000ffff047224 */ /* 0x000fe200078e0059 */
[----:B------:R-:W-:-:S06]  /*9c50*/  UMOV UR5, UR36 ;  /* 0x0000002400057c82 */ /* 0x000fcc0008000000 */
.L_x_1850:
        /* <DEDUP_REMOVED lines=9> */
.L_x_1842:
[----:B------:R-:W-:Y:S01]  /*9cf0*/  ULEA UR6, UR36, UR37, 0x3 ;  /* 0x0000002524067291 */ /* 0x000fe2000f8e183f */
[----:B------:R-:W-:-:S05]  /*9d00*/  IMAD.U32 R6, RZ, RZ, UR46 ;  /* 0x0000002eff067e24 */ /* 0x000fca000f8e00ff */
[----:B------:R-:W-:-:S04]  /*9d10*/  SHF.L.U32 R6, R6, 0x1f, RZ ;  /* 0x0000001f06067819 */ /* 0x000fc800000006ff */
[----:B------:R1:W2:Y:S01]  /*9d20*/  SYNCS.PHASECHK.TRANS64.TRYWAIT P2, [UR6+0x29830], R6 ;  /* 0x02983006ff0075a7 */ /* 0x0002a20008040146 */
[----:B------:R-:W-:Y:S05]  /*9d30*/  @!P0 BRA `(.L_x_1843) ;  /* 0x0000000000048947 */ /* 0x000fea0003800000 */
[----:B------:R-:W-:Y:S01]  /*9d40*/  BPT.TRAP 0x1 ;  /* 0x000000040000795c */ /* 0x000fe20000300000 */
.L_x_1843:
[----:B--2---:R-:W-:Y:S05]  /*9d50*/  @P2 BRA `(.L_x_1841) ;  /* 0x0000000000082947 */ /* 0x004fea0003800000 */
[----:B------:R-:W2:Y:S02]  /*9d60*/  SYNCS.PHASECHK.TRANS64.TRYWAIT P2, [UR6+0x29830], R6 ;  /* 0x02983006ff0075a7 */ /* 0x000ea40008040146 */
[----:B--2---:R-:W-:Y:S05]  /*9d70*/  @!P2 BRA `(.L_x_1844) ;  /* 0x000000900098a947 */ /* 0x004fea0003800000 */
.L_x_1841:
[----:B--2---:R-:W2:Y:S01]  /*9d80*/  S2R R7, SR_TID.X ;  /* 0x0000000000077919 */ /* 0x004ea20000002100 */
[----:B------:R-:W-:Y:S01]  /*9d90*/  UIMAD UR6, UR36, 0x780, UR4 ;  /* 0x00000780240678a4 */ /* 0x000fe2000f8e0204 */
[----:B------:R-:W-:Y:S01]  /*9da0*/  UMOV UR11, 0x80000020 ;  /* 0x80000020000b7882 */ /* 0x000fe20000000000 */
[----:B------:R-:W-:Y:S02]  /*9db0*/  UMOV UR32, UR8 ;  /* 0x0000000800207c82 */ /* 0x000fe40008000000 */
[----:B------:R-:W-:Y:S01]  /*9dc0*/  UIADD3 UR34, UR6, 0x80, URZ ;  /* 0x0000008006227890 */ /* 0x000fe2000fffe03f */
[----:B------:R-:W-:Y:S02]  /*9dd0*/  UMOV UR33, UR9 ;  /* 0x0000000900217c82 */ /* 0x000fe40008000000 */
[----:B------:R-:W-:Y:S01]  /*9de0*/  UMOV UR10, UR6 ;  /* 0x00000006000a7c82 */ /* 0x000fe20008000000 */
[----:B------:R-:W-:Y:S01]  /*9df0*/  UMOV UR35, 0x80000020 ;  /* 0x8000002000237882 */ /* 0x000fe20000000000 */
[----:B------:R-:W-:Y:S01]  /*9e00*/  UIADD3 UR50, UR6, 0x100, URZ ;  /* 0x0000010006327890 */ /* 0x000fe2000fffe03f */
[----:B------:R-:W-:Y:S01]  /*9e10*/  UMOV UR48, UR8 ;  /* 0x0000000800307c82 */ /* 0x000fe20008000000 */
[----:B------:R-:W-:Y:S01]  /*9e20*/  UMOV UR49, UR9 ;  /* 0x0000000900317c82 */ /* 0x000fe20008000000 */
[----:B------:R-:W-:Y:S01]  /*9e30*/  UMOV UR51, 0x80000020 ;  /* 0x8000002000337882 */ /* 0x000fe20000000000 */
        /* <DEDUP_REMOVED lines=176> */
.L_x_1846:
[----:B------:R-:W-:Y:S01]  /*a940*/  ULEA UR6, UR5, UR37, 0x3 ;  /* 0x0000002505067291 */ /* 0x000fe2000f8e183f */
[----:B------:R-:W-:-:S05]  /*a950*/  IMAD.U32 R6, RZ, RZ, UR38 ;  /* 0x00000026ff067e24 */ /* 0x000fca000f8e00ff */
[----:B------:R-:W-:-:S04]  /*a960*/  SHF.L.U32 R6, R6, 0x1f, RZ ;  /* 0x0000001f06067819 */ /* 0x000fc800000006ff */
[----:B------:R1:W2:Y:S01]  /*a970*/  SYNCS.PHASECHK.TRANS64.TRYWAIT P2, [UR6+0x29850], R6 ;  /* 0x02985006ff0075a7 */ /* 0x0002a20008040146 */
[----:B------:R-:W-:Y:S05]  /*a980*/  @!P0 BRA `(.L_x_1847) ;  /* 0x0000000000048947 */ /* 0x000fea0003800000 */
[----:B------:R-:W-:Y:S01]  /*a990*/  BPT.TRAP 0x1 ;  /* 0x000000040000795c */ /* 0x000fe20000300000 */
.L_x_1847:
[----:B--2---:R-:W-:Y:S05]  /*a9a0*/  @P2 BRA `(.L_x_1845) ;  /* 0x0000000000082947 */ /* 0x004fea0003800000 */
[----:B------:R-:W2:Y:S02]  /*a9b0*/  SYNCS.PHASECHK.TRANS64.TRYWAIT P2, [UR6+0x29850], R6 ;  /* 0x02985006ff0075a7 */ /* 0x000ea40008040146 */
[----:B--2---:R-:W-:Y:S05]  /*a9c0*/  @!P2 BRA `(.L_x_1848) ;  /* 0x00000084009ca947 */ /* 0x004fea0003800000 */
.L_x_1845:
[----:B------:R-:W-:Y:S01]  /*a9d0*/  UIADD3 UR6, UR37, 0x400, URZ ;  /* 0x0000040025067890 */ /* 0x000fe2000fffe03f */
[----:B------:R-:W-:Y:S01]  /*a9e0*/  WARPGROUP.ARRIVE ;  /* 0x00000000000079c5 */ /* 0x000fe20000000000 */
[----:B------:R-:W-:Y:S01]  /*a9f0*/  UMOV UR11, 0xc0000010 ;  /* 0xc0000010000b7882 */ /* 0x000fe20000000000 */
[C---:B--2---:R-:W-:Y:S01]  /*aa00*/  FMUL.FTZ R7, R0.reuse, R152 ;  /* 0x0000009800077220 */ /* 0x044fe20000410000 */
[----:B------:R-:W-:Y:S01]  /*aa10*/  USHF.R.U32.HI UR6, URZ, 0x4, UR6 ;  /* 0x000000043f067899 */ /* 0x000fe20008011606 */
[C---:B-1----:R-:W-:Y:S01]  /*aa20*/  FMUL.FTZ R6, R0.reuse, R154 ;  /* 0x0000009a00067220 */ /* 0x042fe20000410000 */
        /* <DEDUP_REMOVED lines=27> */
[----:B------:R-:W-:Y:S01]  /*abe0*/  FMUL.FTZ R137, R0, R137 ;  /* 0x0000008900897220 */ /* 0x000fe20000410000 */
        /* <DEDUP_REMOVED lines=78> */
[----:B------:R-:W-:Y:S01]  /*b0d0*/  FMUL.FTZ R103, R0, R103 ;  /* 0x0000006700677220 */ /* 0x000fe20000410000 */
[----:B------:R-:W2:Y:S01]  /*b0e0*/  S2R R194, SR_TID.X ;  /* 0x0000000000c27919 */ /* 0x000ea20000002100 */
[----:B------:R-:W-:Y:S01]  /*b0f0*/  IMAD.U32 R158, RZ, RZ, UR36 ;  /* 0x00000024ff9e7e24 */ /* 0x000fe2000f8e00ff */
[----:B------:R-:W4:Y:S01]  /*b100*/  MUFU.TANH R195, R195 ;  /* 0x000000c300c37308 */ /* 0x000f220000002400 */
[----:B---3--:R-:W-:-:S07]  /*b110*/  FMNMX.FTZ R20, R161, R20, !PT ;  /* 0x00000014a1147209 */ /* 0x008fce0007810000 */
[----:B------:R-:W3:Y:S01]  /*b120*/  MUFU.TANH R165, R165 ;  /* 0x000000a500a57308 */ /* 0x000ee20000002400 */
[----:B-1----:R-:W-:-:S07]  /*b130*/  FMNMX.FTZ R14, R163, R14, !PT ;  /* 0x0000000ea30e7209 */ /* 0x002fce0007810000 */
[----:B------:R-:W1:Y:S01]  /*b140*/  MUFU.TANH R167, R167 ;  /* 0x000000a700a77308 */ /* 0x000e620000002400 */
[----:B----4-:R-:W-:-:S07]  /*b150*/  FMNMX.FTZ R20, R195, R20, !PT ;  /* 0x00000014c3147209 */ /* 0x010fce0007810000 */
[----:B------:R-:W4:Y:S01]  /*b160*/  MUFU.TANH R197, R197 ;  /* 0x000000c500c57308 */ /* 0x000f220000002400 */
[----:B---3--:R-:W-:Y:S02]  /*b170*/  FMNMX.FTZ R14, R165, R14, !PT ;  /* 0x0000000ea50e7209 */ /* 0x008fe40007810000 */
[----:B--2---:R-:W-:-:S05]  /*b180*/  SHF.R.U32.HI R194, RZ, 0x7, R194 ;  /* 0x00000007ffc27819 */ /* 0x004fca00000116c2 */
        /* <DEDUP_REMOVED lines=143> */
[----:B---3--:R-:W-:-:S05]  /*ba80*/  FMNMX.FTZ R90, R126, R89, !PT ;  /* 0x000000597e5a7209 */ /* 0x008fca0007810000 */
[----:B------:R-:W3:Y:S02]  /*ba90*/  SHFL.BFLY PT, R89, R90, 0x2, 0x1f ;  /* 0x0c401f005a597f89 */ /* 0x000ee400000e0000 */
[----:B------:R-:W4:Y:S01]  /*baa0*/  MUFU.TANH R103, R103 ;  /* 0x0000006700677308 */ /* 0x000f220000002400 */
[----:B--2---:R-:W-:-:S04]  /*bab0*/  FMNMX.FTZ R88, R99, R88, !PT ;  /* 0x0000005863587209 */ /* 0x004fc80007810000 */
[----:B-1----:R-:W-:-:S04]  /*bac0*/  FMNMX.FTZ R88, R101, R88, !PT ;  /* 0x0000005865587209 */ /* 0x002fc80007810000 */
[----:B----4-:R-:W-:Y:S02]  /*bad0*/  FMNMX.FTZ R92, R103, R88, !PT ;  /* 0x00000058675c7209 */ /* 0x010fe40007810000 */
[----:B------:R-:W1:Y:S03]  /*bae0*/  LDC R88, c[0x0][0x988] ;  /* 0x00026200ff587b82 */ /* 0x000e660000000800 */
[----:B------:R-:W2:Y:S01]  /*baf0*/  SHFL.BFLY PT, R91, R92, 0x2, 0x1f ;  /* 0x0c401f005c5b7f89 */ /* 0x000ea200000e0000 */
[----:B---3--:R-:W-:-:S05]  /*bb00*/  FMNMX.FTZ R94, R90, R89, !PT ;  /* 0x000000595a5e7209 */ /* 0x008fca0007810000 */
[----:B------:R-:W3:Y:S01]  /*bb10*/  SHFL.BFLY PT, R89, R94, 0x1, 0x1f ;  /* 0x0c201f005e597f89 */ /* 0x000ee200000e0000 */
[----:B--2---:R-:W-:-:S05]  /*bb20*/  FMNMX.FTZ R96, R92, R91, !PT ;  /* 0x0000005b5c607209 */ /* 0x004fca0007810000 */
[----:B------:R-:W2:Y:S01]  /*bb30*/  SHFL.BFLY PT, R91, R96, 0x1, 0x1f ;  /* 0x0c201f00605b7f89 */ /* 0x000ea200000e0000 */
[----:B---3--:R-:W-:-:S05]  /*bb40*/  FMNMX.FTZ R89, R94, R89, !PT ;  /* 0x000000595e597209 */ /* 0x008fca0007810000 */
        /* <DEDUP_REMOVED lines=8> */
[-C--:B------:R-:W-:Y:S01]  /*bbd0*/  FMUL.FTZ R4, R4, R88.reuse ;  /* 0x0000005804047220 */ /* 0x080fe20000410000 */
[----:B------:R-:W-:-:S01]  /*bbe0*/  FFMA.FTZ R7, R7, R88, -R128 ;  /* 0x0000005807077223 */ /* 0x000fc20000010880 */
[----:B------:R-:W-:Y:S01]  /*bbf0*/  MUFU.EX2 R90, R90 ;  /* 0x0000005a005a7308 */ /* 0x000fe20000000800 */
[----:B------:R-:W-:-:S01]  /*bc00*/  FFMA.FTZ R92, R15, R88, -R128 ;  /* 0x000000580f5c7223 */ /* 0x000fc20000010880 */
[-CC-:B------:R-:W-:Y:S01]  /*bc10*/  FFMA.FTZ R15, R163, R88.reuse, -R128.reuse ;  /* 0x00000058a30f7223 */ /* 0x180fe20000010880 */
[----:B------:R-:W-:-:S01]  /*bc20*/  FFMA.FTZ R163, R122, R88, -R128 ;  /* 0x000000587aa37223 */ /* 0x000fc20000010880 */
[-CC-:B------:R-:W-:Y:S01]  /*bc30*/  FFMA.FTZ R94, R157, R88.reuse, -R128.reuse ;  /* 0x000000589d5e7223 */ /* 0x180fe20000010880 */
[----:B------:R-:W-:-:S01]  /*bc40*/  FFMA.FTZ R157, R118, R88, -R128 ;  /* 0x00000058769d7223 */ /* 0x000fc20000010880 */
[----:B--2---:R-:W-:Y:S01]  /*bc50*/  FMNMX.FTZ R91, R96, R91, !PT ;  /* 0x0000005b605b7209 */ /* 0x004fe20007810000 */
[----:B------:R-:W-:-:S01]  /*bc60*/  FFMA.FTZ R118, R124, R88, -R128 ;  /* 0x000000587c767223 */ /* 0x000fc20000010880 */
[----:B------:R-:W-:Y:S01]  /*bc70*/  MUFU.EX2 R4, R4 ;  /* 0x0000000400047308 */ /* 0x000fe20000000800 */
[----:B------:R-:W-:-:S01]  /*bc80*/  FFMA.FTZ R96, R165, R88, -R128 ;  /* 0x00000058a5607223 */ /* 0x000fc20000010880 */
[----:B------:R-:W-:Y:S01]  /*bc90*/  FFMA.FTZ R165, R126, R88, -R128 ;  /* 0x000000587ea57223 */ /* 0x000fe20000010880 */
[----:B------:R-:W-:-:S01]  /*bca0*/  FADD.FTZ R5, -R91, R5 ;  /* 0x000000055b057221 */ /* 0x000fc20000010100 */
[-C--:B------:R-:W-:Y:S01]  /*bcb0*/  FFMA.FTZ R120, R91, R88.reuse, -8 ;  /* 0xc10000005b787423 */ /* 0x080fe20000010058 */
[----:B------:R-:W-:-:S01]  /*bcc0*/  FFMA.FTZ R98, R197, R88, -R128 ;  /* 0x00000058c5627223 */ /* 0x000fc20000010880 */
[-C--:B------:R-:W-:Y:S01]  /*bcd0*/  FFMA.FTZ R137, R137, R88.reuse, -R128 ;  /* 0x0000005889897223 */ /* 0x080fe20000010880 */
[-C--:B------:R-:W-:Y:S01]  /*bce0*/  FMUL.FTZ R5, R5, R88.reuse ;  /* 0x0000005805057220 */ /* 0x080fe20000410000 */
        /* <DEDUP_REMOVED lines=22> */
[----:B------:R-:W-:Y:S01]  /*be50*/  FFMA.FTZ R110, R221, R88, -R128 ;  /* 0x00000058dd6e7223 */ /* 0x000fe20000010880 */
[----:B------:R-:W-:-:S01]  /*be60*/  FADD.FTZ R152, R90, R3 ;  /* 0x000000035a987221 */ /* 0x000fc20000010000 */
        /* <DEDUP_REMOVED lines=14> */
[-C--:B------:R-:W-:Y:S01]  /*bf50*/  FFMA.FTZ R112, R112, R88.reuse, -R128 ;  /* 0x0000005870707223 */ /* 0x080fe20000010880 */
[----:B------:R-:W-:-:S01]  /*bf60*/  FFMA.FTZ R128, R199, R88, -R120 ;  /* 0x00000058c7807223 */ /* 0x000fc20000010878 */
[-CC-:B------:R-:W-:Y:S01]  /*bf70*/  FFMA.FTZ R139, R139, R88.reuse, -R120.reuse ;  /* 0x000000588b8b7223 */ /* 0x180fe20000010878 */
[----:B------:R-:W-:-:S01]  /*bf80*/  FFMA.FTZ R138, R203, R88, -R120 ;  /* 0x00000058cb8a7223 */ /* 0x000fc20000010878 */
[----:B------:R-:W2:Y:S01]  /*bf90*/  MUFU.EX2 R21, R21 ;  /* 0x0000001500157308 */ /* 0x000ea20000000800 */
[----:B-1----:R-:W-:-:S01]  /*bfa0*/  FADD.FTZ R2, R11, R2 ;  /* 0x000000020b027221 */ /* 0x002fc20000010000 */
[-CC-:B------:R-:W-:Y:S01]  /*bfb0*/  FFMA.FTZ R143, R143, R88.reuse, -R120.reuse ;  /* 0x000000588f8f7223 */ /* 0x180fe20000010878 */
        /* <DEDUP_REMOVED lines=8> */
[----:B------:R-:W-:-:S01]  /*c040*/  FFMA.FTZ R146, R219, R88, -R120 ;  /* 0x00000058db927223 */ /* 0x000fc20000010878 */
[-CC-:B------:R-:W-:Y:S01]  /*c050*/  FFMA.FTZ R127, R127, R88.reuse, -R120.reuse ;  /* 0x000000587f7f7223 */ /* 0x180fe20000010878 */
[----:B------:R-:W-:-:S01]  /*c060*/  FFMA.FTZ R148, R223, R88, -R120 ;  /* 0x00000058df947223 */ /* 0x000fc20000010878 */
[-CC-:B------:R-:W-:Y:S01]  /*c070*/  FFMA.FTZ R131, R131, R88.reuse, -R120.reuse ;  /* 0x0000005883837223 */ /* 0x180fe20000010878 */
[----:B------:R-:W-:-:S01]  /*c080*/  FFMA.FTZ R150, R227, R88, -R120 ;  /* 0x00000058e3967223 */ /* 0x000fc20000010878 */
[----:B------:R-:W3:Y:S01]  /*c090*/  MUFU.EX2 R122, R122 ;  /* 0x0000007a007a7308 */ /* 0x000ee20000000800 */
        /* <DEDUP_REMOVED lines=9> */
[-CC-:B------:R-:W-:Y:S01]  /*c130*/  FFMA.FTZ R12, R12, R88.reuse, -R120.reuse ;  /* 0x000000580c0c7223 */ /* 0x180fe20000010878 */
[----:B------:R-:W-:-:S01]  /*c140*/  FFMA.FTZ R14, R14, R88, -R120 ;  /* 0x000000580e0e7223 */ /* 0x000fc20000010878 */
[----:B------:R-:W-:Y:S01]  /*c150*/  FFMA.FTZ R93, R93, R88, -R120 ;  /* 0x000000585d5d7223 */ /* 0x000fe20000010878 */
[----:B------:R-:W-:-:S02]  /*c160*/  WARPGROUP.DEPBAR.LE gsb0, 0x0 ;  /* 0x00008000000079c5 */ /* 0x000fc40000010000 */
[----:B------:R-:W-:Y:S01]  /*c170*/  FFMA.FTZ R95, R95, R88, -R120 ;  /* 0x000000585f5f7223 */ /* 0x000fe20000010878 */
[----:B------:R-:W1:Y:S01]  /*c180*/  MUFU.EX2 R124, R124 ;  /* 0x0000007c007c7308 */ /* 0x000e620000000800 */
[----:B---3--:R-:W-:-:S01]  /*c190*/  FADD.FTZ R161, R122, R161 ;  /* 0x000000a17aa17221 */ /* 0x008fc20000010000 */
[-CC-:B------:R-:W-:Y:S01]  /*c1a0*/  FFMA.FTZ R99, R99, R88.reuse, -R120.reuse ;  /* 0x0000005863637223 */ /* 0x180fe20000010878 */
[----:B------:R-:W-:-:S01]  /*c1b0*/  FFMA.FTZ R101, R101, R88, -R120 ;  /* 0x0000005865657223 */ /* 0x000fc20000010878 */
[----:B------:R-:W-:-:S04]  /*c1c0*/  FFMA.FTZ R103, R103, R88, -R120 ;  /* 0x0000005867677223 */ /* 0x000fc80000010878 */
        /* <DEDUP_REMOVED lines=99> */
[----:B------:R-:W-:Y:S01]  /*c800*/  FFMA.FTZ R20, R97, R88, -R120 ;  /* 0x0000005861147223 */ /* 0x000fe20000010878 */
[----:B------:R-:W-:-:S05]  /*c810*/  IADD3 R97, -R194, 0xb, RZ ;  /* 0x0000000bc2617810 */ /* 0x000fca0007ffe1ff */
[----:B------:R-:W3:Y:S01]  /*c820*/  MUFU.EX2 R113, R113 ;  /* 0x0000007100717308 */ /* 0x000ee20000000800 */
[----:B--2---:R-:W-:-:S07]  /*c830*/  FADD.FTZ R2, R136, R3 ;  /* 0x0000000388027221 */ /* 0x004fce0000010000 */
[----:B------:R-:W-:Y:S01]  /*c840*/  MUFU.EX2 R115, R115 ;  /* 0x0000007300737308 */ /* 0x000fe20000000800 */
[----:B-1----:R-:W-:-:S07]  /*c850*/  FADD.FTZ R156, R8, R167 ;  /* 0x000000a7089c7221 */ /* 0x002fce0000010000 */
[----:B------:R-:W1:Y:S01]  /*c860*/  MUFU.EX2 R10, R10 ;  /* 0x0000000a000a7308 */ /* 0x000e620000000800 */
[----:B---3--:R-:W-:-:S07]  /*c870*/  FADD.FTZ R3, R113, R2 ;  /* 0x0000000271037221 */ /* 0x008fce0000010000 */
[----:B------:R-:W-:Y:S08]  /*c880*/  MUFU.EX2 R12, R12 ;  /* 0x0000000c000c7308 */ /* 0x000ff00000000800 */
[----:B------:R-:W2:Y:S01]  /*c890*/  MUFU.EX2 R117, R117 ;  /* 0x0000007500757308 */ /* 0x000ea20000000800 */
[----:B-1----:R-:W-:-:S07]  /*c8a0*/  FADD.FTZ R2, R10, R3 ;  /* 0x000000030a027221 */ /* 0x002fce0000010000 */
[----:B------:R-:W1:Y:S08]  /*c8b0*/  MUFU.EX2 R161, R161 ;  /* 0x000000a100a17308 */ /* 0x000e700000000800 */
[----:B------:R-:W3:Y:S01]  /*c8c0*/  MUFU.EX2 R112, R112 ;  /* 0x0000007000707308 */ /* 0x000ee20000000800 */
[----:B--2---:R-:W-:-:S01]  /*c8d0*/  FADD.FTZ R3, R117, R2 ;  /* 0x0000000275037221 */ /* 0x004fc20000010000 */
[----:B------:R-:W-:-:S05]  /*c8e0*/  @!P1 LEA R2, R158, UR37, 0x3 ;  /* 0x000000259e029c11 */ /* 0x000fca000f8e18ff */
[----:B------:R-:W-:Y:S01]  /*c8f0*/  @!P1 VIADD R2, R2, 0x29840 ;  /* 0x0002984002029836 */ /* 0x000fe20000000000 */
[----:B------:R-:W2:Y:S04]  /*c900*/  MUFU.EX2 R14, R14 ;  /* 0x0000000e000e7308 */ /* 0x000ea80000000800 */
[----:B------:R-:W-:Y:S01]  /*c910*/  @!P1 PRMT R2, RZ, 0x654, R2 ;  /* 0x00000654ff029816 */ /* 0x000fe20000000002 */
[----:B------:R4:W-:Y:S06]  /*c920*/  BAR.ARV R97, 0x100 ;  /* 0x000400610000751d */ /* 0x0009ec0000002000 */
[----:B------:R-:W5:Y:S01]  /*c930*/  MUFU.EX2 R155, R155 ;  /* 0x0000009b009b7308 */ /* 0x000f620000000800 */
[----:B------:R4:W-:Y:S07]  /*c940*/  @!P1 SYNCS.ARRIVE.TRANS64.RED.A1T0 RZ, [R2+URZ], RZ ;  /* 0x000000ff02ff99a7 */ /* 0x0009ee000810043f */
[----:B------:R-:W4:Y:S08]  /*c950*/  MUFU.EX2 R119, R119 ;  /* 0x0000007700777308 */ /* 0x000f300000000800 */
[----:B------:R1:W-:Y:S08]  /*c960*/  MUFU.EX2 R169, R93 ;  /* 0x0000005d00a97308 */ /* 0x0003f00000000800 */
[----:B------:R-:W4:Y:S01]  /*c970*/  MUFU.EX2 R114, R114 ;  /* 0x0000007200727308 */ /* 0x000f220000000800 */
[----:B-1----:R-:W-:-:S04]  /*c980*/  FADD.FTZ R93, R115, R156 ;  /* 0x0000009c735d7221 */ /* 0x002fc80000010000 */
[----:B------:R-:W-:-:S03]  /*c990*/  FADD.FTZ R156, R12, R93 ;  /* 0x0000005d0c9c7221 */ /* 0x000fc60000010000 */
[----:B------:R-:W1:Y:S01]  /*c9a0*/  MUFU.EX2 R157, R157 ;  /* 0x0000009d009d7308 */ /* 0x000e620000000800 */
[----:B------:R-:W-:-:S01]  /*c9b0*/  FADD.FTZ R93, R161, R156 ;  /* 0x0000009ca15d7221 */ /* 0x000fc20000010000 */
[----:B---3--:R-:W-:-:S03]  /*c9c0*/  FADD.FTZ R156, R112, R3 ;  /* 0x00000003709c7221 */ /* 0x008fc60000010000 */
[----:B--2---:R-:W-:Y:S01]  /*c9d0*/  FADD.FTZ R158, R14, R93 ;  /* 0x0000005d0e9e7221 */ /* 0x004fe20000010000 */
[----:B-----5:R-:W-:-:S02]  /*c9e0*/  FADD.FTZ R3, R155, R156 ;  /* 0x0000009c9b037221 */ /* 0x020fc40000010000 */
[----:B------:R-:W2:Y:S01]  /*c9f0*/  MUFU.EX2 R95, R95 ;  /* 0x0000005f005f7308 */ /* 0x000ea20000000800 */
[----:B----4-:R-:W-:-:S01]  /*ca00*/  FADD.FTZ R158, R119, R158 ;  /* 0x0000009e779e7221 */ /* 0x010fc20000010000 */
[----:B------:R-:W-:-:S03]  /*ca10*/  FADD.FTZ R120, R114, R3 ;  /* 0x0000000372787221 */ /* 0x000fc60000010000 */
[----:B------:R-:W-:-:S03]  /*ca20*/  FADD.FTZ R158, R169, R158 ;  /* 0x0000009ea99e7221 */ /* 0x000fc60000010000 */
        /* <DEDUP_REMOVED lines=15> */
[----:B--2---:R-:W-:-:S01]  /*cb20*/  FADD.FTZ R93, R162, R93 ;  /* 0x0000005da25d7221 */ /* 0x004fc20000010000 */
[----:B---3--:R-:W-:-:S03]  /*cb30*/  FADD.FTZ R3, R165, R2 ;  /* 0x00000002a5037221 */ /* 0x008fc60000010000 */
[----:B-1----:R-:W-:Y:S01]  /*cb40*/  FADD.FTZ R2, R103, R93 ;  /* 0x0000005d67027221 */ /* 0x002fe20000010000 */
[----:B------:R-:W-:Y:S06]  /*cb50*/  @!P0 BRA `(.L_x_1849) ;  /* 0x0000000000048947 */ /* 0x000fec0003800000 */
[----:B------:R-:W-:Y:S01]  /*cb60*/  BPT.TRAP 0x1 ;  /* 0x000000040000795c */ /* 0x000fe20000300000 */
.L_x_1849:
        /* <DEDUP_REMOVED lines=114> */
[----:B------:R-:W-:Y:S01]  /*d290*/  F2FP.SATFINITE.E4M3.F32.PACK_AB_MERGE_C R171, R160, R20, R93 ;  /* 0x00000014a0ab723e */ /* 0x000fe2000480705d */
[----:B------:R-:W-:Y:S06]  /*d2a0*/  @P2 BRA `(.L_x_1850) ;  /* 0xffffffc8006c2947 */ /* 0x000fec000383ffff */
.L_x_1840:
[----:B------:R-:W-:Y:S06]  /*d2b0*/  BAR.ARV 0x8, 0x120 ;  /* 0x0204800000007b1d */ /* 0x000fec0000002000 */
[----:B------:R-:W-:Y:S05]  /*d2c0*/  @!P0 BRA `(.L_x_1851) ;  /* 0x0000000000048947 */ /* 0x000fea0003800000 */
[----:B------:R-:W-:Y:S01]  /*d2d0*/  BPT.TRAP 0x1 ;  /* 0x000000040000795c */ /* 0x000fe20000300000 */
.L_x_1851:
[----:B------:R-:W-:Y:S01]  /*d2e0*/  ULEA UR9, UR36, UR37, 0x3 ;  /* 0x0000002524097291 */ /* 0x000fe2000f8e183f */
[----:B------:R-:W-:-:S05]  /*d2f0*/  IMAD.U32 R0, RZ, RZ, UR46 ;  /* 0x0000002eff007e24 */ /* 0x000fca000f8e00ff */
[----:B------:R-:W-:-:S04]  /*d300*/  SHF.L.U32 R0, R0, 0x1f, RZ ;  /* 0x0000001f00007819 */ /* 0x000fc800000006ff */
[----:B------:R1:W2:Y:S01]  /*d310*/  SYNCS.PHASECHK.TRANS64.TRYWAIT P1, [UR9+0x29850], R0 ;  /* 0x02985000ff0075a7 */ /* 0x0002a20008020149 */
[----:B------:R-:W-:Y:S05]  /*d320*/  @!P0 BRA `(.L_x_1852) ;  /* 0x0000000000048947 */ /* 0x000fea0003800000 */
[----:B------:R-:W-:Y:S01]  /*d330*/  BPT.TRAP 0x1 ;  /* 0x000000040000795c */ /* 0x000fe20000300000 */
.L_x_1852:
[----:B--2---:R-:W-:Y:S05]  /*d340*/  @P1 BRA `(.L_x_1853) ;  /* 0x0000000000081947 */ /* 0x004fea0003800000 */
[----:B------:R-:W2:Y:S02]  /*d350*/  SYNCS.PHASECHK.TRANS64.TRYWAIT P1, [UR9+0x29850], R0 ;  /* 0x02985000ff0075a7 */ /* 0x000ea40008020149 */
[----:B--2---:R-:W-:Y:S05]  /*d360*/  @!P1 BRA `(.L_x_1854) ;  /* 0x0000005c004c9947 */ /* 0x004fea0003800000 */
.L_x_1853:
[----:B------:R-:W-:Y:S01]  /*d370*/  UIADD3 UR37, UR37, 0x400, URZ ;  /* 0x0000040025257890 */ /* 0x000fe2000fffe03f */
[----:B------:R-:W-:Y:S01]  /*d380*/  WARPGROUP.ARRIVE ;  /* 0x00000000000079c5 */ /* 0x000fe20000000000 */
[----:B------:R-:W-:Y:S01]  /*d390*/  UMOV UR7, 0xc0000010 ;  /* 0xc000001000077882 */ /* 0x000fe20000000000 */
[----:B------:R-:W-:Y:S01]  /*d3a0*/  ULDC.64 UR10, c[0x0][0x9a0] ;  /* 0x00026800000a7ab9 */ /* 0x000fe20000000a00 */
[----:B------:R-:W-:Y:S01]  /*d3b0*/  USHF.R.U32.HI UR37, URZ, 0x4, UR37 ;  /* 0x000000043f257899 */ /* 0x000fe20008011625 */
[----:B------:R-:W-:Y:S01]  /*d3c0*/  IMAD.MOV.U32 R6, RZ, RZ, 0x3f800000 ;  /* 0x3f800000ff067424 */ /* 0x000fe200078e00ff */
[----:B------:R-:W-:Y:S02]  /*d3d0*/  UISETP.NE.U32.AND UP0, UPT, UR10, URZ, UPT ;  /* 0x0000003f0a00728c */ /* 0x000fe4000bf05070 */
[----:B------:R-:W-:Y:S02]  /*d3e0*/  ULOP3.LUT UR37, UR37, 0x3fff, URZ, 0xc0, !UPT ;  /* 0x00003fff25257892 */ /* 0x000fe4000f8ec03f */
[----:B------:R-:W-:-:S02]  /*d3f0*/  UISETP.NE.AND.EX UP0, UPT, UR11, URZ, UPT, UP0 ;  /* 0x0000003f0b00728c */ /* 0x000fc4000bf05300 */
[----:B------:R-:W-:-:S04]  /*d400*/  ULOP3.LUT UR8, UR37, 0x10000, URZ, 0xfc, !UPT ;  /* 0x0001000025087892 */ /* 0x000fc8000f8efc3f */
[----:B------:R-:W-:Y:S01]  /*d410*/  UIMAD UR8, UR36, 0x500, UR8 ;  /* 0x00000500240878a4 */ /* 0x000fe2000f8e0208 */
[----:B------:R-:W-:-:S03]  /*d420*/  PLOP3.LUT P1, PT, PT, PT, UP0, 0x80, 0x0 ;  /* 0x000000000000781c */ /* 0x000fc60003f2f008 */
[----:B------:R-:W-:Y:S01]  /*d430*/  UIADD3 UR4, UR8, 0x100, URZ ;  /* 0x0000010008047890 */ /* 0x000fe2000fffe03f */
[----:B------:R-:W-:Y:S02]  /*d440*/  @UP0 ULDC.64 UR12, c[0x0][0x9c8] ;  /* 0x00027200000c0ab9 */ /* 0x000fe40000000a00 */
[----:B------:R-:W-:-:S06]  /*d450*/  UMOV UR6, UR8 ;  /* 0x0000000800067c82 */ /* 0x000fcc0008000000 */
[----:B------:R-:W-:Y:S01]  /*d460*/  QGMMA.64x128x32.F32.E4M3.E4M3 R24, R184, gdesc[UR4], R24, gsb0 ;  /* 0x01e00004b8187df3 */ /* 0x000fe20008000818 */
[----:B------:R-:W-:Y:S01]  /*d470*/  UMOV UR7, 0xc0000010 ;  /* 0xc000001000077882 */ /* 0x000fe20000000000 */
[----:B------:R-:W-:Y:S01]  /*d480*/  UMOV UR6, UR4 ;  /* 0x0000000400067c82 */ /* 0x000fe20008000000 */
[----:B------:R-:W-:Y:S01]  /*d490*/  @UP0 UIMAD.WIDE.U32 UR4, UR44, UR12, URZ ;  /* 0x0000000c2c0402a5 */ /* 0x000fe2000f8e003f */
[----:B------:R-:W-:Y:S02]  /*d4a0*/  WARPGROUP.DEPBAR.LE gsb0, 0x0 ;  /* 0x00008000000079c5 */ /* 0x000fe40000010000 */
[----:B------:R-:W-:-:S06]  /*d4b0*/  WARPGROUP.ARRIVE ;  /* 0x00000000000079c5 */ /* 0x000fcc0000000000 */
[----:B------:R-:W-:Y:S01]  /*d4c0*/  QGMMA.64x128x32.F32.E4M3.E4M3 R24, R180, gdesc[UR4], R24, gsb0 ;  /* 0x01e00004b4187df3 */ /* 0x000fe20008000818 */
[----:B------:R-:W-:Y:S02]  /*d4d0*/  @UP0 USHF.R.S32.HI UR6, URZ, 0x1f, UR44 ;  /* 0x0000001f3f060899 */ /* 0x000fe4000801142c */
[----:B------:R-:W-:Y:S02]  /*d4e0*/  @UP0 USHF.R.S32.HI UR7, URZ, 0x1f, UR52 ;  /* 0x0000001f3f070899 */ /* 0x000fe40008011434 */
[----:B------:R-:W-:-:S04]  /*d4f0*/  @UP0 UIMAD UR6, UR6, UR12, URZ ;  /* 0x0000000c060602a4 */ /* 0x000fc8000f8e023f */
[----:B------:R-:W-:-:S03]  /*d500*/  @UP0 UIMAD UR6, UR44, UR13, UR6 ;  /* 0x0000000d2c0602a4 */ /* 0x000fc6000f8e0206 */
[----:B------:R-:W-:Y:S01]  /*d510*/  @UP0 ULDC.64 UR12, c[0x0][0x9d0] ;  /* 0x00027400000c0ab9 */ /* 0x000fe20000000a00 */
[----:B------:R-:W-:Y:S02]  /*d520*/  @UP0 UIADD3 UR5, UR5, UR6, URZ ;  /* 0x0000000605050290 */ /* 0x000fe4000fffe03f */
[----:B------:R-:W-:Y:S02]  /*d530*/  @UP0 UIMAD UR6, UR7, UR12, URZ ;  /* 0x0000000c070602a4 */ /* 0x000fe4000f8e023f */
[----:B------:R-:W-:Y:S02]  /*d540*/  @UP0 UIMAD.WIDE.U32 UR4, UR52, UR12, UR4 ;  /* 0x0000000c340402a5 */ /* 0x000fe4000f8e0004 */
[----:B------:R-:W-:-:S04]  /*d550*/  @UP0 UIMAD UR6, UR52, UR13, UR6 ;  /* 0x0000000d340602a4 */ /* 0x000fc8000f8e0206 */
[----:B------:R-:W-:Y:S02]  /*d560*/  @UP0 UIADD3 UR5, UR5, UR6, URZ ;  /* 0x0000000605050290 */ /* 0x000fe4000fffe03f */
[----:B------:R-:W-:-:S04]  /*d570*/  @UP0 ULEA UR6, UP1, UR4, UR10, 0x2 ;  /* 0x0000000a04060291 */ /* 0x000fc8000f82103f */
[----:B------:R-:W-:Y:S02]  /*d580*/  @UP0 ULEA.HI.X UR7, UR4, UR11, UR5, 0x2, UP1 ;  /* 0x0000000b04070291 */ /* 0x000fe400088f1405 */
[----:B------:R-:W-:Y:S01]  /*d590*/  UIADD3 UR4, UR8, 0x200, URZ ;  /* 0x0000020008047890 */ /* 0x000fe2000fffe03f */
[----:B------:R-:W-:-:S03]  /*d5a0*/  IMAD.U32 R4, RZ, RZ, UR6 ;  /* 0x00000006ff047e24 */ /* 0x000fc6000f8e00ff */
[----:B--2---:R-:W-:Y:S01]  /*d5b0*/  IMAD.U32 R5, RZ, RZ, UR7 ;  /* 0x00000007ff057e24 */ /* 0x004fe2000f8e00ff */
[----:B------:R-:W-:Y:S02]  /*d5c0*/  UMOV UR7, 0xc0000010 ;  /* 0xc000001000077882 */ /* 0x000fe40000000000 */
[----:B------:R-:W-:Y:S02]  /*d5d0*/  UMOV UR6, UR4 ;  /* 0x0000000400067c82 */ /* 0x000fe40008000000 */
[----:B------:R2:W3:Y:S01]  /*d5e0*/  @P1 LDG.E R6, desc[UR54][R4.64] ;  /* 0x0000003604061981 */ /* 0x0004e2000c1e1900 */
[----:B------:R-:W-:Y:S02]  /*d5f0*/  WARPGROUP.DEPBAR.LE gsb0, 0x0 ;  /* 0x00008000000079c5 */ /* 0x000fe40000010000 */
[----:B------:R-:W-:-:S06]  /*d600*/  WARPGROUP.ARRIVE ;  /* 0x00000000000079c5 */ /* 0x000fcc0000000000 */
[----:B------:R-:W-:Y:S01]  /*d610*/  QGMMA.64x128x32.F32.E4M3.E4M3 R24, R176, gdesc[UR4], R24, gsb0 ;  /* 0x01e00004b0187df3 */ /* 0x000fe20008000818 */
[----:B------:R-:W-:Y:S01]  /*d620*/  UIADD3 UR4, UR8, 0x300, URZ ;  /* 0x0000030008047890 */ /* 0x000fe2000fffe03f */
[----:B------:R-:W-:-:S06]  /*d630*/  UMOV UR7, 0xc0000010 ;  /* 0xc000001000077882 */ /* 0x000fcc0000000000 */
[----:B------:R-:W-:Y:S01]  /*d640*/  UMOV UR6, UR4 ;  /* 0x0000000400067c82 */ /* 0x000fe20008000000 */
[----:B------:R-:W-:Y:S01]  /*d650*/  UIADD3 UR8, UR8, 0x400, URZ ;  /* 0x0000040008087890 */ /* 0x000fe2000fffe03f */
[----:B-1----:R-:W1:Y:S04]  /*d660*/  SHFL.BFLY PT, R0, R3, 0x2, 0x1f ;  /* 0x0c401f0003007f89 */ /* 0x002e6800000e0000 */
[----:B------:R-:W4:Y:S01]  /*d670*/  SHFL.BFLY PT, R7, R2, 0x2, 0x1f ;  /* 0x0c401f0002077f89 */ /* 0x000f2200000e0000 */
[----:B------:R-:W-:Y:S02]  /*d680*/  WARPGROUP.DEPBAR.LE gsb0, 0x0 ;  /* 0x00008000000079c5 */ /* 0x000fe40000010000 */
[----:B------:R-:W-:-:S06]  /*d690*/  WARPGROUP.ARRIVE ;  /* 0x00000000000079c5 */ /* 0x000fcc0000000000 */
[----:B------:R-:W-:Y:S01]  /*d6a0*/  QGMMA.64x128x32.F32.E4M3.E4M3 R24, R172, gdesc[UR4], R24, gsb0 ;  /* 0x01e00004ac187df3 */ /* 0x000fe20008000818 */
[----:B------:R-:W-:Y:S01]  /*d6b0*/  UMOV UR6, UR8 ;  /* 0x0000000800067c82 */ /* 0x000fe20008000000 */
[----:B------:R-:W-:Y:S01]  /*d6c0*/  UMOV UR7, 0xc0000010 ;  /* 0xc000001000077882 */ /* 0x000fe20000000000 */
[----:B-1----:R-:W-:-:S01]  /*d6d0*/  FADD.FTZ R0, R0, R3 ;  /* 0x0000000300007221 */ /* 0x002fc20000010000 */
[----:B----4-:R-:W-:-:S04]  /*d6e0*/  FADD.FTZ R7, R7, R2 ;  /* 0x0000000207077221 */ /* 0x010fc80000010000 */
[----:B--2---:R-:W1:Y:S04]  /*d6f0*/  SHFL.BFLY PT, R5, R0, 0x1, 0x1f ;  /* 0x0c201f0000057f89 */ /* 0x004e6800000e0000 */
[----:B------:R-:W2:Y:S01]  /*d700*/  SHFL.BFLY PT, R4, R7, 0x1, 0x1f ;  /* 0x0c201f0007047f89 */ /* 0x000ea200000e0000 */
        /* <DEDUP_REMOVED lines=17> */
[C---:B------:R-:W-:Y:S01]  /*d820*/  @P2 FMUL.FTZ R4, R88.reuse, 0.69314718246459960938 ;  /* 0x3f31721858042820 */ /* 0x040fe20000410000 */
[----:B-1----:R-:W-:Y:S01]  /*d830*/  @P2 FMUL.FTZ R5, R5, 0.69314718246459960938 ;  /* 0x3f31721805052820 */ /* 0x002fe20000410000 */
[----:B------:R-:W-:Y:S01]  /*d840*/  @P3 FMUL.FTZ R13, R88, 0.69314718246459960938 ;  /* 0x3f317218580d3820 */ /* 0x000fe20000410000 */
[----:B------:R-:W-:-:S02]  /*d850*/  IMAD.MOV.U32 R2, RZ, RZ, -0x800000 ;  /* 0xff800000ff027424 */ /* 0x000fc400078e00ff */
[----:B---3--:R-:W-:Y:S01]  /*d860*/  FMUL.FTZ R3, R3, R6 ;  /* 0x0000000603037220 */ /* 0x008fe20000410000 */
[----:B------:R-:W-:Y:S02]  /*d870*/  IMAD.MOV.U32 R0, RZ, RZ, -0x800000 ;  /* 0xff800000ff007424 */ /* 0x000fe400078e00ff */
[----:B--2---:R-:W-:Y:S01]  /*d880*/  @P3 FMUL.FTZ R8, R8, 0.69314718246459960938 ;  /* 0x3f31721808083820 */ /* 0x004fe20000410000 */
[----:B------:R-:W-:-:S03]  /*d890*/  @P2 FFMA.FTZ R2, R4, R89, R5 ;  /* 0x0000005904022223 */ /* 0x000fc60000010005 */
[----:B------:R-:W-:Y:S01]  /*d8a0*/  @P3 FFMA.FTZ R0, R13, R91, R8 ;  /* 0x0000005b0d003223 */ /* 0x000fe20000010008 */
[----:B----4-:R-:W-:Y:S01]  /*d8b0*/  FMUL.FTZ R4, R7, R6 ;  /* 0x0000000607047220 */ /* 0x010fe20000410000 */
[----:B------:R-:W-:Y:S02]  /*d8c0*/  WARPGROUP.DEPBAR.LE gsb0, 0x0 ;  /* 0x00008000000079c5 */ /* 0x000fe40000010000 */
[----:B------:R-:W-:Y:S05]  /*d8d0*/  @!P0 BRA `(.L_x_1855) ;  /* 0x0000000000048947 */ /* 0x000fea0003800000 */
[----:B------:R-:W-:Y:S01]  /*d8e0*/  BPT.TRAP 0x1 ;  /* 0x000000040000795c */ /* 0x000fe20000300000 */
.L_x_1855:
        /* <DEDUP_REMOVED lines=27> */
[----:B------:R-:W-:Y:S01]  /*daa0*/  SYNCS.ARRIVE.TRANS64.RED.A1T0 RZ, [UR4], RZ ;  /* 0x000000ffffff79a7 */ /* 0x000fe20008100404 */
        /* <DEDUP_REMOVED lines=19> */
[----:B------:R-:W-:Y:S01]  /*dbe0*/  USEL UR4, URZ, 0x1, UP0 ;  /* 0x000000013f047887 */ /* 0x000fe20008000000 */
        /* <DEDUP_REMOVED lines=26> */
.L_x_1822:
        /* <DEDUP_REMOVED lines=10> */
[----:B------:R-:W-:Y:S01]  /*de30*/  F2FP.BF16.F32.PACK_AB R53, R53, R56 ;  /* 0x000000383535723e */ /* 0x000fe200000010ff */
[----:B------:R-:W-:Y:S01]  /*de40*/  ULDC UR10, c[0x0][0xa88] ;  /* 0x0002a200000a7ab9 */ /* 0x000fe20000000800 */
        /* <DEDUP_REMOVED lines=23> */
[----:B------:R-:W-:Y:S02]  /*dfc0*/  LOP3.LUT P1, RZ, R190, 0x3, RZ, 0xc0, !PT ;  /* 0x00000003beff7812 */ /* 0x000fe4000782c0ff */
[----:B------:R-:W-:Y:S02]  /*dfd0*/  F2FP.BF16.F32.PACK_AB R95, R95, R96 ;  /* 0x000000605f5f723e */ /* 0x000fe400000010ff */
[----:B------:R-:W-:Y:S02]  /*dfe0*/  F2FP.BF16.F32.PACK_AB R61, R61, R64 ;  /* 0x000000403d3d723e */ /* 0x000fe400000010ff */
[----:B------:R-:W-:Y:S02]  /*dff0*/  F2FP.BF16.F32.PACK_AB R94, R93, R94 ;  /* 0x0000005e5d5e723e */ /* 0x000fe400000010ff */
[----:B------:R-:W-:Y:S02]  /*e000*/  F2FP.BF16.F32.PACK_AB R60, R57, R60 ;  /* 0x0000003c393c723e */ /* 0x000fe400000010ff */
[----:B------:R-:W-:-:S02]  /*e010*/  F2FP.BF16.F32.PACK_AB R9, R9, R12 ;  /* 0x0000000c0909723e */ /* 0x000fc400000010ff */
[----:B------:R-:W-:Y:S02]  /*e020*/  F2FP.BF16.F32.PACK_AB R91, R91, R92 ;  /* 0x0000005c5b5b723e */ /* 0x000fe400000010ff */
[----:B------:R-:W-:Y:S01]  /*e030*/  F2FP.BF16.F32.PACK_AB R90, R89, R90 ;  /* 0x0000005a595a723e */ /* 0x000fe200000010ff */
[----:B------:R-:W-:Y:S01]  /*e040*/  USHF.R.S32.HI UR5, URZ, 0x1f, UR43 ;  /* 0x0000001f3f057899 */ /* 0x000fe2000801142b */
[----:B------:R-:W-:Y:S01]  /*e050*/  LOP3.LUT R4, R4, 0xc, RZ, 0xc0, !PT ;  /* 0x0000000c04047812 */ /* 0x000fe200078ec0ff */
[----:B------:R-:W1:Y:S01]  /*e060*/  LDC.64 R62, c[0x0][0xb78] ;  /* 0x0002de00ff3e7b82 */ /* 0x000e620000000a00 */
[----:B------:R-:W-:Y:S01]  /*e070*/  F2FP.BF16.F32.PACK_AB R7, R7, R10 ;  /* 0x0000000a0707723e */ /* 0x000fe200000010ff */
[----:B------:R-:W-:-:S06]  /*e080*/  ULDC.64 UR8, c[0x0][0xb70] ;  /* 0x0002dc0000087ab9 */ /* 0x000fcc0000000a00 */
[----:B------:R-:W-:Y:S01]  /*e090*/  BAR.SYNC.DEFER_BLOCKING 0x1, 0x100 ;  /* 0x0044000000007b1d */ /* 0x000fe20000010000 */
[----:B------:R-:W-:-:S05]  /*e0a0*/  IADD3 R4, P0, R4, UR6, RZ ;  /* 0x0000000604047c10 */ /* 0x000fca000ff1e0ff */
[----:B------:R-:W-:-:S05]  /*e0b0*/  IMAD.X R5, RZ, RZ, UR7, P0 ;  /* 0x00000007ff057e24 */ /* 0x000fca00080e06ff */
[----:B------:R2:W3:Y:S01]  /*e0c0*/  LDG.E.CONSTANT R50, desc[UR54][R4.64] ;  /* 0x0000003604327981 */ /* 0x0004e2000c1e9900 */
[----:B------:R-:W-:Y:S01]  /*e0d0*/  VIADD R65, R23, UR42 ;  /* 0x0000002a17417c36 */ /* 0x000fe20008000000 */
[C---:B------:R-:W-:Y:S01]  /*e0e0*/  IADD3 R13, P3, R16.reuse, 0x60, RZ ;  /* 0x00000060100d7810 */ /* 0x040fe20007f7e0ff */
[----:B------:R-:W-:Y:S01]  /*e0f0*/  UIMAD UR5, UR5, UR8, URZ ;  /* 0x00000008050572a4 */ /* 0x000fe2000f8e023f */
[----:B------:R-:W-:Y:S01]  /*e100*/  LOP3.LUT R25, R16, 0x380, RZ, 0xc0, !PT ;  /* 0x0000038010197812 */ /* 0x000fe200078ec0ff */
[----:B------:R-:W-:Y:S01]  /*e110*/  VIADD R3, R65, 0x8 ;  /* 0x0000000841037836 */ /* 0x000fe20000000000 */
[----:B------:R-:W-:Y:S01]  /*e120*/  LOP3.LUT R12, R13, 0x380, RZ, 0xc0, !PT ;  /* 0x000003800d0c7812 */ /* 0x000fe200078ec0ff */
[----:B------:R-:W-:Y:S01]  /*e130*/  UIMAD.WIDE.U32 UR6, UR43, UR8, URZ ;  /* 0x000000082b0672a5 */ /* 0x000fe2000f8e003f */
[----:B------:R-:W-:Y:S01]  /*e140*/  F2FP.BF16.F32.PACK_AB R6, R87, R6 ;  /* 0x000000065706723e */ /* 0x000fe200000010ff */
[----:B------:R-:W-:Y:S01]  /*e150*/  UIMAD UR5, UR43, UR9, UR5 ;  /* 0x000000092b0572a4 */ /* 0x000fe2000f8e0205 */
[----:B--2---:R-:W-:-:S02]  /*e160*/  LOP3.LUT P0, R4, R51, 0x3, RZ, 0xc0, !PT ;  /* 0x0000000333047812 */ /* 0x004fc4000780c0ff */
[----:B------:R-:W-:Y:S01]  /*e170*/  ISETP.GE.OR P2, PT, R3, UR10, P1 ;  /* 0x0000000a03007c0c */ /* 0x000fe20008f46670 */
[----:B------:R-:W-:Y:S01]  /*e180*/  UIADD3 UR5, UR7, UR5, URZ ;  /* 0x0000000507057290 */ /* 0x000fe2000fffe03f */
[----:B------:R-:W-:Y:S02]  /*e190*/  ISETP.EQ.OR P0, PT, R4, 0x3, !P0 ;  /* 0x000000030400780c */ /* 0x000fe40004702670 */
[----:B------:R-:W-:Y:S02]  /*e1a0*/  SHF.R.U64 R12, R12, 0x3, RZ ;  /* 0x000000030c0c7819 */ /* 0x000fe400000012ff */
[----:B------:R-:W-:Y:S02]  /*e1b0*/  SEL R55, R53, R52, P0 ;  /* 0x0000003435377207 */ /* 0x000fe40000000000 */
[----:B------:R-:W-:Y:S02]  /*e1c0*/  SEL R52, R52, R53, P0 ;  /* 0x0000003534347207 */ /* 0x000fe40000000000 */
[----:B------:R-:W-:-:S02]  /*e1d0*/  SEL R53, R43, R42, P0 ;  /* 0x0000002a2b357207 */ /* 0x000fc40000000000 */
[----:B------:R-:W-:Y:S02]  /*e1e0*/  SEL R42, R42, R43, P0 ;  /* 0x0000002b2a2a7207 */ /* 0x000fe40000000000 */
[----:B------:R-:W-:Y:S02]  /*e1f0*/  SEL R43, R35, R34, P0 ;  /* 0x00000022232b7207 */ /* 0x000fe40000000000 */
[----:B------:R-:W-:Y:S02]  /*e200*/  SEL R34, R34, R35, P0 ;  /* 0x0000002322227207 */ /* 0x000fe40000000000 */
        /* <DEDUP_REMOVED lines=8> */
[----:B------:R-:W-:-:S02]  /*e290*/  IADD3 R15, P6, R16, 0x40, RZ ;  /* 0x00000040100f7810 */ /* 0x000fc40007fde0ff */
        /* <DEDUP_REMOVED lines=8> */
[----:B------:R-:W-:Y:S02]  /*e320*/  IADD3 R21, P5, R16, 0x20, RZ ;  /* 0x0000002010157810 */ /* 0x000fe40007fbe0ff */
[----:B------:R-:W-:Y:S02]  /*e330*/  LOP3.LUT R14, R15, 0x380, RZ, 0xc0, !PT ;  /* 0x000003800f0e7812 */ /* 0x000fe400078ec0ff */
[----:B------:R-:W-:Y:S02]  /*e340*/  SEL R31, R95, R94, P0 ;  /* 0x0000005e5f1f7207 */ /* 0x000fe40000000000 */
[----:B------:R-:W-:-:S02]  /*e350*/  SEL R51, R61, R60, P0 ;  /* 0x0000003c3d337207 */ /* 0x000fc40000000000 */
[----:B------:R-:W-:Y:S02]  /*e360*/  SEL R94, R94, R95, P0 ;  /* 0x0000005f5e5e7207 */ /* 0x000fe40000000000 */
[----:B------:R-:W-:Y:S02]  /*e370*/  SEL R60, R60, R61, P0 ;  /* 0x0000003d3c3c7207 */ /* 0x000fe40000000000 */
[----:B------:R-:W-:Y:S02]  /*e380*/  LOP3.LUT R20, R21, 0x380, RZ, 0xc0, !PT ;  /* 0x0000038015147812 */ /* 0x000fe400078ec0ff */
[----:B------:R-:W-:Y:S02]  /*e390*/  SHF.R.U64 R14, R14, 0x3, RZ ;  /* 0x000000030e0e7819 */ /* 0x000fe400000012ff */
[----:B------:R-:W-:Y:S02]  /*e3a0*/  SEL R37, R91, R90, P0 ;  /* 0x0000005a5b257207 */ /* 0x000fe40000000000 */
[----:B------:R-:W-:-:S02]  /*e3b0*/  SEL R90, R90, R91, P0 ;  /* 0x0000005b5a5a7207 */ /* 0x000fc40000000000 */
[----:B------:R-:W-:Y:S02]  /*e3c0*/  SHF.R.U64 R25, R25, 0x3, RZ ;  /* 0x0000000319197819 */ /* 0x000fe400000012ff */
[----:B------:R-:W-:Y:S02]  /*e3d0*/  SHF.R.U64 R20, R20, 0x3, RZ ;  /* 0x0000000314147819 */ /* 0x000fe400000012ff */
[----:B------:R-:W-:Y:S01]  /*e3e0*/  LOP3.LUT R14, R14, R15, RZ, 0x3c, !PT ;  /* 0x0000000f0e0e7212 */ /* 0x000fe200078e3cff */
[--C-:B------:R-:W-:Y:S01]  /*e3f0*/  IMAD.X R15, RZ, RZ, R17.reuse, P6 ;  /* 0x000000ffff0f7224 */ /* 0x100fe200030e0611 */
[----:B------:R-:W-:Y:S01]  /*e400*/  LOP3.LUT R12, R12, R13, RZ, 0x3c, !PT ;  /* 0x0000000d0c0c7212 */ /* 0x000fe200078e3cff */
[----:B------:R-:W-:Y:S01]  /*e410*/  IMAD.X R13, RZ, RZ, R17, P3 ;  /* 0x000000ffff0d7224 */ /* 0x000fe200018e0611 */
[----:B------:R-:W-:Y:S02]  /*e420*/  SEL R57, R7, R6, P0 ;  /* 0x0000000607397207 */ /* 0x000fe40000000000 */
[----:B------:R-:W-:-:S02]  /*e430*/  SEL R44, R6, R7, P0 ;  /* 0x00000007062c7207 */ /* 0x000fc40000000000 */
[C---:B------:R-:W-:Y:S02]  /*e440*/  IADD3 R7, P6, R16.reuse, 0x4040, RZ ;  /* 0x0000404010077810 */ /* 0x040fe40007fde0ff */
[----:B------:R-:W-:Y:S02]  /*e450*/  IADD3 R5, P3, R16, 0x4060, RZ ;  /* 0x0000406010057810 */ /* 0x000fe40007f7e0ff */
[----:B------:R-:W-:Y:S01]  /*e460*/  LOP3.LUT R24, R25, R16, RZ, 0x3c, !PT ;  /* 0x0000001019187212 */ /* 0x000fe200078e3cff */
[--C-:B------:R-:W-:Y:S01]  /*e470*/  IMAD.MOV.U32 R25, RZ, RZ, R17.reuse ;  /* 0x000000ffff197224 */ /* 0x100fe200078e0011 */
[----:B------:R-:W-:Y:S01]  /*e480*/  LOP3.LUT R20, R20, R21, RZ, 0x3c, !PT ;  /* 0x0000001514147212 */ /* 0x000fe200078e3cff */
[----:B------:R-:W-:Y:S01]  /*e490*/  IMAD.X R21, RZ, RZ, R17, P5 ;  /* 0x000000ffff157224 */ /* 0x000fe200028e0611 */
[----:B------:R-:W-:Y:S02]  /*e4a0*/  SEL R47, R9, R8, P0 ;  /* 0x00000008092f7207 */ /* 0x000fe40000000000 */
[----:B------:R-:W-:-:S02]  /*e4b0*/  SEL R30, R8, R9, P0 ;  /* 0x00000009081e7207 */ /* 0x000fc40000000000 */
[C---:B------:R-:W-:Y:S02]  /*e4c0*/  IADD3 R11, P4, R16.reuse, 0x4000, RZ ;  /* 0x00004000100b7810 */ /* 0x040fe40007f9e0ff */
[----:B------:R-:W-:Y:S02]  /*e4d0*/  IADD3 R9, P5, R16, 0x4020, RZ ;  /* 0x0000402010097810 */ /* 0x000fe40007fbe0ff */
[----:B------:R-:W-:Y:S02]  /*e4e0*/  LOP3.LUT R6, R7, 0x380, RZ, 0xc0, !PT ;  /* 0x0000038007067812 */ /* 0x000fe400078ec0ff */
[----:B------:R-:W-:Y:S02]  /*e4f0*/  LOP3.LUT R4, R5, 0x380, RZ, 0xc0, !PT ;  /* 0x0000038005047812 */ /* 0x000fe400078ec0ff */
[----:B------:R-:W-:Y:S02]  /*e500*/  MOV R59, R14 ;  /* 0x0000000e003b7202 */ /* 0x000fe40000000f00 */
[----:B------:R-:W-:-:S02]  /*e510*/  MOV R61, R24 ;  /* 0x00000018003d7202 */ /* 0x000fc40000000f00 */
[----:B------:R-:W-:Y:S02]  /*e520*/  LOP3.LUT R10, R11, 0x380, RZ, 0xc0, !PT ;  /* 0x000003800b0a7812 */ /* 0x000fe400078ec0ff */
[----:B------:R-:W-:Y:S02]  /*e530*/  LOP3.LUT R8, R9, 0x380, RZ, 0xc0, !PT ;  /* 0x0000038009087812 */ /* 0x000fe400078ec0ff */
[----:B------:R-:W-:Y:S02]  /*e540*/  MOV R25, R20 ;  /* 0x0000001400197202 */ /* 0x000fe40000000f00 */
[----:B------:R-:W-:Y:S02]  /*e550*/  SHF.R.U64 R6, R6, 0x3, RZ ;  /* 0x0000000306067819 */ /* 0x000fe400000012ff */
[----:B------:R-:W-:Y:S02]  /*e560*/  SHF.R.U64 R4, R4, 0x3, RZ ;  /* 0x0000000304047819 */ /* 0x000fe400000012ff */
[----:B------:R-:W-:-:S02]  /*e570*/  SHF.R.U64 R10, R10, 0x3, RZ ;  /* 0x000000030a0a7819 */ /* 0x000fc400000012ff */
[----:B------:R-:W-:Y:S02]  /*e580*/  SHF.R.U64 R8, R8, 0x3, RZ ;  /* 0x0000000308087819 */ /* 0x000fe400000012ff */
[----:B------:R-:W-:Y:S01]  /*e590*/  MOV R58, R12 ;  /* 0x0000000c003a7202 */ /* 0x000fe20000000f00 */
[----:B------:R-:W-:Y:S01]  /*e5a0*/  IMAD.U32 R13, RZ, RZ, UR7 ;  /* 0x00000007ff0d7e24 */ /* 0x000fe2000f8e00ff */
[----:B------:R-:W-:Y:S01]  /*e5b0*/  LOP3.LUT R6, R6, R7, RZ, 0x3c, !PT ;  /* 0x0000000706067212 */ /* 0x000fe200078e3cff */
[--C-:B------:R-:W-:Y:S01]  /*e5c0*/  IMAD.X R7, RZ, RZ, R17.reuse, P6 ;  /* 0x000000ffff077224 */ /* 0x100fe200030e0611 */
[----:B------:R-:W-:Y:S01]  /*e5d0*/  LOP3.LUT R4, R4, R5, RZ, 0x3c, !PT ;  /* 0x0000000504047212 */ /* 0x000fe200078e3cff */
[--C-:B------:R-:W-:Y:S01]  /*e5e0*/  IMAD.X R5, RZ, RZ, R17.reuse, P3 ;  /* 0x000000ffff057224 */ /* 0x100fe200018e0611 */
[----:B------:R-:W-:Y:S01]  /*e5f0*/  LOP3.LUT R10, R10, R11, RZ, 0x3c, !PT ;  /* 0x0000000b0a0a7212 */ /* 0x000fe200078e3cff */
[----:B------:R-:W-:Y:S01]  /*e600*/  IMAD.U32 R13, RZ, RZ, UR5 ;  /* 0x00000005ff0d7e24 */ /* 0x000fe2000f8e00ff */
[----:B------:R-:W-:Y:S01]  /*e610*/  USHF.R.S32.HI UR5, URZ, 0x1f, UR44 ;  /* 0x0000001f3f057899 */ /* 0x000fe2000801142c */
[----:B------:R-:W-:Y:S01]  /*e620*/  LOP3.LUT R8, R8, R9, RZ, 0x3c, !PT ;  /* 0x0000000908087212 */ /* 0x000fe200078e3cff */
[--C-:B------:R-:W-:Y:S01]  /*e630*/  IMAD.X R11, RZ, RZ, R17.reuse, P4 ;  /* 0x000000ffff0b7224 */ /* 0x100fe200020e0611 */
[----:B------:R-:W-:Y:S01]  /*e640*/  MOV R46, R6 ;  /* 0x00000006002e7202 */ /* 0x000fe20000000f00 */
[----:B------:R-:W-:Y:S01]  /*e650*/  IMAD.X R9, RZ, RZ, R17, P5 ;  /* 0x000000ffff097224 */ /* 0x000fe200028e0611 */
[----:B------:R-:W-:Y:S01]  /*e660*/  MOV R21, R4 ;  /* 0x0000000400157202 */ /* 0x000fe20000000f00 */
[----:B------:R-:W-:Y:S01]  /*e670*/  IMAD.U32 R12, RZ, RZ, UR6 ;  /* 0x00000006ff0c7e24 */ /* 0x000fe2000f8e00ff */
[----:B------:R-:W-:Y:S01]  /*e680*/  MOV R56, R10 ;  /* 0x0000000a00387202 */ /* 0x000fe20000000f00 */
[C---:B-1----:R-:W-:Y:S01]  /*e690*/  IMAD R24, R62.reuse, UR5, RZ ;  /* 0x000000053e187c24 */ /* 0x042fe2000f8e02ff */
[----:B------:R-:W-:Y:S01]  /*e6a0*/  MOV R54, R8 ;  /* 0x0000000800367202 */ /* 0x000fe20000000f00 */
[----:B------:R-:W-:Y:S01]  /*e6b0*/  IMAD.WIDE.U32 R12, R62, UR44, R12 ;  /* 0x0000002c3e0c7c25 */ /* 0x000fe2000f8e000c */
[----:B------:R-:W-:Y:S01]  /*e6c0*/  ISETP.GE.OR P1, PT, R65, UR10, P1 ;  /* 0x0000000a41007c0c */ /* 0x000fe20008f26670 */
[----:B------:R-:W-:Y:S01]  /*e6d0*/  ULDC.64 UR6, c[0x0][0xb40] ;  /* 0x0002d00000067ab9 */ /* 0x000fe20000000a00 */
        /* <DEDUP_REMOVED lines=15> */
[----:B------:R-:W-:Y:S01]  /*e7d0*/  SHFL.IDX PT, R55, R55, R50, 0x1c1f ;  /* 0x001c1f3237377589 */ /* 0x000fe200000e0000 */
[----:B------:R-:W-:-:S03]  /*e7e0*/  IMAD R49, R63, UR44, R24 ;  /* 0x0000002c3f317c24 */ /* 0x000fc6000f8e0218 */
[----:B------:R-:W2:Y:S01]  /*e7f0*/  SHFL.IDX PT, R52, R52, R3, 0x1c1f ;  /* 0x001c1f0334347589 */ /* 0x000ea200000e0000 */
[----:B---3--:R-:W-:Y:S02]  /*e800*/  SEL R8, R31, R94, P0 ;  /* 0x0000005e1f087207 */ /* 0x008fe40000000000 */
[----:B------:R-:W-:Y:S01]  /*e810*/  SEL R10, R94, R31, P0 ;  /* 0x0000001f5e0a7207 */ /* 0x000fe20000000000 */
[----:B------:R-:W-:Y:S04]  /*e820*/  SHFL.IDX PT, R39, R39, R50, 0x1c1f ;  /* 0x001c1f3227277589 */ /* 0x000fe800000e0000 */
[----:B------:R-:W-:Y:S01]  /*e830*/  SHFL.IDX PT, R53, R53, R50, 0x1c1f ;  /* 0x001c1f3235357589 */ /* 0x000fe200000e0000 */
[----:B----4-:R-:W-:Y:S02]  /*e840*/  SEL R9, R51, R60, P0 ;  /* 0x0000003c33097207 */ /* 0x010fe40000000000 */
[----:B------:R-:W-:Y:S01]  /*e850*/  SEL R11, R60, R51, P0 ;  /* 0x000000333c0b7207 */ /* 0x000fe20000000000 */
[----:B------:R-:W3:Y:S04]  /*e860*/  SHFL.IDX PT, R48, R48, R3, 0x1c1f ;  /* 0x001c1f0330307589 */ /* 0x000ee800000e0000 */
[----:B------:R-:W-:Y:S01]  /*e870*/  SHFL.IDX PT, R42, R42, R3, 0x1c1f ;  /* 0x001c1f032a2a7589 */ /* 0x000fe200000e0000 */
[----:B-1----:R-:W-:-:S02]  /*e880*/  SEL R88, R37, R90, P0 ;  /* 0x0000005a25587207 */ /* 0x002fc40000000000 */
[----:B------:R-:W-:Y:S01]  /*e890*/  SEL R90, R90, R37, P0 ;  /* 0x000000255a5a7207 */ /* 0x000fe20000000000 */
[----:B------:R-:W-:Y:S04]  /*e8a0*/  SHFL.IDX PT, R45, R45, R50, 0x1c1f ;  /* 0x001c1f322d2d7589 */ /* 0x000fe800000e0000 */
[----:B------:R-:W-:Y:S01]  /*e8b0*/  SHFL.IDX PT, R43, R43, R50, 0x1c1f ;  /* 0x001c1f322b2b7589 */ /* 0x000fe200000e0000 */
[----:B--2---:R-:W-:Y:S02]  /*e8c0*/  SEL R89, R55, R52, P0 ;  /* 0x0000003437597207 */ /* 0x004fe40000000000 */
[----:B------:R-:W-:Y:S01]  /*e8d0*/  SEL R91, R52, R55, P0 ;  /* 0x00000037345b7207 */ /* 0x000fe20000000000 */
[----:B------:R-:W-:Y:S04]  /*e8e0*/  SHFL.IDX PT, R40, R40, R3, 0x1c1f ;  /* 0x001c1f0328287589 */ /* 0x000fe800000e0000 */
[----:B------:R-:W1:Y:S04]  /*e8f0*/  SHFL.IDX PT, R34, R34, R3, 0x1c1f ;  /* 0x001c1f0322227589 */ /* 0x000e6800000e0000 */
[----:B------:R-:W-:Y:S01]  /*e900*/  SHFL.IDX PT, R41, R41, R50, 0x1c1f ;  /* 0x001c1f3229297589 */ /* 0x000fe200000e0000 */
[----:B---3--:R-:W-:-:S03]  /*e910*/  SEL R24, R39, R48, P0 ;  /* 0x0000003027187207 */ /* 0x008fc60000000000 */
[----:B------:R-:W-:Y:S04]  /*e920*/  SHFL.IDX PT, R33, R33, R50, 0x1c1f ;  /* 0x001c1f3221217589 */ /* 0x000fe800000e0000 */
[----:B------:R-:W-:Y:S04]  /*e930*/  SHFL.IDX PT, R35, R35, R50, 0x1c1f ;  /* 0x001c1f3223237589 */ /* 0x000fe800000e0000 */
[----:B------:R2:W-:Y:S04]  /*e940*/  SHFL.IDX PT, R15, R27, R50, 0x1c1f ;  /* 0x001c1f321b0f7589 */ /* 0x0005e800000e0000 */
[----:B------:R-:W-:Y:S04]  /*e950*/  SHFL.IDX PT, R32, R32, R3, 0x1c1f ;  /* 0x001c1f0320207589 */ /* 0x000fe800000e0000 */
[----:B------:R3:W4:Y:S01]  /*e960*/  SHFL.IDX PT, R14, R28, R3, 0x1c1f ;  /* 0x001c1f031c0e7589 */ /* 0x00072200000e0000 */
[----:B-1----:R-:W-:-:S02]  /*e970*/  SEL R29, R43, R34, P0 ;  /* 0x000000222b1d7207 */ /* 0x002fc40000000000 */
[----:B--2---:R-:W-:Y:S01]  /*e980*/  SEL R27, R42, R53, P0 ;  /* 0x000000352a1b7207 */ /* 0x004fe20000000000 */
[----:B------:R1:W2:Y:S01]  /*e990*/  SHFL.IDX PT, R36, R26, R3, 0x1c1f ;  /* 0x001c1f031a247589 */ /* 0x0002a200000e0000 */
[----:B------:R-:W-:-:S03]  /*e9a0*/  SEL R31, R34, R43, P0 ;  /* 0x0000002b221f7207 */ /* 0x000fc60000000000 */
[----:B------:R-:W5:Y:S01]  /*e9b0*/  SHFL.IDX PT, R38, R38, R3, 0x1c1f ;  /* 0x001c1f0326267589 */ /* 0x000f6200000e0000 */
[----:B---3--:R-:W-:-:S03]  /*e9c0*/  SEL R28, R45, R40, P0 ;  /* 0x000000282d1c7207 */ /* 0x008fc60000000000 */
[----:B------:R-:W-:Y:S01]  /*e9d0*/  SHFL.IDX PT, R47, R47, R50, 0x1c1f ;  /* 0x001c1f322f2f7589 */ /* 0x000fe200000e0000 */
[----:B-1----:R-:W-:-:S03]  /*e9e0*/  SEL R26, R48, R39, P0 ;  /* 0x00000027301a7207 */ /* 0x002fc60000000000 */
[----:B------:R-:W-:Y:S04]  /*e9f0*/  SHFL.IDX PT, R57, R57, R50, 0x1c1f ;  /* 0x001c1f3239397589 */ /* 0x000fe800000e0000 */
[----:B------:R1:W3:Y:S04]  /*ea00*/  SHFL.IDX PT, R20, R30, R3, 0x1c1f ;  /* 0x001c1f031e147589 */ /* 0x0002e800000e0000 */
[----:B------:R4:W3:Y:S04]  /*ea10*/  SHFL.IDX PT, R44, R44, R3, 0x1c1f ;  /* 0x001c1f032c2c7589 */ /* 0x0008e800000e0000 */
[----:B------:R2:W-:Y:S01]  /*ea20*/  STSM.16.M88.4 [R61], R4 ;  /* 0x000000043d007844 */ /* 0x0005e20000000200 */
[----:B-1----:R-:W-:-:S03]  /*ea30*/  SEL R30, R40, R45, P0 ;  /* 0x0000002d281e7207 */ /* 0x002fc60000000000 */
[----:B------:R1:W-:Y:S01]  /*ea40*/  STSM.16.M88.4 [R25], R8 ;  /* 0x0000000819007844 */ /* 0x0003e20000000200 */
[----:B----4-:R-:W-:-:S03]  /*ea50*/  SHF.R.S32.HI R3, RZ, 0x1f, R65 ;  /* 0x0000001fff037819 */ /* 0x010fc60000011441 */
[----:B------:R-:W-:Y:S01]  /*ea60*/  STSM.16.M88.4 [R59], R88 ;  /* 0x000000583b007844 */ /* 0x000fe20000000200 */
[----:B--2---:R-:W-:Y:S02]  /*ea70*/  IADD3 R5, P3, R65, R12, RZ ;  /* 0x0000000c41057210 */ /* 0x004fe40007f7e0ff */
[----:B------:R-:W-:Y:S02]  /*ea80*/  SEL R12, R33, R14, P0 ;  /* 0x0000000e210c7207 */ /* 0x000fe40000000000 */
[----:B-1----:R-:W-:Y:S02]  /*ea90*/  SEL R25, R53, R42, P0 ;  /* 0x0000002a35197207 */ /* 0x002fe40000000000 */
[----:B------:R-:W-:Y:S02]  /*eaa0*/  IADD3.X R6, R3, R13, R49, P3, !PT ;  /* 0x0000000d03067210 */ /* 0x000fe40001ffe431 */
[----:B------:R-:W-:Y:S01]  /*eab0*/  SEL R8, R41, R32, P0 ;  /* 0x0000002029087207 */ /* 0x000fe20000000000 */
[----:B------:R-:W-:Y:S01]  /*eac0*/  STSM.16.M88.4 [R58], R24 ;  /* 0x000000183a007844 */ /* 0x000fe20000000200 */
[----:B------:R-:W-:-:S02]  /*ead0*/  SEL R10, R32, R41, P0 ;  /* 0x00000029200a7207 */ /* 0x000fc40000000000 */
[----:B------:R-:W-:Y:S01]  /*eae0*/  SEL R9, R35, R36, P0 ;  /* 0x0000002423097207 */ /* 0x000fe20000000000 */
[----:B------:R-:W-:Y:S01]  /*eaf0*/  STSM.16.M88.4 [R56], R28 ;  /* 0x0000001c38007844 */ /* 0x000fe20000000200 */
[----:B------:R-:W-:Y:S02]  /*eb00*/  SEL R11, R36, R35, P0 ;  /* 0x00000023240b7207 */ /* 0x000fe40000000000 */
[----:B-----5:R-:W-:Y:S01]  /*eb10*/  SEL R13, R15, R38, P0 ;  /* 0x000000260f0d7207 */ /* 0x020fe20000000000 */
[----:B------:R-:W1:Y:S01]  /*eb20*/  SHFL.IDX PT, R3, R192, RZ, 0x1f ;  /* 0x00001fffc0037589 */ /* 0x000e6200000e0000 */
[----:B------:R-:W-:Y:S02]  /*eb30*/  SEL R14, R14, R33, P0 ;  /* 0x000000210e0e7207 */ /* 0x000fe40000000000 */
[----:B------:R-:W-:Y:S01]  /*eb40*/  SEL R15, R38, R15, P0 ;  /* 0x0000000f260f7207 */ /* 0x000fe20000000000 */
[----:B------:R2:W-:Y:S01]  /*eb50*/  STSM.16.M88.4 [R54], R8 ;  /* 0x0000000836007844 */ /* 0x0005e20000000200 */
[----:B---3--:R-:W-:-:S02]  /*eb60*/  SEL R32, R47, R20, P0 ;  /* 0x000000142f207207 */ /* 0x008fc40000000000 */
[----:B------:R-:W-:Y:S01]  /*eb70*/  SEL R34, R20, R47, P0 ;  /* 0x0000002f14227207 */ /* 0x000fe20000000000 */
[----:B------:R2:W-:Y:S01]  /*eb80*/  STSM.16.M88.4 [R46], R12 ;  /* 0x0000000c2e007844 */ /* 0x0005e20000000200 */
[----:B------:R-:W-:Y:S02]  /*eb90*/  SEL R33, R57, R44, P0 ;  /* 0x0000002c39217207 */ /* 0x000fe40000000000 */
[----:B------:R-:W-:Y:S02]  /*eba0*/  SEL R35, R44, R57, P0 ;  /* 0x000000392c237207 */ /* 0x000fe40000000000 */
[----:B------:R-:W-:-:S03]  /*ebb0*/  LEA R4, P3, R5, UR6, 0x2 ;  /* 0x0000000605047c11 */ /* 0x000fc6000f8610ff */
[----:B------:R2:W-:Y:S01]  /*ebc0*/  STSM.16.M88.4 [R21], R32 ;  /* 0x0000002015007844 */ /* 0x0005e20000000200 */
[----:B------:R-:W-:Y:S01]  /*ebd0*/  LEA.HI.X R5, R5, UR7, R6, 0x2, P3 ;  /* 0x0000000705057c11 */ /* 0x000fe200098f1406 */
[----:B------:R3:W-:Y:S06]  /*ebe0*/  MEMBAR.ALL.CTA ;  /* 0x0000000000007992 */ /* 0x0007ec0000008000 */
[----:B---3--:R-:W3:Y:S02]  /*ebf0*/  FENCE.VIEW.ASYNC.S ;  /* 0x00000000000073c6 */ /* 0x008ee40000000000 */
[----:B---3--:R-:W-:Y:S06]  /*ec00*/  BAR.ARV 0x1, 0x120 ;  /* 0x0044800000007b1d */ /* 0x008fec0000002000 */
        /* <DEDUP_REMOVED lines=16> */
[----:B-1----:R-:W-:Y:S01]  /*ed10*/  UMOV UR40, UR5 ;  /* 0x0000000500287c82 */ /* 0x002fe20008000000 */
[----:B------:R-:W-:Y:S01]  /*ed20*/  UMOV UR41, UR8 ;  /* 0x0000000800297c82 */ /* 0x000fe20008000000 */
[----:B------:R-:W-:Y:S01]  /*ed30*/  UIADD3 UR5, UR37, 0x29820, URZ ;  /* 0x0002982025057890 */ /* 0x000fe2000fffe03f */
[----:B------:R1:W-:Y:S03]  /*ed40*/  UTMASTG.5D [UR40], [UR6] ;  /* 0x00000028060073b5 */ /* 0x0003e60008020000 */
[----:B------:R-:W-:Y:S01]  /*ed50*/  UPRMT UR5, URZ, 0x654, UR5 ;  /* 0x000006543f057896 */ /* 0x000fe20008000005 */
[----:B------:R0:W-:Y:S01]  /*ed60*/  UTMACMDFLUSH ;  /* 0x00000000000079b7 */ /* 0x0001e20000000000 */
[----:B------:R-:W-:-:S07]  /*ed70*/  DEPBAR.LE SB0, 0x0 ;  /* 0x000080000000791a */ /* 0x000fce0000000000 */
[----:B-1----:R-:W-:Y:S03]  /*ed80*/  SYNCS.ARRIVE.TRANS64.RED.A1T0 RZ, [UR5], RZ ;  /* 0x000000ffffff79a7 */ /* 0x002fe60008100405 */
.L_x_1859:
[----:B------:R-:W-:Y:S05]  /*ed90*/  BSYNC B0 ;  /* 0x0000000000007941 */ /* 0x000fea0003800000 */
.L_x_1858:
[----:B------:R-:W-:Y:S05]  /*eda0*/  BRA `(.L_x_1857) ;  /* 0x00000008001c7947 */ /* 0x000fea0003800000 */
.L_x_1856:
        /* <DEDUP_REMOVED lines=31> */
.L_x_1861:
[----:B------:R-:W-:Y:S05]  /*efa0*/  BSYNC B0 ;  /* 0x0000000000007941 */ /* 0x000fea0003800000 */
.L_x_1860:
[----:B------:R-:W-:Y:S01]  /*efb0*/  ULDC UR5, c[0x0][0xa88] ;  /* 0x0002a20000057ab9 */ /* 0x000fe20000000800 */
[C---:B--2---:R-:W-:Y:S01]  /*efc0*/  IMAD R0, R6.reuse, UR6, RZ ;  /* 0x0000000606007c24 */ /* 0x044fe2000f8e02ff */
[----:B------:R-:W-:Y:S01]  /*efd0*/  UIADD3 UR42, -UR42, UR5, URZ ;  /* 0x000000052a2a7290 */ /* 0x000fe2000fffe13f */
[----:B----4-:R-:W-:Y:S01]  /*efe0*/  IMAD.WIDE.U32 R2, R6, UR43, R18 ;  /* 0x0000002b06027c25 */ /* 0x010fe2000f8e0012 */
[----:B------:R-:W-:Y:S01]  /*eff0*/  ULOP3.LUT UR53, URZ, UR53, URZ, 0x33, !UPT ;  /* 0x000000353f357292 */ /* 0x000fe2000f8e333f */
[----:B------:R-:W-:Y:S01]  /*f000*/  SHF.R.S32.HI R189, RZ, 0x1f, R188 ;  /* 0x0000001fffbd7819 */ /* 0x000fe200000114bc */
[----:B------:R-:W-:Y:S01]  /*f010*/  BSSY B0, `(.L_x_1862) ;  /* 0x0000021000007945 */ /* 0x000fe20003800000 */
[----:B------:R-:W-:Y:S01]  /*f020*/  IMAD R5, R7, UR43, R0 ;  /* 0x0000002b07057c24 */ /* 0x000fe2000f8e0200 */
        /* <DEDUP_REMOVED lines=31> */
.L_x_1863:
[----:B------:R-:W-:Y:S05]  /*f220*/  BSYNC B0 ;  /* 0x0000000000007941 */ /* 0x000fea0003800000 */
.L_x_1862:
[----:B------:R-:W-:Y:S04]  /*f230*/  BSSY B0, `(.L_x_1864) ;  /* 0x0000014000007945 */ /* 0x000fe80003800000 */
[----:B------:R-:W-:Y:S05]  /*f240*/  @P4 BRA `(.L_x_1865) ;  /* 0x0000000000484947 */ /* 0x000fea0003800000 */
[----:B-1----:R-:W-:Y:S01]  /*f250*/  IADD3 R9, P2, R4, 0x20, RZ ;  /* 0x0000002004097810 */ /* 0x002fe20007f5e0ff */
        /* <DEDUP_REMOVED lines=17> */
.L_x_1865:
[----:B------:R-:W-:Y:S05]  /*f370*/  BSYNC B0 ;  /* 0x0000000000007941 */ /* 0x000fea0003800000 */
.L_x_1864:
[----:B------:R-:W-:Y:S04]  /*f380*/  BSSY B0, `(.L_x_1866) ;  /* 0x0000014000007945 */ /* 0x000fe80003800000 */
[----:B------:R-:W-:Y:S05]  /*f390*/  @P0 BRA `(.L_x_1867) ;  /* 0x0000000000480947 */ /* 0x000fea0003800000 */
[----:B-12---:R-:W-:Y:S01]  /*f3a0*/  IADD3 R9, P0, R4, 0x40, RZ ;  /* 0x0000004004097810 */ /* 0x006fe20007f1e0ff */
        /* <DEDUP_REMOVED lines=17> */
.L_x_1867:
[----:B------:R-:W-:Y:S05]  /*f4c0*/  BSYNC B0 ;  /* 0x0000000000007941 */ /* 0x000fea0003800000 */
.L_x_1866:
        /* <DEDUP_REMOVED lines=20> */
.L_x_1868:
[----:B------:R-:W-:Y:S05]  /*f610*/  BSYNC B0 ;  /* 0x0000000000007941 */ /* 0x000fea0003800000 */
.L_x_1857:
[----:B--2---:R-:W2:Y:S02]  /*f620*/  LDC R0, c[0x0][0xda8] ;  /* 0x00036a00ff007b82 */ /* 0x004ea40000000800 */
[----:B--2---:R-:W-:-:S13]  /*f630*/  ISETP.LE.AND P0, PT, R0, UR4, PT ;  /* 0x0000000400007c0c */ /* 0x004fda000bf03270 */
[----:B------:R-:W-:Y:S05]  /*f640*/  @!P0 BRA `(.L_x_1869) ;  /* 0xffffff1400f08947 */ /* 0x000fea000383ffff */
[----:B------:R-:W-:Y:S05]  /*f650*/  EXIT ;  /* 0x000000000000794d */ /* 0x000fea0003800000 */
.L_x_1818:
[----:B------:R-:W-:-:S08]  /*f660*/  NOP ;  /* 0x0000000000007918 */ /* 0x000fd00000000000 */
[----:B-1----:R-:W1:-:S00]  /*f670*/  USETMAXREG.DEALLOC.CTAPOOL 0x18 ;  /* 0x00000018000079c8 */ /* 0x002e4000080e0500 */
[----:B-1----:R-:W-:-:S06]  /*f680*/  LOP3.LUT R0, R0, 0x3, RZ, 0xc0, !PT ;  /* 0x0000000300007812 */ /* 0x002fcc00078ec0ff */
[----:B------:R-:W1:Y:S01]  /*f690*/  S2UR UR4, SR_CTAID.X ;  /* 0x00000000000479c3 */ /* 0x000e620000002500 */
[----:B------:R-:W2:Y:S02]  /*f6a0*/  SHFL.IDX PT, R0, R0, RZ, 0x1f ;  /* 0x00001fff00007589 */ /* 0x000ea400000e0000 */
[----:B--2---:R-:W-:-:S05]  /*f6b0*/  ISETP.NE.AND P0, PT, R0, RZ, PT ;  /* 0x000000ff0000720c */ /* 0x004fca0003f05270 */
[----:B------:R-:W1:Y:S01]  /*f6c0*/  LDC R0, c[0x0][0xda8] ;  /* 0x00036a00ff007b82 */ /* 0x000e620000000800 */
[----:B------:R-:W-:-:S05]  /*f6d0*/  P2R R2, PR, RZ, 0x1 ;  /* 0x00000001ff027803 */ /* 0x000fca0000000000 */
[----:B------:R2:W-:Y:S02]  /*f6e0*/  STL [R1+0x28], R2 ;  /* 0x0000280201007387 */ /* 0x0005e40000100800 */
[----:B------:R-:W-:Y:S06]  /*f6f0*/  @P0 BAR.ARV 0x4, 0x180 ;  /* 0x0106000000000b1d */ /* 0x000fec0000002000 */
[----:B------:R2:W-:Y:S04]  /*f700*/  STL [R1+0x24], RZ ;  /* 0x000024ff01007387 */ /* 0x0005e80000100800 */
[----:B------:R2:W-:Y:S01]  /*f710*/  STL [R1], RZ ;  /* 0x000000ff01007387 */ /* 0x0005e20000100800 */
[----:B-1----:R-:W-:Y:S01]  /*f720*/  ISETP.LE.AND P0, PT, R0, UR4, PT ;  /* 0x0000000400007c0c */ /* 0x002fe2000bf03270 */
[----:B------:R-:W-:-:S05]  /*f730*/  IMAD.MOV.U32 R0, RZ, RZ, 0x1 ;  /* 0x00000001ff007424 */ /* 0x000fca00078e00ff */
[----:B------:R2:W-:Y:S07]  /*f740*/  STL [R1+0xc], R0 ;  /* 0x00000c0001007387 */ /* 0x0005ee0000100800 */
[----:B------:R-:W-:Y:S05]  /*f750*/  @P0 BRA `(.L_x_1870) ;  /* 0x0000003000ac0947 */ /* 0x000fea0003800000 */
[----:B------:R-:W3:Y:S01]  /*f760*/  LDL R3, [R1+0x2c] ;  /* 0x00002c0001037983 */ /* 0x000ee20000100800 */
[----:B--2---:R-:W1:Y:S01]  /*f770*/  S2R R2, SR_TID.X ;  /* 0x0000000000027919 */ /* 0x004e620000002100 */
[----:B------:R-:W2:Y:S01]  /*f780*/  S2R R7, SR_TID.X ;  /* 0x0000000000077919 */ /* 0x000ea20000002100 */
[----:B-1----:R-:W-:Y:S01]  /*f790*/  LOP3.LUT R2, R2, 0x7f, RZ, 0xc0, !PT ;  /* 0x0000007f02027812 */ /* 0x002fe200078ec0ff */
[C---:B--2---:R-:W-:Y:S02]  /*f7a0*/  IMAD.SHL.U32 R0, R7.reuse, 0x80, RZ ;  /* 0x0000008007007824 */ /* 0x044fe400078e00ff */
[----:B------:R-:W-:-:S05]  /*f7b0*/  IMAD.SHL.U32 R4, R7, 0x20, RZ ;  /* 0x0000002007047824 */ /* 0x000fca00078e00ff */
[----:B------:R-:W-:Y:S01]  /*f7c0*/  LOP3.LUT R6, R4, 0x60, RZ, 0xc0, !PT ;  /* 0x0000006004067812 */ /* 0x000fe200078ec0ff */
[C---:B------:R-:W-:Y:S01]  /*f7d0*/  IMAD.SHL.U32 R5, R7.reuse, 0x4, RZ ;  /* 0x0000000407057824 */ /* 0x040fe200078e00ff */
[----:B------:R-:W-:Y:S01]  /*f7e0*/  LOP3.LUT P0, RZ, R7, 0x4, RZ, 0xc0, !PT ;  /* 0x0000000407ff7812 */ /* 0x000fe2000780c0ff */
[----:B------:R-:W-:Y:S01]  /*f7f0*/  ULDC UR46, c[0x0][0xc] ;  /* 0x00000300002e7ab9 */ /* 0x000fe20000000800 */
[----:B------:R-:W-:Y:S01]  /*f800*/  ULDC.64 UR42, c[0x0][0x198] ;  /* 0x00006600002a7ab9 */ /* 0x000fe20000000a00 */
[----:B---3--:R-:W-:Y:S02]  /*f810*/  R2UR UR5, R3 ;  /* 0x00000000030572ca */ /* 0x008fe400000e0000 */
[----:B------:R-:W-:Y:S02]  /*f820*/  SHF.R.U32.HI R3, RZ, 0x5, R2 ;  /* 0x00000005ff037819 */ /* 0x000fe40000011602 */
[----:B------:R-:W-:-:S03]  /*f830*/  LOP3.LUT R2, R0, 0x380, RZ, 0xc0, !PT ;  /* 0x0000038000027812 */ /* 0x000fc600078ec0ff */
[C---:B------:R-:W-:Y:S02]  /*f840*/  IMAD R6, R3.reuse, 0x200, R6 ;  /* 0x0000020003067824 */ /* 0x040fe400078e0206 */
[----:B------:R-:W-:Y:S02]  /*f850*/  IMAD R2, R3, 0x10, R2 ;  /* 0x0000001003027824 */ /* 0x000fe400078e0202 */
[----:B------:R-:W-:-:S05]  /*f860*/  IMAD.SHL.U32 R3, R7, 0x10, RZ ;  /* 0x0000001007037824 */ /* 0x000fca00078e00ff */
[----:B------:R-:W-:Y:S02]  /*f870*/  LOP3.LUT R3, R2, 0x70, R3, 0x78, !PT ;  /* 0x0000007002037812 */ /* 0x000fe400078e7803 */
[----:B------:R-:W-:-:S04]  /*f880*/  LOP3.LUT R2, R4, 0x80, RZ, 0xc0, !PT ;  /* 0x0000008004027812 */ /* 0x000fc800078ec0ff */
[----:B------:R-:W-:Y:S02]  /*f890*/  LOP3.LUT R2, R2, 0x10, R7, 0xf8, !PT ;  /* 0x0000001002027812 */ /* 0x000fe400078ef807 */
[----:B------:R-:W-:Y:S02]  /*f8a0*/  LOP3.LUT R4, R4, 0x100, RZ, 0xc0, !PT ;  /* 0x0000010004047812 */ /* 0x000fe400078ec0ff */
[----:B------:R-:W-:Y:S02]  /*f8b0*/  LOP3.LUT R5, R2, 0x10, R5, 0x78, !PT ;  /* 0x0000001002057812 */ /* 0x000fe400078e7805 */
[----:B------:R-:W-:Y:S02]  /*f8c0*/  LOP3.LUT R0, R3, 0xc00, R0, 0xf8, !PT ;  /* 0x00000c0003007812 */ /* 0x000fe400078ef800 */
[----:B------:R-:W-:-:S05]  /*f8d0*/  IADD3 R2, R5, R6, R4 ;  /* 0x0000000605027210 */ /* 0x000fca0007ffe004 */
[----:B------:R-:W-:Y:S04]  /*f8e0*/  STL [R1+0x18], R2 ;  /* 0x0000180201007387 */ /* 0x000fe80000100800 */
[----:B------:R1:W-:Y:S02]  /*f8f0*/  STL [R1+0x1c], R0 ;  /* 0x00001c0001007387 */ /* 0x0003e40000100800 */
[----:B-1----:R-:W-:-:S05]  /*f900*/  IMAD.MOV.U32 R0, RZ, RZ, 0x40 ;  /* 0x00000040ff007424 */ /* 0x002fca00078e00ff */
[----:B------:R-:W-:Y:S01]  /*f910*/  SEL R2, R0, 0xffffffc0, !P0 ;  /* 0xffffffc000027807 */ /* 0x000fe20004000000 */
[----:B------:R-:W-:Y:S01]  /*f920*/  IMAD.U32 R0, RZ, RZ, UR4 ;  /* 0x00000004ff007e24 */ /* 0x000fe2000f8e00ff */
[----:B------:R-:W-:Y:S04]  /*f930*/  STL [R1], RZ ;  /* 0x000000ff01007387 */ /* 0x000fe80000100800 */
[----:B------:R1:W-:Y:S04]  /*f940*/  STL [R1+0x20], R0 ;  /* 0x0000200001007387 */ /* 0x0003e80000100800 */
[----:B------:R2:W-:Y:S01]  /*f950*/  STL [R1+0x24], RZ ;  /* 0x000024ff01007387 */ /* 0x0005e20000100800 */
[----:B-1----:R-:W-:-:S05]  /*f960*/  IMAD.MOV.U32 R0, RZ, RZ, 0x1 ;  /* 0x00000001ff007424 */ /* 0x002fca00078e00ff */
[----:B------:R2:W-:Y:S01]  /*f970*/  STL [R1+0xc], R0 ;  /* 0x00000c0001007387 */ /* 0x0005e20000100800 */
[----:B------:R-:W-:Y:S02]  /*f980*/  ULOP3.LUT UR44, UR5, 0x1, URZ, 0xfc, !UPT ;  /* 0x00000001052c7892 */ /* 0x000fe4000f8efc3f */
[----:B------:R-:W-:-:S12]  /*f990*/  ULOP3.LUT UR45, UR5, 0x2, URZ, 0xfc, !UPT ;  /* 0x00000002052d7892 */ /* 0x000fd8000f8efc3f */
.L_x_1924:
        /* <DEDUP_REMOVED lines=22> */
.L_x_1871:
[----:B------:R-:W-:Y:S01]  /*fb00*/  ULDC UR9, c[0x0][0xdc4] ;  /* 0x0003710000097ab9 */ /* 0x000fe20000000800 */
[----:B------:R-:W-:Y:S01]  /*fb10*/  UMOV UR6, UR7 ;  /* 0x0000000700067c82 */ /* 0x000fe20008000000 */
[----:B------:R-:W-:-:S11]  /*fb20*/  UISETP.NE.AND UP0, UPT, UR9, 0x1, UPT ;  /* 0x000000010900788c */ /* 0x000fd6000bf05270 */
[----:B------:R-:W-:Y:S02]  /*fb30*/  @UP0 ULDC.64 UR10, c[0x0][0xdc8] ;  /* 0x00037200000a0ab9 */ /* 0x000fe40000000a00 */
[----:B------:R-:W-:-:S04]  /*fb40*/  UIMAD.WIDE.U32 UR4, UR7, UR10, URZ ;  /* 0x0000000a070472a5 */ /* 0x000fc8000f8e003f */
[----:B------:R-:W-:-:S04]  /*fb50*/  @UP0 USHF.R.U32.HI UR6, URZ, UR11, UR5 ;  /* 0x0000000b3f060299 */ /* 0x000fc80008011605 */
[----:B------:R-:W-:-:S12]  /*fb60*/  UIMAD UR4, UR6, UR9, URZ ;  /* 0x00000009060472a4 */ /* 0x000fd8000f8e023f */
.L_x_1872:
[----:B------:R-:W-:Y:S01]  /*fb70*/  ULDC.64 UR10, c[0x0][0x3f8] ;  /* 0x0000fe00000a7ab9 */ /* 0x000fe20000000a00 */
[----:B------:R-:W-:Y:S01]  /*fb80*/  ULOP3.LUT UR6, URZ, UR6, URZ, 0x33, !UPT ;  /* 0x000000063f067292 */ /* 0x000fe2000f8e333f */
[----:B------:R-:W-:Y:S01]  /*fb90*/  BSSY B6, `(.L_x_1873) ;  /* 0x00002cc000067945 */ /* 0x000fe20003800000 */
[----:B------:R-:W-:Y:S02]  /*fba0*/  UISETP.NE.U32.AND UP0, UPT, UR10, URZ, UPT ;  /* 0x0000003f0a00728c */ /* 0x000fe4000bf05070 */
[----:B------:R-:W-:Y:S02]  /*fbb0*/  UIADD3 UR9, UR7, -UR4, URZ ;  /* 0x8000000407097290 */ /* 0x000fe4000fffe03f */
[----:B------:R-:W-:Y:S01]  /*fbc0*/  UISETP.NE.AND.EX UP0, UPT, UR11, URZ, UPT, UP0 ;  /* 0x0000003f0b00728c */ /* 0x000fe2000bf05300 */
[----:B------:R-:W-:Y:S01]  /*fbd0*/  ULDC UR4, c[0x0][0xdac] ;  /* 0x00036b0000047ab9 */ /* 0x000fe20000000800 */
[----:B------:R-:W-:Y:S01]  /*fbe0*/  ULDC UR5, c[0x0][0x404] ;  /* 0x0001010000057ab9 */ /* 0x000fe20000000800 */
[----:B------:R-:W-:Y:S01]  /*fbf0*/  UIADD3 UR6, UR6, UR4, URZ ;  /* 0x0000000406067290 */ /* 0x000fe2000fffe03f */
[----:B------:R-:W-:-:S02]  /*fc00*/  ULDC UR7, c[0x0][0x2e0] ;  /* 0x0000b80000077ab9 */ /* 0x000fc40000000800 */
[----:B------:R-:W-:Y:S01]  /*fc10*/  ULDC UR4, c[0x0][0x288] ;  /* 0x0000a20000047ab9 */ /* 0x000fe20000000800 */
[----:B------:R-:W-:Y:S02]  /*fc20*/  USHF.L.U32 UR37, UR6, 0x7, URZ ;  /* 0x0000000706257899 */ /* 0x000fe4000800063f */
[----:B------:R-:W-:Y:S02]  /*fc30*/  USEL UR6, UR5, 0x1, UP0 ;  /* 0x0000000105067887 */ /* 0x000fe40008000000 */
[----:B------:R-:W-:Y:S02]  /*fc40*/  UIADD3 UR5, UR37, 0x11f, -UR4 ;  /* 0x0000011f25057890 */ /* 0x000fe4000fffe804 */
[----:B------:R-:W-:Y:S02]  /*fc50*/  UIMAD UR4, UR6, UR7, 0x9f ;  /* 0x0000009f060474a4 */ /* 0x000fe4000f8e0207 */
[----:B------:R-:W-:Y:S02]  /*fc60*/  UIMAD UR6, UR6, UR7, UR5 ;  /* 0x00000007060672a4 */ /* 0x000fe4000f8e0205 */
[----:B------:R-:W-:Y:S01]  /*fc70*/  UIMAD.WIDE UR4, UR4, 0x66666667, URZ ;  /* 0x66666667040478a5 */ /* 0x000fe2000f8e023f */
[----:B------:R-:W-:Y:S01]  /*fc80*/  ULDC UR10, c[0x0][0xdc4] ;  /* 0x00037100000a7ab9 */ /* 0x000fe20000000800 */
[----:B------:R-:W-:-:S02]  /*fc90*/  UIMAD.WIDE UR6, UR6, 0x66666667, URZ ;  /* 0x66666667060678a5 */ /* 0x000fc4000f8e023f */
[----:B------:R-:W-:Y:S02]  /*fca0*/  UIMAD UR10, UR8, UR10, UR9 ;  /* 0x0000000a080a72a4 */ /* 0x000fe4000f8e0209 */
[----:B------:R-:W-:Y:S01]  /*fcb0*/  USHF.R.U32.HI UR6, URZ, 0x1f, UR7 ;  /* 0x0000001f3f067899 */ /* 0x000fe20008011607 */
[----:B------:R-:W-:Y:S01]  /*fcc0*/  UMOV UR8, UR5 ;  /* 0x0000000500087c82 */ /* 0x000fe20008000000 */
[----:B------:R-:W-:Y:S01]  /*fcd0*/  ULDC UR11, c[0x0][0xdb8] ;  /* 0x00036e00000b7ab9 */ /* 0x000fe20000000800 */
[----:B------:R-:W-:Y:S02]  /*fce0*/  USHF.R.U32.HI UR9, URZ, 0x1f, UR8 ;  /* 0x0000001f3f097899 */ /* 0x000fe40008011608 */
[----:B------:R-:W-:Y:S02]  /*fcf0*/  ULEA.HI.SX32 UR6, UR7, UR6, 0x1a ;  /* 0x0000000607067291 */ /* 0x000fe4000f8fd23f */
[----:B------:R-:W-:Y:S02]  /*fd00*/  ULEA.HI.SX32 UR9, UR8, UR9, 0x1a ;  /* 0x0000000908097291 */ /* 0x000fe4000f8fd23f */
[----:B------:R-:W-:-:S02]  /*fd10*/  UISETP.NE.AND UP1, UPT, UR11, 0x1, UPT ;  /* 0x000000010b00788c */ /* 0x000fc4000bf25270 */
[----:B------:R-:W-:Y:S01]  /*fd20*/  UISETP.LT.AND UP0, UPT, UR9, UR6, UPT ;  /* 0x000000060900728c */ /* 0x000fe2000bf01270 */
[----:B------:R-:W-:-:S03]  /*fd30*/  UMOV UR39, UR10 ;  /* 0x0000000a00277c82 */ /* 0x000fc60008000000 */
[----:B------:R-:W-:-:S05]  /*fd40*/  USEL UR41, UR9, UR6, UP0 ;  /* 0x0000000609297287 */ /* 0x000fca0008000000 */
[----:B------:R-:W-:Y:S01]  /*fd50*/  @UP1 ULDC UR12, c[0x0][0xdbc] ;  /* 0x00036f00000c1ab9 */ /* 0x000fe20000000800 */
[----:B------:R-:W-:Y:S01]  /*fd60*/  ISETP.LT.AND P0, PT, RZ, UR41, PT ;  /* 0x00000029ff007c0c */ /* 0x000fe2000bf01270 */
[----:B------:R-:W-:Y:S01]  /*fd70*/  UIMAD.WIDE.U32 UR4, UR10, UR12, URZ ;  /* 0x0000000c0a0472a5 */ /* 0x000fe2000f8e003f */
[----:B------:R-:W-:-:S03]  /*fd80*/  @UP1 ULDC UR7, c[0x0][0xdc0] ;  /* 0x0003700000071ab9 */ /* 0x000fc60000000800 */
[----:B------:R-:W-:-:S04]  /*fd90*/  @UP1 USHF.R.U32.HI UR39, URZ, UR7, UR5 ;  /* 0x000000073f271299 */ /* 0x000fc80008011605 */
[----:B------:R-:W-:-:S04]  /*fda0*/  UIADD3 UR38, -UR39, URZ, URZ ;  /* 0x0000003f27267290 */ /* 0x000fc8000fffe13f */
[----:B------:R-:W-:Y:S01]  /*fdb0*/  UIMAD UR38, UR11, UR38, UR10 ;  /* 0x000000260b2672a4 */ /* 0x000fe2000f8e020a */
[----:B------:R-:W-:Y:S11]  /*fdc0*/  @P0 BRA `(.L_x_1874) ;  /* 0x0000000000480947 */ /* 0x000ff60003800000 */
        /* <DEDUP_REMOVED lines=18> */
.L_x_1874:
        /* <DEDUP_REMOVED lines=23> */
.L_x_1876:
        /* <DEDUP_REMOVED lines=20> */
.L_x_1877:
        /* <DEDUP_REMOVED lines=20> */
.L_x_1878:
        /* <DEDUP_REMOVED lines=18> */
.L_x_1879:
[----:B------:R-:W-:Y:S01]  /*10400*/  ULDC.64 UR4, c[0x0][0x9f8] ;  /* 0x00027e0000047ab9 */ /* 0x000fe20000000a00 */
[----:B------:R-:W-:Y:S01]  /*10410*/  IMAD.U32 R5, RZ, RZ, UR39 ;  /* 0x00000027ff057e24 */ /* 0x000fe2000f8e00ff */
[----:B------:R-:W-:Y:S01]  /*10420*/  ISETP.NE.U32.AND P0, PT, RZ, UR4, PT ;  /* 0x00000004ff007c0c */ /* 0x000fe2000bf05070 */
[----:B------:R-:W-:Y:S01]  /*10430*/  IMAD.U32 R8, RZ, RZ, UR39 ;  /* 0x00000027ff087e24 */ /* 0x000fe2000f8e00ff */
[----:B------:R-:W1:Y:S01]  /*10440*/  LDC R0, c[0x0][0x428] ;  /* 0x00010a00ff007b82 */ /* 0x000e620000000800 */
[----:B------:R-:W2:Y:S01]  /*10450*/  S2R R17, SR_TID.X ;  /* 0x0000000000117919 */ /* 0x000ea20000002100 */
[----:B------:R-:W-:-:S13]  /*10460*/  ISETP.NE.AND.EX P0, PT, RZ, UR5, PT, P0 ;  /* 0x00000005ff007c0c */ /* 0x000fda000bf05300 */
[----:B------:R-:W3:Y:S01]  /*10470*/  @P0 LDC.64 R2, c[0x0][0x9f8] ;  /* 0x00027e00ff020b82 */ /* 0x000ee20000000a00 */
[----:B------:R-:W-:Y:S01]  /*10480*/  IMAD.U32 R4, RZ, RZ, UR38 ;  /* 0x00000026ff047e24 */ /* 0x000fe2000f8e00ff */
[----:B--2---:R-:W-:Y:S01]  /*10490*/  LOP3.LUT R16, R17, 0x7f, RZ, 0xc0, !PT ;  /* 0x0000007f11107812 */ /* 0x004fe200078ec0ff */
[----:B---3--:R-:W-:-:S05]  /*104a0*/  @P0 IMAD.WIDE R2, R5, 0x4, R2 ;  /* 0x0000000405020825 */ /* 0x008fca00078e0202 */
[----:B------:R2:W3:Y:S01]  /*104b0*/  @P0 LDG.E R8, desc[UR54][R2.64] ;  /* 0x0000003602080981 */ /* 0x0004e2000c1e1900 */
[----:B-1----:R-:W-:Y:S01]  /*104c0*/  ISETP.NE.AND P0, PT, R0, 0x1, PT ;  /* 0x000000010000780c */ /* 0x002fe20003f05270 */
        /* <DEDUP_REMOVED lines=8> */
[----:B--2---:R-:W1:Y:S01]  /*10550*/  LDC.64 R2, c[0x0][0x3f8] ;  /* 0x0000fe00ff027b82 */ /* 0x004e620000000a00 */
        /* <DEDUP_REMOVED lines=24> */
.L_x_1943:
        /* <DEDUP_REMOVED lines=8> */
.L_x_1946:
        /* <DEDUP_REMOVED lines=20> */
.L_x_1884:
[----:B--2---:R-:W2:Y:S04]  /*108a0*/  LDL R2, [R1] ;  /* 0x0000000001027983 */ /* 0x004ea80000100800 */
[----:B------:R-:W3:Y:S01]  /*108b0*/  LDL R3, [R1+0xc] ;  /* 0x00000c0001037983 */ /* 0x000ee20000100800 */
[----:B------:R-:W-:Y:S02]  /*108c0*/  ISETP.NE.AND P0, PT, R16, RZ, PT ;  /* 0x000000ff1000720c */ /* 0x000fe40003f05270 */
[----:B--2---:R-:W-:Y:S02]  /*108d0*/  LEA R2, R2, UR40, 0x3 ;  /* 0x0000002802027c11 */ /* 0x004fe4000f8e18ff */
[----:B---3--:R-:W-:-:S04]  /*108e0*/  SHF.L.U32 R3, R3, 0x1f, RZ ;  /* 0x0000001f03037819 */ /* 0x008fc800000006ff */
[----:B------:R-:W2:Y:S02]  /*108f0*/  SYNCS.PHASECHK.TRANS64.TRYWAIT P3, [R2+URZ+0x29880], R3 ;  /* 0x02988003020075a7 */ /* 0x000ea4000806017f */
[----:B--2---:R-:W-:Y:S05]  /*10900*/  @!P3 BRA `(.L_x_1885) ;  /* 0x00000028003cb947 */ /* 0x004fea0003800000 */
.L_x_1947:
        /* <DEDUP_REMOVED lines=8> */
.L_x_1886:
[----:B------:R-:W3:Y:S04]  /*10990*/  LDL R5, [R1] ;  /* 0x0000000001057983 */ /* 0x000ee80000100800 */
[----:B-1----:R-:W4:Y:S01]  /*109a0*/  LDL R4, [R1+0x8] ;  /* 0x0000080001047983 */ /* 0x002f220000100800 */
        /* <DEDUP_REMOVED lines=17> */
.L_x_1948:
        /* <DEDUP_REMOVED lines=8> */
.L_x_1888:
        /* <DEDUP_REMOVED lines=28> */
.L_x_1883:
        /* <DEDUP_REMOVED lines=31> */
.L_x_1881:
        /* <DEDUP_REMOVED lines=10> */
.L_x_1949:
[----:B------:R-:W-:Y:S05]  /*10f90*/  BSYNC B0 ;  /* 0x0000000000007941 */ /* 0x000fea0003800000 */
.L_x_1889:
[----:B------:R-:W-:-:S06]  /*10fa0*/  UISETP.GE.AND UP0, UPT, UR41, 0x2, UPT ;  /* 0x000000022900788c */ /* 0x000fcc000bf06270 */
[----:B------:R-:W-:-:S13]  /*10fb0*/  PLOP3.LUT P0, PT, PT, PT, UP0, 0x80, 0x0 ;  /* 0x000000000000781c */ /* 0x000fda0003f0f008 */
[----:B------:R-:W-:Y:S05]  /*10fc0*/  @!P0 BRA `(.L_x_1891) ;  /* 0x0000001000108947 */ /* 0x000fea0003800000 */
[----:B------:R3:W5:Y:S01]  /*10fd0*/  LDL.LU R6, [R1+0xc] ;  /* 0x00000c0001067983 */ /* 0x0007620000300800 */
[----:B------:R-:W-:-:S03]  /*10fe0*/  UIADD3 UR4, UR41, -0x2, URZ ;  /* 0xfffffffe29047890 */ /* 0x000fc6000fffe03f */
[----:B------:R3:W5:Y:S03]  /*10ff0*/  LDL.LU R7, [R1] ;  /* 0x0000000001077983 */ /* 0x0007660000300800 */
[----:B------:R-:W-:-:S07]  /*11000*/  IMAD.U32 R20, RZ, RZ, UR4 ;  /* 0x00000004ff147e24 */ /* 0x000fce000f8e00ff */
.L_x_1913:
[----:B--2-45:R-:W-:Y:S01]  /*11010*/  VIADD R2, R7, 0x1 ;  /* 0x0000000107027836 */ /* 0x034fe20000000000 */
        /* <DEDUP_REMOVED lines=9> */
[----:B------:R-:W-:Y:S01]  /*110b0*/  IMAD.MOV.U32 R8, RZ, RZ, R20 ;  /* 0x000000ffff087224 */ /* 0x000fe200078e0014 */
[----:B------:R-:W-:Y:S06]  /*110c0*/  @!P1 BRA `(.L_x_1894) ;  /* 0x0000000000509947 */ /* 0x000fec0003800000 */
[----:B------:R-:W4:Y:S01]  /*110d0*/  LDL R5, [R1+0x14] ;  /* 0x0000140001057983 */ /* 0x000f220000100800 */
[----:B------:R-:W2:Y:S01]  /*110e0*/  LDC R8, c[0x0][0x41c] ;  /* 0x00010700ff087b82 */ /* 0x000ea20000000800 */
[----:B------:R-:W-:Y:S02]  /*110f0*/  ULDC.64 UR4, c[0x0][0x408] ;  /* 0x0001020000047ab9 */ /* 0x000fe40000000a00 */
[----:B-1----:R-:W3:Y:S01]  /*11100*/  LDL R4, [R1+0x10] ;  /* 0x0000100001047983 */ /* 0x002ee20000100800 */
[----:B--2---:R-:W-:-:S13]  /*11110*/  ISETP.NE.AND P0, PT, R8, 0x1, PT ;  /* 0x000000010800780c */ /* 0x004fda0003f05270 */
[----:B------:R-:W1:Y:S02]  /*11120*/  @P0 LDC.64 R2, c[0x0][0x420] ;  /* 0x00010800ff020b82 */ /* 0x000e640000000a00 */
[----:B-1----:R-:W-:-:S04]  /*11130*/  @P0 IMAD.HI.U32 R0, R20, R2, RZ ;  /* 0x0000000214000227 */ /* 0x002fc800078e00ff */
[----:B------:R-:W-:Y:S01]  /*11140*/  IMAD.MOV.U32 R2, RZ, RZ, R20 ;  /* 0x000000ffff027224 */ /* 0x000fe200078e0014 */
[----:B------:R-:W-:-:S05]  /*11150*/  @P0 SHF.R.U32.HI R2, RZ, R3, R0 ;  /* 0x00000003ff020219 */ /* 0x000fca0000011600 */
[----:B------:R-:W-:-:S04]  /*11160*/  IMAD.MOV R3, RZ, RZ, -R2 ;  /* 0x000000ffff037224 */ /* 0x000fc800078e0a02 */
[----:B------:R-:W-:Y:S01]  /*11170*/  IMAD R8, R8, R3, R20 ;  /* 0x0000000308087224 */ /* 0x000fe200078e0214 */
[----:B------:R-:W-:Y:S01]  /*11180*/  SHF.R.S32.HI R3, RZ, 0x1f, R2 ;  /* 0x0000001fff037819 */ /* 0x000fe20000011402 */
[----:B----4-:R-:W-:-:S04]  /*11190*/  IMAD R0, R5, UR4, RZ ;  /* 0x0000000405007c24 */ /* 0x010fc8000f8e02ff */
[C---:B---3--:R-:W-:Y:S02]  /*111a0*/  IMAD R0, R4.reuse, UR5, R0 ;  /* 0x0000000504007c24 */ /* 0x048fe4000f8e0200 */
[----:B------:R-:W-:Y:S01]  /*111b0*/  IMAD.WIDE.U32 R2, R4, UR4, R2 ;  /* 0x0000000404027c25 */ /* 0x000fe2000f8e0002 */
[----:B------:R-:W-:-:S03]  /*111c0*/  ULDC.64 UR4, c[0x0][0x3f8] ;  /* 0x0000fe0000047ab9 */ /* 0x000fc60000000a00 */
[----:B------:R-:W-:Y:S01]  /*111d0*/  IMAD.IADD R0, R0, 0x1, R3 ;  /* 0x0000000100007824 */ /* 0x000fe200078e0203 */
[----:B------:R-:W-:-:S04]  /*111e0*/  LEA R4, P0, R2, UR4, 0x2 ;  /* 0x0000000402047c11 */ /* 0x000fc8000f8010ff */
[----:B------:R-:W-:-:S05]  /*111f0*/  LEA.HI.X R5, R2, UR5, R0, 0x2, P0 ;  /* 0x0000000502057c11 */ /* 0x000fca00080f1400 */
[----:B------:R4:W5:Y:S04]  /*11200*/  LDG.E R0, desc[UR54][R4.64] ;  /* 0x0000003604007981 */ /* 0x000968000c1e1900 */
.L_x_1894:
[----:B------:R-:W2:Y:S01]  /*11210*/  S2R R2, SR_TID.X ;  /* 0x0000000000027919 */ /* 0x000ea20000002100 */
[----:B-1--4-:R-:W-:Y:S01]  /*11220*/  LEA R4, R10, UR40, 0x3 ;  /* 0x000000280a047c11 */ /* 0x012fe2000f8e18ff */
[----:B------:R-:W-:Y:S01]  /*11230*/  BSSY B1, `(.L_x_1895) ;  /* 0x0000006000017945 */ /* 0x000fe20003800000 */
[----:B--2---:R-:W-:Y:S02]  /*11240*/  LOP3.LUT R3, R2, 0x7f, RZ, 0xc0, !PT ;  /* 0x0000007f02037812 */ /* 0x004fe400078ec0ff */
[----:B------:R-:W-:Y:S02]  /*11250*/  SHF.L.U32 R2, R9, 0x1f, RZ ;  /* 0x0000001f09027819 */ /* 0x000fe400000006ff */
[----:B------:R-:W-:Y:S02]  /*11260*/  ISETP.NE.AND P3, PT, R3, RZ, PT ;  /* 0x000000ff0300720c */ /* 0x000fe40003f65270 */
[----:B------:R-:W1:Y:S02]  /*11270*/  SYNCS.PHASECHK.TRANS64.TRYWAIT P0, [R4+URZ+0x29880], R2 ;  /* 0x02988002040075a7 */ /* 0x000e64000800017f */
[----:B-1----:R-:W-:Y:S09]  /*11280*/  @!P0 BRA `(.L_x_1896) ;  /* 0x00000020001c8947 */ /* 0x002ff20003800000 */
.L_x_1950:
[----:B------:R-:W-:Y:S05]  /*11290*/  BSYNC B1 ;  /* 0x0000000000017941 */ /* 0x000fea0003800000 */
.L_x_1895:
[----:B------:R-:W-:Y:S04]  /*112a0*/  BSSY B1, `(.L_x_1897) ;  /* 0x0000009000017945 */ /* 0x000fe80003800000 */
        /* <DEDUP_REMOVED lines=8> */
.L_x_1898:
[----:B------:R-:W-:Y:S05]  /*11330*/  BSYNC B1 ;  /* 0x0000000000017941 */ /* 0x000fea0003800000 */
.L_x_1897:
[----:B------:R-:W2:Y:S04]  /*11340*/  LDL R3, [R1] ;  /* 0x0000000001037983 */ /* 0x000ea80000100800 */
[----:B------:R-:W4:Y:S01]  /*11350*/  LDL R9, [R1+0x8] ;  /* 0x0000080001097983 */ /* 0x000f220000100800 */
[----:B------:R-:W-:Y:S02]  /*11360*/  IMAD.MOV.U32 R10, RZ, RZ, RZ ;  /* 0x000000ffff0a7224 */ /* 0x000fe400078e00ff */
        /* <DEDUP_REMOVED lines=8> */
[----:B--2---:R-:W-:Y:S01]  /*113f0*/  IMAD R3, R3, 0x5000, R5 ;  /* 0x0000500003037824 */ /* 0x004fe200078e0205 */
[----:B----4-:R-:W-:-:S03]  /*11400*/  R2UR UR12, R9 ;  /* 0x00000000090c72ca */ /* 0x010fc600000e0000 */
[----:B------:R-:W-:Y:S02]  /*11410*/  VIADD R3, R3, 0xa400 ;  /* 0x0000a40003037836 */ /* 0x000fe40000000000 */
[----:B------:R-:W-:-:S10]  /*11420*/  VIADD R9, R4, 0x29870 ;  /* 0x0002987004097836 */ /* 0x000fd40000000000 */
.L_x_1899:
        /* <DEDUP_REMOVED lines=12> */
.L_x_1951:
[----:B------:R-:W-:Y:S05]  /*114f0*/  BSYNC B1 ;  /* 0x0000000000017941 */ /* 0x000fea0003800000 */
.L_x_1900:
[----:B------:R-:W-:Y:S01]  /*11500*/  BSSY B1, `(.L_x_1902) ;  /* 0x000000b000017945 */ /* 0x000fe20003800000 */
[----:B-12---:R-:W-:Y:S02]  /*11510*/  IMAD.MOV.U32 R2, RZ, RZ, 0x0 ;  /* 0x00000000ff027424 */ /* 0x006fe400078e00ff */
[----:B------:R-:W-:Y:S01]  /*11520*/  IMAD.MOV.U32 R3, RZ, RZ, 0x14f00000 ;  /* 0x14f00000ff037424 */ /* 0x000fe200078e00ff */
[----:B------:R-:W-:Y:S06]  /*11530*/  @P3 BRA `(.L_x_1903) ;  /* 0x00000000001c3947 */ /* 0x000fec0003800000 */
[----:B------:R-:W1:Y:S02]  /*11540*/  S2R R9, SR_TID.X ;  /* 0x0000000000097919 */ /* 0x000e640000002100 */
[----:B-1----:R-:W-:Y:S01]  /*11550*/  LOP3.LUT R11, R9, 0x1f, RZ, 0xc0, !PT ;  /* 0x0000001f090b7812 */ /* 0x002fe200078ec0ff */
[----:B------:R-:W-:-:S03]  /*11560*/  IMAD.MOV.U32 R9, RZ, RZ, 0x7800 ;  /* 0x00007800ff097424 */ /* 0x000fc600078e00ff */
[----:B------:R-:W-:Y:S01]  /*11570*/  ISETP.NE.AND P0, PT, R11, RZ, PT ;  /* 0x000000ff0b00720c */ /* 0x000fe20003f05270 */
[----:B------:R1:W-:-:S12]  /*11580*/  SYNCS.ARRIVE.TRANS64 RZ, [R4+URZ+0x29830], R9 ;  /* 0x0298300904ff79a7 */ /* 0x0003d8000800003f */
[----:B-1----:R-:W-:Y:S05]  /*11590*/  @!P0 BRA `(.L_x_1903) ;  /* 0x0000000000048947 */ /* 0x002fea0003800000 */
[----:B------:R-:W-:Y:S01]  /*115a0*/  BPT.TRAP 0x1 ;  /* 0x000000040000795c */ /* 0x000fe20000300000 */
.L_x_1903:
[----:B------:R-:W-:Y:S05]  /*115b0*/  BSYNC B1 ;  /* 0x0000000000017941 */ /* 0x000fea0003800000 */
.L_x_1902:
[----:B------:R-:W2:Y:S04]  /*115c0*/  LDL R11, [R1+0x8] ;  /* 0x00000800010b7983 */ /* 0x000ea80000100800 */
[----:B------:R-:W4:Y:S01]  /*115d0*/  LDL R9, [R1] ;  /* 0x0000000001097983 */ /* 0x000f220000100800 */
        /* <DEDUP_REMOVED lines=8> */
[----:B----4-:R-:W-:-:S04]  /*11660*/  IMAD R5, R9, 0x7800, R5 ;  /* 0x0000780009057824 */ /* 0x010fc800078e0205 */
[----:B------:R-:W-:-:S10]  /*11670*/  VIADD R9, R5, 0x1a400 ;  /* 0x0001a40005097836 */ /* 0x000fd40000000000 */
.L_x_1904:
        /* <DEDUP_REMOVED lines=16> */
.L_x_1905:
        /* <DEDUP_REMOVED lines=16> */
.L_x_1906:
        /* <DEDUP_REMOVED lines=8> */
[----:B----4-:R-:W-:Y:S05]  /*11900*/  @P0 BRA.U.ANY `(.L_x_1906) ;  /* 0xfffffffd00dc0947 */ /* 0x010fea000393ffff */
.L_x_1893:
[----:B------:R-:W-:Y:S05]  /*11910*/  BSYNC B0 ;  /* 0x0000000000007941 */ /* 0x000fea0003800000 */
.L_x_1892:
[----:B------:R-:W-:-:S06]  /*11920*/  UISETP.NE.AND UP0, UPT, UR44, 0x3, UPT ;  /* 0x000000032c00788c */ /* 0x000fcc000bf05270 */
[----:B------:R-:W-:-:S13]  /*11930*/  PLOP3.LUT P0, PT, PT, PT, UP0, 0x80, 0x0 ;  /* 0x000000000000781c */ /* 0x000fda0003f0f008 */
[----:B------:R-:W-:Y:S05]  /*11940*/  @!P0 BRA `(.L_x_1907) ;  /* 0x0000000000048947 */ /* 0x000fea0003800000 */
[----:B------:R-:W-:Y:S01]  /*11950*/  BPT.TRAP 0x1 ;  /* 0x000000040000795c */ /* 0x000fe20000300000 */
.L_x_1907:
        /* <DEDUP_REMOVED lines=9> */
.L_x_1952:
[----:B------:R-:W-:Y:S05]  /*119f0*/  BSYNC B0 ;  /* 0x0000000000007941 */ /* 0x000fea0003800000 */
.L_x_1908:
[----:B------:R-:W-:Y:S05]  /*11a00*/  @!P0 BRA `(.L_x_1910) ;  /* 0x0000000000048947 */ /* 0x000fea0003800000 */
[----:B------:R-:W-:Y:S01]  /*11a10*/  BPT.TRAP 0x1 ;  /* 0x000000040000795c */ /* 0x000fe20000300000 */
.L_x_1910:
[----:B----4-:R-:W4:Y:S01]  /*11a20*/  LDL R2, [R1+0x4] ;  /* 0x0000040001027983 */ /* 0x010f220000100800 */
[----:B------:R-:W-:-:S04]  /*11a30*/  SHF.L.U32 R3, R6, 0x1f, RZ ;  /* 0x0000001f06037819 */ /* 0x000fc800000006ff */
[----:B----4-:R4:W5:Y:S02]  /*11a40*/  SYNCS.PHASECHK.TRANS64.TRYWAIT P3, [R2+URZ+0x29860], R3 ;  /* 0x02986003020075a7 */ /* 0x010964000806017f */
[----:B----4-:R-:W-:Y:S01]  /*11a50*/  IMAD R2, R7, 0x5000, RZ ;  /* 0x0000500007027824 */ /* 0x010fe200078e02ff */
[----:B-----5:R-:W-:Y:S06]  /*11a60*/  @!P3 BRA `(.L_x_1911) ;  /* 0x000000180064b947 */ /* 0x020fec0003800000 */
.L_x_1953:
[----:B-1----:R-:W4:Y:S04]  /*11a70*/  LDL R4, [R1+0x1c] ;  /* 0x00001c0001047983 */ /* 0x002f280000100800 */
[----:B------:R-:W5:Y:S01]  /*11a80*/  LDL R12, [R1+0x18] ;  /* 0x00001800010c7983 */ /* 0x000f620000100800 */
[----:B------:R-:W-:Y:S05]  /*11a90*/  WARPSYNC.ALL ;  /* 0x0000000000007948 */ /* 0x000fea0003800000 */
[----:B------:R-:W1:Y:S01]  /*11aa0*/  S2R R8, SR_TID.X ;  /* 0x0000000000087919 */ /* 0x000e620000002100 */
[----:B--2---:R-:W-:Y:S01]  /*11ab0*/  IMAD.MOV.U32 R10, RZ, RZ, 0x40 ;  /* 0x00000040ff0a7424 */ /* 0x004fe200078e00ff */
[----:B-1----:R-:W-:-:S04]  /*11ac0*/  LOP3.LUT P3, RZ, R8, 0x4, RZ, 0xc0, !PT ;  /* 0x0000000408ff7812 */ /* 0x002fc8000786c0ff */
[----:B------:R-:W-:Y:S02]  /*11ad0*/  SEL R10, R10, 0xffffffc0, !P3 ;  /* 0xffffffc00a0a7807 */ /* 0x000fe40005800000 */
[C---:B----4-:R-:W-:Y:S02]  /*11ae0*/  LOP3.LUT R3, R2.reuse, R4, RZ, 0xfc, !PT ;  /* 0x0000000402037212 */ /* 0x050fe400078efcff */
[----:B-----5:R-:W-:-:S03]  /*11af0*/  IADD3 R2, R2, UR40, R12 ;  /* 0x0000002802027c10 */ /* 0x020fc6000fffe00c */
        /* <DEDUP_REMOVED lines=70> */
.L_x_1912:
        /* <DEDUP_REMOVED lines=11> */
.L_x_1891:
[----:B------:R-:W-:Y:S04]  /*12010*/  BSSY B0, `(.L_x_1914) ;  /* 0x000000f000007945 */ /* 0x000fe80003800000 */
[----:B------:R-:W-:Y:S05]  /*12020*/  @P2 BRA `(.L_x_1915) ;  /* 0x0000000000342947 */ /* 0x000fea0003800000 */
[----:B------:R-:W1:Y:S01]  /*12030*/  S2R R5, SR_LANEID ;  /* 0x0000000000057919 */ /* 0x000e620000000000 */
[----:B------:R-:W-:Y:S01]  /*12040*/  VOTEU.ANY UR4, UPT, PT ;  /* 0x0000000000047886 */ /* 0x000fe200038e0100 */
[----:B--2-4-:R-:W2:Y:S01]  /*12050*/  LDC.64 R2, c[0x0][0xdf0] ;  /* 0x00037c00ff027b82 */ /* 0x014ea20000000a00 */
[----:B------:R-:W1:Y:S02]  /*12060*/  FLO.U32 R0, UR4 ;  /* 0x0000000400007d00 */ /* 0x000e6400080e0000 */
[----:B-1----:R-:W-:-:S06]  /*12070*/  ISETP.EQ.U32.AND P0, PT, R0, R5, PT ;  /* 0x000000050000720c */ /* 0x002fcc0003f02070 */
[----:B------:R-:W2:Y:S07]  /*12080*/  POPC R5, UR4 ;  /* 0x0000000400057d09 */ /* 0x000eae0008000000 */
[----:B--2---:R-:W2:Y:S01]  /*12090*/  @P0 ATOMG.E.ADD.STRONG.GPU PT, R3, desc[UR54][R2.64], R5 ;  /* 0x00000005020309a8 */ /* 0x004ea200081ee1f6 */
[----:B------:R-:W1:Y:S02]  /*120a0*/  S2R R4, SR_LTMASK ;  /* 0x0000000000047919 */ /* 0x000e640000003900 */
[----:B-1----:R-:W-:-:S04]  /*120b0*/  LOP3.LUT R4, R4, UR4, RZ, 0xc0, !PT ;  /* 0x0000000404047c12 */ /* 0x002fc8000f8ec0ff */
[----:B-----5:R-:W1:Y:S01]  /*120c0*/  POPC R7, R4 ;  /* 0x0000000400077309 */ /* 0x020e620000000000 */
[----:B--2---:R-:W1:Y:S02]  /*120d0*/  SHFL.IDX PT, R0, R3, R0, 0x1f ;  /* 0x00001f0003007589 */ /* 0x004e6400000e0000 */
[----:B-1----:R-:W-:-:S05]  /*120e0*/  IADD3 R0, R0, UR46, R7 ;  /* 0x0000002e00007c10 */ /* 0x002fca000fffe007 */
[----:B------:R1:W-:Y:S02]  /*120f0*/  STL [R1+0x20], R0 ;  /* 0x0000200001007387 */ /* 0x0003e40000100800 */
.L_x_1915:
[----:B------:R-:W-:Y:S05]  /*12100*/  BSYNC B0 ;  /* 0x0000000000007941 */ /* 0x000fea0003800000 */
.L_x_1914:
[----:B------:R-:W-:-:S06]  /*12110*/  UISETP.NE.AND UP0, UPT, UR44, 0x3, UPT ;  /* 0x000000032c00788c */ /* 0x000fcc000bf05270 */
[----:B------:R-:W-:-:S13]  /*12120*/  PLOP3.LUT P0, PT, PT, PT, UP0, 0x80, 0x0 ;  /* 0x000000000000781c */ /* 0x000fda0003f0f008 */
[----:B------:R-:W-:Y:S05]  /*12130*/  @!P0 BRA `(.L_x_1916) ;  /* 0x0000000000048947 */ /* 0x000fea0003800000 */
[----:B------:R-:W-:Y:S01]  /*12140*/  BPT.TRAP 0x1 ;  /* 0x000000040000795c */ /* 0x000fe20000300000 */
.L_x_1916:
[----:B--2-4-:R-:W2:Y:S04]  /*12150*/  LDL R2, [R1+0xc] ;  /* 0x00000c0001027983 */ /* 0x014ea80000100800 */
[----:B-1----:R-:W4:Y:S01]  /*12160*/  LDL R0, [R1] ;  /* 0x0000000001007983 */ /* 0x002f220000100800 */
[----:B------:R-:W-:Y:S01]  /*12170*/  BSSY B0, `(.L_x_1917) ;  /* 0x0000008000007945 */ /* 0x000fe20003800000 */
[----:B--2---:R-:W-:-:S04]  /*12180*/  LOP3.LUT R3, R2, 0x1, RZ, 0x3c, !PT ;  /* 0x0000000102037812 */ /* 0x004fc800078e3cff */
[----:B------:R-:W-:Y:S02]  /*12190*/  SHF.L.U32 R3, R3, 0x1f, RZ ;  /* 0x0000001f03037819 */ /* 0x000fe400000006ff */
[----:B----4-:R-:W-:-:S04]  /*121a0*/  LEA R20, R0, UR40, 0x3 ;  /* 0x0000002800147c11 */ /* 0x010fc8000f8e18ff */
[----:B------:R-:W1:Y:S01]  /*121b0*/  SYNCS.PHASECHK.TRANS64.TRYWAIT P0, [R20+URZ+0x29870], R3 ;  /* 0x02987003140075a7 */ /* 0x000e62000800017f */
[----:B------:R-:W-:-:S05]  /*121c0*/  IMAD.U32 R0, RZ, RZ, UR45 ;  /* 0x0000002dff007e24 */ /* 0x000fca000f8e00ff */
[----:B------:R-:W-:Y:S01]  /*121d0*/  ISETP.NE.AND P1, PT, R0, 0x3, PT ;  /* 0x000000030000780c */ /* 0x000fe20003f25270 */
[----:B-1----:R-:W-:-:S12]  /*121e0*/  @!P0 BRA `(.L_x_1918) ;  /* 0x00000010009c8947 */ /* 0x002fd80003800000 */
.L_x_1954:
[----:B------:R-:W-:Y:S05]  /*121f0*/  BSYNC B0 ;  /* 0x0000000000007941 */ /* 0x000fea0003800000 */
.L_x_1917:
[----:B------:R-:W-:Y:S05]  /*12200*/  @!P1 BRA `(.L_x_1919) ;  /* 0x0000000000049947 */ /* 0x000fea0003800000 */
[----:B------:R-:W-:Y:S01]  /*12210*/  BPT.TRAP 0x1 ;  /* 0x000000040000795c */ /* 0x000fe20000300000 */
.L_x_1919:
[----:B------:R-:W1:Y:S02]  /*12220*/  LDL R0, [R1+0xc] ;  /* 0x00000c0001007983 */ /* 0x000e640000100800 */
[----:B-1----:R-:W-:-:S04]  /*12230*/  SHF.L.U32 R3, R0, 0x1f, RZ ;  /* 0x0000001f00037819 */ /* 0x002fc800000006ff */
[----:B------:R-:W1:Y:S02]  /*12240*/  SYNCS.PHASECHK.TRANS64.TRYWAIT P0, [R20+URZ+0x29860], R3 ;  /* 0x02986003140075a7 */ /* 0x000e64000800017f */
[----:B-1----:R-:W-:Y:S05]  /*12250*/  @!P0 BRA `(.L_x_1920) ;  /* 0x0000001000948947 */ /* 0x002fea0003800000 */
.L_x_1955:
[----:B------:R-:W2:Y:S04]  /*12260*/  LDL R0, [R1] ;  /* 0x0000000001007983 */ /* 0x000ea80000100800 */
[----:B------:R-:W4:Y:S04]  /*12270*/  LDL R2, [R1+0x1c] ;  /* 0x00001c0001027983 */ /* 0x000f280000100800 */
[----:B------:R-:W3:Y:S01]  /*12280*/  LDL R12, [R1+0x18] ;  /* 0x00001800010c7983 */ /* 0x000ee20000100800 */
[----:B------:R-:W-:Y:S05]  /*12290*/  WARPSYNC.ALL ;  /* 0x0000000000007948 */ /* 0x000fea0003800000 */
[----:B------:R-:W1:Y:S01]  /*122a0*/  S2R R8, SR_TID.X ;  /* 0x0000000000087919 */ /* 0x000e620000002100 */
[----:B------:R-:W-:Y:S01]  /*122b0*/  IMAD.MOV.U32 R10, RZ, RZ, 0x40 ;  /* 0x00000040ff0a7424 */ /* 0x000fe200078e00ff */
[----:B-1----:R-:W-:-:S04]  /*122c0*/  LOP3.LUT P0, RZ, R8, 0x4, RZ, 0xc0, !PT ;  /* 0x0000000408ff7812 */ /* 0x002fc8000780c0ff */
[----:B------:R-:W-:Y:S01]  /*122d0*/  SEL R10, R10, 0xffffffc0, !P0 ;  /* 0xffffffc00a0a7807 */ /* 0x000fe20004000000 */
[----:B--2---:R-:W-:-:S05]  /*122e0*/  IMAD R0, R0, 0x5000, RZ ;  /* 0x0000500000007824 */ /* 0x004fca00078e02ff */
[C---:B----4-:R-:W-:Y:S02]  /*122f0*/  LOP3.LUT R2, R0.reuse, R2, RZ, 0xfc, !PT ;  /* 0x0000000200027212 */ /* 0x050fe400078efcff */
        /* <DEDUP_REMOVED lines=71> */
.L_x_1921:
[----:B------:R-:W3:Y:S01]  /*12770*/  LDL.LU R2, [R1] ;  /* 0x0000000001027983 */ /* 0x000ee20000300800 */
[----:B-1----:R-:W-:Y:S03]  /*12780*/  SYNCS.ARRIVE.TRANS64.A1T0 RZ, [R20+URZ+0x29850], RZ ;  /* 0x029850ff14ff79a7 */ /* 0x002fe6000810003f */
[----:B------:R-:W4:Y:S01]  /*12790*/  LDL.LU R3, [R1+0xc] ;  /* 0x00000c0001037983 */ /* 0x000f220000300800 */
[----:B--2---:R-:W-:-:S05]  /*127a0*/  @!P2 VIADD R0, R20, 0x29880 ;  /* 0x000298801400a836 */ /* 0x004fca0000000000 */
[----:B------:R-:W-:Y:S01]  /*127b0*/  @!P2 PRMT R0, RZ, 0x654, R0 ;  /* 0x00000654ff00a816 */ /* 0x000fe20000000000 */
[----:B------:R-:W-:Y:S06]  /*127c0*/  BAR.SYNC.DEFER_BLOCKING 0x2, 0x80 ;  /* 0x0082000000007b1d */ /* 0x000fec0000010000 */
[----:B------:R3:W-:Y:S02]  /*127d0*/  @!P2 SYNCS.ARRIVE.TRANS64.RED.A1T0 RZ, [R0+URZ], RZ ;  /* 0x000000ff00ffa9a7 */ /* 0x0007e4000810043f */
[----:B---3--:R-:W-:-:S05]  /*127e0*/  VIADD R0, R2, 0x1 ;  /* 0x0000000102007836 */ /* 0x008fca0000000000 */
[----:B------:R-:W-:-:S04]  /*127f0*/  ISETP.NE.AND P0, PT, R0, 0x2, PT ;  /* 0x000000020000780c */ /* 0x000fc80003f05270 */
[----:B------:R-:W-:Y:S02]  /*12800*/  SEL R2, RZ, 0x1, P0 ;  /* 0x00000001ff027807 */ /* 0x000fe40000000000 */
[----:B------:R-:W-:Y:S02]  /*12810*/  SEL R0, R0, RZ, P0 ;  /* 0x000000ff00007207 */ /* 0x000fe40000000000 */
[----:B----4-:R-:W-:-:S03]  /*12820*/  LOP3.LUT R3, R3, R2, RZ, 0x3c, !PT ;  /* 0x0000000203037212 */ /* 0x010fc600078e3cff */
[----:B------:R1:W-:Y:S04]  /*12830*/  STL [R1], R0 ;  /* 0x0000000001007387 */ /* 0x0003e80000100800 */
[----:B------:R1:W-:Y:S02]  /*12840*/  STL [R1+0xc], R3 ;  /* 0x00000c0301007387 */ /* 0x0003e40000100800 */
.L_x_1875:
[----:B------:R-:W-:Y:S05]  /*12850*/  BSYNC B6 ;  /* 0x0000000000067941 */ /* 0x000fea0003800000 */
.L_x_1873:
[----:B-12---:R-:W2:Y:S04]  /*12860*/  LDL R0, [R1+0x28] ;  /* 0x0000280001007983 */ /* 0x006ea80000100800 */
[----:B------:R1:W5:Y:S01]  /*12870*/  LDL R2, [R1+0x20] ;  /* 0x0000200001027983 */ /* 0x0003620000100800 */
[----:B--2---:R-:W-:-:S13]  /*12880*/  ISETP.NE.AND P0, PT, R0, RZ, PT ;  /* 0x000000ff0000720c */ /* 0x004fda0003f05270 */
        /* <DEDUP_REMOVED lines=9> */
.L_x_1922:
        /* <DEDUP_REMOVED lines=11> */
.L_x_1923:
[----:B--2---:R-:W2:Y:S01]  /*129d0*/  LDL R0, [R1+0x20] ;  /* 0x0000200001007983 */ /* 0x004ea20000100800 */
[----:B------:R-:W-:Y:S02]  /*129e0*/  ULDC UR4, c[0x0][0xda8] ;  /* 0x00036a0000047ab9 */ /* 0x000fe40000000800 */
[----:B--2---:R-:W-:-:S13]  /*129f0*/  ISETP.GE.AND P0, PT, R0, UR4, PT ;  /* 0x0000000400007c0c */ /* 0x004fda000bf06270 */
[----:B------:R-:W-:Y:S05]  /*12a00*/  @!P0 BRA `(.L_x_1924) ;  /* 0xffffffcc00e48947 */ /* 0x000fea000383ffff */
.L_x_1870:
[----:B--2---:R-:W2:Y:S01]  /*12a10*/  LDL.LU R0, [R1+0x24] ;  /* 0x0000240001007983 */ /* 0x004ea20000300800 */
[----:B------:R-:W-:Y:S01]  /*12a20*/  BSSY B0, `(.L_x_1925) ;  /* 0x000000b000007945 */ /* 0x000fe20003800000 */
[----:B------:R-:W3:Y:S01]  /*12a30*/  S2R R5, SR_CgaCtaId ;  /* 0x0000000000057919 */ /* 0x000ee20000008800 */
[----:B--2---:R-:W-:-:S05]  /*12a40*/  VIADD R0, R0, 0x1 ;  /* 0x0000000100007836 */ /* 0x004fca0000000000 */
[----:B-1----:R-:W-:-:S04]  /*12a50*/  LEA.HI R2, R0, R0, RZ, 0x1 ;  /* 0x0000000000027211 */ /* 0x002fc800078f08ff */
[----:B------:R-:W-:-:S05]  /*12a60*/  LOP3.LUT R3, R2, 0xfffffffe, RZ, 0xc0, !PT ;  /* 0xfffffffe02037812 */ /* 0x000fca00078ec0ff */
[----:B------:R-:W-:Y:S01]  /*12a70*/  IMAD.IADD R3, R0, 0x1, -R3 ;  /* 0x0000000100037824 */ /* 0x000fe200078e0a03 */
[----:B------:R-:W-:-:S04]  /*12a80*/  MOV R0, 0x400 ;  /* 0x0000040000007802 */ /* 0x000fc80000000f00 */
[----:B---3--:R-:W-:Y:S02]  /*12a90*/  LEA R0, R5, R0, 0x18 ;  /* 0x0000000005007211 */ /* 0x008fe400078ec0ff */
[----:B------:R-:W-:-:S04]  /*12aa0*/  SHF.L.U32 R3, R3, 0x1f, RZ ;  /* 0x0000001f03037819 */ /* 0x000fc800000006ff */
[----:B------:R-:W1:Y:S02]  /*12ab0*/  SYNCS.PHASECHK.TRANS64.TRYWAIT P0, [R0+URZ+0x29820], R3 ;  /* 0x02982003000075a7 */ /* 0x000e64000800017f */
[----:B-1----:R-:W-:Y:S05]  /*12ac0*/  @!P0 BRA `(.L_x_1926) ;  /* 0x00000008008c8947 */ /* 0x002fea0003800000 */
.L_x_1956:
[----:B------:R-:W-:Y:S05]  /*12ad0*/  BSYNC B0 ;  /* 0x0000000000007941 */ /* 0x000fea0003800000 */
.L_x_1925:
[----:B------:R-:W-:-:S03]  /*12ae0*/  UMOV UR4, 0xffffffff ;  /* 0xffffffff00047882 */ /* 0x000fc60000000000 */
[----:B------:R-:W-:Y:S05]  /*12af0*/  BRA.DIV UR4, `(.L_x_1927) ;  /* 0x0000000a04947947 */ /* 0x000fea000b800000 */
[----:B------:R-:W2:Y:S02]  /*12b00*/  S2R R2, SR_TID.X ;  /* 0x0000000000027919 */ /* 0x000ea40000002100 */
[----:B--2---:R-:W-:-:S04]  /*12b10*/  SHF.R.U32.HI R2, RZ, 0x5, R2 ;  /* 0x00000005ff027819 */ /* 0x004fc80000011602 */
[----:B------:R-:W-:-:S05]  /*12b20*/  LOP3.LUT R2, R2, 0x3, RZ, 0xc0, !PT ;  /* 0x0000000302027812 */ /* 0x000fca00078ec0ff */
[----:B------:R2:W3:Y:S02]  /*12b30*/  SHFL.IDX PT, R14, R2, RZ, 0x1f ;  /* 0x00001fff020e7589 */ /* 0x0004e400000e0000 */
.L_x_1959:
[----:B---3--:R-:W-:Y:S01]  /*12b40*/  ISETP.NE.AND P0, PT, R14, RZ, PT ;  /* 0x000000ff0e00720c */ /* 0x008fe20003f05270 */
[----:B------:R-:W-:-:S12]  /*12b50*/  BSSY B0, `(.L_x_1928) ;  /* 0x0000030000007945 */ /* 0x000fd80003800000 */
[----:B------:R-:W-:Y:S05]  /*12b60*/  @P0 BRA `(.L_x_1929) ;  /* 0x0000000000b80947 */ /* 0x000fea0003800000 */
[----:B------:R-:W-:-:S03]  /*12b70*/  UMOV UR4, 0xffffffff ;  /* 0xffffffff00047882 */ /* 0x000fc60000000000 */
[----:B------:R-:W-:Y:S05]  /*12b80*/  BRA.DIV UR4, `(.L_x_1930) ;  /* 0x0000000a04a47947 */ /* 0x000fea000b800000 */
[----:B------:R-:W-:-:S13]  /*12b90*/  ELECT P6, URZ, PT ;  /* 0x00000000003f782f */ /* 0x000fda00038c0000 */
.L_x_1962:
[----:B------:R-:W-:Y:S05]  /*12ba0*/  @!P6 BRA `(.L_x_1929) ;  /* 0x0000000000a8e947 */ /* 0x000fea0003800000 */
[----:B--2---:R-:W2:Y:S02]  /*12bb0*/  LDL R2, [R1+0x2c] ;  /* 0x00002c0001027983 */ /* 0x004ea40000100800 */
[----:B--2---:R-:W-:-:S13]  /*12bc0*/  R2UR UR4, R2 ;  /* 0x00000000020472ca */ /* 0x004fda00000e0000 */
[----:B------:R-:W-:-:S06]  /*12bd0*/  ULOP3.LUT UR4, UR4, 0x2, URZ, 0xfc, !UPT ;  /* 0x0000000204047892 */ /* 0x000fcc000f8efc3f */
[----:B------:R-:W-:-:S05]  /*12be0*/  IMAD.U32 R2, RZ, RZ, UR4 ;  /* 0x00000004ff027e24 */ /* 0x000fca000f8e00ff */
[----:B------:R-:W-:-:S13]  /*12bf0*/  ISETP.NE.AND P0, PT, R2, 0x3, PT ;  /* 0x000000030200780c */ /* 0x000fda0003f05270 */
[----:B------:R-:W-:Y:S05]  /*12c00*/  @!P0 BRA `(.L_x_1931) ;  /* 0x0000000000048947 */ /* 0x000fea0003800000 */
[----:B------:R-:W-:Y:S01]  /*12c10*/  BPT.TRAP 0x1 ;  /* 0x000000040000795c */ /* 0x000fe20000300000 */
.L_x_1931:
        /* <DEDUP_REMOVED lines=14> */
.L_x_1963:
[----:B------:R-:W2:Y:S02]  /*12d00*/  SYNCS.PHASECHK.TRANS64.TRYWAIT P1, [R7+URZ], R2 ;  /* 0x00000002070075a7 */ /* 0x000ea4000802017f */
[----:B--2---:R-:W-:Y:S05]  /*12d10*/  @!P1 BRA `(.L_x_1933) ;  /* 0x0000000800749947 */ /* 0x004fea0003800000 */
.L_x_1964:
[----:B------:R-:W-:Y:S05]  /*12d20*/  @!P0 BRA `(.L_x_1934) ;  /* 0x0000000000048947 */ /* 0x000fea0003800000 */
[----:B------:R-:W-:Y:S01]  /*12d30*/  BPT.TRAP 0x1 ;  /* 0x000000040000795c */ /* 0x000fe20000300000 */
.L_x_1934:
[----:B------:R-:W3:Y:S02]  /*12d40*/  LDL.LU R4, [R1] ;  /* 0x0000000001047983 */ /* 0x000ee40000300800 */
[----:B---3--:R-:W-:-:S04]  /*12d50*/  IMAD R4, R4, 0x8, R0 ;  /* 0x0000000804047824 */ /* 0x008fc800078e0200 */
[----:B------:R-:W3:Y:S02]  /*12d60*/  SYNCS.PHASECHK.TRANS64.TRYWAIT P1, [R4+URZ+0x29860], R5 ;  /* 0x02986005040075a7 */ /* 0x000ee4000802017f */
[----:B---3--:R-:W-:Y:S05]  /*12d70*/  @!P1 BRA `(.L_x_1935) ;  /* 0x0000000800709947 */ /* 0x008fea0003800000 */
.L_x_1965:
[----:B------:R-:W-:Y:S05]  /*12d80*/  @!P0 BRA `(.L_x_1936) ;  /* 0x0000000000048947 */ /* 0x000fea0003800000 */
[----:B------:R-:W-:Y:S01]  /*12d90*/  BPT.TRAP 0x1 ;  /* 0x000000040000795c */ /* 0x000fe20000300000 */
.L_x_1936:
[----:B------:R-:W-:-:S04]  /*12da0*/  IMAD R3, R3, 0x8, R0 ;  /* 0x0000000803037824 */ /* 0x000fc800078e0200 */
[----:B------:R-:W4:Y:S02]  /*12db0*/  SYNCS.PHASECHK.TRANS64.TRYWAIT P1, [R3+URZ+0x29860], R2 ;  /* 0x02986002030075a7 */ /* 0x000f24000802017f */
[----:B----4-:R-:W-:Y:S05]  /*12dc0*/  @!P1 BRA `(.L_x_1937) ;  /* 0x0000000800709947 */ /* 0x010fea0003800000 */
.L_x_1966:
[----:B------:R-:W-:Y:S05]  /*12dd0*/  @!P0 BRA `(.L_x_1938) ;  /* 0x0000000000048947 */ /* 0x000fea0003800000 */
[----:B------:R-:W-:Y:S01]  /*12de0*/  BPT.TRAP 0x1 ;  /* 0x000000040000795c */ /* 0x000fe20000300000 */
.L_x_1938:
[----:B------:R-:W5:Y:S02]  /*12df0*/  SYNCS.PHASECHK.TRANS64.TRYWAIT P0, [R4+URZ+0x29880], R5 ;  /* 0x02988005040075a7 */ /* 0x000f64000800017f */
[----:B-----5:R-:W-:Y:S05]  /*12e00*/  @!P0 BRA `(.L_x_1939) ;  /* 0x0000000800748947 */ /* 0x020fea0003800000 */
.L_x_1940:
[----:B------:R1:W1:Y:S02]  /*12e10*/  SYNCS.PHASECHK.TRANS64.TRYWAIT P0, [R3+URZ+0x29880], R2 ;  /* 0x02988002030075a7 */ /* 0x000264000800017f */
[----:B-1----:R-:W-:Y:S05]  /*12e20*/  @!P0 NANOSLEEP.SYNCS 0x989680 ;  /* 0x009896800000895d */ /* 0x002fea0003900000 */
[----:B------:R-:W1:Y:S02]  /*12e30*/  @!P0 SYNCS.PHASECHK.TRANS64 P0, [R3+URZ+0x29880], R2 ;  /* 0x02988002030085a7 */ /* 0x000e64000800007f */
[----:B-1----:R-:W-:Y:S05]  /*12e40*/  @!P0 BRA `(.L_x_1940) ;  /* 0xfffffffc00f08947 */ /* 0x002fea000383ffff */
.L_x_1929:
[----:B------:R-:W-:Y:S05]  /*12e50*/  BSYNC B0 ;  /* 0x0000000000007941 */ /* 0x000fea0003800000 */
.L_x_1928:
[----:B------:R-:W-:Y:S05]  /*12e60*/  EXIT ;  /* 0x000000000000794d */ /* 0x000fea0003800000 */
.L_x_1824:
[----:B-1----:R-:W-:-:S04]  /*12e70*/  IMAD.U32 R3, RZ, RZ, UR37 ;  /* 0x00000025ff037e24 */ /* 0x002fc8000f8e00ff */
[----:B------:R1:W2:Y:S03]  /*12e80*/  SYNCS.PHASECHK.TRANS64.TRYWAIT P1, [R3+URZ+0x29800], R6 ;  /* 0x02980006030075a7 */ /* 0x0002a6000802017f */
[----:B--2---:R-:W-:Y:S05]  /*12e90*/  @!P1 NANOSLEEP.SYNCS 0x989680 ;  /* 0x009896800000995d */ /* 0x004fea0003900000 */
[----:B------:R-:W2:Y:S02]  /*12ea0*/  @!P1 SYNCS.PHASECHK.TRANS64 P1, [R3+URZ+0x29800], R6 ;  /* 0x02980006030095a7 */ /* 0x000ea4000802007f */
[----:B--2---:R-:W-:Y:S05]  /*12eb0*/  @!P1 BRA `(.L_x_1824) ;  /* 0xfffffffc00ec9947 */ /* 0x004fea000383ffff */
[----:B------:R-:W-:Y:S05]  /*12ec0*/  BRA `(.L_x_1941) ;  /* 0xfffffee800d07947 */ /* 0x000fea000383ffff */
.L_x_1828:
[----:B--2---:R2:W3:Y:S02]  /*12ed0*/  SYNCS.PHASECHK.TRANS64.TRYWAIT P2, [R2+URZ+0x29830], R3 ;  /* 0x02983003020075a7 */ /* 0x0044e4000804017f */
[----:B---3--:R-:W-:Y:S05]  /*12ee0*/  @!P2 NANOSLEEP.SYNCS 0x989680 ;  /* 0x009896800000a95d */ /* 0x008fea0003900000 */
[----:B------:R-:W3:Y:S02]  /*12ef0*/  @!P2 SYNCS.PHASECHK.TRANS64 P2, [R2+URZ+0x29830], R3 ;  /* 0x029830030200a5a7 */ /* 0x000ee4000804007f */
[----:B---3--:R-:W-:Y:S05]  /*12f00*/  @!P2 BRA `(.L_x_1828) ;  /* 0xfffffffc00f0a947 */ /* 0x008fea000383ffff */
[----:B------:R-:W-:Y:S05]  /*12f10*/  BRA `(.L_x_1827) ;  /* 0xfffffee800f87947 */ /* 0x000fea000383ffff */
.L_x_1833:
[----:B--2---:R-:W-:-:S04]  /*12f20*/  IMAD.U32 R7, RZ, RZ, UR5 ;  /* 0x00000005ff077e24 */ /* 0x004fc8000f8e00ff */
[----:B------:R2:W3:Y:S03]  /*12f30*/  SYNCS.PHASECHK.TRANS64.TRYWAIT P2, [R7+URZ+0x29830], R6 ;  /* 0x02983006070075a7 */ /* 0x0004e6000804017f */
[----:B---3--:R-:W-:Y:S05]  /*12f40*/  @!P2 NANOSLEEP.SYNCS 0x989680 ;  /* 0x009896800000a95d */ /* 0x008fea0003900000 */
[----:B------:R-:W3:Y:S02]  /*12f50*/  @!P2 SYNCS.PHASECHK.TRANS64 P2, [R7+URZ+0x29830], R6 ;  /* 0x029830060700a5a7 */ /* 0x000ee4000804007f */
[----:B---3--:R-:W-:Y:S05]  /*12f60*/  @!P2 BRA `(.L_x_1833) ;  /* 0xfffffffc00eca947 */ /* 0x008fea000383ffff */
[----:B------:R-:W-:Y:S05]  /*12f70*/  BRA `(.L_x_1830) ;  /* 0xffffff2800fc7947 */ /* 0x000fea000383ffff */
.L_x_1837:
[----:B--2---:R-:W-:-:S04]  /*12f80*/  IMAD.U32 R7, RZ, RZ, UR6 ;  /* 0x00000006ff077e24 */ /* 0x004fc8000f8e00ff */
[----:B------:R2:W3:Y:S03]  /*12f90*/  SYNCS.PHASECHK.TRANS64.TRYWAIT P2, [R7+URZ+0x29850], R6 ;  /* 0x02985006070075a7 */ /* 0x0004e6000804017f */
[----:B---3--:R-:W-:Y:S05]  /*12fa0*/  @!P2 NANOSLEEP.SYNCS 0x989680 ;  /* 0x009896800000a95d */ /* 0x008fea0003900000 */
[----:B------:R-:W3:Y:S02]  /*12fb0*/  @!P2 SYNCS.PHASECHK.TRANS64 P2, [R7+URZ+0x29850], R6 ;  /* 0x029850060700a5a7 */ /* 0x000ee4000804007f */
[----:B---3--:R-:W-:Y:S05]  /*12fc0*/  @!P2 BRA `(.L_x_1837) ;  /* 0xfffffffc00eca947 */ /* 0x008fea000383ffff */
[----:B------:R-:W-:Y:S05]  /*12fd0*/  BRA `(.L_x_1834) ;  /* 0xffffff3800047947 */ /* 0x000fea000383ffff */
.L_x_1844:
[----:B--2---:R-:W-:-:S04]  /*12fe0*/  IMAD.U32 R7, RZ, RZ, UR6 ;  /* 0x00000006ff077e24 */ /* 0x004fc8000f8e00ff */
[----:B------:R2:W3:Y:S03]  /*12ff0*/  SYNCS.PHASECHK.TRANS64.TRYWAIT P2, [R7+URZ+0x29830], R6 ;  /* 0x02983006070075a7 */ /* 0x0004e6000804017f */
[----:B---3--:R-:W-:Y:S05]  /*13000*/  @!P2 NANOSLEEP.SYNCS 0x989680 ;  /* 0x009896800000a95d */ /* 0x008fea0003900000 */
[----:B------:R-:W3:Y:S02]  /*13010*/  @!P2 SYNCS.PHASECHK.TRANS64 P2, [R7+URZ+0x29830], R6 ;  /* 0x029830060700a5a7 */ /* 0x000ee4000804007f */
[----:B---3--:R-:W-:Y:S05]  /*13020*/  @!P2 BRA `(.L_x_1844) ;  /* 0xfffffffc00eca947 */ /* 0x008fea000383ffff */
[----:B------:R-:W-:Y:S05]  /*13030*/  BRA `(.L_x_1841) ;  /* 0xffffff6c00507947 */ /* 0x000fea000383ffff */
.L_x_1848:
[----:B--2---:R-:W-:-:S04]  /*13040*/  IMAD.U32 R7, RZ, RZ, UR6 ;  /* 0x00000006ff077e24 */ /* 0x004fc8000f8e00ff */
[----:B------:R2:W3:Y:S03]  /*13050*/  SYNCS.PHASECHK.TRANS64.TRYWAIT P2, [R7+URZ+0x29850], R6 ;  /* 0x02985006070075a7 */ /* 0x0004e6000804017f */
[----:B---3--:R-:W-:Y:S05]  /*13060*/  @!P2 NANOSLEEP.SYNCS 0x989680 ;  /* 0x009896800000a95d */ /* 0x008fea0003900000 */
[----:B------:R-:W3:Y:S02]  /*13070*/  @!P2 SYNCS.PHASECHK.TRANS64 P2, [R7+URZ+0x29850], R6 ;  /* 0x029850060700a5a7 */ /* 0x000ee4000804007f */
[----:B---3--:R-:W-:Y:S05]  /*13080*/  @!P2 BRA `(.L_x_1848) ;  /* 0xfffffffc00eca947 */ /* 0x008fea000383ffff */
[----:B------:R-:W-:Y:S05]  /*13090*/  BRA `(.L_x_1845) ;  /* 0xffffff78004c7947 */ /* 0x000fea000383ffff */
.L_x_1854:
[----:B--2---:R-:W-:-:S04]  /*130a0*/  IMAD.U32 R5, RZ, RZ, UR9 ;  /* 0x00000009ff057e24 */ /* 0x004fc8000f8e00ff */
[----:B------:R2:W3:Y:S03]  /*130b0*/  SYNCS.PHASECHK.TRANS64.TRYWAIT P1, [R5+URZ+0x29850], R0 ;  /* 0x02985000050075a7 */ /* 0x0004e6000802017f */
[----:B---3--:R-:W-:Y:S05]  /*130c0*/  @!P1 NANOSLEEP.SYNCS 0x989680 ;  /* 0x009896800000995d */ /* 0x008fea0003900000 */
[----:B------:R-:W3:Y:S02]  /*130d0*/  @!P1 SYNCS.PHASECHK.TRANS64 P1, [R5+URZ+0x29850], R0 ;  /* 0x02985000050095a7 */ /* 0x000ee4000802007f */
[----:B---3--:R-:W-:Y:S05]  /*130e0*/  @!P1 BRA `(.L_x_1854) ;  /* 0xfffffffc00ec9947 */ /* 0x008fea000383ffff */
[----:B------:R-:W-:Y:S05]  /*130f0*/  BRA `(.L_x_1853) ;  /* 0xffffffa0009c7947 */ /* 0x000fea000383ffff */
.L_x_1880:
[----:B------:R-:W-:Y:S02]  /*13100*/  IMAD.MOV.U32 R13, RZ, RZ, R4 ;  /* 0x000000ffff0d7224 */ /* 0x000fe400078e0004 */
[----:B------:R-:W-:Y:S02]  /*13110*/  IMAD.MOV.U32 R12, RZ, RZ, RZ ;  /* 0x000000ffff0c7224 */ /* 0x000fe400078e00ff */
[----:B------:R-:W-:Y:S02]  /*13120*/  IMAD.MOV.U32 R11, RZ, RZ, 0x1f ;  /* 0x0000001fff0b7424 */ /* 0x000fe400078e00ff */
[----:B------:R-:W-:-:S07]  /*13130*/  IMAD.MOV.U32 R15, RZ, RZ, -0x1 ;  /* 0xffffffffff0f7424 */ /* 0x000fce00078e00ff */
[----:B------:R-:W-:Y:S05]  /*13140*/  WARPSYNC.COLLECTIVE R15, `(.L_x_1942) ;  /* 0x000000000f087348 */ /* 0x000fea0003c00000 */
[----:B------:R1:W2:Y:S02]  /*13150*/  SHFL.IDX P6, R14, R13, R12, R11 ;  /* 0x0000000c0d0e7389 */ /* 0x0002a400000c000b */
[----:B-12---:R-:W-:Y:S01]  /*13160*/  ENDCOLLECTIVE ;  /* 0x000000000000791b */ /* 0x006fe20003800000 */
.L_x_1942:
[----:B------:R-:W-:Y:S05]  /*13170*/  BRA `(.L_x_1943) ;  /* 0xffffffd400587947 */ /* 0x000fea000383ffff */
.L_x_1882:
[----:B------:R-:W-:Y:S01]  /*13180*/  BSSY B0, `(.L_x_1944) ;  /* 0x0000006000007945 */ /* 0x000fe20003800000 */
[----:B------:R-:W-:-:S07]  /*13190*/  IMAD.MOV.U32 R15, RZ, RZ, -0x1 ;  /* 0xffffffffff0f7424 */ /* 0x000fce00078e00ff */
[----:B-1----:R-:W-:Y:S05]  /*131a0*/  WARPSYNC.COLLECTIVE R15, `(.L_x_1945) ;  /* 0x000000000f0c7348 */ /* 0x002fea0003c00000 */
[----:B------:R-:W-:Y:S02]  /*131b0*/  ELECT P6, UR62, PT ;  /* 0x00000000003e782f */ /* 0x000fe400038c0000 */
[----:B------:R-:W-:Y:S01]  /*131c0*/  MOV R14, UR62 ;  /* 0x0000003e000e7c02 */ /* 0x000fe20008000f00 */
[----:B-1----:R-:W-:Y:S10]  /*131d0*/  ENDCOLLECTIVE ;  /* 0x000000000000791b */ /* 0x002ff40003800000 */
.L_x_1945:
[----:B------:R-:W-:Y:S05]  /*131e0*/  BSYNC B0 ;  /* 0x0000000000007941 */ /* 0x000fea0003800000 */
.L_x_1944:
[----:B------:R-:W-:Y:S05]  /*131f0*/  BRA `(.L_x_1946) ;  /* 0xffffffd400587947 */ /* 0x000fea000383ffff */
.L_x_1885:
[----:B--2---:R2:W3:Y:S02]  /*13200*/  SYNCS.PHASECHK.TRANS64.TRYWAIT P3, [R2+URZ+0x29880], R3 ;  /* 0x02988003020075a7 */ /* 0x0044e4000806017f */
[----:B---3--:R-:W-:Y:S05]  /*13210*/  @!P3 NANOSLEEP.SYNCS 0x989680 ;  /* 0x009896800000b95d */ /* 0x008fea0003900000 */
[----:B------:R-:W3:Y:S02]  /*13220*/  @!P3 SYNCS.PHASECHK.TRANS64 P3, [R2+URZ+0x29880], R3 ;  /* 0x029880030200b5a7 */ /* 0x000ee4000806007f */
[----:B---3--:R-:W-:Y:S05]  /*13230*/  @!P3 BRA `(.L_x_1885) ;  /* 0xfffffffc00f0b947 */ /* 0x008fea000383ffff */
[----:B------:R-:W-:Y:S05]  /*13240*/  BRA `(.L_x_1947) ;  /* 0xffffffd400b07947 */ /* 0x000fea000383ffff */
.L_x_1887:
[----:B-1----:R1:W3:Y:S02]  /*13250*/  SYNCS.PHASECHK.TRANS64.TRYWAIT P3, [R2+URZ+0x29840], R3 ;  /* 0x02984003020075a7 */ /* 0x0022e4000806017f */
[----:B---3--:R-:W-:Y:S05]  /*13260*/  @!P3 NANOSLEEP.SYNCS 0x989680 ;  /* 0x009896800000b95d */ /* 0x008fea0003900000 */
[----:B------:R-:W3:Y:S02]  /*13270*/  @!P3 SYNCS.PHASECHK.TRANS64 P3, [R2+URZ+0x29840], R3 ;  /* 0x029840030200b5a7 */ /* 0x000ee4000806007f */
[----:B---3--:R-:W-:Y:S05]  /*13280*/  @!P3 BRA `(.L_x_1887) ;  /* 0xfffffffc00f0b947 */ /* 0x008fea000383ffff */
[----:B------:R-:W-:Y:S05]  /*13290*/  BRA `(.L_x_1948) ;  /* 0xffffffd800087947 */ /* 0x000fea000383ffff */
.L_x_1890:
[----:B--2---:R-:W-:-:S04]  /*132a0*/  IMAD.U32 R3, RZ, RZ, UR40 ;  /* 0x00000028ff037e24 */ /* 0x004fc8000f8e00ff */
[----:B------:R2:W3:Y:S03]  /*132b0*/  SYNCS.PHASECHK.TRANS64.TRYWAIT P0, [R3+URZ+0x29820], R2 ;  /* 0x02982002030075a7 */ /* 0x0004e6000800017f */
[----:B---3--:R-:W-:Y:S05]  /*132c0*/  @!P0 NANOSLEEP.SYNCS 0x989680 ;  /* 0x009896800000895d */ /* 0x008fea0003900000 */
[----:B------:R-:W3:Y:S02]  /*132d0*/  @!P0 SYNCS.PHASECHK.TRANS64 P0, [R3+URZ+0x29820], R2 ;  /* 0x02982002030085a7 */ /* 0x000ee4000800007f */
[----:B---3--:R-:W-:Y:S05]  /*132e0*/  @!P0 BRA `(.L_x_1890) ;  /* 0xfffffffc00ec8947 */ /* 0x008fea000383ffff */
[----:B------:R-:W-:Y:S05]  /*132f0*/  BRA `(.L_x_1949) ;  /* 0xffffffdc00247947 */ /* 0x000fea000383ffff */
.L_x_1896:
[----:B-1----:R1:W2:Y:S02]  /*13300*/  SYNCS.PHASECHK.TRANS64.TRYWAIT P0, [R4+URZ+0x29880], R2 ;  /* 0x02988002040075a7 */ /* 0x0022a4000800017f */
[----:B--2---:R-:W-:Y:S05]  /*13310*/  @!P0 NANOSLEEP.SYNCS 0x989680 ;  /* 0x009896800000895d */ /* 0x004fea0003900000 */
[----:B------:R-:W2:Y:S02]  /*13320*/  @!P0 SYNCS.PHASECHK.TRANS64 P0, [R4+URZ+0x29880], R2 ;  /* 0x02988002040085a7 */ /* 0x000ea4000800007f */
[----:B--2---:R-:W-:Y:S05]  /*13330*/  @!P0 BRA `(.L_x_1896) ;  /* 0xfffffffc00f08947 */ /* 0x004fea000383ffff */
[----:B------:R-:W-:Y:S05]  /*13340*/  BRA `(.L_x_1950) ;  /* 0xffffffdc00d07947 */ /* 0x000fea000383ffff */
.L_x_1901:
[----:B--2---:R2:W4:Y:S02]  /*13350*/  SYNCS.PHASECHK.TRANS64.TRYWAIT P0, [R4+URZ+0x29840], R2 ;  /* 0x02984002040075a7 */ /* 0x004524000800017f */
[----:B----4-:R-:W-:Y:S05]  /*13360*/  @!P0 NANOSLEEP.SYNCS 0x989680 ;  /* 0x009896800000895d */ /* 0x010fea0003900000 */
[----:B------:R-:W4:Y:S02]  /*13370*/  @!P0 SYNCS.PHASECHK.TRANS64 P0, [R4+URZ+0x29840], R2 ;  /* 0x02984002040085a7 */ /* 0x000f24000800007f */
[----:B----4-:R-:W-:Y:S05]  /*13380*/  @!P0 BRA `(.L_x_1901) ;  /* 0xfffffffc00f08947 */ /* 0x010fea000383ffff */
[----:B------:R-:W-:Y:S05]  /*13390*/  BRA `(.L_x_1951) ;  /* 0xffffffe000547947 */ /* 0x000fea000383ffff */
.L_x_1909:
[----:B----4-:R-:W4:Y:S02]  /*133a0*/  LDL R3, [R1+0x4] ;  /* 0x0000040001037983 */ /* 0x010f240000100800 */
[----:B----4-:R4:W1:Y:S02]  /*133b0*/  SYNCS.PHASECHK.TRANS64.TRYWAIT P3, [R3+URZ+0x29870], R2 ;  /* 0x02987002030075a7 */ /* 0x010864000806017f */
[----:B-1----:R-:W-:Y:S05]  /*133c0*/  @!P3 NANOSLEEP.SYNCS 0x989680 ;  /* 0x009896800000b95d */ /* 0x002fea0003900000 */
[----:B------:R-:W1:Y:S02]  /*133d0*/  @!P3 SYNCS.PHASECHK.TRANS64 P3, [R3+URZ+0x29870], R2 ;  /* 0x029870020300b5a7 */ /* 0x000e64000806007f */
[----:B-1----:R-:W-:Y:S05]  /*133e0*/  @!P3 BRA `(.L_x_1909) ;  /* 0xfffffffc00ecb947 */ /* 0x002fea000383ffff */
[----:B------:R-:W-:Y:S05]  /*133f0*/  BRA `(.L_x_1952) ;  /* 0xffffffe4007c7947 */ /* 0x000fea000383ffff */
.L_x_1911:
[----:B-1----:R-:W4:Y:S02]  /*13400*/  LDL R4, [R1+0x4] ;  /* 0x0000040001047983 */ /* 0x002f240000100800 */
[----:B----4-:R1:W4:Y:S02]  /*13410*/  SYNCS.PHASECHK.TRANS64.TRYWAIT P3, [R4+URZ+0x29860], R3 ;  /* 0x02986003040075a7 */ /* 0x010324000806017f */
[----:B----4-:R-:W-:Y:S05]  /*13420*/  @!P3 NANOSLEEP.SYNCS 0x989680 ;  /* 0x009896800000b95d */ /* 0x010fea0003900000 */
[----:B------:R-:W4:Y:S02]  /*13430*/  @!P3 SYNCS.PHASECHK.TRANS64 P3, [R4+URZ+0x29860], R3 ;  /* 0x029860030400b5a7 */ /* 0x000f24000806007f */
[----:B----4-:R-:W-:Y:S05]  /*13440*/  @!P3 BRA `(.L_x_1911) ;  /* 0xfffffffc00ecb947 */ /* 0x010fea000383ffff */
[----:B------:R-:W-:Y:S05]  /*13450*/  BRA `(.L_x_1953) ;  /* 0xffffffe400847947 */ /* 0x000fea000383ffff */
.L_x_1918:
[----:B-1----:R1:W2:Y:S02]  /*13460*/  SYNCS.PHASECHK.TRANS64.TRYWAIT P0, [R20+URZ+0x29870], R3 ;  /* 0x02987003140075a7 */ /* 0x0022a4000800017f */
[----:B--2---:R-:W-:Y:S05]  /*13470*/  @!P0 NANOSLEEP.SYNCS 0x989680 ;  /* 0x009896800000895d */ /* 0x004fea0003900000 */
[----:B------:R-:W2:Y:S02]  /*13480*/  @!P0 SYNCS.PHASECHK.TRANS64 P0, [R20+URZ+0x29870], R3 ;  /* 0x02987003140085a7 */ /* 0x000ea4000800007f */
[----:B--2---:R-:W-:Y:S05]  /*13490*/  @!P0 BRA `(.L_x_1918) ;  /* 0xfffffffc00f08947 */ /* 0x004fea000383ffff */
[----:B------:R-:W-:Y:S05]  /*134a0*/  BRA `(.L_x_1954) ;  /* 0xffffffec00507947 */ /* 0x000fea000383ffff */
.L_x_1920:
[----:B-1----:R1:W2:Y:S02]  /*134b0*/  SYNCS.PHASECHK.TRANS64.TRYWAIT P0, [R20+URZ+0x29860], R3 ;  /* 0x02986003140075a7 */ /* 0x0022a4000800017f */
[----:B--2---:R-:W-:Y:S05]  /*134c0*/  @!P0 NANOSLEEP.SYNCS 0x989680 ;  /* 0x009896800000895d */ /* 0x004fea0003900000 */
[----:B------:R-:W2:Y:S02]  /*134d0*/  @!P0 SYNCS.PHASECHK.TRANS64 P0, [R20+URZ+0x29860], R3 ;  /* 0x02986003140085a7 */ /* 0x000ea4000800007f */
[----:B--2---:R-:W-:Y:S05]  /*134e0*/  @!P0 BRA `(.L_x_1920) ;  /* 0xfffffffc00f08947 */ /* 0x004fea000383ffff */
[----:B------:R-:W-:Y:S05]  /*134f0*/  BRA `(.L_x_1955) ;  /* 0xffffffec00587947 */ /* 0x000fea000383ffff */
.L_x_1926:
[----:B-1----:R1:W2:Y:S02]  /*13500*/  SYNCS.PHASECHK.TRANS64.TRYWAIT P0, [R0+URZ+0x29820], R3 ;  /* 0x02982003000075a7 */ /* 0x0022a4000800017f */
[----:B--2---:R-:W-:Y:S05]  /*13510*/  @!P0 NANOSLEEP.SYNCS 0x989680 ;  /* 0x009896800000895d */ /* 0x004fea0003900000 */
[----:B------:R-:W2:Y:S02]  /*13520*/  @!P0 SYNCS.PHASECHK.TRANS64 P0, [R0+URZ+0x29820], R3 ;  /* 0x02982003000085a7 */ /* 0x000ea4000800007f */
[----:B--2---:R-:W-:Y:S05]  /*13530*/  @!P0 BRA `(.L_x_1926) ;  /* 0xfffffffc00f08947 */ /* 0x004fea000383ffff */
[----:B------:R-:W-:Y:S05]  /*13540*/  BRA `(.L_x_1956) ;  /* 0xfffffff400607947 */ /* 0x000fea000383ffff */
.L_x_1927:
        /* <DEDUP_REMOVED lines=11> */
.L_x_1958:
[----:B------:R-:W-:Y:S05]  /*13600*/  BSYNC B0 ;  /* 0x0000000000007941 */ /* 0x000fea0003800000 */
.L_x_1957:
[----:B------:R-:W-:Y:S05]  /*13610*/  BRA `(.L_x_1959) ;  /* 0xfffffff400487947 */ /* 0x000fea000383ffff */
.L_x_1930:
[----:B------:R-:W-:Y:S01]  /*13620*/  BSSY B1, `(.L_x_1960) ;  /* 0x0000006000017945 */ /* 0x000fe20003800000 */
[----:B------:R-:W-:-:S07]  /*13630*/  IMAD.MOV.U32 R15, RZ, RZ, -0x1 ;  /* 0xffffffffff0f7424 */ /* 0x000fce00078e00ff */
[----:B-12---:R-:W-:Y:S05]  /*13640*/  WARPSYNC.COLLECTIVE R15, `(.L_x_1961) ;  /* 0x000000000f0c7348 */ /* 0x006fea0003c00000 */
[----:B------:R-:W-:Y:S02]  /*13650*/  ELECT P6, UR62, PT ;  /* 0x00000000003e782f */ /* 0x000fe400038c0000 */
[----:B------:R-:W-:Y:S01]  /*13660*/  MOV R14, UR62 ;  /* 0x0000003e000e7c02 */ /* 0x000fe20008000f00 */
[----:B-12---:R-:W-:Y:S10]  /*13670*/  ENDCOLLECTIVE ;  /* 0x000000000000791b */ /* 0x006ff40003800000 */
.L_x_1961:
[----:B------:R-:W-:Y:S05]  /*13680*/  BSYNC B1 ;  /* 0x0000000000017941 */ /* 0x000fea0003800000 */
.L_x_1960:
[----:B------:R-:W-:Y:S05]  /*13690*/  BRA `(.L_x_1962) ;  /* 0xfffffff400407947 */ /* 0x000fea000383ffff */
.L_x_1932:
[----:B-1----:R1:W2:Y:S02]  /*136a0*/  SYNCS.PHASECHK.TRANS64.TRYWAIT P1, [R6+URZ], R5 ;  /* 0x00000005060075a7 */ /* 0x0022a4000802017f */
[----:B--2---:R-:W-:Y:S05]  /*136b0*/  @!P1 NANOSLEEP.SYNCS 0x989680 ;  /* 0x009896800000995d */ /* 0x004fea0003900000 */
[----:B------:R-:W2:Y:S02]  /*136c0*/  @!P1 SYNCS.PHASECHK.TRANS64 P1, [R6+URZ], R5 ;  /* 0x00000005060095a7 */ /* 0x000ea4000802007f */
[----:B--2---:R-:W-:Y:S05]  /*136d0*/  @!P1 BRA `(.L_x_1932) ;  /* 0xfffffffc00f09947 */ /* 0x004fea000383ffff */
[----:B------:R-:W-:Y:S05]  /*136e0*/  BRA `(.L_x_1963) ;  /* 0xfffffff400847947 */ /* 0x000fea000383ffff */
.L_x_1933:
[----:B--2---:R2:W3:Y:S02]  /*136f0*/  SYNCS.PHASECHK.TRANS64.TRYWAIT P1, [R7+URZ], R2 ;  /* 0x00000002070075a7 */ /* 0x0044e4000802017f */
[----:B---3--:R-:W-:Y:S05]  /*13700*/  @!P1 NANOSLEEP.SYNCS 0x989680 ;  /* 0x009896800000995d */ /* 0x008fea0003900000 */
[----:B------:R-:W3:Y:S02]  /*13710*/  @!P1 SYNCS.PHASECHK.TRANS64 P1, [R7+URZ], R2 ;  /* 0x00000002070095a7 */ /* 0x000ee4000802007f */
[----:B---3--:R-:W-:Y:S05]  /*13720*/  @!P1 BRA `(.L_x_1933) ;  /* 0xfffffffc00f09947 */ /* 0x008fea000383ffff */
[----:B------:R-:W-:Y:S05]  /*13730*/  BRA `(.L_x_1964) ;  /* 0xfffffff400787947 */ /* 0x000fea000383ffff */
.L_x_1935:
[----:B---3--:R3:W4:Y:S02]  /*13740*/  SYNCS.PHASECHK.TRANS64.TRYWAIT P1, [R4+URZ+0x29860], R5 ;  /* 0x02986005040075a7 */ /* 0x008724000802017f */
[----:B----4-:R-:W-:Y:S05]  /*13750*/  @!P1 NANOSLEEP.SYNCS 0x989680 ;  /* 0x009896800000995d */ /* 0x010fea0003900000 */
[----:B------:R-:W4:Y:S02]  /*13760*/  @!P1 SYNCS.PHASECHK.TRANS64 P1, [R4+URZ+0x29860], R5 ;  /* 0x02986005040095a7 */ /* 0x000f24000802007f */
[----:B----4-:R-:W-:Y:S05]  /*13770*/  @!P1 BRA `(.L_x_1935) ;  /* 0xfffffffc00f09947 */ /* 0x010fea000383ffff */
[----:B------:R-:W-:Y:S05]  /*13780*/  BRA `(.L_x_1965) ;  /* 0xfffffff4007c7947 */ /* 0x000fea000383ffff */
.L_x_1937:
[----:B----4-:R4:W1:Y:S02]  /*13790*/  SYNCS.PHASECHK.TRANS64.TRYWAIT P1, [R3+URZ+0x29860], R2 ;  /* 0x02986002030075a7 */ /* 0x010864000802017f */
[----:B-1----:R-:W-:Y:S05]  /*137a0*/  @!P1 NANOSLEEP.SYNCS 0x989680 ;  /* 0x009896800000995d */ /* 0x002fea0003900000 */
[----:B------:R-:W1:Y:S02]  /*137b0*/  @!P1 SYNCS.PHASECHK.TRANS64 P1, [R3+URZ+0x29860], R2 ;  /* 0x02986002030095a7 */ /* 0x000e64000802007f */
[----:B-1----:R-:W-:Y:S05]  /*137c0*/  @!P1 BRA `(.L_x_1937) ;  /* 0xfffffffc00f09947 */ /* 0x002fea000383ffff */
[----:B------:R-:W-:Y:S05]  /*137d0*/  BRA `(.L_x_1966) ;  /* 0xfffffff4007c7947 */ /* 0x000fea000383ffff */
.L_x_1939:
[----:B------:R1:W1:Y:S02]  /*137e0*/  SYNCS.PHASECHK.TRANS64.TRYWAIT P0, [R4+URZ+0x29880], R5 ;  /* 0x02988005040075a7 */ /* 0x000264000800017f */
[----:B-1----:R-:W-:Y:S05]  /*137f0*/  @!P0 NANOSLEEP.SYNCS 0x989680 ;  /* 0x009896800000895d */ /* 0x002fea0003900000 */
[----:B------:R-:W1:Y:S02]  /*13800*/  @!P0 SYNCS.PHASECHK.TRANS64 P0, [R4+URZ+0x29880], R5 ;  /* 0x02988005040085a7 */ /* 0x000e64000800007f */
[----:B-1----:R-:W-:Y:S05]  /*13810*/  @!P0 BRA `(.L_x_1939) ;  /* 0xfffffffc00f08947 */ /* 0x002fea000383ffff */
[----:B------:R-:W-:Y:S05]  /*13820*/  BRA `(.L_x_1940) ;  /* 0xfffffff400787947 */ /* 0x000fea000383ffff */
.L_x_1967:
        /* <DEDUP_REMOVED lines=13> */
.L_x_2629:


//--------------------- .text._ZN7cutlass13device_kernelIN5flash11enable_sm90INS1_16FlashAttnFwdSm90INS1_25CollectiveMainloopFwdSm90ILi2EN4cute5tupleIJNS5_1CILi1EEES8_S8_EEENS6_IJNS7_ILi128EEENS7_ILi160EEENS7_ILi192EEEEEELi128ENS_12float_e4m3_tEfNS_4arch4Sm90ELb1ELb0ELb1ELb1ELb0ELb0ELb0ELb1ELb1ELb0ELb0ELb0EEENS1_21CollectiveEpilogueFwdINS6_IJSA_SA_SB_EEES9_NS_10bfloat16_tESG_Li256ELb1ELb0ELb0ELb1EEENS1_36VarlenDynamicPersistentTileSchedulerILi128ELi160ELi256ELi128ELb0ELb0ELb1ELb1ELb1ELb1EEEEEEEEEvNT_6ParamsE --------------------------
	.section	.text._ZN7cutlass13device_kernelIN5flash11enable_sm90INS1_16FlashAttnFwdSm90INS1_25CollectiveMainloopFwdSm90ILi2EN4cute5tupleIJNS5_1CILi1EEES8_S8_EEENS6_IJNS7_ILi128EEENS7_ILi160EEENS7_ILi192EEEEEELi128ENS_12float_e4m3_tEfNS_4arch4Sm90ELb1ELb0ELb1ELb1ELb0ELb0ELb0ELb1ELb1ELb0ELb0ELb0EEENS1_21CollectiveEpilogueFwdINS6_IJSA_SA_SB_EEES9_NS_10bfloat16_tESG_Li256ELb1ELb0ELb0ELb1EEENS1_36VarlenDynamicPersistentTileSchedulerILi128ELi160ELi256ELi128ELb0ELb0ELb1ELb1ELb1ELb1EEEEEEEEEvNT_6ParamsE,"ax",@progbits
	.align	128
.text._ZN7cutlass13device_kernelIN5flash11enable_sm90INS1_16FlashAttnFwdSm90INS1_25CollectiveMainloopFwdSm90ILi2EN4cute5tupleIJNS5_1CILi1EEES8_S8_EEENS6_IJNS7_ILi128EEENS7_ILi160EEENS7_ILi192EEEEEELi128ENS_12float_e4m3_tEfNS_4arch4Sm90ELb1ELb0ELb1ELb1ELb0ELb0ELb0ELb1ELb1ELb0ELb0ELb0EEENS1_21CollectiveEpilogueFwdINS6_IJSA_SA_SB_EEES9_NS_10bfloat16_tESG_Li256ELb1ELb0ELb0ELb1EEENS1_36VarlenDynamicPersistentTileSchedulerILi128ELi160ELi256ELi128ELb0ELb0ELb1ELb1ELb1ELb1EEEEEEEEEvNT_6ParamsE:
        .type           _ZN7cutlass13device_kernelIN5flash11enable_sm90INS1_16FlashAttnFwdSm90INS1_25CollectiveMainloopFwdSm90ILi2EN4cute5tupleIJNS5_1CILi1EEES8_S8_EEENS6_IJNS7_ILi128EEENS7_ILi160EEENS7_ILi192EEEEEELi128ENS_12float_e4m3_tEfNS_4arch4Sm90ELb1ELb0ELb1ELb1ELb0ELb0ELb0ELb1ELb1ELb0ELb0ELb0EEENS1_21CollectiveEpilogueFwdINS6_IJSA_SA_SB_EEES9_NS_10bfloat16_tESG_Li256ELb1ELb0ELb0ELb1EEENS1_36VarlenDynamicPersistentTileSchedulerILi128ELi160ELi256ELi128ELb0ELb0ELb1ELb1ELb1ELb1EEEEEEEEEvNT_6ParamsE,@function
        .size           _ZN7cutlass13device_kernelIN5flash11enable_sm90INS1_16FlashAttnFwdSm90INS1_25CollectiveMainloopFwdSm90ILi2EN4cute5tupleIJNS5_1CILi1EEES8_S8_EEENS6_IJNS7_ILi128EEENS7_ILi160EEENS7_ILi192EEEEEELi128ENS_12float_e4m3_tEfNS_4arch4Sm90ELb1ELb0ELb1ELb1ELb0ELb0ELb0ELb1ELb1ELb0ELb0ELb0EEENS1_21CollectiveEpilogueFwdINS6_IJSA_SA_SB_EEES9_NS_10bfloat16_tESG_Li256ELb1ELb0ELb0ELb1EEENS1_36VarlenDynamicPersistentTileSchedulerILi128ELi160ELi256ELi128ELb0ELb0ELb1ELb1ELb1ELb1EEEEEEEEEvNT_6ParamsE,(.L_x_2630 - _ZN7cutlass13device_kernelIN5flash11enable_sm90INS1_16FlashAttnFwdSm90INS1_25CollectiveMainloopFwdSm90ILi2EN4cute5tupleIJNS5_1CILi1EEES8_S8_EEENS6_IJNS7_ILi128EEENS7_ILi160EEENS7_ILi192EEEEEELi128ENS_12float_e4m3_tEfNS_4arch4Sm90ELb1ELb0ELb1ELb1ELb0ELb0ELb0ELb1ELb1ELb0ELb0ELb0EEENS1_21CollectiveEpilogueFwdINS6_IJSA_SA_SB_EEES9_NS_10bfloat16_tESG_Li256ELb1ELb0ELb0ELb1EEENS1_36VarlenDynamicPersistentTileSchedulerILi128ELi160ELi256ELi128ELb0ELb0ELb1ELb1ELb1ELb1EEEEEEEEEvNT_6ParamsE)
        .other          _ZN7cutlass13device_kernelIN5flash11enable_sm90INS1_16FlashAttnFwdSm90INS1_25CollectiveMainloopFwdSm90ILi2EN4cute5tupleIJNS5_1CILi1EEES8_S8_EEENS6_IJNS7_ILi128EEENS7_ILi160EEENS7_ILi192EEEEEELi128ENS_12float_e4m3_tEfNS_4arch4Sm90ELb1ELb0ELb1ELb1ELb0ELb0ELb0ELb1ELb1ELb0ELb0ELb0EEENS1_21CollectiveEpilogueFwdINS6_IJSA_SA_SB_EEES9_NS_10bfloat16_tESG_Li256ELb1ELb0ELb0ELb1EEENS1_36VarlenDynamicPersistentTileSchedulerILi128ELi160ELi256ELi128ELb0ELb0ELb1ELb1ELb1ELb1EEEEEEEEEvNT_6ParamsE,@"STO_CUDA_ENTRY STV_DEFAULT"
_ZN7cutlass13device_kernelIN5flash11enable_sm90INS1_16FlashAttnFwdSm90INS1_25CollectiveMainloopFwdSm90ILi2EN4cute5tupleIJNS5_1CILi1EEES8_S8_EEENS6_IJNS7_ILi128EEENS7_ILi160EEENS7_ILi192EEEEEELi128ENS_12float_e4m3_tEfNS_4arch4Sm90ELb1ELb0ELb1ELb1ELb0ELb0ELb0ELb1ELb1ELb0ELb0ELb0EEENS1_21CollectiveEpilogueFwdINS6_IJSA_SA_SB_EEES9_NS_10bfloat16_tESG_Li256ELb1ELb0ELb0ELb1EEENS1_36VarlenDynamicPersistentTileSchedulerILi128ELi160ELi256ELi128ELb0ELb0ELb1ELb1ELb1ELb1EEEEEEEEEvNT_6ParamsE:
        /* <DEDUP_REMOVED lines=21> */
.L_x_1969:
[----:B------:R-:W-:Y:S05]  /*0150*/  BSYNC B0 ;  /* 0x0000000000007941 */ /* 0x000fea0003800000 */
.L_x_1968:
        /* <DEDUP_REMOVED lines=41> */
.L_x_1970:
        /* <DEDUP_REMOVED lines=22> */
.L_x_1971:
        /* <DEDUP_REMOVED lines=18> */
.L_x_1972:
        /* <DEDUP_REMOVED lines=22> */
.L_x_1973:
        /* <DEDUP_REMOVED lines=22> */
.L_x_1974:
[----:B------:R-:W-:Y:S01]  /*0930*/  PLOP3.LUT P0, PT, PT, PT, UP0, 0x80, 0x0 ;  /* 0x000000000000781c */ /* 0x000fe20003f0f008 */
[----:B------:R-:W-:Y:S01]  /*0940*/  UMOV UR40, 0x1 ;  /* 0x0000000100287882 */ /* 0x000fe20000000000 */
[----:B------:R-:W-:Y:S01]  /*0950*/  NOP ;  /* 0x0000000000007918 */ /* 0x000fe20000000000 */
[----:B------:R-:W-:Y:S01]  /*0960*/  USEL UR40, UR40, 0x2, !UP0 ;  /* 0x0000000228287887 */ /* 0x000fe2000c000000 */
[----:B------:R-:W-:Y:S01]  /*0970*/  ULDC.64 UR52, c[0x0][0x208] ;  /* 0x0000820000347ab9 */ /* 0x000fe20000000a00 */
[----:B012-4-:R-:W-:Y:S08]  /*0980*/  BAR.SYNC.DEFER_BLOCKING 0x0 ;  /* 0x0000000000007b1d */ /* 0x017ff00000010000 */
[----:B------:R-:W-:Y:S05]  /*0990*/  @!P0 BRA `(.L_x_1975) ;  /* 0x000000f800b08947 */ /* 0x000fea0003800000 */
.L_x_1976:
        /* <DEDUP_REMOVED lines=21> */
[----:B------:R-:W-:Y:S01]  /*0af0*/  R2UR UR44, R46 ;  /* 0x000000002e2c72ca */ /* 0x000fe200000e0000 */
[----:B------:R-:W-:Y:S01]  /*0b00*/  UMOV UR46, URZ ;  /* 0x0000003f002e7c82 */ /* 0x000fe20008000000 */
[----:B------:R-:W-:Y:S01]  /*0b10*/  SHF.R.S32.HI R0, RZ, 0x1f, R191 ;  /* 0x0000001fff007819 */ /* 0x000fe200000114bf */
[----:B------:R-:W-:Y:S01]  /*0b20*/  UMOV UR45, URZ ;  /* 0x0000003f002d7c82 */ /* 0x000fe20008000000 */
[----:B------:R-:W-:Y:S02]  /*0b30*/  UMOV UR55, URZ ;  /* 0x0000003f00377c82 */ /* 0x000fe40008000000 */
[CC--:B------:R-:W-:Y:S02]  /*0b40*/  LEA.HI R2, R0.reuse, R191.reuse, RZ, 0x7 ;  /* 0x000000bf00027211 */ /* 0x0c0fe400078f38ff */
[----:B------:R-:W-:-:S02]  /*0b50*/  LEA.HI R3, R0, R191, RZ, 0x4 ;  /* 0x000000bf00037211 */ /* 0x000fc400078f20ff */
[----:B------:R-:W-:Y:S02]  /*0b60*/  LOP3.LUT R188, R2, 0xffffff80, RZ, 0xc0, !PT ;  /* 0xffffff8002bc7812 */ /* 0x000fe400078ec0ff */
[----:B------:R-:W-:-:S03]  /*0b70*/  SHF.R.S32.HI R189, RZ, 0x7, R2 ;  /* 0x00000007ffbd7819 */ /* 0x000fc60000011402 */
        /* <DEDUP_REMOVED lines=11> */
[----:B------:R-:W-:Y:S02]  /*0c30*/  LOP3.LUT R17, R8, 0x7ffffffc, RZ, 0xc0, !PT ;  /* 0x7ffffffc08117812 */ /* 0x000fe400078ec0ff */
[----:B------:R-:W-:Y:S02]  /*0c40*/  LOP3.LUT R6, R4, 0xfffffff8, RZ, 0xc0, !PT ;  /* 0xfffffff804067812 */ /* 0x000fe400078ec0ff */
[-C--:B------:R-:W-:Y:S01]  /*0c50*/  LEA.HI R4, R0, R191.reuse, RZ, 0x5 ;  /* 0x000000bf00047211 */ /* 0x080fe200078f28ff */
[----:B------:R-:W-:Y:S01]  /*0c60*/  IMAD.IADD R17, R188, 0x1, -R17 ;  /* 0x00000001bc117824 */ /* 0x000fe200078e0a11 */
[----:B------:R-:W-:Y:S01]  /*0c70*/  LEA.HI R0, R0, R191, RZ, 0x3 ;  /* 0x000000bf00007211 */ /* 0x000fe200078f18ff */
[----:B------:R-:W-:Y:S01]  /*0c80*/  IMAD.IADD R10, R5, 0x1, -R6 ;  /* 0x00000001050a7824 */ /* 0x000fe200078e0a06 */
[----:B------:R-:W-:Y:S01]  /*0c90*/  SHF.R.S32.HI R6, RZ, 0x4, R3 ;  /* 0x00000004ff067819 */ /* 0x000fe20000011403 */
[----:B------:R-:W-:Y:S01]  /*0ca0*/  IMAD.SHL.U32 R5, R4, 0x20, RZ ;  /* 0x0000002004057824 */ /* 0x000fe200078e00ff */
[----:B------:R-:W-:Y:S01]  /*0cb0*/  LOP3.LUT R4, R3, 0x3fffff0, RZ, 0xc0, !PT ;  /* 0x03fffff003047812 */ /* 0x000fe200078ec0ff */
[----:B------:R-:W-:Y:S01]  /*0cc0*/  IMAD R7, R7, 0x10, R10 ;  /* 0x0000001007077824 */ /* 0x000fe200078e020a */
[----:B------:R-:W-:-:S02]  /*0cd0*/  LEA.HI R3, R3, R6, RZ, 0x1 ;  /* 0x0000000603037211 */ /* 0x000fc400078f08ff */
        /* <DEDUP_REMOVED lines=8> */
[----:B------:R-:W-:Y:S02]  /*0d60*/  IMAD.IADD R2, R191, 0x1, -R2 ;  /* 0x00000001bf027824 */ /* 0x000fe400078e0a02 */
[----:B------:R-:W-:-:S02]  /*0d70*/  IMAD R190, R3, 0x8, R4 ;  /* 0x0000000803be7824 */ /* 0x000fc400078e0204 */
[----:B------:R-:W-:-:S07]  /*0d80*/  IMAD.SHL.U32 R16, R2, 0x8, RZ ;  /* 0x0000000802107824 */ /* 0x000fce00078e00ff */
.L_x_2033:
[----:B0-----:R-:W0:Y:S01]  /*0d90*/  LDC.64 R2, c[0x0][0xc60] ;  /* 0x00031800ff027b82 */ /* 0x001e220000000a00 */
[----:B------:R-:W-:Y:S01]  /*0da0*/  ULDC.64 UR4, c[0x0][0xa28] ;  /* 0x00028a0000047ab9 */ /* 0x000fe20000000a00 */
[----:B------:R-:W-:Y:S01]  /*0db0*/  ULDC.64 UR6, c[0x0][0xa18] ;  /* 0x0002860000067ab9 */ /* 0x000fe20000000a00 */
[----:B------:R-:W-:Y:S01]  /*0dc0*/  ULDC.64 UR8, c[0x0][0xa20] ;  /* 0x0002880000087ab9 */ /* 0x000fe20000000a00 */
        /* <DEDUP_REMOVED lines=10> */
[----:B------:R-:W-:-:S04]  /*0e70*/  @UP0 ULEA UR4, UP2, UR36, UR4, 0x2 ;  /* 0x0000000424040291 */ /* 0x000fc8000f84103f */
[----:B------:R-:W-:Y:S02]  /*0e80*/  @UP0 ULEA.HI.X UR5, UR36, UR5, UR37, 0x2, UP2 ;  /* 0x0000000524050291 */ /* 0x000fe400090f1425 */
[----:B------:R-:W-:Y:S01]  /*0e90*/  @UP1 ULEA UR6, UP0, UR36, UR6, 0x2 ;  /* 0x0000000624061291 */ /* 0x000fe2000f80103f */
[----:B------:R-:W-:-:S03]  /*0ea0*/  IMAD.U32 R2, RZ, RZ, UR4 ;  /* 0x00000004ff027e24 */ /* 0x000fc6000f8e00ff */
[----:B------:R-:W-:Y:S01]  /*0eb0*/  @UP1 ULEA.HI.X UR7, UR36, UR7, UR37, 0x2, UP0 ;  /* 0x0000000724071291 */ /* 0x000fe200080f1425 */
[----:B------:R-:W-:Y:S01]  /*0ec0*/  IMAD.U32 R3, RZ, RZ, UR5 ;  /* 0x00000005ff037e24 */ /* 0x000fe2000f8e00ff */
[----:B------:R-:W-:Y:S01]  /*0ed0*/  ULDC.64 UR4, c[0x0][0x3f8] ;  /* 0x0000fe0000047ab9 */ /* 0x000fe20000000a00 */
[----:B---345:R-:W-:-:S03]  /*0ee0*/  IMAD.U32 R4, RZ, RZ, UR6 ;  /* 0x00000006ff047e24 */ /* 0x038fc6000f8e00ff */
[----:B------:R-:W-:Y:S01]  /*0ef0*/  IMAD.U32 R5, RZ, RZ, UR7 ;  /* 0x00000007ff057e24 */ /* 0x000fe2000f8e00ff */
[----:B------:R-:W2:Y:S01]  /*0f00*/  @P0 LDG.E R2, desc[UR52][R2.64] ;  /* 0x0000003402020981 */ /* 0x000ea2000c1e1900 */
[----:B------:R-:W-:Y:S01]  /*0f10*/  UISETP.NE.U32.AND UP0, UPT, UR4, URZ, UPT ;  /* 0x0000003f0400728c */ /* 0x000fe2000bf05070 */
[----:B------:R-:W-:Y:S01]  /*0f20*/  ISETP.NE.U32.AND P1, PT, RZ, UR8, PT ;  /* 0x00000008ff007c0c */ /* 0x000fe2000bf25070 */
[----:B------:R-:W-:Y:S01]  /*0f30*/  ULDC UR6, c[0x0][0x2e0] ;  /* 0x0000b80000067ab9 */ /* 0x000fe20000000800 */
[----:B------:R-:W3:Y:S01]  /*0f40*/  @P2 LDG.E R4, desc[UR52][R4.64] ;  /* 0x0000003404042981 */ /* 0x000ee2000c1e1900 */
[----:B------:R-:W-:Y:S01]  /*0f50*/  UISETP.NE.AND.EX UP0, UPT, UR5, URZ, UPT, UP0 ;  /* 0x0000003f0500728c */ /* 0x000fe2000bf05300 */
[----:B------:R-:W-:Y:S01]  /*0f60*/  ISETP.NE.AND.EX P1, PT, RZ, UR9, PT, P1 ;  /* 0x00000009ff007c0c */ /* 0x000fe2000bf25310 */
[----:B------:R-:W-:Y:S01]  /*0f70*/  ULDC UR4, c[0x0][0x404] ;  /* 0x0001010000047ab9 */ /* 0x000fe20000000800 */
[----:B------:R-:W-:Y:S01]  /*0f80*/  UMOV UR49, URZ ;  /* 0x0000003f00317c82 */ /* 0x000fe20008000000 */
[----:B------:R-:W-:Y:S01]  /*0f90*/  USEL UR4, UR4, 0x1, UP0 ;  /* 0x0000000104047887 */ /* 0x000fe20008000000 */
[----:B------:R-:W-:-:S03]  /*0fa0*/  ULDC UR50, c[0x0][0x288] ;  /* 0x0000a20000327ab9 */ /* 0x000fc60000000800 */
[----:B------:R-:W-:Y:S01]  /*0fb0*/  UIMAD UR6, UR4, UR6, URZ ;  /* 0x00000006040672a4 */ /* 0x000fe2000f8e023f */
[----:B--2---:R-:W-:Y:S02]  /*0fc0*/  @P0 R2UR UR49, R2 ;  /* 0x00000000023102ca */ /* 0x004fe400000e0000 */
[----:B---3--:R-:W-:Y:S01]  /*0fd0*/  @P2 R2UR UR50, R4 ;  /* 0x00000000043222ca */ /* 0x008fe200000e0000 */
[----:B-1----:R-:W-:-:S14]  /*0fe0*/  @P2 BRA `(.L_x_1977) ;  /* 0x0000000000342947 */ /* 0x002fdc0003800000 */
        /* <DEDUP_REMOVED lines=13> */
.L_x_1977:
[----:B------:R-:W-:Y:S01]  /*10c0*/  UMOV UR42, UR51 ;  /* 0x00000033002a7c82 */ /* 0x000fe20008000000 */
[----:B------:R-:W-:Y:S01]  /*10d0*/  UMOV UR38, UR44 ;  /* 0x0000002c00267c82 */ /* 0x000fe20008000000 */
[----:B------:R-:W-:Y:S05]  /*10e0*/  @!P1 BRA `(.L_x_1978) ;  /* 0x00000000001c9947 */ /* 0x000fea0003800000 */
[----:B------:R-:W-:-:S04]  /*10f0*/  ULEA UR4, UP0, UR36, UR8, 0x2 ;  /* 0x0000000824047291 */ /* 0x000fc8000f80103f */
[----:B------:R-:W-:Y:S02]  /*1100*/  ULEA.HI.X UR5, UR36, UR9, UR37, 0x2, UP0 ;  /* 0x0000000924057291 */ /* 0x000fe400080f1425 */
[----:B------:R-:W-:-:S04]  /*1110*/  IMAD.U32 R2, RZ, RZ, UR4 ;  /* 0x00000004ff027e24 */ /* 0x000fc8000f8e00ff */
[----:B------:R-:W-:-:S05]  /*1120*/  IMAD.U32 R3, RZ, RZ, UR5 ;  /* 0x00000005ff037e24 */ /* 0x000fca000f8e00ff */
[----:B------:R-:W2:Y:S02]  /*1130*/  LDG.E R2, desc[UR52][R2.64] ;  /* 0x0000003402027981 */ /* 0x000ea4000c1e1900 */
[----:B--2---:R-:W-:Y:S01]  /*1140*/  R2UR UR6, R2 ;  /* 0x00000000020672ca */ /* 0x004fe200000e0000 */
[----:B------:R-:W-:-:S14]  /*1150*/  BRA `(.L_x_1979) ;  /* 0x0000000000347947 */ /* 0x000fdc0003800000 */
.L_x_1978:
        /* <DEDUP_REMOVED lines=13> */
.L_x_1979:
[----:B------:R-:W-:Y:S01]  /*1230*/  UIADD3 UR49, -UR49, UR6, URZ ;  /* 0x0000000631317290 */ /* 0x000fe2000fffe13f */
[----:B------:R-:W-:Y:S01]  /*1240*/  PLOP3.LUT P0, PT, PT, PT, PT, 0x80, 0x0 ;  /* 0x000000000000781c */ /* 0x000fe20003f0f070 */
[----:B------:R-:W-:Y:S01]  /*1250*/  ULDC UR8, c[0x0][0x428] ;  /* 0x00010a0000087ab9 */ /* 0x000fe20000000800 */
[----:B------:R-:W-:Y:S01]  /*1260*/  IMAD.MOV.U32 R0, RZ, RZ, RZ ;  /* 0x000000ffff007224 */ /* 0x000fe200078e00ff */
[----:B------:R-:W-:Y:S01]  /*1270*/  UIADD3 UR5, UR49, 0x11f, -UR50 ;  /* 0x0000011f31057890 */ /* 0x000fe2000fffe832 */
[----:B------:R-:W-:Y:S01]  /*1280*/  IMAD.MOV.U32 R2, RZ, RZ, RZ ;  /* 0x000000ffff027224 */ /* 0x000fe200078e00ff */
[----:B------:R-:W-:Y:S01]  /*1290*/  UIADD3 UR4, UR49, 0x9f, URZ ;  /* 0x0000009f31047890 */ /* 0x000fe2000fffe03f */
[----:B------:R-:W-:Y:S01]  /*12a0*/  IMAD.MOV.U32 R87, RZ, RZ, RZ ;  /* 0x000000ffff577224 */ /* 0x000fe200078e00ff */
[----:B------:R-:W-:Y:S01]  /*12b0*/  ULEA UR6, UR51, UR5, 0x7 ;  /* 0x0000000533067291 */ /* 0x000fe2000f8e383f */
[----:B------:R-:W-:Y:S01]  /*12c0*/  CS2R R6, SRZ ;  /* 0x0000000000067805 */ /* 0x000fe2000001ff00 */
[----:B------:R-:W-:Y:S01]  /*12d0*/  UIMAD.WIDE UR4, UR4, 0x66666667, URZ ;  /* 0x66666667040478a5 */ /* 0x000fe2000f8e023f */
[----:B------:R-:W-:Y:S01]  /*12e0*/  CS2R R8, SRZ ;  /* 0x0000000000087805 */ /* 0x000fe2000001ff00 */
[----:B------:R-:W-:Y:S01]  /*12f0*/  UIMAD.WIDE UR6, UR6, 0x66666667, URZ ;  /* 0x66666667060678a5 */ /* 0x000fe2000f8e023f */
        /* <DEDUP_REMOVED lines=9> */
[----:B------:R-:W-:Y:S01]  /*1390*/  UISETP.NE.AND UP0, UPT, UR8, 0x1, UPT ;  /* 0x000000010800788c */ /* 0x000fe2000bf05270 */
[----:B------:R-:W-:Y:S01]  /*13a0*/  CS2R R28, SRZ ;  /* 0x00000000001c7805 */ /* 0x000fe2000001ff00 */
[----:B------:R-:W-:Y:S01]  /*13b0*/  UISETP.LT.AND UP1, UPT, UR4, UR6, UPT ;  /* 0x000000060400728c */ /* 0x000fe2000bf21270 */
[----:B------:R-:W-:-:S02]  /*13c0*/  CS2R R26, SRZ ;  /* 0x00000000001a7805 */ /* 0x000fc4000001ff00 */
[----:B------:R-:W-:Y:S02]  /*13d0*/  CS2R R32, SRZ ;  /* 0x0000000000207805 */ /* 0x000fe4000001ff00 */
[----:B------:R-:W-:Y:S01]  /*13e0*/  CS2R R30, SRZ ;  /* 0x00000000001e7805 */ /* 0x000fe2000001ff00 */
[----:B------:R-:W-:Y:S01]  /*13f0*/  USEL UR54, UR4, UR6, UP1 ;  /* 0x0000000604367287 */ /* 0x000fe20008800000 */
[----:B------:R-:W-:Y:S02]  /*1400*/  CS2R R36, SRZ ;  /* 0x0000000000247805 */ /* 0x000fe4000001ff00 */
[----:B------:R-:W-:Y:S02]  /*1410*/  CS2R R34, SRZ ;  /* 0x0000000000227805 */ /* 0x000fe4000001ff00 */
[----:B------:R-:W-:Y:S01]  /*1420*/  CS2R R40, SRZ ;  /* 0x0000000000287805 */ /* 0x000fe2000001ff00 */
[----:B------:R-:W-:Y:S01]  /*1430*/  UISETP.GE.AND UP1, UPT, UR54, 0x1, UPT ;  /* 0x000000013600788c */ /* 0x000fe2000bf26270 */
[----:B------:R-:W-:Y:S01]  /*1440*/  CS2R R38, SRZ ;  /* 0x0000000000267805 */ /* 0x000fe2000001ff00 */
[----:B------:R-:W-:Y:S01]  /*1450*/  @UP0 ULDC UR5, c[0x0][0x42c] ;  /* 0x00010b0000050ab9 */ /* 0x000fe20000000800 */
[----:B------:R-:W-:Y:S01]  /*1460*/  @UP0 ULDC UR6, c[0x0][0x430] ;  /* 0x00010c0000060ab9 */ /* 0x000fe20000000800 */
[----:B------:R-:W-:Y:S01]  /*1470*/  UIMAD.WIDE.U32 UR4, UR44, UR5, URZ ;  /* 0x000000052c0472a5 */ /* 0x000fe2000f8e003f */
[----:B------:R-:W-:-:S02]  /*1480*/  CS2R R48, SRZ ;  /* 0x0000000000307805 */ /* 0x000fc4000001ff00 */
[----:B------:R-:W-:Y:S02]  /*1490*/  PLOP3.LUT P1, PT, PT, PT, UP1, 0x80, 0x0 ;  /* 0x000000000000781c */ /* 0x000fe40003f2f018 */
[----:B------:R-:W-:Y:S01]  /*14a0*/  CS2R R42, SRZ ;  /* 0x00000000002a7805 */ /* 0x000fe2000001ff00 */
[----:B------:R-:W-:Y:S01]  /*14b0*/  @UP0 USHF.R.U32.HI UR44, URZ, UR6, UR5 ;  /* 0x000000063f2c0299 */ /* 0x000fe20008011605 */
[----:B------:R-:W-:Y:S01]  /*14c0*/  CS2R R88, SRZ ;  /* 0x0000000000587805 */ /* 0x000fe2000001ff00 */
[----:B------:R-:W-:Y:S01]  /*14d0*/  IMAD.MOV.U32 R50, RZ, RZ, RZ ;  /* 0x000000ffff327224 */ /* 0x000fe200078e00ff */
        /* <DEDUP_REMOVED lines=45> */
.L_x_1981:
        /* <DEDUP_REMOVED lines=10> */
[----:B------:R-:W-:Y:S02]  /*1850*/  @UP0 ULDC.64 UR16, c[0x0][0x9a8] ;  /* 0x00026a0000100ab9 */ /* 0x000fe40000000a00 */
[----:B------:R-:W-:Y:S01]  /*1860*/  @UP1 ULDC.64 UR10, c[0x0][0x9b8] ;  /* 0x00026e00000a1ab9 */ /* 0x000fe20000000a00 */
[----:B------:R-:W-:Y:S02]  /*1870*/  @UP0 UIMAD UR8, UR37, UR16, URZ ;  /* 0x00000010250802a4 */ /* 0x000fe4000f8e023f */
[----:B------:R-:W-:Y:S02]  /*1880*/  @UP1 UIMAD UR9, UR37, UR10, URZ ;  /* 0x0000000a250912a4 */ /* 0x000fe4000f8e023f */
[----:B------:R-:W-:Y:S02]  /*1890*/  @UP0 UIMAD.WIDE.U32 UR14, UR36, UR16, URZ ;  /* 0x00000010240e02a5 */ /* 0x000fe4000f8e003f */
[----:B------:R-:W-:Y:S02]  /*18a0*/  @UP0 UIMAD UR17, UR36, UR17, UR8 ;  /* 0x00000011241102a4 */ /* 0x000fe4000f8e0208 */
[----:B------:R-:W-:-:S02]  /*18b0*/  @UP0 USHF.R.S32.HI UR16, URZ, 0x1f, UR44 ;  /* 0x0000001f3f100899 */ /* 0x000fc4000801142c */
[----:B------:R-:W-:Y:S02]  /*18c0*/  @UP1 UIMAD UR18, UR36, UR11, UR9 ;  /* 0x0000000b241212a4 */ /* 0x000fe4000f8e0209 */
[----:B------:R-:W-:Y:S02]  /*18d0*/  @UP1 USHF.R.S32.HI UR19, URZ, 0x1f, UR44 ;  /* 0x0000001f3f131899 */ /* 0x000fe4000801142c */
[----:B------:R-:W-:Y:S01]  /*18e0*/  @UP1 UIMAD.WIDE.U32 UR12, UR36, UR10, URZ ;  /* 0x0000000a240c12a5 */ /* 0x000fe2000f8e003f */
[----:B------:R-:W-:Y:S02]  /*18f0*/  @UP0 ULDC.64 UR8, c[0x0][0x9b0] ;  /* 0x00026c0000080ab9 */ /* 0x000fe40000000a00 */
        /* <DEDUP_REMOVED lines=29> */
[----:B------:R-:W0:Y:S01]  /*1ad0*/  SYNCS.PHASECHK.TRANS64.TRYWAIT P1, [UR41+0x29800], R6 ;  /* 0x02980006ff0075a7 */ /* 0x000e220008020169 */
[----:B--2---:R-:W-:-:S04]  /*1ae0*/  FMUL.FTZ R0, R7, R0 ;  /* 0x0000000007007220 */ /* 0x004fc80000410000 */
[----:B------:R-:W-:Y:S01]  /*1af0*/  FMUL.FTZ R0, R0, UR4 ;  /* 0x0000000400007c20 */ /* 0x000fe20008410000 */
[----:B0-----:R-:W-:Y:S06]  /*1b00*/  @!P1 BRA `(.L_x_1982) ;  /* 0x0000013800789947 */ /* 0x001fec0003800000 */
.L_x_2122:
[----:B------:R-:W-:Y:S05]  /*1b10*/  @!P0 BRA `(.L_x_1983) ;  /* 0x0000000000048947 */ /* 0x000fea0003800000 */
[----:B------:R-:W-:Y:S01]  /*1b20*/  BPT.TRAP 0x1 ;  /* 0x000000040000795c */ /* 0x000fe20000300000 */
.L_x_1983:
[----:B------:R-:W-:Y:S02]  /*1b30*/  IMAD.U32 R2, RZ, RZ, UR55 ;  /* 0x00000037ff027e24 */ /* 0x000fe4000f8e00ff */
[----:B0-----:R-:W-:-:S03]  /*1b40*/  IMAD.U32 R3, RZ, RZ, UR45 ;  /* 0x0000002dff037e24 */ /* 0x001fc6000f8e00ff */
[----:B------:R-:W-:Y:S02]  /*1b50*/  LEA R2, R2, UR41, 0x3 ;  /* 0x0000002902027c11 */ /* 0x000fe4000f8e18ff */
[----:B------:R-:W-:-:S04]  /*1b60*/  SHF.L.U32 R3, R3, 0x1f, RZ ;  /* 0x0000001f03037819 */ /* 0x000fc800000006ff */
[----:B------:R0:W1:Y:S01]  /*1b70*/  SYNCS.PHASECHK.TRANS64.TRYWAIT P2, [R2+URZ+0x29830], R3 ;  /* 0x02983003020075a7 */ /* 0x000062000804017f */
[----:B------:R-:W-:Y:S05]  /*1b80*/  @!P0 BRA `(.L_x_1984) ;  /* 0x0000000000048947 */ /* 0x000fea0003800000 */
[----:B------:R-:W-:Y:S01]  /*1b90*/  BPT.TRAP 0x1 ;  /* 0x000000040000795c */ /* 0x000fe20000300000 */
.L_x_1984:
[----:B------:R-:W2:Y:S01]  /*1ba0*/  S2R R4, SR_TID.X ;  /* 0x0000000000047919 */ /* 0x000ea20000002100 */
[----:B------:R-:W-:Y:S01]  /*1bb0*/  IMAD.MOV.U32 R87, RZ, RZ, RZ ;  /* 0x000000ffff577224 */ /* 0x000fe200078e00ff */
[----:B--2---:R-:W-:Y:S01]  /*1bc0*/  LOP3.LUT P1, RZ, R4, 0x7f, RZ, 0xc0, !PT ;  /* 0x0000007f04ff7812 */ /* 0x004fe2000782c0ff */
[----:B-1----:R-:W-:-:S12]  /*1bd0*/  @P2 BRA `(.L_x_1985) ;  /* 0x0000000000082947 */ /* 0x002fd80003800000 */
[----:B------:R-:W1:Y:S02]  /*1be0*/  SYNCS.PHASECHK.TRANS64.TRYWAIT P2, [R2+URZ+0x29830], R3 ;  /* 0x02983003020075a7 */ /* 0x000e64000804017f */
[----:B-1----:R-:W-:Y:S05]  /*1bf0*/  @!P2 BRA `(.L_x_1986) ;  /* 0x000001380054a947 */ /* 0x002fea0003800000 */
.L_x_1985:
[----:B------:R-:W-:Y:S05]  /*1c00*/  WARPSYNC.ALL ;  /* 0x0000000000007948 */ /* 0x000fea0003800000 */
[----:B------:R-:W-:Y:S01]  /*1c10*/  UIADD3 UR4, UR41, 0x1a400, URZ ;  /* 0x0001a40029047890 */ /* 0x000fe2000fffe03f */
[----:B------:R-:W-:Y:S01]  /*1c20*/  WARPGROUP.ARRIVE ;  /* 0x00000000000079c5 */ /* 0x000fe20000000000 */
[----:B------:R-:W-:Y:S01]  /*1c30*/  ULOP3.LUT UR28, UR56, 0x10000, URZ, 0xfc, !UPT ;  /* 0x00010000381c7892 */ /* 0x000fe2000f8efc3f */
[----:B01----:R-:W-:Y:S01]  /*1c40*/  @!P1 VIADD R2, R2, 0x29840 ;  /* 0x0002984002029836 */ /* 0x003fe20000000000 */
        /* <DEDUP_REMOVED lines=9> */
[----:B------:R-:W-:-:S02]  /*1ce0*/  UMOV UR7, 0x80000020 ;  /* 0x8000002000077882 */ /* 0x000fc40000000000 */
[----:B------:R-:W-:Y:S01]  /*1cf0*/  UMOV UR4, UR24 ;  /* 0x0000001800047c82 */ /* 0x000fe20008000000 */
        /* <DEDUP_REMOVED lines=13> */
[----:B------:R-:W-:Y:S02]  /*1dd0*/  UIADD3 UR16, UR28, 0x200, URZ ;  /* 0x000002001c107890 */ /* 0x000fe4000fffe03f */
[----:B------:R-:W-:Y:S01]  /*1de0*/  UIADD3 UR18, UR32, 0x400, URZ ;  /* 0x0000040020127890 */ /* 0x000fe2000fffe03f */
[----:B------:R-:W-:Y:S01]  /*1df0*/  UMOV UR19, 0x80000020 ;  /* 0x8000002000137882 */ /* 0x000fe20000000000 */
[----:B------:R-:W-:Y:S01]  /*1e00*/  UIADD3 UR22, UR32, 0x402, URZ ;  /* 0x0000040220167890 */ /* 0x000fe2000fffe03f */
[----:B------:R-:W-:Y:S01]  /*1e10*/  UMOV UR23, 0x80000020 ;  /* 0x8000002000177882 */ /* 0x000fe20000000000 */
[----:B------:R-:W-:Y:S01]  /*1e20*/  UIADD3 UR30, UR32, 0x680, URZ ;  /* 0x00000680201e7890 */ /* 0x000fe2000fffe03f */
[----:B------:R-:W-:Y:S01]  /*1e30*/  UMOV UR31, 0x80000020 ;  /* 0x80000020001f7882 */ /* 0x000fe20000000000 */
[----:B------:R-:W-:Y:S01]  /*1e40*/  UIADD3 UR56, UR54, -0x2, URZ ;  /* 0xfffffffe36387890 */ /* 0x000fe2000fffe03f */
[----:B------:R-:W-:-:S02]  /*1e50*/  WARPGROUP.DEPBAR.LE gsb0, 0x0 ;  /* 0x00008000000079c5 */ /* 0x000fc40000010000 */
        /* <DEDUP_REMOVED lines=132> */
[----:B------:R-:W-:Y:S01]  /*26a0*/  UIADD3 UR6, -UR50, 0xa1, UR6 ;  /* 0x000000a132067890 */ /* 0x000fe2000fffe106 */
        /* <DEDUP_REMOVED lines=20> */
[----:B------:R-:W0:Y:S01]  /*27f0*/  MUFU.TANH R104, R104 ;  /* 0x0000006800687308 */ /* 0x000e220000002400 */
[----:B------:R-:W-:Y:S01]  /*2800*/  UMOV UR23, 0x80000020 ;  /* 0x8000002000177882 */ /* 0x000fe20000000000 */
        /* <DEDUP_REMOVED lines=27> */
[----:B------:R-:W5:Y:S01]  /*29c0*/  MUFU.TANH R88, R88 ;  /* 0x0000005800587308 */ /* 0x000f620000002400 */
        /* <DEDUP_REMOVED lines=27> */
[C---:B------:R-:W-:Y:S01]  /*2b80*/  FMUL.FTZ R59, R0.reuse, R63 ;  /* 0x0000003f003b7220 */ /* 0x040fe20000410000 */
[----:B------:R-:W-:Y:S02]  /*2b90*/  IMAD.U32 R63, RZ, RZ, UR51 ;  /* 0x00000033ff3f7e24 */ /* 0x000fe4000f8e00ff */
[C---:B------:R-:W-:Y:S01]  /*2ba0*/  FMUL.FTZ R68, R0.reuse, R68 ;  /* 0x0000004400447220 */ /* 0x040fe20000410000 */
[----:B------:R-:W-:Y:S01]  /*2bb0*/  UIADD3 UR22, UR32, 0x702, URZ ;  /* 0x0000070220167890 */ /* 0x000fe2000fffe03f */
[C---:B------:R-:W-:Y:S01]  /*2bc0*/  FMUL.FTZ R73, R0.reuse, R56 ;  /* 0x0000003800497220 */ /* 0x040fe20000410000 */
[----:B------:R-:W-:Y:S01]  /*2bd0*/  UMOV UR23, 0x80000020 ;  /* 0x8000002000177882 */ /* 0x000fe20000000000 */
[----:B------:R1:W-:Y:S01]  /*2be0*/  MUFU.TANH R77, R64 ;  /* 0x00000040004d7308 */ /* 0x0003e20000002400 */
[----:B0-----:R-:W-:Y:S01]  /*2bf0*/  FMUL.FTZ R60, R0, R66 ;  /* 0x00000042003c7220 */ /* 0x001fe20000410000 */
[----:B------:R-:W-:-:S02]  /*2c00*/  IMAD.U32 R66, RZ, RZ, UR6 ;  /* 0x00000006ff427e24 */ /* 0x000fc4000f8e00ff */
[C---:B------:R-:W-:Y:S01]  /*2c10*/  FMUL.FTZ R61, R0.reuse, R61 ;  /* 0x0000003d003d7220 */ /* 0x040fe20000410000 */
[C---:B------:R-:W-:Y:S01]  /*2c20*/  FMUL.FTZ R65, R0.reuse, R65 ;  /* 0x0000004100417220 */ /* 0x040fe20000410000 */
[C---:B------:R-:W-:Y:S01]  /*2c30*/  FMUL.FTZ R69, R0.reuse, R69 ;  /* 0x0000004500457220 */ /* 0x040fe20000410000 */
[----:B------:R-:W-:Y:S02]  /*2c40*/  IMAD R91, R17, -0x2, R66 ;  /* 0xfffffffe115b7824 */ /* 0x000fe400078e0242 */
[C---:B------:R-:W-:Y:S01]  /*2c50*/  FMUL.FTZ R56, R0.reuse, R58 ;  /* 0x0000003a00387220 */ /* 0x040fe20000410000 */
[----:B------:R-:W-:Y:S01]  /*2c60*/  IMAD R66, R63, 0x80, R22 ;  /* 0x000000803f427824 */ /* 0x000fe200078e0216 */
[----:B------:R0:W-:Y:S01]  /*2c70*/  MUFU.TANH R78, R68 ;  /* 0x00000044004e7308 */ /* 0x0001e20000002400 */
[----:B-1----:R-:W-:Y:S02]  /*2c80*/  IMAD.U32 R64, RZ, RZ, UR7 ;  /* 0x00000007ff407e24 */ /* 0x002fe4000f8e00ff */
[C---:B------:R-:W-:Y:S01]  /*2c90*/  FMUL.FTZ R58, R0.reuse, R62 ;  /* 0x0000003e003a7220 */ /* 0x040fe20000410000 */
[C---:B------:R-:W-:Y:S01]  /*2ca0*/  FMUL.FTZ R62, R0.reuse, R70 ;  /* 0x00000046003e7220 */ /* 0x040fe20000410000 */
[----:B------:R-:W-:Y:S01]  /*2cb0*/  FMUL.FTZ R63, R0, R71 ;  /* 0x00000047003f7220 */ /* 0x000fe20000410000 */
[----:B------:R-:W-:Y:S01]  /*2cc0*/  IMAD R64, R17, -0x2, R64 ;  /* 0xfffffffe11407824 */ /* 0x000fe200078e0240 */
[----:B------:R-:W-:Y:S01]  /*2cd0*/  ULDC UR6, c[0x0][0x988] ;  /* 0x0002620000067ab9 */ /* 0x000fe20000000800 */
[----:B------:R-:W1:Y:S03]  /*2ce0*/  MUFU.TANH R73, R73 ;  /* 0x0000004900497308 */ /* 0x000e660000002400 */
[----:B------:R-:W-:-:S02]  /*2cf0*/  VIADDMNMX R82, R66, R91, R64, PT ;  /* 0x0000005b42527246 */ /* 0x000fc40003800140 */
[----:B------:R-:W-:Y:S02]  /*2d00*/  IADD3 R91, R91, 0x8, R66 ;  /* 0x000000085b5b7810 */ /* 0x000fe40007ffe042 */
[C---:B------:R-:W-:Y:S02]  /*2d10*/  ISETP.GT.AND P5, PT, R82.reuse, RZ, PT ;  /* 0x000000ff5200720c */ /* 0x040fe40003fa4270 */
[C---:B------:R-:W-:Y:S01]  /*2d20*/  ISETP.GT.AND P6, PT, R82.reuse, 0x1, PT ;  /* 0x000000015200780c */ /* 0x040fe20003fc4270 */
[----:B------:R-:W1:Y:S01]  /*2d30*/  MUFU.TANH R74, R74 ;  /* 0x0000004a004a7308 */ /* 0x000e620000002400 */
[----:B------:R-:W-:Y:S02]  /*2d40*/  ISETP.GT.AND P4, PT, R82, 0x8, PT ;  /* 0x000000085200780c */ /* 0x000fe40003f84270 */
[----:B------:R-:W-:Y:S02]  /*2d50*/  FSEL R113, R104, -INF , P5 ;  /* 0xff80000068717808 */ /* 0x000fe40002800000 */
[----:B0-----:R-:W-:-:S02]  /*2d60*/  FSEL R68, R105, -INF , P6 ;  /* 0xff80000069447808 */ /* 0x001fc40003000000 */
[----:B------:R-:W-:Y:S01]  /*2d70*/  ISETP.GT.AND P2, PT, R82, 0x9, PT ;  /* 0x000000095200780c */ /* 0x000fe20003f44270 */
[----:B------:R0:W1:Y:S01]  /*2d80*/  MUFU.TANH R76, R61 ;  /* 0x0000003d004c7308 */ /* 0x0000620000002400 */
[----:B--2---:R-:W-:Y:S02]  /*2d90*/  FSEL R117, R108, -INF , P4 ;  /* 0xff8000006c757808 */ /* 0x004fe40002000000 */
[----:B------:R-:W-:Y:S02]  /*2da0*/  FMNMX.FTZ R84, R113, R68, !PT ;  /* 0x0000004471547209 */ /* 0x000fe40007810000 */
[----:B------:R-:W-:Y:S02]  /*2db0*/  ISETP.GT.AND P3, PT, R82, 0x10, PT ;  /* 0x000000105200780c */ /* 0x000fe40003f64270 */
[----:B---3--:R-:W-:Y:S01]  /*2dc0*/  FSEL R119, R109, -INF , P2 ;  /* 0xff8000006d777808 */ /* 0x008fe20001000000 */
[----:B------:R-:W2:Y:S01]  /*2dd0*/  MUFU.TANH R65, R65 ;  /* 0x0000004100417308 */ /* 0x000ea20000002400 */
[----:B------:R-:W-:Y:S01]  /*2de0*/  FMNMX.FTZ R84, R117, R84, !PT ;  /* 0x0000005475547209 */ /* 0x000fe20007810000 */
[----:B0-----:R-:W-:Y:S01]  /*2df0*/  FMUL.FTZ R61, R0, R67 ;  /* 0x00000043003d7220 */ /* 0x001fe20000410000 */
[----:B------:R-:W-:-:S02]  /*2e00*/  ISETP.GT.AND P5, PT, R82, 0x11, PT ;  /* 0x000000115200780c */ /* 0x000fc40003fa4270 */
[----:B----4-:R-:W-:Y:S02]  /*2e10*/  FSEL R123, R112, -INF , P3 ;  /* 0xff800000707b7808 */ /* 0x010fe40001800000 */
[----:B------:R-:W-:Y:S01]  /*2e20*/  FMNMX.FTZ R84, R119, R84, !PT ;  /* 0x0000005477547209 */ /* 0x000fe20007810000 */
[----:B------:R-:W0:Y:S01]  /*2e30*/  MUFU.TANH R80, R69 ;  /* 0x0000004500507308 */ /* 0x000e220000002400 */
[C---:B------:R-:W-:Y:S02]  /*2e40*/  ISETP.GT.AND P4, PT, R82.reuse, 0x18, PT ;  /* 0x000000185200780c */ /* 0x040fe40003f84270 */
[----:B-----5:R-:W-:Y:S01]  /*2e50*/  FSEL R125, R125, -INF , P5 ;  /* 0xff8000007d7d7808 */ /* 0x020fe20002800000 */
[----:B------:R-:W-:Y:S02]  /*2e60*/  WARPGROUP.DEPBAR.LE gsb0, 0x0 ;  /* 0x00008000000079c5 */ /* 0x000fe40000010000 */
[----:B------:R-:W-:Y:S01]  /*2e70*/  FMNMX.FTZ R84, R123, R84, !PT ;  /* 0x000000547b547209 */ /* 0x000fe20007810000 */
[----:B------:R-:W-:Y:S01]  /*2e80*/  WARPGROUP.ARRIVE ;  /* 0x00000000000079c5 */ /* 0x000fe20000000000 */
[----:B------:R-:W-:Y:S01]  /*2e90*/  ISETP.GT.AND P2, PT, R82, 0x19, PT ;  /* 0x000000195200780c */ /* 0x000fe20003f44270 */
[----:B------:R-:W-:Y:S01]  /*2ea0*/  FMUL.FTZ R40, R0, R40 ;  /* 0x0000002800287220 */ /* 0x000fe20000410000 */
[----:B------:R-:W-:Y:S01]  /*2eb0*/  FSEL R129, R116, -INF , P4 ;  /* 0xff80000074817808 */ /* 0x000fe20002000000 */
[----:B------:R-:W-:Y:S01]  /*2ec0*/  FMUL.FTZ R49, R0, R49 ;  /* 0x0000003100317220 */ /* 0x000fe20000410000 */
[----:B------:R-:W-:Y:S01]  /*2ed0*/  FMNMX.FTZ R84, R125, R84, !PT ;  /* 0x000000547d547209 */ /* 0x000fe20007810000 */
[----:B------:R-:W-:Y:S01]  /*2ee0*/  QGMMA.64x32x32.F32.E4M3.E4M3 R24, gdesc[UR20], R24, gsb0 ;  /* 0x00600000141879f3 */ /* 0x000fe20008000818 */
[----:B------:R-:W-:Y:S01]  /*2ef0*/  ISETP.GT.AND P3, PT, R82, 0x20, PT ;  /* 0x000000205200780c */ /* 0x000fe20003f64270 */
[----:B------:R3:W4:Y:S01]  /*2f00*/  MUFU.TANH R70, R40 ;  /* 0x0000002800467308 */ /* 0x0007220000002400 */
[----:B------:R-:W-:Y:S01]  /*2f10*/  FSEL R127, R127, -INF , P2 ;  /* 0xff8000007f7f7808 */ /* 0x000fe20001000000 */
[C---:B------:R-:W-:Y:S01]  /*2f20*/  FMUL.FTZ R41, R0.reuse, R41 ;  /* 0x0000002900297220 */ /* 0x040fe20000410000 */
[----:B------:R-:W-:Y:S01]  /*2f30*/  FMNMX.FTZ R84, R129, R84, !PT ;  /* 0x0000005481547209 */ /* 0x000fe20007810000 */
[----:B------:R-:W-:Y:S01]  /*2f40*/  FMUL.FTZ R45, R0, R45 ;  /* 0x0000002d002d7220 */ /* 0x000fe20000410000 */
[----:B------:R-:W-:Y:S01]  /*2f50*/  ISETP.GT.AND P2, PT, R82, 0x21, PT ;  /* 0x000000215200780c */ /* 0x000fe20003f44270 */
[----:B------:R-:W-:Y:S01]  /*2f60*/  FMUL.FTZ R44, R0, R44 ;  /* 0x0000002c002c7220 */ /* 0x000fe20000410000 */
[----:B------:R-:W-:Y:S01]  /*2f70*/  FSEL R121, R88, -INF , P3 ;  /* 0xff80000058797808 */ /* 0x000fe20001800000 */
[----:B------:R5:W4:Y:S01]  /*2f80*/  MUFU.TANH R81, R41 ;  /* 0x0000002900517308 */ /* 0x000b220000002400 */
[----:B------:R-:W-:Y:S01]  /*2f90*/  FMNMX.FTZ R84, R127, R84, !PT ;  /* 0x000000547f547209 */ /* 0x000fe20007810000 */
[----:B---3--:R-:W-:Y:S01]  /*2fa0*/  FMUL.FTZ R40, R0, R42 ;  /* 0x0000002a00287220 */ /* 0x008fe20000410000 */
[----:B------:R-:W-:Y:S01]  /*2fb0*/  ISETP.GT.AND P3, PT, R82, 0x28, PT ;  /* 0x000000285200780c */ /* 0x000fe20003f64270 */
[C---:B------:R-:W-:Y:S01]  /*2fc0*/  FMUL.FTZ R48, R0.reuse, R48 ;  /* 0x0000003000307220 */ /* 0x040fe20000410000 */
[----:B------:R-:W-:Y:S01]  /*2fd0*/  FSEL R115, R89, -INF , P2 ;  /* 0xff80000059737808 */ /* 0x000fe20001000000 */
[----:B------:R-:W-:Y:S01]  /*2fe0*/  FMUL.FTZ R52, R0, R52 ;  /* 0x0000003400347220 */ /* 0x000fe20000410000 */
[----:B------:R-:W-:Y:S01]  /*2ff0*/  FMNMX.FTZ R84, R121, R84, !PT ;  /* 0x0000005479547209 */ /* 0x000fe20007810000 */
[----:B------:R-:W-:Y:S01]  /*3000*/  MUFU.TANH R42, R49 ;  /* 0x00000031002a7308 */ /* 0x000fe20000002400 */
[----:B------:R-:W-:Y:S01]  /*3010*/  ISETP.GT.AND P2, PT, R82, 0x29, PT ;  /* 0x000000295200780c */ /* 0x000fe20003f44270 */
[----:B-----5:R-:W-:Y:S01]  /*3020*/  FMUL.FTZ R41, R0, R43 ;  /* 0x0000002b00297220 */ /* 0x020fe20000410000 */
[----:B------:R-:W-:Y:S01]  /*3030*/  FSEL R111, R92, -INF , P3 ;  /* 0xff8000005c6f7808 */ /* 0x000fe20001800000 */
[----:B------:R-:W-:Y:S01]  /*3040*/  IMAD.U32 R88, RZ, RZ, UR6 ;  /* 0x00000006ff587e24 */ /* 0x000fe2000f8e00ff */
[----:B------:R-:W-:Y:S01]  /*3050*/  FMNMX.FTZ R84, R115, R84, !PT ;  /* 0x0000005473547209 */ /* 0x000fe20007810000 */
[----:B------:R-:W-:Y:S01]  /*3060*/  FMUL.FTZ R51, R0, R51 ;  /* 0x0000003300337220 */ /* 0x000fe20000410000 */
[----:B------:R-:W-:Y:S01]  /*3070*/  ISETP.GT.AND P3, PT, R82, 0x30, PT ;  /* 0x000000305200780c */ /* 0x000fe20003f64270 */
[----:B------:R3:W-:Y:S01]  /*3080*/  MUFU.TANH R43, R45 ;  /* 0x0000002d002b7308 */ /* 0x0007e20000002400 */
[----:B------:R-:W-:Y:S01]  /*3090*/  FSEL R109, R93, -INF , P2 ;  /* 0xff8000005d6d7808 */ /* 0x000fe20001000000 */
[C---:B------:R-:W-:Y:S01]  /*30a0*/  FMUL.FTZ R55, R0.reuse, R55 ;  /* 0x0000003700377220 */ /* 0x040fe20000410000 */
[----:B------:R-:W-:Y:S01]  /*30b0*/  FMNMX.FTZ R84, R111, R84, !PT ;  /* 0x000000546f547209 */ /* 0x000fe20007810000 */
[----:B------:R-:W-:Y:S01]  /*30c0*/  FMUL.FTZ R46, R0, R46 ;  /* 0x0000002e002e7220 */ /* 0x000fe20000410000 */
[----:B------:R-:W-:Y:S01]  /*30d0*/  ISETP.GT.AND P2, PT, R82, 0x31, PT ;  /* 0x000000315200780c */ /* 0x000fe20003f44270 */
[----:B------:R-:W-:Y:S01]  /*30e0*/  FMUL.FTZ R50, R0, R50 ;  /* 0x0000003200327220 */ /* 0x000fe20000410000 */
[----:B------:R-:W-:Y:S01]  /*30f0*/  FSEL R105, R96, -INF , P3 ;  /* 0xff80000060697808 */ /* 0x000fe20001800000 */
[----:B------:R-:W5:Y:S01]  /*3100*/  MUFU.TANH R44, R44 ;  /* 0x0000002c002c7308 */ /* 0x000f620000002400 */
[----:B------:R-:W-:Y:S01]  /*3110*/  FMNMX.FTZ R84, R109, R84, !PT ;  /* 0x000000546d547209 */ /* 0x000fe20007810000 */
[----:B---3--:R-:W-:Y:S01]  /*3120*/  FMUL.FTZ R45, R0, R53 ;  /* 0x00000035002d7220 */ /* 0x008fe20000410000 */
[----:B------:R-:W-:Y:S01]  /*3130*/  ISETP.GT.AND P3, PT, R82, 0x38, PT ;  /* 0x000000385200780c */ /* 0x000fe20003f64270 */
[----:B------:R-:W-:Y:S01]  /*3140*/  FMUL.FTZ R54, R0, R54 ;  /* 0x0000003600367220 */ /* 0x000fe20000410000 */
[----:B------:R-:W-:Y:S01]  /*3150*/  FSEL R99, R97, -INF , P2 ;  /* 0xff80000061637808 */ /* 0x000fe20001000000 */
[----:B------:R-:W-:Y:S01]  /*3160*/  UIADD3 UR6, UR49, -UR50, URZ ;  /* 0x8000003231067290 */ /* 0x000fe2000fffe03f */
[----:B------:R-:W-:Y:S01]  /*3170*/  FMNMX.FTZ R84, R105, R84, !PT ;  /* 0x0000005469547209 */ /* 0x000fe20007810000 */
[----:B------:R-:W3:Y:S01]  /*3180*/  MUFU.TANH R48, R48 ;  /* 0x0000003000307308 */ /* 0x000ee20000002400 */
[----:B------:R-:W-:Y:S01]  /*3190*/  ISETP.GT.AND P2, PT, R82, 0x39, PT ;  /* 0x000000395200780c */ /* 0x000fe20003f44270 */
[----:B------:R-:W-:Y:S01]  /*31a0*/  ULEA UR6, UR51, UR6, 0x7 ;  /* 0x0000000633067291 */ /* 0x000fe2000f8e383f */
[----:B------:R-:W-:-:S02]  /*31b0*/  FSEL R95, R95, -INF , P3 ;  /* 0xff8000005f5f7808 */ /* 0x000fc40001800000 */
[----:B------:R-:W-:Y:S01]  /*31c0*/  FMNMX.FTZ R84, R99, R84, !PT ;  /* 0x0000005463547209 */ /* 0x000fe20007810000 */
[----:B------:R-:W-:Y:S01]  /*31d0*/  UIMAD.WIDE UR6, UR6, 0x66666667, URZ ;  /* 0x66666667060678a5 */ /* 0x000fe2000f8e023f */
[C---:B------:R-:W-:Y:S01]  /*31e0*/  ISETP.GT.AND P3, PT, R82.reuse, 0x40, PT ;  /* 0x000000405200780c */ /* 0x040fe20003f64270 */
[----:B------:R-:W3:Y:S01]  /*31f0*/  MUFU.TANH R52, R52 ;  /* 0x0000003400347308 */ /* 0x000ee20000002400 */
[----:B------:R-:W-:Y:S01]  /*3200*/  FSEL R83, R83, -INF , P2 ;  /* 0xff80000053537808 */ /* 0x000fe20001000000 */
[----:B------:R-:W-:Y:S01]  /*3210*/  USHF.R.U32.HI UR6, URZ, 0x1f, UR7 ;  /* 0x0000001f3f067899 */ /* 0x000fe20008011607 */
[----:B------:R-:W-:Y:S02]  /*3220*/  FMNMX.FTZ R84, R95, R84, !PT ;  /* 0x000000545f547209 */ /* 0x000fe40007810000 */
[----:B------:R-:W-:Y:S01]  /*3230*/  ISETP.GT.AND P2, PT, R82, 0x41, PT ;  /* 0x000000415200780c */ /* 0x000fe20003f44270 */
[----:B------:R-:W-:Y:S01]  /*3240*/  ULEA.HI.SX32 UR6, UR7, UR6, 0x1a ;  /* 0x0000000607067291 */ /* 0x000fe2000f8fd23f */
[----:B-1----:R-:W-:Y:S01]  /*3250*/  FSEL R79, R73, -INF , P3 ;  /* 0xff800000494f7808 */ /* 0x002fe20001800000 */
[----:B------:R-:W-:Y:S01]  /*3260*/  MUFU.TANH R3, R3 ;  /* 0x0000000300037308 */ /* 0x000fe20000002400 */
[----:B------:R-:W-:Y:S01]  /*3270*/  FMNMX.FTZ R84, R83, R84, !PT ;  /* 0x0000005453547209 */ /* 0x000fe20007810000 */
[----:B------:R-:W-:-:S02]  /*3280*/  WARPGROUP.DEPBAR.LE gsb0, 0x0 ;  /* 0x00008000000079c5 */ /* 0x000fc40000010000 */
[----:B------:R-:W-:Y:S01]  /*3290*/  ISETP.GT.AND P3, PT, R82, 0x48, PT ;  /* 0x000000485200780c */ /* 0x000fe20003f64270 */
[----:B------:R-:W-:Y:S01]  /*32a0*/  FMUL.FTZ R24, R0, R24 ;  /* 0x0000001800187220 */ /* 0x000fe20000410000 */
[----:B------:R-:W-:Y:S01]  /*32b0*/  FSEL R69, R74, -INF , P2 ;  /* 0xff8000004a457808 */ /* 0x000fe20001000000 */
[----:B------:R-:W-:Y:S01]  /*32c0*/  FMUL.FTZ R28, R0, R28 ;  /* 0x0000001c001c7220 */ /* 0x000fe20000410000 */
[----:B------:R-:W-:Y:S01]  /*32d0*/  FMNMX.FTZ R84, R79, R84, !PT ;  /* 0x000000544f547209 */ /* 0x000fe20007810000 */
[----:B------:R4:W1:Y:S01]  /*32e0*/  MUFU.TANH R74, R45 ;  /* 0x0000002d004a7308 */ /* 0x0008620000002400 */
[----:B------:R-:W-:Y:S01]  /*32f0*/  ISETP.GT.AND P2, PT, R82, 0x49, PT ;  /* 0x000000495200780c */ /* 0x000fe20003f44270 */
[C---:B------:R-:W-:Y:S01]  /*3300*/  FMUL.FTZ R32, R0.reuse, R32 ;  /* 0x0000002000207220 */ /* 0x040fe20000410000 */
[----:B------:R-:W-:Y:S01]  /*3310*/  FSEL R49, R75, -INF , P3 ;  /* 0xff8000004b317808 */ /* 0x000fe20001800000 */
[C---:B------:R-:W-:Y:S01]  /*3320*/  FMUL.FTZ R75, R0.reuse, R25 ;  /* 0x00000019004b7220 */ /* 0x040fe20000410000 */
[----:B------:R-:W-:Y:S01]  /*3330*/  FMNMX.FTZ R84, R69, R84, !PT ;  /* 0x0000005445547209 */ /* 0x000fe20007810000 */
[----:B------:R-:W-:Y:S01]  /*3340*/  FMUL.FTZ R36, R0, R36 ;  /* 0x0000002400247220 */ /* 0x000fe20000410000 */
[----:B------:R-:W-:Y:S01]  /*3350*/  ISETP.GT.AND P3, PT, R82, 0x50, PT ;  /* 0x000000505200780c */ /* 0x000fe20003f64270 */
[----:B------:R-:W1:Y:S01]  /*3360*/  MUFU.TANH R24, R24 ;  /* 0x0000001800187308 */ /* 0x000e620000002400 */
[----:B------:R-:W-:Y:S01]  /*3370*/  FSEL R67, R76, -INF , P2 ;  /* 0xff8000004c437808 */ /* 0x000fe20001000000 */
[C---:B------:R-:W-:Y:S01]  /*3380*/  FMUL.FTZ R39, R0.reuse, R39 ;  /* 0x0000002700277220 */ /* 0x040fe20000410000 */
        /* <DEDUP_REMOVED lines=10> */
[----:B--2---:R-:W-:Y:S01]  /*3430*/  FSEL R65, R65, -INF , P2 ;  /* 0xff80000041417808 */ /* 0x004fe20001000000 */
[----:B------:R-:W-:Y:S01]  /*3440*/  FMUL.FTZ R34, R0, R34 ;  /* 0x0000002200227220 */ /* 0x000fe20000410000 */
[----:B------:R-:W-:Y:S01]  /*3450*/  FMNMX.FTZ R84, R53, R84, !PT ;  /* 0x0000005435547209 */ /* 0x000fe20007810000 */
[----:B------:R-:W2:Y:S01]  /*3460*/  MUFU.TANH R28, R28 ;  /* 0x0000001c001c7308 */ /* 0x000ea20000002400 */
[----:B------:R-:W-:Y:S01]  /*3470*/  ISETP.GT.AND P2, PT, R82, 0x59, PT ;  /* 0x000000595200780c */ /* 0x000fe20003f44270 */
[----:B------:R-:W-:Y:S01]  /*3480*/  FMUL.FTZ R27, R0, R27 ;  /* 0x0000001b001b7220 */ /* 0x000fe20000410000 */
[----:B------:R-:W-:Y:S01]  /*3490*/  FSEL R71, R78, -INF , P3 ;  /* 0xff8000004e477808 */ /* 0x000fe20001800000 */
[----:B------:R-:W-:Y:S01]  /*34a0*/  FMUL.FTZ R38, R0, R38 ;  /* 0x0000002600267220 */ /* 0x000fe20000410000 */
[----:B------:R-:W-:Y:S01]  /*34b0*/  FMNMX.FTZ R84, R65, R84, !PT ;  /* 0x0000005441547209 */ /* 0x000fe20007810000 */
[----:B------:R2:W-:Y:S01]  /*34c0*/  @!P1 SYNCS.ARRIVE.TRANS64.RED.A1T0 RZ, [R2+URZ], RZ ;  /* 0x000000ff02ff99a7 */ /* 0x0005e2000810043f */
[----:B------:R-:W-:Y:S01]  /*34d0*/  ISETP.GT.AND P3, PT, R82, 0x60, PT ;  /* 0x000000605200780c */ /* 0x000fe20003f64270 */
[----:B------:R-:W-:Y:S01]  /*34e0*/  MUFU.TANH R32, R32 ;  /* 0x0000002000207308 */ /* 0x000fe20000002400 */
[----:B0-----:R-:W-:Y:S01]  /*34f0*/  FSEL R73, R80, -INF , P2 ;  /* 0xff80000050497808 */ /* 0x001fe20001000000 */
[----:B------:R-:W-:Y:S01]  /*3500*/  UISETP.LT.AND UP0, UPT, URZ, UR6, UPT ;  /* 0x000000063f00728c */ /* 0x000fe2000bf01270 */
[----:B------:R-:W-:-:S02]  /*3510*/  FMNMX.FTZ R84, R71, R84, !PT ;  /* 0x0000005447547209 */ /* 0x000fc40007810000 */
[----:B------:R-:W-:Y:S01]  /*3520*/  ISETP.GT.AND P2, PT, R82, 0x61, PT ;  /* 0x000000615200780c */ /* 0x000fe20003f44270 */
[----:B------:R-:W-:Y:S01]  /*3530*/  USEL UR54, URZ, UR6, !UP0 ;  /* 0x000000063f367287 */ /* 0x000fe2000c000000 */
[----:B----4-:R-:W-:Y:S01]  /*3540*/  FSEL R45, R70, -INF , P3 ;  /* 0xff800000462d7808 */ /* 0x010fe20001800000 */
[----:B------:R-:W-:Y:S01]  /*3550*/  FMUL.FTZ R70, R0, R29 ;  /* 0x0000001d00467220 */ /* 0x000fe20000410000 */
[----:B------:R-:W-:Y:S01]  /*3560*/  FMNMX.FTZ R84, R73, R84, !PT ;  /* 0x0000005449547209 */ /* 0x000fe20007810000 */
[----:B------:R-:W-:Y:S01]  /*3570*/  MUFU.TANH R36, R36 ;  /* 0x0000002400247308 */ /* 0x000fe20000002400 */
[----:B------:R-:W-:Y:S01]  /*3580*/  ISETP.GT.AND P3, PT, R82, 0x68, PT ;  /* 0x000000685200780c */ /* 0x000fe20003f64270 */
[----:B------:R-:W-:Y:S01]  /*3590*/  UISETP.GE.AND UP0, UPT, UR56, UR54, UPT ;  /* 0x000000363800728c */ /* 0x000fe2000bf06270 */
[----:B------:R-:W-:Y:S02]  /*35a0*/  FSEL R25, R81, -INF , P2 ;  /* 0xff80000051197808 */ /* 0x000fe40001000000 */
[----:B------:R-:W-:-:S02]  /*35b0*/  FMNMX.FTZ R84, R45, R84, !PT ;  /* 0x000000542d547209 */ /* 0x000fc40007810000 */
[----:B------:R-:W-:Y:S01]  /*35c0*/  ISETP.GT.AND P2, PT, R82, 0x69, PT ;  /* 0x000000695200780c */ /* 0x000fe20003f44270 */
[----:B------:R-:W0:Y:S01]  /*35d0*/  MUFU.TANH R70, R70 ;  /* 0x0000004600467308 */ /* 0x000e220000002400 */
[----:B-----5:R-:W-:Y:S02]  /*35e0*/  FSEL R29, R44, -INF , P3 ;  /* 0xff8000002c1d7808 */ /* 0x020fe40001800000 */
[----:B------:R-:W-:Y:S02]  /*35f0*/  FMNMX.FTZ R84, R25, R84, !PT ;  /* 0x0000005419547209 */ /* 0x000fe40007810000 */
[----:B------:R-:W-:Y:S02]  /*3600*/  ISETP.GT.AND P3, PT, R82, 0x70, PT ;  /* 0x000000705200780c */ /* 0x000fe40003f64270 */
[----:B------:R-:W-:Y:S01]  /*3610*/  FSEL R43, R43, -INF , P2 ;  /* 0xff8000002b2b7808 */ /* 0x000fe20001000000 */
[----:B------:R-:W-:Y:S01]  /*3620*/  MUFU.TANH R4, R4 ;  /* 0x0000000400047308 */ /* 0x000fe20000002400 */
[----:B------:R-:W-:-:S02]  /*3630*/  FMNMX.FTZ R84, R29, R84, !PT ;  /* 0x000000541d547209 */ /* 0x000fc40007810000 */
[----:B------:R-:W-:Y:S02]  /*3640*/  ISETP.GT.AND P2, PT, R82, 0x71, PT ;  /* 0x000000715200780c */ /* 0x000fe40003f44270 */
[----:B---3--:R-:W-:Y:S02]  /*3650*/  FSEL R75, R48, -INF , P3 ;  /* 0xff800000304b7808 */ /* 0x008fe40001800000 */
        /* <DEDUP_REMOVED lines=11> */
[----:B-1----:R-:W-:Y:S01]  /*3710*/  FSEL R81, R74, -INF , P2 ;  /* 0xff8000004a517808 */ /* 0x002fe20001000000 */
        /* <DEDUP_REMOVED lines=11> */
[----:B------:R3:W4:Y:S01]  /*37d0*/  MUFU.TANH R107, R24 ;  /* 0x00000018006b7308 */ /* 0x0007220000002400 */
[----:B--2---:R-:W-:Y:S02]  /*37e0*/  FSEL R37, R28, -INF , P3 ;  /* 0xff8000001c257808 */ /* 0x004fe40001800000 */
[----:B------:R-:W-:Y:S02]  /*37f0*/  FMNMX.FTZ R84, R93, R84, !PT ;  /* 0x000000545d547209 */ /* 0x000fe40007810000 */
[----:B------:R-:W-:Y:S02]  /*3800*/  ISETP.GT.AND P3, PT, R82, 0x90, PT ;  /* 0x000000905200780c */ /* 0x000fe40003f64270 */
[----:B0-----:R-:W-:Y:S01]  /*3810*/  FSEL R97, R70, -INF , P2 ;  /* 0xff80000046617808 */ /* 0x001fe20001000000 */
[----:B------:R-:W-:Y:S01]  /*3820*/  MUFU.TANH R8, R8 ;  /* 0x0000000800087308 */ /* 0x000fe20000002400 */
[----:B------:R-:W-:Y:S01]  /*3830*/  FMNMX.FTZ R84, R37, R84, !PT ;  /* 0x0000005425547209 */ /* 0x000fe20007810000 */
[----:B---3--:R-:W-:Y:S01]  /*3840*/  FMUL.FTZ R24, R0, R47 ;  /* 0x0000002f00187220 */ /* 0x008fe20000410000 */
[----:B------:R-:W-:-:S02]  /*3850*/  ISETP.GT.AND P2, PT, R82, 0x91, PT ;  /* 0x000000915200780c */ /* 0x000fc40003f44270 */
[----:B------:R-:W-:Y:S02]  /*3860*/  FSEL R101, R32, -INF , P3 ;  /* 0xff80000020657808 */ /* 0x000fe40001800000 */
[----:B------:R-:W-:Y:S01]  /*3870*/  FMNMX.FTZ R84, R97, R84, !PT ;  /* 0x0000005461547209 */ /* 0x000fe20007810000 */
[----:B------:R-:W0:Y:S01]  /*3880*/  MUFU.TANH R9, R9 ;  /* 0x0000000900097308 */ /* 0x000e220000002400 */
[----:B------:R-:W-:Y:S02]  /*3890*/  ISETP.GT.AND P3, PT, R82, 0x98, PT ;  /* 0x000000985200780c */ /* 0x000fe40003f64270 */
[----:B-1----:R-:W-:Y:S02]  /*38a0*/  FSEL R103, R42, -INF , P2 ;  /* 0xff8000002a677808 */ /* 0x002fe40001000000 */
[----:B------:R-:W-:Y:S02]  /*38b0*/  FMNMX.FTZ R84, R101, R84, !PT ;  /* 0x0000005465547209 */ /* 0x000fe40007810000 */
[----:B------:R-:W-:Y:S01]  /*38c0*/  ISETP.GT.AND P2, PT, R82, 0x99, PT ;  /* 0x000000995200780c */ /* 0x000fe20003f44270 */
[----:B------:R-:W-:Y:S01]  /*38d0*/  MUFU.TANH R10, R10 ;  /* 0x0000000a000a7308 */ /* 0x000fe20000002400 */
[----:B------:R-:W-:-:S02]  /*38e0*/  FSEL R47, R36, -INF , P3 ;  /* 0xff800000242f7808 */ /* 0x000fc40001800000 */
[----:B------:R-:W-:Y:S02]  /*38f0*/  FMNMX.FTZ R84, R103, R84, !PT ;  /* 0x0000005467547209 */ /* 0x000fe40007810000 */
[----:B----4-:R-:W-:Y:S02]  /*3900*/  FSEL R107, R107, -INF , P2 ;  /* 0xff8000006b6b7808 */ /* 0x010fe40001000000 */
[----:B------:R-:W-:Y:S01]  /*3910*/  FMNMX.FTZ R84, R47, R84, !PT ;  /* 0x000000542f547209 */ /* 0x000fe20007810000 */
[----:B------:R1:W-:Y:S01]  /*3920*/  MUFU.TANH R36, R24 ;  /* 0x0000001800247308 */ /* 0x0003e20000002400 */
[----:B------:R-:W-:Y:S02]  /*3930*/  VIMNMX R91, R64, R91, PT ;  /* 0x0000005b405b7248 */ /* 0x000fe40003fe0100 */
[----:B------:R-:W-:Y:S02]  /*3940*/  FMNMX.FTZ R84, R107, R84, !PT ;  /* 0x000000546b547209 */ /* 0x000fe40007810000 */
[----:B------:R-:W-:-:S02]  /*3950*/  ISETP.GT.AND P3, PT, R91, 0x1, PT ;  /* 0x000000015b00780c */ /* 0x000fc40003f64270 */
[----:B------:R-:W-:Y:S01]  /*3960*/  ISETP.GT.AND P4, PT, R91, 0x8, PT ;  /* 0x000000085b00780c */ /* 0x000fe20003f84270 */
[----:B------:R-:W1:Y:S01]  /*3970*/  SHFL.BFLY PT, R89, R84, 0x2, 0x1f ;  /* 0x0c401f0054597f89 */ /* 0x000e6200000e0000 */
[----:B------:R-:W-:Y:S01]  /*3980*/  MUFU.TANH R82, R39 ;  /* 0x0000002700527308 */ /* 0x000fe20000002400 */
[----:B------:R-:W-:Y:S02]  /*3990*/  FSEL R4, R4, -INF , P3 ;  /* 0xff80000004047808 */ /* 0x000fe40001800000 */
[----:B------:R-:W-:Y:S02]  /*39a0*/  FSEL R5, R5, -INF , P4 ;  /* 0xff80000005057808 */ /* 0x000fe40002000000 */
[----:B------:R-:W-:-:S03]  /*39b0*/  ISETP.GT.AND P3, PT, R91, 0x10, PT ;  /* 0x000000105b00780c */ /* 0x000fc60003f64270 */
[----:B------:R-:W-:Y:S01]  /*39c0*/  MUFU.TANH R42, R51 ;  /* 0x00000033002a7308 */ /* 0x000fe20000002400 */
[----:B------:R-:W-:Y:S02]  /*39d0*/  FSEL R7, R7, -INF , P3 ;  /* 0xff80000007077808 */ /* 0x000fe40001800000 */
[----:B------:R-:W-:-:S04]  /*39e0*/  ISETP.GT.AND P3, PT, R91, 0x18, PT ;  /* 0x000000185b00780c */ /* 0x000fc80003f64270 */
[----:B0-----:R-:W-:Y:S01]  /*39f0*/  FSEL R9, R9, -INF , P3 ;  /* 0xff80000009097808 */ /* 0x001fe20001800000 */
[----:B------:R-:W0:Y:S01]  /*3a00*/  MUFU.TANH R11, R11 ;  /* 0x0000000b000b7308 */ /* 0x000e220000002400 */
[----:B------:R-:W-:Y:S02]  /*3a10*/  ISETP.GT.AND P3, PT, R91, 0x20, PT ;  /* 0x000000205b00780c */ /* 0x000fe40003f64270 */
[----:B-1----:R-:W-:-:S05]  /*3a20*/  FMNMX.FTZ R24, R84, R89, !PT ;  /* 0x0000005954187209 */ /* 0x002fca0007810000 */
[----:B------:R-:W-:Y:S01]  /*3a30*/  MUFU.TANH R12, R12 ;  /* 0x0000000c000c7308 */ /* 0x000fe20000002400 */
[----:B------:R-:W-:Y:S01]  /*3a40*/  IMAD.MOV.U32 R84, RZ, RZ, R87 ;  /* 0x000000ffff547224 */ /* 0x000fe200078e0057 */
[----:B------:R-:W1:Y:S06]  /*3a50*/  SHFL.BFLY PT, R89, R24, 0x1, 0x1f ;  /* 0x0c201f0018597f89 */ /* 0x000e6c00000e0000 */
[----:B------:R-:W-:Y:S01]  /*3a60*/  MUFU.TANH R44, R55 ;  /* 0x00000037002c7308 */ /* 0x000fe20000002400 */
[----:B0-----:R-:W-:Y:S02]  /*3a70*/  FSEL R11, R11, -INF , P3 ;  /* 0xff8000000b0b7808 */ /* 0x001fe40001800000 */
[----:B------:R-:W-:-:S05]  /*3a80*/  ISETP.GT.AND P3, PT, R91, 0x28, PT ;  /* 0x000000285b00780c */ /* 0x000fca0003f64270 */
[----:B------:R-:W0:Y:S08]  /*3a90*/  MUFU.TANH R13, R13 ;  /* 0x0000000d000d7308 */ /* 0x000e300000002400 */
[----:B------:R2:W-:Y:S01]  /*3aa0*/  MUFU.TANH R48, R26 ;  /* 0x0000001a00307308 */ /* 0x0005e20000002400 */
[----:B-1----:R-:W-:-:S04]  /*3ab0*/  FMNMX.FTZ R89, R24, R89, !PT ;  /* 0x0000005918597209 */ /* 0x002fc80007810000 */
[C---:B------:R-:W-:Y:S01]  /*3ac0*/  FSETP.NEU.FTZ.AND P2, PT, R89.reuse, -INF , PT ;  /* 0xff8000005900780b */ /* 0x040fe20003f5d000 */
[----:B------:R-:W-:-:S02]  /*3ad0*/  FFMA.FTZ R24, R89, R88, -8 ;  /* 0xc100000059187423 */ /* 0x000fc40000010058 */
[----:B------:R-:W1:Y:S01]  /*3ae0*/  MUFU.TANH R14, R14 ;  /* 0x0000000e000e7308 */ /* 0x000e620000002400 */
[----:B0-----:R-:W-:Y:S02]  /*3af0*/  FSEL R13, R13, -INF , P3 ;  /* 0xff8000000d0d7808 */ /* 0x001fe40001800000 */
[C---:B------:R-:W-:Y:S02]  /*3b00*/  ISETP.GT.AND P3, PT, R91.reuse, 0x30, PT ;  /* 0x000000305b00780c */ /* 0x040fe40003f64270 */
[----:B------:R-:W-:Y:S02]  /*3b10*/  FSEL R24, R24, RZ, P2 ;  /* 0x000000ff18187208 */ /* 0x000fe40001000000 */
[----:B------:R-:W-:Y:S01]  /*3b20*/  ISETP.GT.AND P2, PT, R91, RZ, PT ;  /* 0x000000ff5b00720c */ /* 0x000fe20003f44270 */
[----:B------:R-:W0:Y:S02]  /*3b30*/  MUFU.TANH R15, R15 ;  /* 0x0000000f000f7308 */ /* 0x000e240000002400 */
[----:B--2---:R-:W-:-:S01]  /*3b40*/  FFMA.FTZ R26, R113, R88, -R24 ;  /* 0x00000058711a7223 */ /* 0x004fc20000010818 */
[----:B------:R-:W-:Y:S01]  /*3b50*/  FSEL R39, R3, -INF , P2 ;  /* 0xff80000003277808 */ /* 0x000fe20001000000 */
[----:B------:R-:W-:-:S01]  /*3b60*/  FFMA.FTZ R113, R115, R88, -R24 ;  /* 0x0000005873717223 */ /* 0x000fc20000010818 */
[----:B------:R-:W-:Y:S01]  /*3b70*/  ISETP.GT.AND P2, PT, R91, 0x9, PT ;  /* 0x000000095b00780c */ /* 0x000fe20003f44270 */
[----:B------:R-:W-:-:S01]  /*3b80*/  FFMA.FTZ R28, R117, R88, -R24 ;  /* 0x00000058751c7223 */ /* 0x000fc20000010818 */
[----:B------:R-:W-:Y:S01]  /*3b90*/  FMNMX.FTZ R32, R39, R4, !PT ;  /* 0x0000000427207209 */ /* 0x000fe20007810000 */
[----:B------:R-:W2:Y:S01]  /*3ba0*/  MUFU.TANH R20, R20 ;  /* 0x0000001400147308 */ /* 0x000ea20000002400 */
[----:B------:R-:W-:Y:S01]  /*3bb0*/  FSEL R51, R6, -INF , P2 ;  /* 0xff80000006337808 */ /* 0x000fe20001000000 */
[--C-:B------:R-:W-:Y:S01]  /*3bc0*/  FFMA.FTZ R121, R121, R88, -R24.reuse ;  /* 0x0000005879797223 */ /* 0x100fe20000010818 */
[----:B------:R-:W-:Y:S01]  /*3bd0*/  FMNMX.FTZ R32, R5, R32, !PT ;  /* 0x0000002005207209 */ /* 0x000fe20007810000 */
[-CC-:B------:R-:W-:Y:S01]  /*3be0*/  FFMA.FTZ R127, R127, R88.reuse, -R24.reuse ;  /* 0x000000587f7f7223 */ /* 0x180fe20000010818 */
[----:B------:R-:W-:Y:S01]  /*3bf0*/  ISETP.GT.AND P2, PT, R91, 0x11, PT ;  /* 0x000000115b00780c */ /* 0x000fe20003f44270 */
[--C-:B------:R-:W-:Y:S01]  /*3c00*/  FFMA.FTZ R129, R129, R88, -R24.reuse ;  /* 0x0000005881817223 */ /* 0x100fe20000010818 */
[----:B------:R-:W-:Y:S01]  /*3c10*/  FMNMX.FTZ R32, R51, R32, !PT ;  /* 0x0000002033207209 */ /* 0x000fe20007810000 */
[----:B------:R-:W3:Y:S01]  /*3c20*/  MUFU.TANH R21, R21 ;  /* 0x0000001500157308 */ /* 0x000ee20000002400 */
[----:B------:R-:W-:Y:S01]  /*3c30*/  FSEL R55, R8, -INF , P2 ;  /* 0xff80000008377808 */ /* 0x000fe20001000000 */
[--C-:B------:R-:W-:Y:S01]  /*3c40*/  FFMA.FTZ R53, R53, R88, -R24.reuse ;  /* 0x0000005835357223 */ /* 0x100fe20000010818 */
[----:B------:R-:W-:Y:S01]  /*3c50*/  FMNMX.FTZ R32, R7, R32, !PT ;  /* 0x0000002007207209 */ /* 0x000fe20007810000 */
[-CC-:B------:R-:W-:Y:S01]  /*3c60*/  FFMA.FTZ R109, R109, R88.reuse, -R24.reuse ;  /* 0x000000586d6d7223 */ /* 0x180fe20000010818 */
[----:B------:R-:W-:Y:S01]  /*3c70*/  ISETP.GT.AND P2, PT, R91, 0x19, PT ;  /* 0x000000195b00780c */ /* 0x000fe20003f44270 */
[--C-:B------:R-:W-:Y:S01]  /*3c80*/  FFMA.FTZ R99, R99, R88, -R24.reuse ;  /* 0x0000005863637223 */ /* 0x100fe20000010818 */
[----:B------:R-:W-:Y:S01]  /*3c90*/  FMNMX.FTZ R32, R55, R32, !PT ;  /* 0x0000002037207209 */ /* 0x000fe20007810000 */
[----:B------:R-:W4:Y:S01]  /*3ca0*/  MUFU.TANH R72, R72 ;  /* 0x0000004800487308 */ /* 0x000f220000002400 */
[----:B------:R-:W-:Y:S01]  /*3cb0*/  FSEL R115, R10, -INF , P2 ;  /* 0xff8000000a737808 */ /* 0x000fe20001000000 */
[--C-:B------:R-:W-:Y:S01]  /*3cc0*/  FFMA.FTZ R10, R111, R88, -R24.reuse ;  /* 0x000000586f0a7223 */ /* 0x100fe20000010818 */
[----:B------:R-:W-:Y:S01]  /*3cd0*/  FMNMX.FTZ R32, R9, R32, !PT ;  /* 0x0000002009207209 */ /* 0x000fe20007810000 */
[-CC-:B------:R-:W-:Y:S01]  /*3ce0*/  FFMA.FTZ R49, R49, R88.reuse, -R24.reuse ;  /* 0x0000005831317223 */ /* 0x180fe20000010818 */
[----:B------:R-:W-:Y:S01]  /*3cf0*/  ISETP.GT.AND P2, PT, R91, 0x21, PT ;  /* 0x000000215b00780c */ /* 0x000fe20003f44270 */
[--C-:B------:R-:W-:Y:S01]  /*3d00*/  FFMA.FTZ R25, R25, R88, -R24.reuse ;  /* 0x0000005819197223 */ /* 0x100fe20000010818 */
[----:B------:R-:W-:Y:S01]  /*3d10*/  FMNMX.FTZ R32, R115, R32, !PT ;  /* 0x0000002073207209 */ /* 0x000fe20007810000 */
[----:B------:R-:W-:Y:S01]  /*3d20*/  MUFU.TANH R56, R56 ;  /* 0x0000003800387308 */ /* 0x000fe20000002400 */
[----:B------:R-:W-:Y:S01]  /*3d30*/  FSEL R111, R12, -INF , P2 ;  /* 0xff8000000c6f7808 */ /* 0x000fe20001000000 */
[--C-:B------:R-:W-:Y:S01]  /*3d40*/  FFMA.FTZ R12, R105, R88, -R24.reuse ;  /* 0x00000058690c7223 */ /* 0x100fe20000010818 */
[----:B------:R-:W-:Y:S01]  /*3d50*/  FMNMX.FTZ R32, R11, R32, !PT ;  /* 0x000000200b207209 */ /* 0x000fe20007810000 */
[-CC-:B------:R-:W-:Y:S01]  /*3d60*/  FFMA.FTZ R29, R29, R88.reuse, -R24.reuse ;  /* 0x000000581d1d7223 */ /* 0x180fe20000010818 */
[----:B------:R-:W-:Y:S01]  /*3d70*/  ISETP.GT.AND P2, PT, R91, 0x29, PT ;  /* 0x000000295b00780c */ /* 0x000fe20003f44270 */
[--C-:B------:R-:W-:Y:S01]  /*3d80*/  FFMA.FTZ R33, R33, R88, -R24.reuse ;  /* 0x0000005821217223 */ /* 0x100fe20000010818 */
[----:B------:R-:W-:Y:S01]  /*3d90*/  FMNMX.FTZ R32, R111, R32, !PT ;  /* 0x000000206f207209 */ /* 0x000fe20007810000 */
[----:B------:R-:W5:Y:S01]  /*3da0*/  MUFU.TANH R57, R57 ;  /* 0x0000003900397308 */ /* 0x000f620000002400 */
[----:B-1----:R-:W-:Y:S01]  /*3db0*/  FSEL R117, R14, -INF , P2 ;  /* 0xff8000000e757808 */ /* 0x002fe20001000000 */
[--C-:B------:R-:W-:Y:S01]  /*3dc0*/  FFMA.FTZ R14, R95, R88, -R24.reuse ;  /* 0x000000585f0e7223 */ /* 0x100fe20000010818 */
[----:B------:R-:W-:Y:S01]  /*3dd0*/  FMNMX.FTZ R32, R13, R32, !PT ;  /* 0x000000200d207209 */ /* 0x000fe20007810000 */
[-CC-:B------:R-:W-:Y:S01]  /*3de0*/  FFMA.FTZ R37, R37, R88.reuse, -R24.reuse ;  /* 0x0000005825257223 */ /* 0x180fe20000010818 */
[----:B------:R-:W-:Y:S01]  /*3df0*/  ISETP.GT.AND P2, PT, R91, 0x31, PT ;  /* 0x000000315b00780c */ /* 0x000fe20003f44270 */
[----:B------:R-:W-:Y:S01]  /*3e00*/  FFMA.FTZ R47, R47, R88, -R24 ;  /* 0x000000582f2f7223 */ /* 0x000fe20000010818 */
[----:B0-----:R-:W-:Y:S01]  /*3e10*/  FSEL R15, R15, -INF , P3 ;  /* 0xff8000000f0f7808 */ /* 0x001fe20001800000 */
[----:B------:R-:W-:Y:S01]  /*3e20*/  MUFU.TANH R58, R58 ;  /* 0x0000003a003a7308 */ /* 0x000fe20000002400 */
[----:B------:R-:W-:-:S02]  /*3e30*/  FMNMX.FTZ R32, R117, R32, !PT ;  /* 0x0000002075207209 */ /* 0x000fc40007810000 */
[----:B------:R-:W-:Y:S02]  /*3e40*/  ISETP.GT.AND P3, PT, R91, 0x38, PT ;  /* 0x000000385b00780c */ /* 0x000fe40003f64270 */
[----:B--2---:R-:W-:Y:S01]  /*3e50*/  FSEL R105, R20, -INF , P2 ;  /* 0xff80000014697808 */ /* 0x004fe20001000000 */
[----:B------:R-:W-:Y:S01]  /*3e60*/  FFMA.FTZ R20, R79, R88, -R24 ;  /* 0x000000584f147223 */ /* 0x000fe20000010818 */
[----:B------:R-:W-:Y:S01]  /*3e70*/  FMNMX.FTZ R32, R15, R32, !PT ;  /* 0x000000200f207209 */ /* 0x000fe20007810000 */
[----:B------:R0:W-:Y:S01]  /*3e80*/  MUFU.TANH R74, R31 ;  /* 0x0000001f004a7308 */ /* 0x0001e20000002400 */
[----:B------:R-:W-:Y:S02]  /*3e90*/  ISETP.GT.AND P2, PT, R91, 0x39, PT ;  /* 0x000000395b00780c */ /* 0x000fe40003f44270 */
[----:B---3--:R-:W-:Y:S02]  /*3ea0*/  FSEL R21, R21, -INF , P3 ;  /* 0xff80000015157808 */ /* 0x008fe40001800000 */
[----:B------:R-:W-:-:S02]  /*3eb0*/  FMNMX.FTZ R32, R105, R32, !PT ;  /* 0x0000002069207209 */ /* 0x000fc40007810000 */
[----:B------:R-:W-:Y:S01]  /*3ec0*/  ISETP.GT.AND P3, PT, R91, 0x40, PT ;  /* 0x000000405b00780c */ /* 0x000fe20003f64270 */
[----:B------:R-:W1:Y:S01]  /*3ed0*/  MUFU.TANH R59, R59 ;  /* 0x0000003b003b7308 */ /* 0x000e620000002400 */
[----:B0-----:R-:W-:-:S01]  /*3ee0*/  FFMA.FTZ R31, R119, R88, -R24 ;  /* 0x00000058771f7223 */ /* 0x001fc20000010818 */
[----:B----4-:R-:W-:Y:S02]  /*3ef0*/  FSEL R119, R72, -INF , P2 ;  /* 0xff80000048777808 */ /* 0x010fe40001000000 */
[----:B------:R-:W-:Y:S02]  /*3f00*/  FMNMX.FTZ R32, R21, R32, !PT ;  /* 0x0000002015207209 */ /* 0x000fe40007810000 */
[----:B------:R-:W-:Y:S02]  /*3f10*/  ISETP.GT.AND P2, PT, R91, 0x41, PT ;  /* 0x000000415b00780c */ /* 0x000fe40003f44270 */
[----:B------:R-:W-:Y:S01]  /*3f20*/  MUFU.TANH R60, R60 ;  /* 0x0000003c003c7308 */ /* 0x000fe20000002400 */
[----:B------:R-:W-:-:S02]  /*3f30*/  FMNMX.FTZ R32, R119, R32, !PT ;  /* 0x0000002077207209 */ /* 0x000fc40007810000 */
[----:B-----5:R-:W-:Y:S01]  /*3f40*/  FSEL R95, R57, -INF , P2 ;  /* 0xff800000395f7808 */ /* 0x020fe20001000000 */
[----:B------:R-:W-:-:S01]  /*3f50*/  FFMA.FTZ R57, R83, R88, -R24 ;  /* 0x0000005853397223 */ /* 0x000fc20000010818 */
[----:B------:R-:W-:-:S03]  /*3f60*/  ISETP.GT.AND P2, PT, R91, 0x49, PT ;  /* 0x000000495b00780c */ /* 0x000fc60003f44270 */
[----:B------:R0:W-:Y:S01]  /*3f70*/  MUFU.EX2 R8, R121 ;  /* 0x0000007900087308 */ /* 0x0001e20000000800 */
[----:B-1----:R-:W-:Y:S01]  /*3f80*/  FSEL R83, R59, -INF , P2 ;  /* 0xff8000003b537808 */ /* 0x002fe20001000000 */
[----:B------:R-:W-:Y:S01]  /*3f90*/  FFMA.FTZ R59, R69, R88, -R24 ;  /* 0x00000058453b7223 */ /* 0x000fe20000010818 */
[----:B------:R-:W-:-:S05]  /*3fa0*/  ISETP.GT.AND P2, PT, R91, 0x51, PT ;  /* 0x000000515b00780c */ /* 0x000fca0003f44270 */
[----:B------:R-:W1:Y:S01]  /*3fb0*/  MUFU.TANH R61, R61 ;  /* 0x0000003d003d7308 */ /* 0x000e620000002400 */
[----:B0-----:R-:W-:Y:S02]  /*3fc0*/  FSEL R121, R56, -INF , P3 ;  /* 0xff80000038797808 */ /* 0x001fe40001800000 */
[----:B------:R-:W-:Y:S02]  /*3fd0*/  ISETP.GT.AND P3, PT, R91, 0x48, PT ;  /* 0x000000485b00780c */ /* 0x000fe40003f64270 */
[----:B------:R-:W-:-:S03]  /*3fe0*/  FMNMX.FTZ R32, R121, R32, !PT ;  /* 0x0000002079207209 */ /* 0x000fc60007810000 */
[----:B------:R0:W-:Y:S01]  /*3ff0*/  MUFU.TANH R70, R30 ;  /* 0x0000001e00467308 */ /* 0x0001e20000002400 */
[----:B------:R-:W-:-:S07]  /*4000*/  FMNMX.FTZ R32, R95, R32, !PT ;  /* 0x000000205f207209 */ /* 0x000fce0007810000 */
[----:B------:R-:W-:Y:S01]  /*4010*/  MUFU.TANH R62, R62 ;  /* 0x0000003e003e7308 */ /* 0x000fe20000002400 */
[----:B0-----:R-:W-:-:S01]  /*4020*/  FFMA.FTZ R30, R123, R88, -R24 ;  /* 0x000000587b1e7223 */ /* 0x001fc20000010818 */
[----:B------:R-:W-:Y:S02]  /*4030*/  FSEL R123, R58, -INF , P3 ;  /* 0xff8000003a7b7808 */ /* 0x000fe40001800000 */
[----:B------:R-:W-:Y:S02]  /*4040*/  ISETP.GT.AND P3, PT, R91, 0x50, PT ;  /* 0x000000505b00780c */ /* 0x000fe40003f64270 */
[----:B------:R-:W-:Y:S02]  /*4050*/  FMNMX.FTZ R32, R123, R32, !PT ;  /* 0x000000207b207209 */ /* 0x000fe40007810000 */
[----:B------:R-:W0:Y:S01]  /*4060*/  MUFU.TANH R63, R63 ;  /* 0x0000003f003f7308 */ /* 0x000e220000002400 */
[----:B-1----:R-:W-:Y:S02]  /*4070*/  FSEL R79, R61, -INF , P2 ;  /* 0xff8000003d4f7808 */ /* 0x002fe40001000000 */
[----:B------:R-:W-:-:S02]  /*4080*/  FMNMX.FTZ R32, R83, R32, !PT ;  /* 0x0000002053207209 */ /* 0x000fc40007810000 */
[----:B------:R-:W-:-:S03]  /*4090*/  ISETP.GT.AND P2, PT, R91, 0x59, PT ;  /* 0x000000595b00780c */ /* 0x000fc60003f44270 */
[----:B------:R1:W-:Y:S08]  /*40a0*/  MUFU.TANH R78, R35 ;  /* 0x00000023004e7308 */ /* 0x0003f00000002400 */
[----:B------:R-:W-:Y:S01]  /*40b0*/  MUFU.TANH R40, R40 ;  /* 0x0000002800287308 */ /* 0x000fe20000002400 */
[----:B-1----:R-:W-:-:S01]  /*40c0*/  FFMA.FTZ R35, R125, R88, -R24 ;  /* 0x000000587d237223 */ /* 0x002fc20000010818 */
[----:B------:R-:W-:-:S02]  /*40d0*/  FSEL R125, R60, -INF , P3 ;  /* 0xff8000003c7d7808 */ /* 0x000fc40001800000 */
[----:B------:R-:W-:Y:S02]  /*40e0*/  ISETP.GT.AND P3, PT, R91, 0x58, PT ;  /* 0x000000585b00780c */ /* 0x000fe40003f64270 */
[----:B------:R-:W-:Y:S02]  /*40f0*/  FMNMX.FTZ R32, R125, R32, !PT ;  /* 0x000000207d207209 */ /* 0x000fe40007810000 */
[----:B------:R-:W1:Y:S01]  /*4100*/  MUFU.TANH R41, R41 ;  /* 0x0000002900297308 */ /* 0x000e620000002400 */
[----:B0-----:R-:W-:Y:S02]  /*4110*/  FSEL R69, R63, -INF , P2 ;  /* 0xff8000003f457808 */ /* 0x001fe40001000000 */
[----:B------:R-:W-:Y:S02]  /*4120*/  FMNMX.FTZ R32, R79, R32, !PT ;  /* 0x000000204f207209 */ /* 0x000fe40007810000 */
[----:B------:R-:W-:-:S03]  /*4130*/  ISETP.GT.AND P2, PT, R91, 0x61, PT ;  /* 0x000000615b00780c */ /* 0x000fc60003f44270 */
[----:B------:R-:W0:Y:S08]  /*4140*/  MUFU.TANH R46, R46 ;  /* 0x0000002e002e7308 */ /* 0x000e300000002400 */
[----:B------:R2:W-:Y:S01]  /*4150*/  MUFU.EX2 R6, R127 ;  /* 0x0000007f00067308 */ /* 0x0005e20000000800 */
[----:B-1----:R-:W-:Y:S01]  /*4160*/  FSEL R131, R41, -INF , P2 ;  /* 0xff80000029837808 */ /* 0x002fe20001000000 */
[----:B------:R-:W-:Y:S01]  /*4170*/  FFMA.FTZ R41, R67, R88, -R24 ;  /* 0x0000005843297223 */ /* 0x000fe20000010818 */
[----:B------:R-:W-:-:S04]  /*4180*/  ISETP.GT.AND P2, PT, R91, 0x69, PT ;  /* 0x000000695b00780c */ /* 0x000fc80003f44270 */
[----:B------:R-:W-:Y:S01]  /*4190*/  FSEL R63, R36, -INF , P2 ;  /* 0xff800000243f7808 */ /* 0x000fe20001000000 */
[----:B------:R-:W1:Y:S01]  /*41a0*/  MUFU.TANH R50, R50 ;  /* 0x0000003200327308 */ /* 0x000e620000002400 */
[----:B--2---:R-:W-:Y:S02]  /*41b0*/  FSEL R127, R62, -INF , P3 ;  /* 0xff8000003e7f7808 */ /* 0x004fe40001800000 */
[----:B------:R-:W-:Y:S02]  /*41c0*/  ISETP.GT.AND P3, PT, R91, 0x60, PT ;  /* 0x000000605b00780c */ /* 0x000fe40003f64270 */
[----:B------:R-:W-:Y:S02]  /*41d0*/  FMNMX.FTZ R32, R127, R32, !PT ;  /* 0x000000207f207209 */ /* 0x000fe40007810000 */
[----:B------:R-:W-:Y:S01]  /*41e0*/  ISETP.GT.AND P2, PT, R91, 0x71, PT ;  /* 0x000000715b00780c */ /* 0x000fe20003f44270 */
[----:B------:R2:W-:Y:S03]  /*41f0*/  MUFU.TANH R76, R34 ;  /* 0x00000022004c7308 */ /* 0x0005e60000002400 */
[----:B------:R-:W-:Y:S01]  /*4200*/  FSEL R133, R42, -INF , P2 ;  /* 0xff8000002a857808 */ /* 0x000fe20001000000 */
[----:B------:R-:W-:Y:S01]  /*4210*/  FFMA.FTZ R42, R45, R88, -R24 ;  /* 0x000000582d2a7223 */ /* 0x000fe20000010818 */
[----:B------:R-:W-:-:S03]  /*4220*/  ISETP.GT.AND P2, PT, R91, 0x79, PT ;  /* 0x000000795b00780c */ /* 0x000fc60003f44270 */
[----:B------:R3:W-:Y:S01]  /*4230*/  MUFU.EX2 R3, R129 ;  /* 0x0000008100037308 */ /* 0x0007e20000000800 */
[----:B--2---:R-:W-:Y:S02]  /*4240*/  FMNMX.FTZ R34, R69, R32, !PT ;  /* 0x0000002045227209 */ /* 0x004fe40007810000 */
[----:B------:R-:W-:Y:S01]  /*4250*/  FSEL R137, R44, -INF , P2 ;  /* 0xff8000002c897808 */ /* 0x000fe20001000000 */
[----:B------:R-:W-:-:S01]  /*4260*/  FFMA.FTZ R44, R81, R88, -R24 ;  /* 0x00000058512c7223 */ /* 0x000fc20000010818 */
[----:B------:R-:W-:Y:S01]  /*4270*/  ISETP.GT.AND P2, PT, R91, 0x81, PT ;  /* 0x000000815b00780c */ /* 0x000fe20003f44270 */
[----:B------:R-:W-:Y:S02]  /*4280*/  IMAD.MOV.U32 R81, RZ, RZ, R87 ;  /* 0x000000ffff517224 */ /* 0x000fe400078e0057 */
[----:B------:R-:W2:Y:S01]  /*4290*/  MUFU.TANH R54, R54 ;  /* 0x0000003600367308 */ /* 0x000ea20000002400 */
[----:B---3--:R-:W-:Y:S01]  /*42a0*/  FSEL R129, R40, -INF , P3 ;  /* 0xff80000028817808 */ /* 0x008fe20001800000 */
[----:B------:R-:W-:Y:S01]  /*42b0*/  FFMA.FTZ R40, R71, R88, -R24 ;  /* 0x0000005847287223 */ /* 0x000fe20000010818 */
[----:B------:R-:W-:-:S02]  /*42c0*/  ISETP.GT.AND P3, PT, R91, 0x68, PT ;  /* 0x000000685b00780c */ /* 0x000fc40003f64270 */
[----:B------:R-:W-:Y:S02]  /*42d0*/  FMNMX.FTZ R34, R129, R34, !PT ;  /* 0x0000002281227209 */ /* 0x000fe40007810000 */
[----:B0-----:R-:W-:Y:S01]  /*42e0*/  FSEL R61, R46, -INF , P3 ;  /* 0xff8000002e3d7808 */ /* 0x001fe20001800000 */
[----:B------:R0:W3:Y:S01]  /*42f0*/  MUFU.TANH R52, R27 ;  /* 0x0000001b00347308 */ /* 0x0000e20000002400 */
[----:B------:R-:W-:Y:S02]  /*4300*/  FMNMX.FTZ R34, R131, R34, !PT ;  /* 0x0000002283227209 */ /* 0x000fe40007810000 */
[----:B------:R-:W-:Y:S02]  /*4310*/  ISETP.GT.AND P3, PT, R91, 0x70, PT ;  /* 0x000000705b00780c */ /* 0x000fe40003f64270 */
[----:B------:R-:W-:Y:S02]  /*4320*/  FMNMX.FTZ R34, R61, R34, !PT ;  /* 0x000000223d227209 */ /* 0x000fe40007810000 */
[----:B-1----:R-:W-:Y:S01]  /*4330*/  FSEL R67, R50, -INF , P3 ;  /* 0xff80000032437808 */ /* 0x002fe20001800000 */
[----:B------:R1:W4:Y:S01]  /*4340*/  MUFU.TANH R80, R38 ;  /* 0x0000002600507308 */ /* 0x0003220000002400 */
[----:B------:R-:W-:Y:S01]  /*4350*/  FMNMX.FTZ R36, R63, R34, !PT ;  /* 0x000000223f247209 */ /* 0x000fe20007810000 */
[-CC-:B0-----:R-:W-:Y:S01]  /*4360*/  FFMA.FTZ R27, R68, R88.reuse, -R24.reuse ;  /* 0x00000058441b7223 */ /* 0x181fe20000010818 */
[----:B------:R-:W-:Y:S01]  /*4370*/  ISETP.GT.AND P3, PT, R91, 0x78, PT ;  /* 0x000000785b00780c */ /* 0x000fe20003f64270 */
[----:B------:R-:W-:Y:S01]  /*4380*/  FFMA.FTZ R50, R101, R88, -R24 ;  /* 0x0000005865327223 */ /* 0x000fe20000010818 */
[----:B------:R-:W-:-:S02]  /*4390*/  FMNMX.FTZ R36, R67, R36, !PT ;  /* 0x0000002443247209 */ /* 0x000fc40007810000 */
[----:B--2---:R-:W-:Y:S01]  /*43a0*/  FSEL R135, R54, -INF , P3 ;  /* 0xff80000036877808 */ /* 0x004fe20001800000 */
[----:B------:R0:W-:Y:S01]  /*43b0*/  MUFU.EX2 R34, R53 ;  /* 0x0000003500227308 */ /* 0x0001e20000000800 */
[----:B------:R-:W-:Y:S02]  /*43c0*/  FMNMX.FTZ R36, R133, R36, !PT ;  /* 0x0000002485247209 */ /* 0x000fe40007810000 */
[----:B------:R-:W-:Y:S02]  /*43d0*/  ISETP.GT.AND P3, PT, R91, 0x80, PT ;  /* 0x000000805b00780c */ /* 0x000fe40003f64270 */
[----:B------:R-:W-:Y:S02]  /*43e0*/  FMNMX.FTZ R36, R135, R36, !PT ;  /* 0x0000002487247209 */ /* 0x000fe40007810000 */
[----:B------:R-:W-:Y:S01]  /*43f0*/  FSEL R139, R48, -INF , P3 ;  /* 0xff800000308b7808 */ /* 0x000fe20001800000 */
[----:B------:R-:W-:Y:S01]  /*4400*/  MUFU.EX2 R26, R26 ;  /* 0x0000001a001a7308 */ /* 0x000fe20000000800 */
[----:B-1----:R-:W-:Y:S01]  /*4410*/  FMNMX.FTZ R38, R137, R36, !PT ;  /* 0x0000002489267209 */ /* 0x002fe20007810000 */
[-CC-:B0-----:R-:W-:Y:S01]  /*4420*/  FFMA.FTZ R53, R73, R88.reuse, -R24.reuse ;  /* 0x0000005849357223 */ /* 0x181fe20000010818 */
[----:B------:R-:W-:Y:S01]  /*4430*/  ISETP.GT.AND P3, PT, R91, 0x88, PT ;  /* 0x000000885b00780c */ /* 0x000fe20003f64270 */
[----:B------:R-:W-:Y:S01]  /*4440*/  FFMA.FTZ R48, R97, R88, -R24 ;  /* 0x0000005861307223 */ /* 0x000fe20000010818 */
[----:B---3--:R-:W-:-:S02]  /*4450*/  FSEL R71, R52, -INF , P2 ;  /* 0xff80000034477808 */ /* 0x008fc40001000000 */
[----:B------:R-:W-:Y:S01]  /*4460*/  FMNMX.FTZ R38, R139, R38, !PT ;  /* 0x000000268b267209 */ /* 0x000fe20007810000 */
[----:B------:R0:W-:Y:S01]  /*4470*/  MUFU.EX2 R36, R40 ;  /* 0x0000002800247308 */ /* 0x0001e20000000800 */
[----:B------:R-:W-:Y:S02]  /*4480*/  ISETP.GT.AND P2, PT, R91, 0x89, PT ;  /* 0x000000895b00780c */ /* 0x000fe40003f44270 */
[----:B------:R-:W-:Y:S02]  /*4490*/  FSEL R141, R70, -INF , P3 ;  /* 0xff800000468d7808 */ /* 0x000fe40001800000 */
[----:B------:R-:W-:Y:S02]  /*44a0*/  FMNMX.FTZ R38, R71, R38, !PT ;  /* 0x0000002647267209 */ /* 0x000fe40007810000 */
[----:B------:R-:W-:Y:S01]  /*44b0*/  ISETP.GT.AND P3, PT, R91, 0x90, PT ;  /* 0x000000905b00780c */ /* 0x000fe20003f64270 */
[----:B------:R-:W-:Y:S01]  /*44c0*/  MUFU.EX2 R27, R27 ;  /* 0x0000001b001b7308 */ /* 0x000fe20000000800 */
[----:B------:R-:W-:-:S02]  /*44d0*/  FSEL R73, R74, -INF , P2 ;  /* 0xff8000004a497808 */ /* 0x000fc40001000000 */
[----:B------:R-:W-:Y:S02]  /*44e0*/  FMNMX.FTZ R38, R141, R38, !PT ;  /* 0x000000268d267209 */ /* 0x000fe40007810000 */
[----:B------:R-:W-:Y:S02]  /*44f0*/  ISETP.GT.AND P2, PT, R91, 0x91, PT ;  /* 0x000000915b00780c */ /* 0x000fe40003f44270 */
[----:B------:R-:W-:Y:S01]  /*4500*/  FSEL R143, R76, -INF , P3 ;  /* 0xff8000004c8f7808 */ /* 0x000fe20001800000 */
[----:B------:R-:W-:Y:S01]  /*4510*/  MUFU.EX2 R28, R28 ;  /* 0x0000001c001c7308 */ /* 0x000fe20000000800 */
[----:B0-----:R-:W-:Y:S02]  /*4520*/  FMNMX.FTZ R40, R73, R38, !PT ;  /* 0x0000002649287209 */ /* 0x001fe40007810000 */
[----:B------:R-:W-:Y:S02]  /*4530*/  ISETP.GT.AND P3, PT, R91, 0x98, PT ;  /* 0x000000985b00780c */ /* 0x000fe40003f64270 */
[----:B------:R-:W-:-:S02]  /*4540*/  FSEL R145, R78, -INF , P2 ;  /* 0xff8000004e917808 */ /* 0x000fc40001000000 */
[----:B------:R-:W-:Y:S01]  /*4550*/  FMNMX.FTZ R40, R143, R40, !PT ;  /* 0x000000288f287209 */ /* 0x000fe20007810000 */
[----:B------:R-:W-:Y:S01]  /*4560*/  MUFU.EX2 R31, R31 ;  /* 0x0000001f001f7308 */ /* 0x000fe20000000800 */
[----:B------:R-:W-:Y:S02]  /*4570*/  ISETP.GT.AND P2, PT, R91, 0x99, PT ;  /* 0x000000995b00780c */ /* 0x000fe40003f44270 */
[----:B----4-:R-:W-:Y:S02]  /*4580*/  FSEL R147, R80, -INF , P3 ;  /* 0xff80000050937808 */ /* 0x010fe40001800000 */
[----:B------:R-:W-:Y:S02]  /*4590*/  FMNMX.FTZ R40, R145, R40, !PT ;  /* 0x0000002891287209 */ /* 0x000fe40007810000 */
[----:B------:R-:W-:Y:S01]  /*45a0*/  FSEL R149, R82, -INF , P2 ;  /* 0xff80000052957808 */ /* 0x000fe20001000000 */
[----:B------:R-:W-:Y:S01]  /*45b0*/  MUFU.EX2 R30, R30 ;  /* 0x0000001e001e7308 */ /* 0x000fe20000000800 */
[----:B------:R-:W-:-:S04]  /*45c0*/  FMNMX.FTZ R40, R147, R40, !PT ;  /* 0x0000002893287209 */ /* 0x000fc80007810000 */
[----:B------:R-:W-:Y:S01]  /*45d0*/  FMNMX.FTZ R45, R149, R40, !PT ;  /* 0x00000028952d7209 */ /* 0x000fe20007810000 */
[----:B------:R-:W-:-:S01]  /*45e0*/  FFMA.FTZ R40, R75, R88, -R24 ;  /* 0x000000584b287223 */ /* 0x000fc20000010818 */
[----:B------:R-:W-:Y:S01]  /*45f0*/  IMAD.MOV.U32 R75, RZ, RZ, R87 ;  /* 0x000000ffff4b7224 */ /* 0x000fe200078e0057 */
[----:B------:R-:W-:Y:S02]  /*4600*/  MUFU.EX2 R35, R35 ;  /* 0x0000002300237308 */ /* 0x000fe40000000800 */
[----:B------:R-:W0:Y:S06]  /*4610*/  SHFL.BFLY PT, R46, R45, 0x2, 0x1f ;  /* 0x0c401f002d2e7f89 */ /* 0x000e2c00000e0000 */
[----:B------:R-:W-:Y:S08]  /*4620*/  MUFU.EX2 R113, R113 ;  /* 0x0000007100717308 */ /* 0x000ff00000000800 */
[----:B------:R-:W-:Y:S08]  /*4630*/  MUFU.EX2 R10, R10 ;  /* 0x0000000a000a7308 */ /* 0x000ff00000000800 */
[----:B------:R-:W-:Y:S01]  /*4640*/  MUFU.EX2 R109, R109 ;  /* 0x0000006d006d7308 */ /* 0x000fe20000000800 */
[----:B0-----:R-:W-:Y:S01]  /*4650*/  FMNMX.FTZ R52, R45, R46, !PT ;  /* 0x0000002e2d347209 */ /* 0x001fe20007810000 */
[-CC-:B------:R-:W-:Y:S01]  /*4660*/  FFMA.FTZ R45, R85, R88.reuse, -R24.reuse ;  /* 0x00000058552d7223 */ /* 0x180fe20000010818 */
[----:B------:R-:W-:-:S01]  /*4670*/  FFMA.FTZ R46, R93, R88, -R24 ;  /* 0x000000585d2e7223 */ /* 0x000fc20000010818 */
[----:B------:R-:W-:-:S02]  /*4680*/  IMAD.MOV.U32 R85, RZ, RZ, R87 ;  /* 0x000000ffff557224 */ /* 0x000fc400078e0057 */
[----:B------:R-:W0:Y:S02]  /*4690*/  SHFL.BFLY PT, R91, R52, 0x1, 0x1f ;  /* 0x0c201f00345b7f89 */ /* 0x000e2400000e0000 */
[----:B------:R-:W-:Y:S08]  /*46a0*/  MUFU.EX2 R12, R12 ;  /* 0x0000000c000c7308 */ /* 0x000ff00000000800 */
[----:B------:R-:W-:Y:S08]  /*46b0*/  MUFU.EX2 R99, R99 ;  /* 0x0000006300637308 */ /* 0x000ff00000000800 */
[----:B------:R-:W-:Y:S01]  /*46c0*/  MUFU.EX2 R14, R14 ;  /* 0x0000000e000e7308 */ /* 0x000fe20000000800 */
[----:B0-----:R-:W-:-:S07]  /*46d0*/  FMNMX.FTZ R91, R52, R91, !PT ;  /* 0x0000005b345b7209 */ /* 0x001fce0007810000 */
[----:B------:R-:W-:Y:S01]  /*46e0*/  MUFU.EX2 R57, R57 ;  /* 0x0000003900397308 */ /* 0x000fe20000000800 */
[C---:B------:R-:W-:Y:S01]  /*46f0*/  FSETP.NEU.FTZ.AND P2, PT, R91.reuse, -INF , PT ;  /* 0xff8000005b00780b */ /* 0x040fe20003f5d000 */
[----:B------:R-:W-:-:S06]  /*4700*/  FFMA.FTZ R52, R91, R88, -8 ;  /* 0xc10000005b347423 */ /* 0x000fcc0000010058 */
[----:B------:R-:W-:Y:S01]  /*4710*/  MUFU.EX2 R20, R20 ;  /* 0x0000001400147308 */ /* 0x000fe20000000800 */
[----:B------:R-:W-:Y:S02]  /*4720*/  FSEL R52, R52, RZ, P2 ;  /* 0x000000ff34347208 */ /* 0x000fe40001000000 */
[----:B------:R-:W-:-:S03]  /*4730*/  PLOP3.LUT P2, PT, PT, PT, UP0, 0x80, 0x0 ;  /* 0x000000000000781c */ /* 0x000fc60003f4f008 */
        /* <DEDUP_REMOVED lines=39> */
[----:B--2---:R-:W-:-:S01]  /*49b0*/  FADD.FTZ R51, R26, R27 ;  /* 0x0000001b1a337221 */ /* 0x004fc20000010000 */
[-CC-:B------:R-:W-:Y:S01]  /*49c0*/  FFMA.FTZ R71, R71, R88.reuse, -R52.reuse ;  /* 0x0000005847477223 */ /* 0x180fe20000010834 */
[----:B------:R-:W-:-:S01]  /*49d0*/  FFMA.FTZ R141, R141, R88, -R52 ;  /* 0x000000588d8d7223 */ /* 0x000fc20000010834 */
[----:B------:R-:W-:Y:S01]  /*49e0*/  FFMA.FTZ R73, R73, R88, -R52 ;  /* 0x0000005849497223 */ /* 0x000fe20000010834 */
[----:B------:R-:W-:-:S01]  /*49f0*/  FADD.FTZ R78, R28, R51 ;  /* 0x000000331c4e7221 */ /* 0x000fc20000010000 */
[----:B-1----:R-:W-:Y:S01]  /*4a00*/  FADD.FTZ R51, R5, R76 ;  /* 0x0000004c05337221 */ /* 0x002fe20000010000 */
[----:B------:R-:W-:-:S01]  /*4a10*/  FFMA.FTZ R143, R143, R88, -R52 ;  /* 0x000000588f8f7223 */ /* 0x000fc20000010834 */
[----:B------:R1:W2:Y:S01]  /*4a20*/  MUFU.EX2 R56, R55 ;  /* 0x0000003700387308 */ /* 0x0002a20000000800 */
[----:B------:R-:W-:-:S01]  /*4a30*/  FFMA.FTZ R145, R145, R88, -R52 ;  /* 0x0000005891917223 */ /* 0x000fc20000010834 */
[----:B---3--:R-:W-:Y:S01]  /*4a40*/  FADD.FTZ R76, R54, R51 ;  /* 0x00000033364c7221 */ /* 0x008fe20000010000 */
[----:B------:R-:W-:-:S01]  /*4a50*/  FFMA.FTZ R147, R147, R88, -R52 ;  /* 0x0000005893937223 */ /* 0x000fc20000010834 */
[----:B------:R-:W-:-:S04]  /*4a60*/  FFMA.FTZ R52, R149, R88, -R52 ;  /* 0x0000005895347223 */ /* 0x000fc80000010834 */
[----:B------:R-:W3:Y:S01]  /*4a70*/  MUFU.EX2 R9, R9 ;  /* 0x0000000900097308 */ /* 0x000ee20000000800 */
[----:B-1----:R-:W-:-:S01]  /*4a80*/  FADD.FTZ R55, R31, R78 ;  /* 0x0000004e1f377221 */ /* 0x002fc20000010000 */
[----:B0-----:R-:W-:-:S03]  /*4a90*/  FADD.FTZ R51, R7, R76 ;  /* 0x0000004c07337221 */ /* 0x001fc60000010000 */
[----:B------:R-:W-:-:S03]  /*4aa0*/  FADD.FTZ R78, R30, R55 ;  /* 0x000000371e4e7221 */ /* 0x000fc60000010000 */
[----:B------:R-:W0:Y:S01]  /*4ab0*/  MUFU.EX2 R58, R115 ;  /* 0x00000073003a7308 */ /* 0x000e220000000800 */
[----:B------:R-:W-:-:S01]  /*4ac0*/  FADD.FTZ R78, R35, R78 ;  /* 0x0000004e234e7221 */ /* 0x000fc20000010000 */
[----:B--2---:R-:W-:-:S03]  /*4ad0*/  FADD.FTZ R76, R56, R51 ;  /* 0x00000033384c7221 */ /* 0x004fc60000010000 */
[----:B------:R-:W-:-:S03]  /*4ae0*/  FADD.FTZ R51, R3, R78 ;  /* 0x0000004e03337221 */ /* 0x000fc60000010000 */
[----:B------:R-:W1:Y:S01]  /*4af0*/  MUFU.EX2 R11, R11 ;  /* 0x0000000b000b7308 */ /* 0x000e620000000800 */
[----:B---3--:R-:W-:-:S01]  /*4b00*/  FADD.FTZ R55, R9, R76 ;  /* 0x0000004c09377221 */ /* 0x008fc20000010000 */
[----:B------:R-:W-:-:S04]  /*4b10*/  FADD.FTZ R51, R6, R51 ;  /* 0x0000003306337221 */ /* 0x000fc80000010000 */
[----:B------:R-:W-:Y:S02]  /*4b20*/  FADD.FTZ R78, R8, R51 ;  /* 0x00000033084e7221 */ /* 0x000fe40000010000 */
[----:B------:R-:W2:Y:S01]  /*4b30*/  MUFU.EX2 R60, R111 ;  /* 0x0000006f003c7308 */ /* 0x000ea20000000800 */
[----:B0-----:R-:W-:-:S01]  /*4b40*/  FADD.FTZ R76, R58, R55 ;  /* 0x000000373a4c7221 */ /* 0x001fc20000010000 */
[----:B------:R-:W-:Y:S01]  /*4b50*/  FADD.FTZ R55, R113, R78 ;  /* 0x0000004e71377221 */ /* 0x000fe20000010000 */
[----:B------:R-:W-:Y:S01]  /*4b60*/  F2FP.SATFINITE.E4M3.F32.PACK_AB_MERGE_C R9, R58, R9, RZ ;  /* 0x000000093a09723e */ /* 0x000fe200048070ff */
[----:B------:R-:W-:Y:S02]  /*4b70*/  IMAD.MOV.U32 R58, RZ, RZ, R87 ;  /* 0x000000ffff3a7224 */ /* 0x000fe400078e0057 */
[----:B------:R-:W-:-:S01]  /*4b80*/  FADD.FTZ R80, R10, R55 ;  /* 0x000000370a507221 */ /* 0x000fc20000010000 */
[----:B------:R-:W-:Y:S01]  /*4b90*/  F2FP.SATFINITE.E4M3.F32.PACK_AB_MERGE_C R187, R56, R7, R9 ;  /* 0x0000000738bb723e */ /* 0x000fe20004807009 */
[----:B------:R-:W0:Y:S01]  /*4ba0*/  MUFU.EX2 R13, R13 ;  /* 0x0000000d000d7308 */ /* 0x000e220000000800 */
[----:B-1----:R-:W-:-:S01]  /*4bb0*/  FADD.FTZ R51, R11, R76 ;  /* 0x0000004c0b337221 */ /* 0x002fc20000010000 */
[C---:B------:R-:W-:Y:S01]  /*4bc0*/  FADD.FTZ R55, R109.reuse, R80 ;  /* 0x000000506d377221 */ /* 0x040fe20000010000 */
[----:B------:R-:W-:Y:S01]  /*4bd0*/  F2FP.SATFINITE.E4M3.F32.PACK_AB_MERGE_C R109, R109, R10, RZ ;  /* 0x0000000a6d6d723e */ /* 0x000fe200048070ff */
[----:B------:R-:W-:-:S02]  /*4be0*/  IMAD.MOV.U32 R56, RZ, RZ, R87 ;  /* 0x000000ffff387224 */ /* 0x000fc400078e0057 */
[----:B------:R-:W-:-:S01]  /*4bf0*/  FADD.FTZ R80, R12, R55 ;  /* 0x000000370c507221 */ /* 0x000fc20000010000 */
[----:B------:R-:W-:Y:S01]  /*4c00*/  F2FP.SATFINITE.E4M3.F32.PACK_AB_MERGE_C R180, R113, R8, R109 ;  /* 0x0000000871b4723e */ /* 0x000fe2000480706d */
[----:B------:R-:W1:Y:S01]  /*4c10*/  MUFU.EX2 R62, R117 ;  /* 0x00000075003e7308 */ /* 0x000e620000000800 */
[----:B--2---:R-:W-:-:S01]  /*4c20*/  FADD.FTZ R78, R60, R51 ;  /* 0x000000333c4e7221 */ /* 0x004fc20000010000 */
[----:B------:R-:W-:-:S04]  /*4c30*/  FADD.FTZ R55, R99, R80 ;  /* 0x0000005063377221 */ /* 0x000fc80000010000 */
[----:B------:R-:W-:Y:S01]  /*4c40*/  FADD.FTZ R82, R14, R55 ;  /* 0x000000370e527221 */ /* 0x000fe20000010000 */
[----:B------:R-:W-:Y:S01]  /*4c50*/  F2FP.SATFINITE.E4M3.F32.PACK_AB_MERGE_C R55, R31, R28, RZ ;  /* 0x0000001c1f37723e */ /* 0x000fe200048070ff */
[----:B------:R-:W2:Y:S01]  /*4c60*/  MUFU.EX2 R15, R15 ;  /* 0x0000000f000f7308 */ /* 0x000ea20000000800 */
[----:B0-----:R-:W-:-:S02]  /*4c70*/  FADD.FTZ R51, R13, R78 ;  /* 0x0000004e0d337221 */ /* 0x001fc40000010000 */
[----:B------:R-:W-:Y:S01]  /*4c80*/  F2FP.SATFINITE.E4M3.F32.PACK_AB_MERGE_C R184, R27, R26, R55 ;  /* 0x0000001a1bb8723e */ /* 0x000fe20004807037 */
[--C-:B------:R-:W-:Y:S02]  /*4c90*/  IMAD.MOV.U32 R55, RZ, RZ, R87.reuse ;  /* 0x000000ffff377224 */ /* 0x100fe400078e0057 */
[----:B------:R-:W-:Y:S02]  /*4ca0*/  IMAD.MOV.U32 R27, RZ, RZ, R87 ;  /* 0x000000ffff1b7224 */ /* 0x000fe400078e0057 */
[----:B------:R-:W0:Y:S01]  /*4cb0*/  MUFU.EX2 R64, R105 ;  /* 0x0000006900407308 */ /* 0x000e220000000800 */
[----:B-1----:R-:W-:-:S01]  /*4cc0*/  FADD.FTZ R78, R62, R51 ;  /* 0x000000333e4e7221 */ /* 0x002fc20000010000 */
[----:B------:R-:W-:Y:S01]  /*4cd0*/  F2FP.SATFINITE.E4M3.F32.PACK_AB_MERGE_C R13, R62, R13, RZ ;  /* 0x0000000d3e0d723e */ /* 0x000fe200048070ff */
[----:B------:R-:W-:-:S03]  /*4ce0*/  IMAD.MOV.U32 R62, RZ, RZ, R87 ;  /* 0x000000ffff3e7224 */ /* 0x000fc600078e0057 */
[----:B------:R-:W-:Y:S01]  /*4cf0*/  F2FP.SATFINITE.E4M3.F32.PACK_AB_MERGE_C R181, R60, R11, R13 ;  /* 0x0000000b3cb5723e */ /* 0x000fe2000480700d */
[----:B------:R-:W-:Y:S01]  /*4d00*/  IMAD.MOV.U32 R60, RZ, RZ, R87 ;  /* 0x000000ffff3c7224 */ /* 0x000fe200078e0057 */
[----:B------:R-:W1:Y:S01]  /*4d10*/  MUFU.EX2 R21, R21 ;  /* 0x0000001500157308 */ /* 0x000e620000000800 */
[----:B--2---:R-:W-:-:S07]  /*4d20*/  FADD.FTZ R51, R15, R78 ;  /* 0x0000004e0f337221 */ /* 0x004fce0000010000 */
[----:B------:R-:W2:Y:S01]  /*4d30*/  MUFU.EX2 R66, R119 ;  /* 0x0000007700427308 */ /* 0x000ea20000000800 */
[----:B0-----:R-:W-:-:S01]  /*4d40*/  FADD.FTZ R80, R64, R51 ;  /* 0x0000003340507221 */ /* 0x001fc20000010000 */
[C---:B------:R-:W-:Y:S01]  /*4d50*/  FADD.FTZ R51, R57.reuse, R82 ;  /* 0x0000005239337221 */ /* 0x040fe20000010000 */
[----:B------:R-:W-:Y:S01]  /*4d60*/  F2FP.SATFINITE.E4M3.F32.PACK_AB_MERGE_C R57, R57, R14, RZ ;  /* 0x0000000e3939723e */ /* 0x000fe200048070ff */
[----:B------:R-:W-:-:S03]  /*4d70*/  IMAD.MOV.U32 R82, RZ, RZ, R87 ;  /* 0x000000ffff527224 */ /* 0x000fc600078e0057 */
[----:B------:R-:W-:Y:S01]  /*4d80*/  F2FP.SATFINITE.E4M3.F32.PACK_AB_MERGE_C R182, R99, R12, R57 ;  /* 0x0000000c63b6723e */ /* 0x000fe20004807039 */
[----:B------:R-:W0:Y:S01]  /*4d90*/  MUFU.EX2 R121, R121 ;  /* 0x0000007900797308 */ /* 0x000e220000000800 */
[----:B-1----:R-:W-:-:S01]  /*4da0*/  FADD.FTZ R31, R21, R80 ;  /* 0x00000050151f7221 */ /* 0x002fc20000010000 */
[--C-:B------:R-:W-:Y:S02]  /*4db0*/  IMAD.MOV.U32 R80, RZ, RZ, R87.reuse ;  /* 0x000000ffff507224 */ /* 0x100fe400078e0057 */
[----:B------:R-:W-:-:S04]  /*4dc0*/  IMAD.MOV.U32 R57, RZ, RZ, R87 ;  /* 0x000000ffff397224 */ /* 0x000fc800078e0057 */
[----:B------:R-:W-:Y:S01]  /*4dd0*/  MUFU.EX2 R59, R59 ;  /* 0x0000003b003b7308 */ /* 0x000fe20000000800 */
[----:B--2---:R-:W-:-:S01]  /*4de0*/  FADD.FTZ R28, R66, R31 ;  /* 0x0000001f421c7221 */ /* 0x004fc20000010000 */
[----:B------:R-:W-:Y:S02]  /*4df0*/  F2FP.SATFINITE.E4M3.F32.PACK_AB_MERGE_C R31, R6, R3, RZ ;  /* 0x00000003061f723e */ /* 0x000fe400048070ff */
[----:B------:R-:W-:Y:S01]  /*4e00*/  F2FP.SATFINITE.E4M3.F32.PACK_AB_MERGE_C R21, R66, R21, RZ ;  /* 0x000000154215723e */ /* 0x000fe200048070ff */
[----:B------:R-:W-:Y:S01]  /*4e10*/  IMAD.MOV.U32 R66, RZ, RZ, R87 ;  /* 0x000000ffff427224 */ /* 0x000fe200078e0057 */
[----:B------:R-:W-:Y:S01]  /*4e20*/  F2FP.SATFINITE.E4M3.F32.PACK_AB_MERGE_C R186, R35, R30, R31 ;  /* 0x0000001e23ba723e */ /* 0x000fe2000480701f */
[----:B------:R-:W-:Y:S01]  /*4e30*/  IMAD.MOV.U32 R35, RZ, RZ, R87 ;  /* 0x000000ffff237224 */ /* 0x000fe200078e0057 */
[----:B------:R-:W1:Y:S01]  /*4e40*/  MUFU.EX2 R68, R95 ;  /* 0x0000005f00447308 */ /* 0x000e620000000800 */
[----:B0-----:R-:W-:-:S01]  /*4e50*/  FADD.FTZ R3, R121, R28 ;  /* 0x0000001c79037221 */ /* 0x001fc20000010000 */
[----:B------:R-:W-:Y:S01]  /*4e60*/  F2FP.SATFINITE.E4M3.F32.PACK_AB_MERGE_C R183, R64, R15, R21 ;  /* 0x0000000f40b7723e */ /* 0x000fe20004807015 */
[----:B------:R-:W-:-:S02]  /*4e70*/  IMAD.MOV.U32 R64, RZ, RZ, R87 ;  /* 0x000000ffff407224 */ /* 0x000fc400078e0057 */
[--C-:B------:R-:W-:Y:S02]  /*4e80*/  IMAD.MOV.U32 R31, RZ, RZ, R87.reuse ;  /* 0x000000ffff1f7224 */ /* 0x100fe400078e0057 */
[----:B------:R-:W-:Y:S01]  /*4e90*/  IMAD.MOV.U32 R30, RZ, RZ, R87 ;  /* 0x000000ffff1e7224 */ /* 0x000fe200078e0057 */
[----:B------:R0:W-:Y:S08]  /*4ea0*/  MUFU.EX2 R32, R49 ;  /* 0x0000003100207308 */ /* 0x0001f00000000800 */
[----:B------:R-:W2:Y:S01]  /*4eb0*/  MUFU.EX2 R123, R123 ;  /* 0x0000007b007b7308 */ /* 0x000ea20000000800 */
[----:B0-----:R-:W-:-:S01]  /*4ec0*/  FFMA.FTZ R49, R65, R88, -R24 ;  /* 0x0000005841317223 */ /* 0x001fc20000010818 */
[----:B-1----:R-:W-:Y:S01]  /*4ed0*/  FADD.FTZ R10, R68, R3 ;  /* 0x00000003440a7221 */ /* 0x002fe20000010000 */
[----:B------:R-:W-:-:S05]  /*4ee0*/  FFMA.FTZ R65, R103, R88, -R24 ;  /* 0x0000005867417223 */ /* 0x000fca0000010818 */
[----:B------:R-:W-:Y:S08]  /*4ef0*/  MUFU.EX2 R41, R41 ;  /* 0x0000002900297308 */ /* 0x000ff00000000800 */
[----:B------:R0:W1:Y:S01]  /*4f00*/  MUFU.EX2 R70, R83 ;  /* 0x0000005300467308 */ /* 0x0000620000000800 */
[----:B--2---:R-:W-:-:S07]  /*4f10*/  FADD.FTZ R3, R123, R10 ;  /* 0x0000000a7b037221 */ /* 0x004fce0000010000 */
[----:B------:R2:W-:Y:S01]  /*4f20*/  MUFU.EX2 R76, R63 ;  /* 0x0000003f004c7308 */ /* 0x0005e20000000800 */
[----:B0-----:R-:W-:-:S07]  /*4f30*/  IMAD.MOV.U32 R83, RZ, RZ, R87 ;  /* 0x000000ffff537224 */ /* 0x001fce00078e0057 */
[----:B------:R-:W0:Y:S01]  /*4f40*/  MUFU.EX2 R125, R125 ;  /* 0x0000007d007d7308 */ /* 0x000e220000000800 */
[----:B--2---:R-:W-:Y:S01]  /*4f50*/  F2FP.SATFINITE.E4M3.F32.PACK_AB_MERGE_C R63, R54, R5, RZ ;  /* 0x00000005363f723e */ /* 0x004fe200048070ff */
[----:B------:R-:W-:Y:S01]  /*4f60*/  FADD.FTZ R54, R20, R51 ;  /* 0x0000003314367221 */ /* 0x000fe20000010000 */
[----:B-1----:R-:W-:-:S01]  /*4f70*/  FADD.FTZ R10, R70, R3 ;  /* 0x00000003460a7221 */ /* 0x002fc20000010000 */
[----:B------:R-:W-:Y:S01]  /*4f80*/  F2FP.SATFINITE.E4M3.F32.PACK_AB_MERGE_C R70, R70, R123, RZ ;  /* 0x0000007b4646723e */ /* 0x000fe200048070ff */
[----:B------:R-:W-:Y:S02]  /*4f90*/  IMAD.MOV.U32 R51, RZ, RZ, R87 ;  /* 0x000000ffff337224 */ /* 0x000fe400078e0057 */
[----:B------:R-:W-:Y:S01]  /*4fa0*/  FADD.FTZ R5, R59, R54 ;  /* 0x000000363b057221 */ /* 0x000fe20000010000 */
[----:B------:R-:W-:Y:S01]  /*4fb0*/  F2FP.SATFINITE.E4M3.F32.PACK_AB_MERGE_C R185, R4, R39, R63 ;  /* 0x0000002704b9723e */ /* 0x000fe2000480703f */
[----:B------:R-:W1:Y:S01]  /*4fc0*/  MUFU.EX2 R49, R49 ;  /* 0x0000003100317308 */ /* 0x000e620000000800 */
[----:B------:R-:W-:Y:S01]  /*4fd0*/  F2FP.SATFINITE.E4M3.F32.PACK_AB_MERGE_C R177, R68, R121, R70 ;  /* 0x0000007944b1723e */ /* 0x000fe20004807046 */
[----:B------:R-:W-:Y:S01]  /*4fe0*/  FADD.FTZ R28, R32, R5 ;  /* 0x00000005201c7221 */ /* 0x000fe20000010000 */
[----:B------:R-:W-:Y:S01]  /*4ff0*/  F2FP.SATFINITE.E4M3.F32.PACK_AB_MERGE_C R32, R41, R32, RZ ;  /* 0x000000202920723e */ /* 0x000fe200048070ff */
[----:B------:R-:W-:-:S02]  /*5000*/  IMAD.MOV.U32 R70, RZ, RZ, R87 ;  /* 0x000000ffff467224 */ /* 0x000fc400078e0057 */
[----:B------:R-:W-:-:S01]  /*5010*/  FADD.FTZ R5, R41, R28 ;  /* 0x0000001c29057221 */ /* 0x000fc20000010000 */
[----:B------:R-:W-:Y:S01]  /*5020*/  F2FP.SATFINITE.E4M3.F32.PACK_AB_MERGE_C R176, R59, R20, R32 ;  /* 0x000000143bb0723e */ /* 0x000fe20004807020 */
[----:B------:R2:W3:Y:S01]  /*5030*/  MUFU.EX2 R72, R79 ;  /* 0x0000004f00487308 */ /* 0x0004e20000000800 */
[----:B0-----:R-:W-:-:S01]  /*5040*/  FADD.FTZ R3, R125, R10 ;  /* 0x0000000a7d037221 */ /* 0x001fc20000010000 */
[----:B------:R-:W-:Y:S01]  /*5050*/  FADD.FTZ R14, R34, R5 ;  /* 0x00000005220e7221 */ /* 0x000fe20000010000 */
[--C-:B------:R-:W-:Y:S02]  /*5060*/  IMAD.MOV.U32 R68, RZ, RZ, R87.reuse ;  /* 0x000000ffff447224 */ /* 0x100fe400078e0057 */
[--C-:B------:R-:W-:Y:S02]  /*5070*/  IMAD.MOV.U32 R63, RZ, RZ, R87.reuse ;  /* 0x000000ffff3f7224 */ /* 0x100fe400078e0057 */
[----:B------:R-:W-:Y:S01]  /*5080*/  IMAD.MOV.U32 R59, RZ, RZ, R87 ;  /* 0x000000ffff3b7224 */ /* 0x000fe200078e0057 */
[----:B------:R-:W0:Y:S01]  /*5090*/  MUFU.EX2 R127, R127 ;  /* 0x0000007f007f7308 */ /* 0x000e220000000800 */
[----:B-1----:R-:W-:-:S01]  /*50a0*/  FADD.FTZ R5, R49, R14 ;  /* 0x0000000e31057221 */ /* 0x002fc20000010000 */
[----:B--2---:R-:W-:-:S02]  /*50b0*/  IMAD.MOV.U32 R79, RZ, RZ, R87 ;  /* 0x000000ffff4f7224 */ /* 0x004fc400078e0057 */
[----:B------:R-:W-:Y:S02]  /*50c0*/  IMAD.MOV.U32 R54, RZ, RZ, R87 ;  /* 0x000000ffff367224 */ /* 0x000fe400078e0057 */
[----:B------:R-:W-:Y:S01]  /*50d0*/  FADD.FTZ R26, R36, R5 ;  /* 0x00000005241a7221 */ /* 0x000fe20000010000 */
[----:B------:R-:W-:Y:S01]  /*50e0*/  IMAD.MOV.U32 R41, RZ, RZ, R87 ;  /* 0x000000ffff297224 */ /* 0x000fe200078e0057 */
[----:B------:R-:W1:Y:S01]  /*50f0*/  MUFU.EX2 R53, R53 ;  /* 0x0000003500357308 */ /* 0x000e620000000800 */
[----:B---3--:R-:W-:-:S01]  /*5100*/  FADD.FTZ R14, R72, R3 ;  /* 0x00000003480e7221 */ /* 0x008fc20000010000 */
[--C-:B------:R-:W-:Y:S02]  /*5110*/  IMAD.MOV.U32 R39, RZ, RZ, R87.reuse ;  /* 0x000000ffff277224 */ /* 0x100fe400078e0057 */
[--C-:B------:R-:W-:Y:S02]  /*5120*/  IMAD.MOV.U32 R32, RZ, RZ, R87.reuse ;  /* 0x000000ffff207224 */ /* 0x100fe400078e0057 */
[----:B------:R-:W-:-:S02]  /*5130*/  IMAD.MOV.U32 R28, RZ, RZ, R87 ;  /* 0x000000ffff1c7224 */ /* 0x000fc400078e0057 */
[----:B------:R2:W3:Y:S01]  /*5140*/  MUFU.EX2 R74, R69 ;  /* 0x00000045004a7308 */ /* 0x0004e20000000800 */
[----:B0-----:R-:W-:-:S07]  /*5150*/  FADD.FTZ R3, R127, R14 ;  /* 0x0000000e7f037221 */ /* 0x001fce0000010000 */
[----:B------:R0:W4:Y:S01]  /*5160*/  MUFU.EX2 R38, R42 ;  /* 0x0000002a00267308 */ /* 0x0001220000000800 */
[C---:B-1----:R-:W-:Y:S01]  /*5170*/  F2FP.SATFINITE.E4M3.F32.PACK_AB_MERGE_C R36, R53.reuse, R36, RZ ;  /* 0x000000243524723e */ /* 0x042fe200048070ff */
[----:B------:R-:W-:Y:S01]  /*5180*/  FADD.FTZ R53, R53, R26 ;  /* 0x0000001a35357221 */ /* 0x000fe20000010000 */
[--C-:B--2---:R-:W-:Y:S02]  /*5190*/  IMAD.MOV.U32 R69, RZ, RZ, R87.reuse ;  /* 0x000000ffff457224 */ /* 0x104fe400078e0057 */
[----:B------:R-:W-:Y:S01]  /*51a0*/  F2FP.SATFINITE.E4M3.F32.PACK_AB_MERGE_C R178, R49, R34, R36 ;  /* 0x0000002231b2723e */ /* 0x000fe20004807024 */
[----:B------:R-:W-:Y:S02]  /*51b0*/  IMAD.MOV.U32 R49, RZ, RZ, R87 ;  /* 0x000000ffff317224 */ /* 0x000fe400078e0057 */
[----:B------:R-:W1:Y:S01]  /*51c0*/  MUFU.EX2 R129, R129 ;  /* 0x0000008100817308 */ /* 0x000e620000000800 */
[----:B0-----:R-:W-:-:S01]  /*51d0*/  FFMA.FTZ R42, R43, R88, -R24 ;  /* 0x000000582b2a7223 */ /* 0x001fc20000010818 */
[----:B---3--:R-:W-:Y:S01]  /*51e0*/  F2FP.SATFINITE.E4M3.F32.PACK_AB_MERGE_C R127, R74, R127, RZ ;  /* 0x0000007f4a7f723e */ /* 0x008fe200048070ff */
[----:B------:R-:W-:-:S01]  /*51f0*/  FFMA.FTZ R43, R77, R88, -R24 ;  /* 0x000000584d2b7223 */ /* 0x000fc20000010818 */
[----:B------:R-:W-:Y:S01]  /*5200*/  FADD.FTZ R74, R74, R3 ;  /* 0x000000034a4a7221 */ /* 0x000fe20000010000 */
[----:B------:R-:W-:-:S01]  /*5210*/  FFMA.FTZ R24, R107, R88, -R24 ;  /* 0x000000586b187223 */ /* 0x000fc20000010818 */
[----:B------:R-:W-:Y:S01]  /*5220*/  F2FP.SATFINITE.E4M3.F32.PACK_AB_MERGE_C R179, R72, R125, R127 ;  /* 0x0000007d48b3723e */ /* 0x000fe2000480707f */
[----:B------:R-:W-:Y:S01]  /*5230*/  IMAD.MOV.U32 R77, RZ, RZ, R87 ;  /* 0x000000ffff4d7224 */ /* 0x000fe200078e0057 */
[----:B------:R-:W0:Y:S01]  /*5240*/  MUFU.EX2 R25, R25 ;  /* 0x0000001900197308 */ /* 0x000e220000000800 */
[----:B----4-:R-:W-:-:S01]  /*5250*/  FADD.FTZ R4, R38, R53 ;  /* 0x0000003526047221 */ /* 0x010fc20000010000 */
[----:B------:R-:W-:-:S02]  /*5260*/  IMAD.MOV.U32 R72, RZ, RZ, R87 ;  /* 0x000000ffff487224 */ /* 0x000fc400078e0057 */
[--C-:B------:R-:W-:Y:S02]  /*5270*/  IMAD.MOV.U32 R53, RZ, RZ, R87.reuse ;  /* 0x000000ffff357224 */ /* 0x100fe400078e0057 */
[----:B------:R-:W-:Y:S02]  /*5280*/  IMAD.MOV.U32 R36, RZ, RZ, R87 ;  /* 0x000000ffff247224 */ /* 0x000fe400078e0057 */
[----:B------:R-:W2:Y:S01]  /*5290*/  MUFU.EX2 R2, R131 ;  /* 0x0000008300027308 */ /* 0x000ea20000000800 */
[----:B-1----:R-:W-:-:S01]  /*52a0*/  FADD.FTZ R3, R129, R74 ;  /* 0x0000004a81037221 */ /* 0x002fc20000010000 */
[--C-:B------:R-:W-:Y:S02]  /*52b0*/  IMAD.MOV.U32 R74, RZ, RZ, R87.reuse ;  /* 0x000000ffff4a7224 */ /* 0x100fe400078e0057 */
[--C-:B------:R-:W-:Y:S02]  /*52c0*/  IMAD.MOV.U32 R34, RZ, RZ, R87.reuse ;  /* 0x000000ffff227224 */ /* 0x100fe400078e0057 */
[----:B------:R-:W-:-:S02]  /*52d0*/  IMAD.MOV.U32 R26, RZ, RZ, R87 ;  /* 0x000000ffff1a7224 */ /* 0x000fc400078e0057 */
        /* <DEDUP_REMOVED lines=8> */
[----:B------:R-:W-:-:S03]  /*5360*/  F2FP.SATFINITE.E4M3.F32.PACK_AB_MERGE_C R61, R76, R61, RZ ;  /* 0x0000003d4c3d723e */ /* 0x000fc600048070ff */
[----:B------:R-:W-:Y:S01]  /*5370*/  FADD.FTZ R76, R76, R5 ;  /* 0x000000054c4c7221 */ /* 0x000fe20000010000 */
[----:B------:R-:W-:Y:S01]  /*5380*/  F2FP.SATFINITE.E4M3.F32.PACK_AB_MERGE_C R173, R2, R129, R61 ;  /* 0x0000008102ad723e */ /* 0x000fe2000480703d */
[----:B------:R-:W-:Y:S01]  /*5390*/  IMAD.MOV.U32 R61, RZ, RZ, R87 ;  /* 0x000000ffff3d7224 */ /* 0x000fe200078e0057 */
[----:B------:R-:W0:Y:S01]  /*53a0*/  MUFU.EX2 R67, R67 ;  /* 0x0000004300437308 */ /* 0x000e220000000800 */
[----:B--2---:R-:W-:-:S01]  /*53b0*/  FADD.FTZ R3, R42, R3 ;  /* 0x000000032a037221 */ /* 0x004fc20000010000 */
[----:B------:R-:W-:Y:S01]  /*53c0*/  F2FP.SATFINITE.E4M3.F32.PACK_AB_MERGE_C R29, R42, R29, RZ ;  /* 0x0000001d2a1d723e */ /* 0x000fe200048070ff */
[----:B------:R-:W-:-:S03]  /*53d0*/  IMAD.MOV.U32 R42, RZ, RZ, R87 ;  /* 0x000000ffff2a7224 */ /* 0x000fc600078e0057 */
[----:B------:R-:W-:Y:S01]  /*53e0*/  F2FP.SATFINITE.E4M3.F32.PACK_AB_MERGE_C R172, R25, R38, R29 ;  /* 0x0000002619ac723e */ /* 0x000fe2000480701d */
[----:B------:R-:W-:Y:S01]  /*53f0*/  IMAD.MOV.U32 R38, RZ, RZ, R87 ;  /* 0x000000ffff267224 */ /* 0x000fe200078e0057 */
[----:B------:R-:W2:Y:S01]  /*5400*/  MUFU.EX2 R43, R43 ;  /* 0x0000002b002b7308 */ /* 0x000ea20000000800 */
[----:B-1----:R-:W-:-:S01]  /*5410*/  FADD.FTZ R8, R40, R3 ;  /* 0x0000000328087221 */ /* 0x002fc20000010000 */
[--C-:B------:R-:W-:Y:S02]  /*5420*/  IMAD.MOV.U32 R29, RZ, RZ, R87.reuse ;  /* 0x000000ffff1d7224 */ /* 0x100fe400078e0057 */
[----:B------:R-:W-:-:S04]  /*5430*/  IMAD.MOV.U32 R25, RZ, RZ, R87 ;  /* 0x000000ffff197224 */ /* 0x000fc800078e0057 */
[----:B------:R-:W1:Y:S01]  /*5440*/  MUFU.EX2 R78, R133 ;  /* 0x00000085004e7308 */ /* 0x000e620000000800 */
[----:B0-----:R-:W-:-:S01]  /*5450*/  FADD.FTZ R3, R67, R76 ;  /* 0x0000004c43037221 */ /* 0x001fc20000010000 */
[----:B------:R-:W-:-:S06]  /*5460*/  IMAD.MOV.U32 R76, RZ, RZ, R87 ;  /* 0x000000ffff4c7224 */ /* 0x000fcc00078e0057 */
        /* <DEDUP_REMOVED lines=9> */
[C---:B-1----:R-:W-:Y:S01]  /*5500*/  F2FP.SATFINITE.E4M3.F32.PACK_AB_MERGE_C R33, R44.reuse, R33, RZ ;  /* 0x000000212c21723e */ /* 0x042fe200048070ff */
[----:B------:R-:W-:-:S03]  /*5510*/  FADD.FTZ R44, R44, R3 ;  /* 0x000000032c2c7221 */ /* 0x000fc60000010000 */
[----:B------:R-:W-:Y:S01]  /*5520*/  F2FP.SATFINITE.E4M3.F32.PACK_AB_MERGE_C R174, R43, R40, R33 ;  /* 0x000000282bae723e */ /* 0x000fe20004807021 */
[----:B------:R-:W-:Y:S02]  /*5530*/  IMAD.MOV.U32 R43, RZ, RZ, R87 ;  /* 0x000000ffff2b7224 */ /* 0x000fe400078e0057 */
[----:B------:R-:W1:Y:S01]  /*5540*/  MUFU.EX2 R139, R139 ;  /* 0x0000008b008b7308 */ /* 0x000e620000000800 */
[C---:B0-----:R-:W-:Y:S01]  /*5550*/  F2FP.SATFINITE.E4M3.F32.PACK_AB_MERGE_C R135, R6.reuse, R135, RZ ;  /* 0x000000870687723e */ /* 0x041fe200048070ff */
[----:B------:R-:W-:Y:S01]  /*5560*/  FADD.FTZ R6, R6, R5 ;  /* 0x0000000506067221 */ /* 0x000fe20000010000 */
[----:B------:R-:W-:Y:S02]  /*5570*/  IMAD.MOV.U32 R40, RZ, RZ, R87 ;  /* 0x000000ffff287224 */ /* 0x000fe400078e0057 */
[----:B------:R-:W-:Y:S01]  /*5580*/  F2FP.SATFINITE.E4M3.F32.PACK_AB_MERGE_C R175, R78, R67, R135 ;  /* 0x000000434eaf723e */ /* 0x000fe20004807087 */
[----:B------:R-:W-:Y:S02]  /*5590*/  IMAD.MOV.U32 R78, RZ, RZ, R87 ;  /* 0x000000ffff4e7224 */ /* 0x000fe400078e0057 */
[----:B------:R-:W0:Y:S01]  /*55a0*/  MUFU.EX2 R46, R46 ;  /* 0x0000002e002e7308 */ /* 0x000e220000000800 */
[----:B--2---:R-:W-:-:S01]  /*55b0*/  FADD.FTZ R3, R45, R44 ;  /* 0x0000002c2d037221 */ /* 0x004fc20000010000 */
[----:B------:R-:W-:-:S02]  /*55c0*/  IMAD.MOV.U32 R67, RZ, RZ, R87 ;  /* 0x000000ffff437224 */ /* 0x000fc400078e0057 */
[--C-:B------:R-:W-:Y:S02]  /*55d0*/  IMAD.MOV.U32 R44, RZ, RZ, R87.reuse ;  /* 0x000000ffff2c7224 */ /* 0x100fe400078e0057 */
[----:B------:R-:W-:Y:S02]  /*55e0*/  IMAD.MOV.U32 R33, RZ, RZ, R87 ;  /* 0x000000ffff217224 */ /* 0x000fe400078e0057 */
[----:B------:R2:W3:Y:S01]  /*55f0*/  MUFU.EX2 R10, R71 ;  /* 0x00000047000a7308 */ /* 0x0004e20000000800 */
[----:B-1----:R-:W-:-:S07]  /*5600*/  FADD.FTZ R5, R139, R6 ;  /* 0x000000068b057221 */ /* 0x002fce0000010000 */
[----:B------:R-:W1:Y:S01]  /*5610*/  MUFU.EX2 R37, R37 ;  /* 0x0000002500257308 */ /* 0x000e620000000800 */
[----:B0-----:R-:W-:-:S01]  /*5620*/  FADD.FTZ R6, R46, R3 ;  /* 0x000000032e067221 */ /* 0x001fc20000010000 */
[----:B--2---:R-:W-:-:S06]  /*5630*/  IMAD.MOV.U32 R71, RZ, RZ, R87 ;  /* 0x000000ffff477224 */ /* 0x004fcc00078e0057 */
[----:B------:R-:W0:Y:S01]  /*5640*/  MUFU.EX2 R141, R141 ;  /* 0x0000008d008d7308 */ /* 0x000e220000000800 */
[----:B---3--:R-:W-:-:S07]  /*5650*/  FADD.FTZ R12, R10, R5 ;  /* 0x000000050a0c7221 */ /* 0x008fce0000010000 */
[----:B------:R-:W2:Y:S01]  /*5660*/  MUFU.EX2 R48, R48 ;  /* 0x0000003000307308 */ /* 0x000ea20000000800 */
[----:B-1----:R-:W-:-:S07]  /*5670*/  FADD.FTZ R3, R37, R6 ;  /* 0x0000000625037221 */ /* 0x002fce0000010000 */
[----:B------:R1:W3:Y:S01]  /*5680*/  MUFU.EX2 R4, R73 ;  /* 0x0000004900047308 */ /* 0x0002e20000000800 */
[----:B0-----:R-:W-:-:S07]  /*5690*/  FADD.FTZ R5, R141, R12 ;  /* 0x0000000c8d057221 */ /* 0x001fce0000010000 */
[----:B------:R-:W0:Y:S01]  /*56a0*/  MUFU.EX2 R50, R50 ;  /* 0x0000003200327308 */ /* 0x000e220000000800 */
[----:B--2---:R-:W-:-:S01]  /*56b0*/  FADD.FTZ R3, R48, R3 ;  /* 0x0000000330037221 */ /* 0x004fc20000010000 */
[----:B------:R-:W-:Y:S01]  /*56c0*/  F2FP.SATFINITE.E4M3.F32.PACK_AB_MERGE_C R37, R48, R37, RZ ;  /* 0x000000253025723e */ /* 0x000fe200048070ff */
[--C-:B-1----:R-:W-:Y:S02]  /*56d0*/  IMAD.MOV.U32 R73, RZ, RZ, R87.reuse ;  /* 0x000000ffff497224 */ /* 0x102fe400078e0057 */
[----:B------:R-:W-:Y:S01]  /*56e0*/  IMAD.MOV.U32 R48, RZ, RZ, R87 ;  /* 0x000000ffff307224 */ /* 0x000fe200078e0057 */
[----:B------:R-:W-:Y:S01]  /*56f0*/  F2FP.SATFINITE.E4M3.F32.PACK_AB_MERGE_C R168, R46, R45, R37 ;  /* 0x0000002d2ea8723e */ /* 0x000fe20004807025 */
[----:B------:R-:W-:Y:S01]  /*5700*/  IMAD.MOV.U32 R46, RZ, RZ, R87 ;  /* 0x000000ffff2e7224 */ /* 0x000fe200078e0057 */
[----:B------:R-:W1:Y:S01]  /*5710*/  MUFU.EX2 R143, R143 ;  /* 0x0000008f008f7308 */ /* 0x000e620000000800 */
[C---:B---3--:R-:W-:Y:S01]  /*5720*/  F2FP.SATFINITE.E4M3.F32.PACK_AB_MERGE_C R141, R4.reuse, R141, RZ ;  /* 0x0000008d048d723e */ /* 0x048fe200048070ff */
[----:B------:R-:W-:Y:S01]  /*5730*/  FADD.FTZ R4, R4, R5 ;  /* 0x0000000504047221 */ /* 0x000fe20000010000 */
[----:B------:R-:W-:-:S02]  /*5740*/  IMAD.MOV.U32 R45, RZ, RZ, R87 ;  /* 0x000000ffff2d7224 */ /* 0x000fc400078e0057 */
[----:B------:R-:W-:Y:S01]  /*5750*/  F2FP.SATFINITE.E4M3.F32.PACK_AB_MERGE_C R169, R10, R139, R141 ;  /* 0x0000008b0aa9723e */ /* 0x000fe2000480708d */
[----:B------:R-:W-:Y:S02]  /*5760*/  IMAD.MOV.U32 R37, RZ, RZ, R87 ;  /* 0x000000ffff257224 */ /* 0x000fe400078e0057 */
        /* <DEDUP_REMOVED lines=8> */
[----:B------:R-:W0:Y:S08]  /*57f0*/  MUFU.EX2 R47, R47 ;  /* 0x0000002f002f7308 */ /* 0x000e300000000800 */
[----:B------:R-:W2:Y:S01]  /*5800*/  MUFU.EX2 R24, R24 ;  /* 0x0000001800187308 */ /* 0x000ea20000000800 */
[----:B-1----:R-:W-:Y:S01]  /*5810*/  F2FP.SATFINITE.E4M3.F32.PACK_AB_MERGE_C R6, R52, R147, RZ ;  /* 0x000000933406723e */ /* 0x002fe200048070ff */
[----:B------:R-:W-:-:S03]  /*5820*/  FADD.FTZ R147, R147, R4 ;  /* 0x0000000493937221 */ /* 0x000fc60000010000 */
[----:B------:R-:W-:Y:S01]  /*5830*/  F2FP.SATFINITE.E4M3.F32.PACK_AB_MERGE_C R171, R8, R143, R6 ;  /* 0x0000008f08ab723e */ /* 0x000fe20004807006 */
[----:B0-----:R-:W-:-:S01]  /*5840*/  FADD.FTZ R3, R47, R2 ;  /* 0x000000022f037221 */ /* 0x001fc20000010000 */
[----:B------:R-:W-:Y:S01]  /*5850*/  FADD.FTZ R2, R52, R147 ;  /* 0x0000009334027221 */ /* 0x000fe20000010000 */
[----:B------:R-:W-:Y:S01]  /*5860*/  IMAD.MOV.U32 R52, RZ, RZ, R87 ;  /* 0x000000ffff347224 */ /* 0x000fe200078e0057 */
[C---:B--2---:R-:W-:Y:S01]  /*5870*/  F2FP.SATFINITE.E4M3.F32.PACK_AB_MERGE_C R5, R24.reuse, R47, RZ ;  /* 0x0000002f1805723e */ /* 0x044fe200048070ff */
        /* <DEDUP_REMOVED lines=42> */
[----:B------:R-:W-:-:S05]  /*5b20*/  UMOV UR57, UR55 ;  /* 0x0000003700397c82 */ /* 0x000fca0008000000 */
.L_x_1997:
[----:B------:R-:W-:Y:S01]  /*5b30*/  ISETP.NE.AND P3, PT, RZ, UR43, PT ;  /* 0x0000002bff007c0c */ /* 0x000fe2000bf65270 */
[----:B------:R-:W-:-:S04]  /*5b40*/  UISETP.NE.AND UP0, UPT, UR57, 0x1, UPT ;  /* 0x000000013900788c */ /* 0x000fc8000bf05270 */
[----:B------:R-:W-:-:S04]  /*5b50*/  USEL UR45, URZ, 0x1, UP0 ;  /* 0x000000013f2d7887 */ /* 0x000fc80008000000 */
[----:B------:R-:W-:-:S04]  /*5b60*/  ULOP3.LUT UR45, UR58, UR45, URZ, 0x3c, !UPT ;  /* 0x0000002d3a2d7292 */ /* 0x000fc8000f8e3c3f */
[----:B------:R-:W-:Y:S08]  /*5b70*/  @P3 BRA `(.L_x_1988) ;  /* 0x0000000000383947 */ /* 0x000ff00003800000 */
[----:B------:R-:W-:Y:S05]  /*5b80*/  @!P0 BRA `(.L_x_1989) ;  /* 0x0000000000048947 */ /* 0x000fea0003800000 */
[----:B------:R-:W-:Y:S01]  /*5b90*/  BPT.TRAP 0x1 ;  /* 0x000000040000795c */ /* 0x000fe20000300000 */
.L_x_1989:
        /* <DEDUP_REMOVED lines=9> */
.L_x_1990:
[----:B-1----:R-:W-:Y:S05]  /*5c30*/  @P2 BRA `(.L_x_1988) ;  /* 0x0000000000082947 */ /* 0x002fea0003800000 */
[----:B------:R-:W1:Y:S02]  /*5c40*/  SYNCS.PHASECHK.TRANS64.TRYWAIT P2, [UR6+0x29830], R6 ;  /* 0x02983006ff0075a7 */ /* 0x000e640008040146 */
[----:B-1----:R-:W-:Y:S05]  /*5c50*/  @!P2 BRA `(.L_x_1991) ;  /* 0x000000f80050a947 */ /* 0x002fea0003800000 */
.L_x_1988:
        /* <DEDUP_REMOVED lines=189> */
.L_x_1993:
[----:B------:R-:W-:Y:S01]  /*6830*/  ULEA UR6, UR57, UR41, 0x3 ;  /* 0x0000002939067291 */ /* 0x000fe2000f8e183f */
[----:B------:R-:W-:-:S05]  /*6840*/  IMAD.U32 R6, RZ, RZ, UR58 ;  /* 0x0000003aff067e24 */ /* 0x000fca000f8e00ff */
[----:B------:R-:W-:-:S04]  /*6850*/  SHF.L.U32 R6, R6, 0x1f, RZ ;  /* 0x0000001f06067819 */ /* 0x000fc800000006ff */
[----:B------:R0:W1:Y:S01]  /*6860*/  SYNCS.PHASECHK.TRANS64.TRYWAIT P2, [UR6+0x29850], R6 ;  /* 0x02985006ff0075a7 */ /* 0x0000620008040146 */
[----:B------:R-:W-:Y:S05]  /*6870*/  @!P0 BRA `(.L_x_1994) ;  /* 0x0000000000048947 */ /* 0x000fea0003800000 */
[----:B------:R-:W-:Y:S01]  /*6880*/  BPT.TRAP 0x1 ;  /* 0x000000040000795c */ /* 0x000fe20000300000 */
.L_x_1994:
[----:B-1----:R-:W-:Y:S05]  /*6890*/  @P2 BRA `(.L_x_1992) ;  /* 0x0000000000082947 */ /* 0x002fea0003800000 */
[----:B------:R-:W1:Y:S02]  /*68a0*/  SYNCS.PHASECHK.TRANS64.TRYWAIT P2, [UR6+0x29850], R6 ;  /* 0x02985006ff0075a7 */ /* 0x000e640008040146 */
[----:B-1----:R-:W-:Y:S05]  /*68b0*/  @!P2 BRA `(.L_x_1995) ;  /* 0x000000ec0050a947 */ /* 0x002fea0003800000 */
.L_x_1992:
[----:B------:R-:W-:Y:S01]  /*68c0*/  USHF.L.U32 UR6, UR51, 0x7, URZ ;  /* 0x0000000733067899 */ /* 0x000fe2000800063f */
[C---:B------:R-:W-:Y:S01]  /*68d0*/  FMUL.FTZ R152, R0.reuse, R152 ;  /* 0x0000009800987220 */ /* 0x040fe20000410000 */
[C---:B------:R-:W-:Y:S01]  /*68e0*/  FMUL.FTZ R209, R0.reuse, R136 ;  /* 0x0000008800d17220 */ /* 0x040fe20000410000 */
[C---:B------:R-:W-:Y:S01]  /*68f0*/  FMUL.FTZ R203, R0.reuse, R153 ;  /* 0x0000009900cb7220 */ /* 0x040fe20000410000 */
[----:B------:R-:W-:Y:S01]  /*6900*/  UIMAD UR6, UR56, -0xa0, UR6 ;  /* 0xffffff60380678a4 */ /* 0x000fe2000f8e0206 */
[C---:B------:R-:W-:Y:S01]  /*6910*/  FMUL.FTZ R136, R0.reuse, R146 ;  /* 0x0000009200887220 */ /* 0x040fe20000410000 */
[C---:B------:R-:W-:Y:S01]  /*6920*/  FMUL.FTZ R146, R0.reuse, R128 ;  /* 0x0000008000927220 */ /* 0x040fe20000410000 */
[----:B------:R-:W2:Y:S01]  /*6930*/  MUFU.TANH R152, R152 ;  /* 0x0000009800987308 */ /* 0x000ea20000002400 */
[----:B------:R-:W-:Y:S01]  /*6940*/  UIADD3 UR6, UR6, 0x1, UR49 ;  /* 0x0000000106067890 */ /* 0x000fe2000fffe031 */
[C---:B------:R-:W-:Y:S01]  /*6950*/  FMUL.FTZ R205, R0.reuse, R156 ;  /* 0x0000009c00cd7220 */ /* 0x040fe20000410000 */
[C---:B------:R-:W-:Y:S01]  /*6960*/  FMUL.FTZ R193, R0.reuse, R145 ;  /* 0x0000009100c17220 */ /* 0x040fe20000410000 */
[C---:B------:R-:W-:Y:S01]  /*6970*/  FMUL.FTZ R145, R0.reuse, R129 ;  /* 0x0000008100917220 */ /* 0x040fe20000410000 */
[----:B------:R-:W-:Y:S01]  /*6980*/  UIADD3 UR6, UR6, -UR50, URZ ;  /* 0x8000003206067290 */ /* 0x000fe2000fffe03f */
[C---:B------:R-:W-:Y:S01]  /*6990*/  FMUL.FTZ R207, R0.reuse, R157 ;  /* 0x0000009d00cf7220 */ /* 0x040fe20000410000 */
[C---:B------:R-:W-:Y:S01]  /*69a0*/  FMUL.FTZ R211, R0.reuse, R160 ;  /* 0x000000a000d37220 */ /* 0x040fe20000410000 */
[----:B------:R-:W3:Y:S01]  /*69b0*/  MUFU.TANH R203, R203 ;  /* 0x000000cb00cb7308 */ /* 0x000ee20000002400 */
[C---:B------:R-:W-:Y:S01]  /*69c0*/  FMUL.FTZ R213, R0.reuse, R161 ;  /* 0x000000a100d57220 */ /* 0x040fe20000410000 */
[C---:B------:R-:W-:Y:S01]  /*69d0*/  FMUL.FTZ R21, R0.reuse, R143 ;  /* 0x0000008f00157220 */ /* 0x040fe20000410000 */
[----:B------:R-:W-:Y:S01]  /*69e0*/  IMAD.U32 R128, RZ, RZ, UR6 ;  /* 0x00000006ff807e24 */ /* 0x000fe2000f8e00ff */
[----:B------:R-:W-:Y:S01]  /*69f0*/  UIADD3 UR6, UR41, 0x400, URZ ;  /* 0x0000040029067890 */ /* 0x000fe2000fffe03f */
[C---:B------:R-:W-:Y:S01]  /*6a00*/  FMUL.FTZ R197, R0.reuse, R141 ;  /* 0x0000008d00c57220 */ /* 0x040fe20000410000 */
[C---:B------:R-:W-:Y:S01]  /*6a10*/  FMUL.FTZ R143, R0.reuse, R124 ;  /* 0x0000007c008f7220 */ /* 0x040fe20000410000 */
[----:B------:R-:W-:Y:S01]  /*6a20*/  IMAD R129, R17, -0x2, R128 ;  /* 0xfffffffe11817824 */ /* 0x000fe200078e0280 */
[----:B------:R-:W4:Y:S01]  /*6a30*/  MUFU.TANH R205, R205 ;  /* 0x000000cd00cd7308 */ /* 0x000f220000002400 */
[----:B------:R-:W-:Y:S01]  /*6a40*/  USHF.R.U32.HI UR6, URZ, 0x4, UR6 ;  /* 0x000000043f067899 */ /* 0x000fe20008011606 */
[----:B------:R-:W-:Y:S01]  /*6a50*/  FMUL.FTZ R141, R0, R120 ;  /* 0x00000078008d7220 */ /* 0x000fe20000410000 */
[----:B------:R-:W-:-:S02]  /*6a60*/  IMAD.IADD R128, R22, 0x1, R129 ;  /* 0x0000000116807824 */ /* 0x000fc400078e0281 */
[C---:B------:R-:W-:Y:S01]  /*6a70*/  FMUL.FTZ R124, R0.reuse, R130 ;  /* 0x00000082007c7220 */ /* 0x040fe20000410000 */
[----:B------:R-:W-:Y:S01]  /*6a80*/  ULOP3.LUT UR6, UR6, 0x3fff, URZ, 0xc0, !UPT ;  /* 0x00003fff06067892 */ /* 0x000fe2000f8ec03f */
[C---:B------:R-:W-:Y:S01]  /*6a90*/  FMUL.FTZ R120, R0.reuse, R122 ;  /* 0x0000007a00787220 */ /* 0x040fe20000410000 */
[----:B------:R-:W-:Y:S01]  /*6aa0*/  FMUL.FTZ R153, R0, R164 ;  /* 0x000000a400997220 */ /* 0x000fe20000410000 */
[----:B------:R-:W5:Y:S01]  /*6ab0*/  MUFU.TANH R207, R207 ;  /* 0x000000cf00cf7308 */ /* 0x000f620000002400 */
[----:B------:R-:W-:Y:S01]  /*6ac0*/  ISETP.GT.AND P2, PT, R128, RZ, PT ;  /* 0x000000ff8000720c */ /* 0x000fe20003f44270 */
[----:B------:R-:W-:Y:S01]  /*6ad0*/  FMUL.FTZ R122, R0, R126 ;  /* 0x0000007e007a7220 */ /* 0x000fe20000410000 */
[----:B------:R-:W-:Y:S01]  /*6ae0*/  ISETP.GT.AND P3, PT, R128, 0x1, PT ;  /* 0x000000018000780c */ /* 0x000fe20003f64270 */
[----:B------:R-:W-:Y:S01]  /*6af0*/  ULOP3.LUT UR6, UR6, 0x10000, URZ, 0xfc, !UPT ;  /* 0x0001000006067892 */ /* 0x000fe2000f8efc3f */
[----:B--2---:R-:W-:Y:S01]  /*6b00*/  FSEL R130, R152, -INF , P2 ;  /* 0xff80000098827808 */ /* 0x004fe20001000000 */
[C---:B------:R-:W-:Y:S01]  /*6b10*/  FMUL.FTZ R126, R0.reuse, R134 ;  /* 0x00000086007e7220 */ /* 0x040fe20000410000 */
[----:B------:R-:W-:Y:S01]  /*6b20*/  FMUL.FTZ R134, R0, R104 ;  /* 0x0000006800867220 */ /* 0x000fe20000410000 */
[----:B------:R-:W2:Y:S01]  /*6b30*/  MUFU.TANH R211, R211 ;  /* 0x000000d300d37308 */ /* 0x000ea20000002400 */
[----:B------:R-:W-:Y:S01]  /*6b40*/  ISETP.GT.AND P2, PT, R128, 0x8, PT ;  /* 0x000000088000780c */ /* 0x000fe20003f44270 */
[----:B------:R-:W-:Y:S01]  /*6b50*/  FMUL.FTZ R215, R0, R165 ;  /* 0x000000a500d77220 */ /* 0x000fe20000410000 */
[----:B---3--:R-:W-:Y:S01]  /*6b60*/  FSEL R203, R203, -INF , P3 ;  /* 0xff800000cbcb7808 */ /* 0x008fe20001800000 */
[----:B------:R-:W-:Y:S01]  /*6b70*/  UIMAD UR10, UR57, 0x500, UR6 ;  /* 0x00000500390a78a4 */ /* 0x000fe2000f8e0206 */
[----:B------:R-:W-:Y:S01]  /*6b80*/  FMNMX.FTZ R104, R130, R5, !PT ;  /* 0x0000000582687209 */ /* 0x000fe20007810000 */
[----:B------:R-:W-:Y:S01]  /*6b90*/  WARPGROUP.ARRIVE ;  /* 0x00000000000079c5 */ /* 0x000fe20000000000 */
[----:B------:R-:W-:Y:S01]  /*6ba0*/  ISETP.GT.AND P3, PT, R128, 0x9, PT ;  /* 0x000000098000780c */ /* 0x000fe20003f64270 */
[----:B------:R-:W3:Y:S01]  /*6bb0*/  MUFU.TANH R213, R213 ;  /* 0x000000d500d57308 */ /* 0x000ee20000002400 */
[----:B----4-:R-:W-:Y:S01]  /*6bc0*/  FSEL R205, R205, -INF , P2 ;  /* 0xff800000cdcd7808 */ /* 0x010fe20001000000 */
[C---:B------:R-:W-:Y:S01]  /*6bd0*/  FMUL.FTZ R14, R0.reuse, R138 ;  /* 0x0000008a000e7220 */ /* 0x040fe20000410000 */
[----:B------:R-:W-:Y:S01]  /*6be0*/  FMNMX.FTZ R104, R203, R104, !PT ;  /* 0x00000068cb687209 */ /* 0x000fe20007810000 */
[----:B------:R-:W-:Y:S01]  /*6bf0*/  FMUL.FTZ R138, R0, R150 ;  /* 0x00000096008a7220 */ /* 0x000fe20000410000 */
[----:B------:R-:W-:Y:S01]  /*6c00*/  ISETP.GT.AND P2, PT, R128, 0x10, PT ;  /* 0x000000108000780c */ /* 0x000fe20003f44270 */
[----:B------:R-:W-:Y:S01]  /*6c10*/  UMOV UR6, UR10 ;  /* 0x0000000a00067c82 */ /* 0x000fe20008000000 */
[----:B-----5:R-:W-:Y:S01]  /*6c20*/  FSEL R207, R207, -INF , P3 ;  /* 0xff800000cfcf7808 */ /* 0x020fe20001800000 */
[----:B------:R-:W4:Y:S01]  /*6c30*/  MUFU.TANH R153, R153 ;  /* 0x0000009900997308 */ /* 0x000f220000002400 */
[----:B------:R-:W-:Y:S01]  /*6c40*/  FMNMX.FTZ R150, R205, R104, !PT ;  /* 0x00000068cd967209 */ /* 0x000fe20007810000 */
[----:B------:R-:W-:Y:S01]  /*6c50*/  UMOV UR7, 0xc0000010 ;  /* 0xc000001000077882 */ /* 0x000fe20000000000 */
[----:B------:R-:W-:Y:S01]  /*6c60*/  FMUL.FTZ R201, R0, R137 ;  /* 0x0000008900c97220 */ /* 0x000fe20000410000 */
[----:B------:R-:W-:Y:S01]  /*6c70*/  QGMMA.64x128x32.F32.E4M3.E4M3 R24, R184, gdesc[UR4], R24, gsb0 ;  /* 0x01e00004b8187df3 */ /* 0x000fe20008000818 */
[----:B------:R-:W-:Y:S01]  /*6c80*/  ISETP.GT.AND P3, PT, R128, 0x11, PT ;  /* 0x000000118000780c */ /* 0x000fe20003f64270 */
[C---:B------:R-:W-:Y:S01]  /*6c90*/  FMUL.FTZ R199, R0.reuse, R140 ;  /* 0x0000008c00c77220 */ /* 0x040fe20000410000 */
[----:B--2---:R-:W-:Y:S01]  /*6ca0*/  FSEL R211, R211, -INF , P2 ;  /* 0xff800000d3d37808 */ /* 0x004fe20001000000 */
[----:B------:R-:W2:Y:S01]  /*6cb0*/  MUFU.TANH R215, R215 ;  /* 0x000000d700d77308 */ /* 0x000ea20000002400 */
        /* <DEDUP_REMOVED lines=10> */
[----:B----4-:R-:W-:Y:S01]  /*6d60*/  FSEL R217, R153, -INF , P2 ;  /* 0xff80000099d97808 */ /* 0x010fe20001000000 */
[C---:B------:R-:W-:Y:S01]  /*6d70*/  FMUL.FTZ R20, R0.reuse, R142 ;  /* 0x0000008e00147220 */ /* 0x040fe20000410000 */
[----:B------:R-:W-:Y:S01]  /*6d80*/  FMNMX.FTZ R150, R213, R150, !PT ;  /* 0x00000096d5967209 */ /* 0x000fe20007810000 */
[----:B------:R-:W-:Y:S01]  /*6d90*/  FMUL.FTZ R142, R0, R121 ;  /* 0x00000079008e7220 */ /* 0x000fe20000410000 */
[----:B------:R-:W-:Y:S01]  /*6da0*/  ISETP.GT.AND P2, PT, R128, 0x20, PT ;  /* 0x000000208000780c */ /* 0x000fe20003f44270 */
[----:B------:R-:W4:Y:S01]  /*6db0*/  MUFU.TANH R201, R201 ;  /* 0x000000c900c97308 */ /* 0x000f220000002400 */
[----:B--2---:R-:W-:Y:S01]  /*6dc0*/  FSEL R215, R215, -INF , P3 ;  /* 0xff800000d7d77808 */ /* 0x004fe20001800000 */
[C---:B------:R-:W-:Y:S01]  /*6dd0*/  FMUL.FTZ R144, R0.reuse, R125 ;  /* 0x0000007d00907220 */ /* 0x040fe20000410000 */
[----:B------:R-:W-:Y:S01]  /*6de0*/  FMNMX.FTZ R150, R217, R150, !PT ;  /* 0x00000096d9967209 */ /* 0x000fe20007810000 */
[----:B------:R-:W-:Y:S01]  /*6df0*/  FMUL.FTZ R148, R0, R105 ;  /* 0x0000006900947220 */ /* 0x000fe20000410000 */
[----:B------:R-:W-:Y:S01]  /*6e00*/  ISETP.GT.AND P3, PT, R128, 0x21, PT ;  /* 0x000000218000780c */ /* 0x000fe20003f64270 */
[C---:B------:R-:W-:Y:S01]  /*6e10*/  FMUL.FTZ R105, R0.reuse, R107 ;  /* 0x0000006b00697220 */ /* 0x040fe20000410000 */
[----:B------:R-:W-:Y:S01]  /*6e20*/  FMNMX.FTZ R150, R215, R150, !PT ;  /* 0x00000096d7967209 */ /* 0x000fe20007810000 */
        /* <DEDUP_REMOVED lines=9> */
[----:B----4-:R-:W-:Y:S01]  /*6ec0*/  FSEL R201, R201, -INF , P3 ;  /* 0xff800000c9c97808 */ /* 0x010fe20001800000 */
[----:B------:R-:W-:Y:S01]  /*6ed0*/  FMUL.FTZ R129, R0, R113 ;  /* 0x0000007100817220 */ /* 0x000fe20000410000 */
[----:B------:R-:W-:Y:S01]  /*6ee0*/  ISETP.GT.AND P3, PT, R128, 0x29, PT ;  /* 0x000000298000780c */ /* 0x000fe20003f64270 */
[C---:B------:R-:W-:Y:S01]  /*6ef0*/  FMUL.FTZ R121, R0.reuse, R123 ;  /* 0x0000007b00797220 */ /* 0x040fe20000410000 */
[----:B------:R-:W-:Y:S01]  /*6f00*/  FMNMX.FTZ R150, R201, R150, !PT ;  /* 0x00000096c9967209 */ /* 0x000fe20007810000 */
[C---:B------:R-:W-:Y:S01]  /*6f10*/  FMUL.FTZ R123, R0.reuse, R127 ;  /* 0x0000007f007b7220 */ /* 0x040fe20000410000 */
[C---:B------:R-:W-:Y:S01]  /*6f20*/  FMUL.FTZ R132, R0.reuse, R133 ;  /* 0x0000008500847220 */ /* 0x040fe20000410000 */
[----:B------:R-:W4:Y:S01]  /*6f30*/  MUFU.TANH R195, R195 ;  /* 0x000000c300c37308 */ /* 0x000f220000002400 */
        /* <DEDUP_REMOVED lines=21> */
[----:B------:R-:W-:Y:S01]  /*7090*/  UIADD3 UR6, UR10, 0x100, URZ ;  /* 0x000001000a067890 */ /* 0x000fe2000fffe03f */
[----:B------:R-:W-:Y:S01]  /*70a0*/  FMUL.FTZ R92, R0, R92 ;  /* 0x0000005c005c7220 */ /* 0x000fe20000410000 */
[----:B------:R-:W4:Y:S01]  /*70b0*/  MUFU.TANH R140, R140 ;  /* 0x0000008c008c7308 */ /* 0x000f220000002400 */
[----:B--2---:R-:W-:Y:S01]  /*70c0*/  FSEL R193, R193, -INF , P3 ;  /* 0xff800000c1c17808 */ /* 0x004fe20001800000 */
[----:B------:R-:W-:Y:S01]  /*70d0*/  UMOV UR7, 0xc0000010 ;  /* 0xc000001000077882 */ /* 0x000fe20000000000 */
[----:B------:R-:W-:Y:S01]  /*70e0*/  ISETP.GT.AND P3, PT, R128, 0x39, PT ;  /* 0x000000398000780c */ /* 0x000fe20003f64270 */
[C---:B------:R-:W-:Y:S01]  /*70f0*/  FMUL.FTZ R96, R0.reuse, R96 ;  /* 0x0000006000607220 */ /* 0x040fe20000410000 */
[----:B------:R-:W-:Y:S01]  /*7100*/  FMNMX.FTZ R150, R193, R150, !PT ;  /* 0x00000096c1967209 */ /* 0x000fe20007810000 */
[C---:B-1----:R-:W-:Y:S01]  /*7110*/  FMUL.FTZ R7, R0.reuse, R155 ;  /* 0x0000009b00077220 */ /* 0x042fe20000410000 */
[C---:B------:R-:W-:Y:S01]  /*7120*/  FMUL.FTZ R100, R0.reuse, R100 ;  /* 0x0000006400647220 */ /* 0x040fe20000410000 */
[----:B------:R-:W-:Y:S01]  /*7130*/  MUFU.TANH R141, R141 ;  /* 0x0000008d008d7308 */ /* 0x000fe20000002400 */
[----:B---3--:R-:W-:Y:S01]  /*7140*/  FSEL R167, R167, -INF , P2 ;  /* 0xff800000a7a77808 */ /* 0x008fe20001000000 */
[----:B------:R-:W-:Y:S01]  /*7150*/  FMUL.FTZ R9, R0, R159 ;  /* 0x0000009f00097220 */ /* 0x000fe20000410000 */
[----:B------:R-:W-:Y:S01]  /*7160*/  ISETP.GT.AND P2, PT, R128, 0x40, PT ;  /* 0x000000408000780c */ /* 0x000fe20003f44270 */
[C---:B------:R-:W-:Y:S01]  /*7170*/  FMUL.FTZ R11, R0.reuse, R163 ;  /* 0x000000a3000b7220 */ /* 0x040fe20000410000 */
[----:B------:R-:W-:Y:S01]  /*7180*/  FMNMX.FTZ R150, R167, R150, !PT ;  /* 0x00000096a7967209 */ /* 0x000fe20007810000 */
[C---:B0-----:R-:W-:Y:S01]  /*7190*/  FMUL.FTZ R6, R0.reuse, R154 ;  /* 0x0000009a00067220 */ /* 0x041fe20000410000 */
[----:B------:R-:W-:Y:S01]  /*71a0*/  FMUL.FTZ R8, R0, R158 ;  /* 0x0000009e00087220 */ /* 0x000fe20000410000 */
[----:B------:R-:W0:Y:S01]  /*71b0*/  MUFU.TANH R142, R142 ;  /* 0x0000008e008e7308 */ /* 0x000e220000002400 */
[----:B----4-:R-:W-:Y:S01]  /*71c0*/  FSEL R107, R140, -INF , P3 ;  /* 0xff8000008c6b7808 */ /* 0x010fe20001800000 */
[----:B------:R-:W-:Y:S01]  /*71d0*/  FMUL.FTZ R10, R0, R162 ;  /* 0x000000a2000a7220 */ /* 0x000fe20000410000 */
[----:B------:R-:W-:Y:S01]  /*71e0*/  ISETP.GT.AND P3, PT, R128, 0x41, PT ;  /* 0x000000418000780c */ /* 0x000fe20003f64270 */
[C---:B------:R-:W-:Y:S01]  /*71f0*/  FMUL.FTZ R12, R0.reuse, R166 ;  /* 0x000000a6000c7220 */ /* 0x040fe20000410000 */
[----:B------:R-:W-:Y:S01]  /*7200*/  FMNMX.FTZ R150, R107, R150, !PT ;  /* 0x000000966b967209 */ /* 0x000fe20007810000 */
        /* <DEDUP_REMOVED lines=8> */
[----:B------:R-:W-:Y:S01]  /*7290*/  MUFU.TANH R144, R144 ;  /* 0x0000009000907308 */ /* 0x000fe20000002400 */
[----:B0-----:R-:W-:Y:S02]  /*72a0*/  FSEL R113, R142, -INF , P3 ;  /* 0xff8000008e717808 */ /* 0x001fe40001800000 */
[----:B------:R-:W-:-:S05]  /*72b0*/  ISETP.GT.AND P3, PT, R128, 0x49, PT ;  /* 0x000000498000780c */ /* 0x000fca0003f64270 */
[----:B------:R-:W0:Y:S08]  /*72c0*/  MUFU.TANH R146, R146 ;  /* 0x0000009200927308 */ /* 0x000e300000002400 */
[----:B------:R2:W-:Y:S08]  /*72d0*/  MUFU.TANH R106, R109 ;  /* 0x0000006d006a7308 */ /* 0x0005f00000002400 */
[----:B------:R-:W3:Y:S01]  /*72e0*/  MUFU.TANH R145, R145 ;  /* 0x0000009100917308 */ /* 0x000ee20000002400 */
[----:B--2---:R-:W-:-:S02]  /*72f0*/  FSEL R109, R141, -INF , P2 ;  /* 0xff8000008d6d7808 */ /* 0x004fc40001000000 */
[C---:B------:R-:W-:Y:S02]  /*7300*/  ISETP.GT.AND P2, PT, R128.reuse, 0x48, PT ;  /* 0x000000488000780c */ /* 0x040fe40003f44270 */
[----:B------:R-:W-:Y:S02]  /*7310*/  FMNMX.FTZ R150, R109, R150, !PT ;  /* 0x000000966d967209 */ /* 0x000fe40007810000 */
[----:B-1----:R-:W-:Y:S01]  /*7320*/  FSEL R117, R143, -INF , P2 ;  /* 0xff8000008f757808 */ /* 0x002fe20001000000 */
[----:B------:R-:W-:Y:S01]  /*7330*/  MUFU.TANH R147, R147 ;  /* 0x0000009300937308 */ /* 0x000fe20000002400 */
[----:B------:R-:W-:Y:S02]  /*7340*/  FMNMX.FTZ R150, R113, R150, !PT ;  /* 0x0000009671967209 */ /* 0x000fe40007810000 */
[----:B------:R-:W-:Y:S02]  /*7350*/  ISETP.GT.AND P2, PT, R128, 0x50, PT ;  /* 0x000000508000780c */ /* 0x000fe40003f44270 */
[----:B------:R-:W-:-:S02]  /*7360*/  FMNMX.FTZ R150, R117, R150, !PT ;  /* 0x0000009675967209 */ /* 0x000fc40007810000 */
[----:B0-----:R-:W-:Y:S01]  /*7370*/  FSEL R131, R146, -INF , P2 ;  /* 0xff80000092837808 */ /* 0x001fe20001000000 */
[----:B------:R-:W0:Y:S01]  /*7380*/  MUFU.TANH R132, R132 ;  /* 0x0000008400847308 */ /* 0x000e220000002400 */
[----:B------:R-:W-:Y:S01]  /*7390*/  ISETP.GT.AND P2, PT, R128, 0x58, PT ;  /* 0x000000588000780c */ /* 0x000fe20003f44270 */
[----:B------:R-:W-:Y:S02]  /*73a0*/  WARPGROUP.DEPBAR.LE gsb0, 0x0 ;  /* 0x00008000000079c5 */ /* 0x000fe40000010000 */
[----:B------:R-:W-:-:S04]  /*73b0*/  WARPGROUP.ARRIVE ;  /* 0x00000000000079c5 */ /* 0x000fc80000000000 */
[----:B------:R1:W-:Y:S02]  /*73c0*/  MUFU.TANH R151, R129 ;  /* 0x0000008100977308 */ /* 0x0003e40000002400 */
[----:B------:R-:W-:Y:S01]  /*73d0*/  QGMMA.64x128x32.F32.E4M3.E4M3 R24, R180, gdesc[UR4], R24, gsb0 ;  /* 0x01e00004b4187df3 */ /* 0x000fe20008000818 */
[----:B------:R-:W-:Y:S01]  /*73e0*/  UIADD3 UR6, UR10, 0x200, URZ ;  /* 0x000002000a067890 */ /* 0x000fe2000fffe03f */
[----:B------:R-:W-:-:S04]  /*73f0*/  UMOV UR7, 0xc0000010 ;  /* 0xc000001000077882 */ /* 0x000fc80000000000 */
[----:B------:R-:W-:Y:S01]  /*7400*/  MUFU.TANH R134, R134 ;  /* 0x0000008600867308 */ /* 0x000fe20000002400 */
[----:B-1----:R-:W-:Y:S02]  /*7410*/  FSEL R129, R144, -INF , P3 ;  /* 0xff80000090817808 */ /* 0x002fe40001800000 */
[C---:B------:R-:W-:Y:S02]  /*7420*/  ISETP.GT.AND P3, PT, R128.reuse, 0x51, PT ;  /* 0x000000518000780c */ /* 0x040fe40003f64270 */
[----:B------:R-:W-:Y:S02]  /*7430*/  FMNMX.FTZ R150, R129, R150, !PT ;  /* 0x0000009681967209 */ /* 0x000fe40007810000 */
[----:B---3--:R-:W-:Y:S01]  /*7440*/  FSEL R133, R145, -INF , P3 ;  /* 0xff80000091857808 */ /* 0x008fe20001800000 */
[----:B------:R-:W1:Y:S01]  /*7450*/  MUFU.TANH R148, R148 ;  /* 0x0000009400947308 */ /* 0x000e620000002400 */
[----:B------:R-:W-:Y:S02]  /*7460*/  FMNMX.FTZ R150, R131, R150, !PT ;  /* 0x0000009683967209 */ /* 0x000fe40007810000 */
[----:B------:R-:W-:-:S02]  /*7470*/  ISETP.GT.AND P3, PT, R128, 0x59, PT ;  /* 0x000000598000780c */ /* 0x000fc40003f64270 */
[----:B------:R-:W-:Y:S02]  /*7480*/  FMNMX.FTZ R150, R133, R150, !PT ;  /* 0x0000009685967209 */ /* 0x000fe40007810000 */
[----:B0-----:R-:W-:Y:S01]  /*7490*/  FSEL R141, R132, -INF , P3 ;  /* 0xff800000848d7808 */ /* 0x001fe20001800000 */
[----:B------:R-:W0:Y:S01]  /*74a0*/  MUFU.TANH R108, R108 ;  /* 0x0000006c006c7308 */ /* 0x000e220000002400 */
[----:B------:R-:W-:Y:S01]  /*74b0*/  ISETP.GT.AND P3, PT, R128, 0x61, PT ;  /* 0x000000618000780c */ /* 0x000fe20003f64270 */
[----:B------:R-:W-:-:S06]  /*74c0*/  FMUL.FTZ R132, R0, R93 ;  /* 0x0000005d00847220 */ /* 0x000fcc0000410000 */
[----:B------:R2:W-:Y:S01]  /*74d0*/  MUFU.TANH R153, R135 ;  /* 0x0000008700997308 */ /* 0x0005e20000002400 */
[----:B-1----:R-:W-:Y:S02]  /*74e0*/  FSEL R145, R148, -INF , P3 ;  /* 0xff80000094917808 */ /* 0x002fe40001800000 */
[----:B------:R-:W-:-:S04]  /*74f0*/  ISETP.GT.AND P3, PT, R128, 0x69, PT ;  /* 0x000000698000780c */ /* 0x000fc80003f64270 */
[----:B------:R-:W-:Y:S01]  /*7500*/  FSEL R93, R106, -INF , P3 ;  /* 0xff8000006a5d7808 */ /* 0x000fe20001800000 */
[----:B------:R-:W1:Y:S01]  /*7510*/  MUFU.TANH R112, R112 ;  /* 0x0000007000707308 */ /* 0x000e620000002400 */
[----:B--2---:R-:W-:Y:S01]  /*7520*/  FSEL R135, R147, -INF , P2 ;  /* 0xff80000093877808 */ /* 0x004fe20001000000 */
[----:B------:R-:W-:Y:S01]  /*7530*/  FMUL.FTZ R106, R0, R97 ;  /* 0x00000061006a7220 */ /* 0x000fe20000410000 */
[----:B------:R-:W-:Y:S02]  /*7540*/  ISETP.GT.AND P2, PT, R128, 0x60, PT ;  /* 0x000000608000780c */ /* 0x000fe40003f44270 */
[----:B------:R-:W-:Y:S02]  /*7550*/  FMNMX.FTZ R150, R135, R150, !PT ;  /* 0x0000009687967209 */ /* 0x000fe40007810000 */
[----:B------:R-:W-:Y:S01]  /*7560*/  FSEL R143, R134, -INF , P2 ;  /* 0xff800000868f7808 */ /* 0x000fe20001000000 */
[----:B------:R-:W2:Y:S01]  /*7570*/  MUFU.TANH R116, R116 ;  /* 0x0000007400747308 */ /* 0x000ea20000002400 */
[----:B------:R-:W-:-:S02]  /*7580*/  FMNMX.FTZ R150, R141, R150, !PT ;  /* 0x000000968d967209 */ /* 0x000fc40007810000 */
[----:B------:R-:W-:Y:S02]  /*7590*/  ISETP.GT.AND P2, PT, R128, 0x68, PT ;  /* 0x000000688000780c */ /* 0x000fe40003f44270 */
[----:B------:R-:W-:Y:S02]  /*75a0*/  FMNMX.FTZ R150, R143, R150, !PT ;  /* 0x000000968f967209 */ /* 0x000fe40007810000 */
[----:B0-----:R-:W-:Y:S01]  /*75b0*/  FSEL R147, R108, -INF , P2 ;  /* 0xff8000006c937808 */ /* 0x001fe20001000000 */
[----:B------:R-:W0:Y:S01]  /*75c0*/  MUFU.TANH R88, R88 ;  /* 0x0000005800587308 */ /* 0x000e220000002400 */
[----:B------:R-:W-:Y:S01]  /*75d0*/  FMNMX.FTZ R150, R145, R150, !PT ;  /* 0x0000009691967209 */ /* 0x000fe20007810000 */
[----:B------:R-:W-:Y:S01]  /*75e0*/  FMUL.FTZ R108, R0, R118 ;  /* 0x00000076006c7220 */ /* 0x000fe20000410000 */
[----:B------:R-:W-:Y:S02]  /*75f0*/  ISETP.GT.AND P2, PT, R128, 0x70, PT ;  /* 0x000000708000780c */ /* 0x000fe40003f44270 */
[----:B------:R-:W-:-:S02]  /*7600*/  FMNMX.FTZ R150, R147, R150, !PT ;  /* 0x0000009693967209 */ /* 0x000fc40007810000 */
[----:B------:R-:W-:Y:S01]  /*7610*/  ISETP.GT.AND P3, PT, R128, 0x71, PT ;  /* 0x000000718000780c */ /* 0x000fe20003f64270 */
[----:B------:R-:W3:Y:S01]  /*7620*/  MUFU.TANH R89, R89 ;  /* 0x0000005900597308 */ /* 0x000ee20000002400 */
[----:B-1----:R-:W-:Y:S01]  /*7630*/  FSEL R149, R112, -INF , P2 ;  /* 0xff80000070957808 */ /* 0x002fe20001000000 */
[----:B------:R-:W-:Y:S01]  /*7640*/  FMUL.FTZ R112, R0, R102 ;  /* 0x0000006600707220 */ /* 0x000fe20000410000 */
[----:B------:R-:W-:Y:S02]  /*7650*/  FMNMX.FTZ R150, R93, R150, !PT ;  /* 0x000000965d967209 */ /* 0x000fe40007810000 */
[----:B------:R-:W-:Y:S02]  /*7660*/  ISETP.GT.AND P2, PT, R128, 0x78, PT ;  /* 0x000000788000780c */ /* 0x000fe40003f44270 */
[----:B------:R-:W-:Y:S01]  /*7670*/  FSEL R151, R151, -INF , P3 ;  /* 0xff80000097977808 */ /* 0x000fe20001800000 */
[----:B------:R-:W1:Y:S01]  /*7680*/  MUFU.TANH R92, R92 ;  /* 0x0000005c005c7308 */ /* 0x000e620000002400 */
[----:B------:R-:W-:-:S02]  /*7690*/  FMNMX.FTZ R150, R149, R150, !PT ;  /* 0x0000009695967209 */ /* 0x000fc40007810000 */
[----:B------:R-:W-:Y:S02]  /*76a0*/  ISETP.GT.AND P3, PT, R128, 0x79, PT ;  /* 0x000000798000780c */ /* 0x000fe40003f64270 */
[----:B--2---:R-:W-:Y:S02]  /*76b0*/  FSEL R97, R116, -INF , P2 ;  /* 0xff80000074617808 */ /* 0x004fe40001000000 */
[----:B------:R-:W-:Y:S01]  /*76c0*/  FMNMX.FTZ R150, R151, R150, !PT ;  /* 0x0000009697967209 */ /* 0x000fe20007810000 */
[----:B------:R-:W2:Y:S01]  /*76d0*/  MUFU.TANH R132, R132 ;  /* 0x0000008400847308 */ /* 0x000ea20000002400 */
[----:B------:R-:W-:Y:S02]  /*76e0*/  ISETP.GT.AND P2, PT, R128, 0x80, PT ;  /* 0x000000808000780c */ /* 0x000fe40003f44270 */
[----:B------:R-:W-:Y:S02]  /*76f0*/  FSEL R153, R153, -INF , P3 ;  /* 0xff80000099997808 */ /* 0x000fe40001800000 */
[----:B------:R-:W-:-:S02]  /*7700*/  FMNMX.FTZ R150, R97, R150, !PT ;  /* 0x0000009661967209 */ /* 0x000fc40007810000 */
[----:B------:R-:W-:Y:S01]  /*7710*/  ISETP.GT.AND P3, PT, R128, 0x81, PT ;  /* 0x000000818000780c */ /* 0x000fe20003f64270 */
[----:B------:R-:W4:Y:S01]  /*7720*/  MUFU.TANH R96, R96 ;  /* 0x0000006000607308 */ /* 0x000f220000002400 */
[----:B0-----:R-:W-:Y:S01]  /*7730*/  FSEL R155, R88, -INF , P2 ;  /* 0xff800000589b7808 */ /* 0x001fe20001000000 */
[----:B------:R-:W-:Y:S01]  /*7740*/  FMUL.FTZ R88, R0, R101 ;  /* 0x0000006500587220 */ /* 0x000fe20000410000 */
[----:B------:R-:W-:Y:S02]  /*7750*/  FMNMX.FTZ R150, R153, R150, !PT ;  /* 0x0000009699967209 */ /* 0x000fe40007810000 */
[----:B------:R-:W-:Y:S02]  /*7760*/  ISETP.GT.AND P2, PT, R128, 0x88, PT ;  /* 0x000000888000780c */ /* 0x000fe40003f44270 */
[----:B---3--:R-:W-:Y:S01]  /*7770*/  FSEL R157, R89, -INF , P3 ;  /* 0xff800000599d7808 */ /* 0x008fe20001800000 */
[----:B------:R-:W0:Y:S01]  /*7780*/  MUFU.TANH R106, R106 ;  /* 0x0000006a006a7308 */ /* 0x000e220000002400 */
[----:B------:R-:W-:-:S02]  /*7790*/  FMNMX.FTZ R150, R155, R150, !PT ;  /* 0x000000969b967209 */ /* 0x000fc40007810000 */
[----:B------:R-:W-:Y:S02]  /*77a0*/  ISETP.GT.AND P3, PT, R128, 0x89, PT ;  /* 0x000000898000780c */ /* 0x000fe40003f64270 */
[----:B-1----:R-:W-:Y:S01]  /*77b0*/  FSEL R101, R92, -INF , P2 ;  /* 0xff8000005c657808 */ /* 0x002fe20001000000 */
[----:B------:R-:W-:Y:S01]  /*77c0*/  FMUL.FTZ R92, R0, R110 ;  /* 0x0000006e005c7220 */ /* 0x000fe20000410000 */
[----:B------:R-:W-:Y:S01]  /*77d0*/  FMNMX.FTZ R150, R157, R150, !PT ;  /* 0x000000969d967209 */ /* 0x000fe20007810000 */
[----:B------:R-:W1:Y:S01]  /*77e0*/  MUFU.TANH R100, R100 ;  /* 0x0000006400647308 */ /* 0x000e620000002400 */
[----:B------:R-:W-:Y:S01]  /*77f0*/  ISETP.GT.AND P2, PT, R128, 0x90, PT ;  /* 0x000000908000780c */ /* 0x000fe20003f44270 */
[----:B------:R-:W-:Y:S01]  /*7800*/  FMUL.FTZ R110, R0, R119 ;  /* 0x00000077006e7220 */ /* 0x000fe20000410000 */
[----:B--2---:R-:W-:Y:S02]  /*7810*/  FSEL R159, R132, -INF , P3 ;  /* 0xff800000849f7808 */ /* 0x004fe40001800000 */
[----:B------:R-:W-:-:S02]  /*7820*/  FMNMX.FTZ R150, R101, R150, !PT ;  /* 0x0000009665967209 */ /* 0x000fc40007810000 */
[----:B------:R-:W-:Y:S01]  /*7830*/  ISETP.GT.AND P3, PT, R128, 0x91, PT ;  /* 0x000000918000780c */ /* 0x000fe20003f64270 */
[----:B------:R-:W2:Y:S01]  /*7840*/  MUFU.TANH R88, R88 ;  /* 0x0000005800587308 */ /* 0x000ea20000002400 */
[----:B----4-:R-:W-:Y:S01]  /*7850*/  FSEL R161, R96, -INF , P2 ;  /* 0xff80000060a17808 */ /* 0x010fe20001000000 */
[----:B------:R-:W-:Y:S01]  /*7860*/  FMUL.FTZ R96, R0, R111 ;  /* 0x0000006f00607220 */ /* 0x000fe20000410000 */
[----:B------:R-:W-:Y:S02]  /*7870*/  FMNMX.FTZ R150, R159, R150, !PT ;  /* 0x000000969f967209 */ /* 0x000fe40007810000 */
[----:B------:R-:W-:Y:S02]  /*7880*/  ISETP.GT.AND P2, PT, R128, 0x98, PT ;  /* 0x000000988000780c */ /* 0x000fe40003f44270 */
[----:B0-----:R-:W-:Y:S01]  /*7890*/  FSEL R163, R106, -INF , P3 ;  /* 0xff8000006aa37808 */ /* 0x001fe20001800000 */
[----:B------:R-:W0:Y:S01]  /*78a0*/  MUFU.TANH R6, R6 ;  /* 0x0000000600067308 */ /* 0x000e220000002400 */
[----:B------:R-:W-:Y:S01]  /*78b0*/  FMNMX.FTZ R150, R161, R150, !PT ;  /* 0x00000096a1967209 */ /* 0x000fe20007810000 */
[----:B------:R-:W-:Y:S01]  /*78c0*/  FMUL.FTZ R106, R0, R115 ;  /* 0x00000073006a7220 */ /* 0x000fe20000410000 */
[C---:B------:R-:W-:Y:S01]  /*78d0*/  ISETP.GT.AND P3, PT, R128.reuse, 0x99, PT ;  /* 0x000000998000780c */ /* 0x040fe20003f64270 */
[----:B------:R-:W-:Y:S01]  /*78e0*/  VIADD R128, R128, 0x8 ;  /* 0x0000000880807836 */ /* 0x000fe20000000000 */
[----:B-1----:R-:W-:Y:S01]  /*78f0*/  FSEL R165, R100, -INF , P2 ;  /* 0xff80000064a57808 */ /* 0x002fe20001000000 */
[----:B------:R-:W-:Y:S01]  /*7900*/  FMUL.FTZ R100, R0, R114 ;  /* 0x0000007200647220 */ /* 0x000fe20000410000 */
[----:B------:R-:W-:Y:S01]  /*7910*/  FMNMX.FTZ R150, R163, R150, !PT ;  /* 0x00000096a3967209 */ /* 0x000fe20007810000 */
[----:B------:R-:W1:Y:S01]  /*7920*/  MUFU.TANH R7, R7 ;  /* 0x0000000700077308 */ /* 0x000e620000002400 */
[----:B--2---:R-:W-:-:S02]  /*7930*/  FSEL R111, R88, -INF , P3 ;  /* 0xff800000586f7808 */ /* 0x004fc40001800000 */
[----:B------:R-:W-:Y:S01]  /*7940*/  FMNMX.FTZ R150, R165, R150, !PT ;  /* 0x00000096a5967209 */ /* 0x000fe20007810000 */
[----:B------:R-:W2:Y:S01]  /*7950*/  LDC R88, c[0x0][0x988] ;  /* 0x00026200ff587b82 */ /* 0x000ea20000000800 */
[C---:B------:R-:W-:Y:S02]  /*7960*/  ISETP.GT.AND P3, PT, R128.reuse, RZ, PT ;  /* 0x000000ff8000720c */ /* 0x040fe40003f64270 */
[----:B------:R-:W-:Y:S01]  /*7970*/  FMNMX.FTZ R150, R111, R150, !PT ;  /* 0x000000966f967209 */ /* 0x000fe20007810000 */
[----:B------:R-:W3:Y:S01]  /*7980*/  MUFU.TANH R8, R8 ;  /* 0x0000000800087308 */ /* 0x000ee20000002400 */
[----:B------:R-:W-:-:S03]  /*7990*/  ISETP.GT.AND P4, PT, R128, 0x1, PT ;  /* 0x000000018000780c */ /* 0x000fc60003f84270 */
[----:B------:R-:W4:Y:S04]  /*79a0*/  SHFL.BFLY PT, R89, R150, 0x2, 0x1f ;  /* 0x0c401f0096597f89 */ /* 0x000f2800000e0000 */
[----:B------:R-:W5:Y:S01]  /*79b0*/  MUFU.TANH R9, R9 ;  /* 0x0000000900097308 */ /* 0x000f620000002400 */
[----:B------:R-:W-:Y:S02]  /*79c0*/  WARPGROUP.DEPBAR.LE gsb0, 0x0 ;  /* 0x00008000000079c5 */ /* 0x000fe40000010000 */
[----:B0-----:R-:W-:Y:S01]  /*79d0*/  FSEL R183, R6, -INF , P3 ;  /* 0xff80000006b77808 */ /* 0x001fe20001800000 */
[----:B------:R-:W-:Y:S01]  /*79e0*/  WARPGROUP.ARRIVE ;  /* 0x00000000000079c5 */ /* 0x000fe20000000000 */
[C---:B------:R-:W-:Y:S02]  /*79f0*/  ISETP.GT.AND P3, PT, R128.reuse, 0x8, PT ;  /* 0x000000088000780c */ /* 0x040fe40003f64270 */
[----:B-1----:R-:W-:Y:S01]  /*7a00*/  FSEL R7, R7, -INF , P4 ;  /* 0xff80000007077808 */ /* 0x002fe20002000000 */
[----:B------:R-:W-:Y:S01]  /*7a10*/  MUFU.TANH R10, R10 ;  /* 0x0000000a000a7308 */ /* 0x000fe20000002400 */
[----:B------:R-:W-:Y:S01]  /*7a20*/  FMNMX.FTZ R132, R183, R4, !PT ;  /* 0x00000004b7847209 */ /* 0x000fe20007810000 */
[----:B------:R-:W-:Y:S01]  /*7a30*/  QGMMA.64x128x32.F32.E4M3.E4M3 R24, R176, gdesc[UR4], R24, gsb0 ;  /* 0x01e00004b0187df3 */ /* 0x000fe20008000818 */
[----:B------:R-:W-:Y:S01]  /*7a40*/  ISETP.GT.AND P4, PT, R128, 0x9, PT ;  /* 0x000000098000780c */ /* 0x000fe20003f84270 */
[----:B------:R-:W-:Y:S01]  /*7a50*/  UIADD3 UR6, UR10, 0x300, URZ ;  /* 0x000003000a067890 */ /* 0x000fe2000fffe03f */
[----:B---3--:R-:W-:Y:S01]  /*7a60*/  FSEL R187, R8, -INF , P3 ;  /* 0xff80000008bb7808 */ /* 0x008fe20001800000 */
[----:B------:R-:W-:Y:S01]  /*7a70*/  UMOV UR7, 0xc0000010 ;  /* 0xc000001000077882 */ /* 0x000fe20000000000 */
[----:B------:R-:W-:Y:S01]  /*7a80*/  FMNMX.FTZ R132, R7, R132, !PT ;  /* 0x0000008407847209 */ /* 0x000fe20007810000 */
[----:B------:R-:W0:Y:S01]  /*7a90*/  MUFU.TANH R11, R11 ;  /* 0x0000000b000b7308 */ /* 0x000e220000002400 */
[----:B------:R-:W-:-:S02]  /*7aa0*/  ISETP.GT.AND P3, PT, R128, 0x10, PT ;  /* 0x000000108000780c */ /* 0x000fc40003f64270 */
[----:B-----5:R-:W-:Y:S02]  /*7ab0*/  FSEL R9, R9, -INF , P4 ;  /* 0xff80000009097808 */ /* 0x020fe40002000000 */
[----:B----4-:R-:W-:Y:S02]  /*7ac0*/  FMNMX.FTZ R150, R150, R89, !PT ;  /* 0x0000005996967209 */ /* 0x010fe40007810000 */
[----:B------:R-:W-:Y:S01]  /*7ad0*/  FMNMX.FTZ R132, R187, R132, !PT ;  /* 0x00000084bb847209 */ /* 0x000fe20007810000 */
[----:B------:R-:W-:Y:S01]  /*7ae0*/  MUFU.TANH R12, R12 ;  /* 0x0000000c000c7308 */ /* 0x000fe20000002400 */
[----:B------:R-:W-:Y:S01]  /*7af0*/  ISETP.GT.AND P4, PT, R128, 0x11, PT ;  /* 0x000000118000780c */ /* 0x000fe20003f84270 */
[----:B------:R-:W1:Y:S01]  /*7b00*/  SHFL.BFLY PT, R89, R150, 0x1, 0x1f ;  /* 0x0c201f0096597f89 */ /* 0x000e6200000e0000 */
[----:B------:R-:W-:-:S05]  /*7b10*/  FMNMX.FTZ R132, R9, R132, !PT ;  /* 0x0000008409847209 */ /* 0x000fca0007810000 */
[----:B------:R-:W3:Y:S01]  /*7b20*/  MUFU.TANH R13, R13 ;  /* 0x0000000d000d7308 */ /* 0x000ee20000002400 */
[----:B0-----:R-:W-:Y:S02]  /*7b30*/  FSEL R11, R11, -INF , P4 ;  /* 0xff8000000b0b7808 */ /* 0x001fe40002000000 */
[----:B------:R-:W-:-:S05]  /*7b40*/  ISETP.GT.AND P4, PT, R128, 0x19, PT ;  /* 0x000000198000780c */ /* 0x000fca0003f84270 */
[----:B------:R-:W0:Y:S08]  /*7b50*/  MUFU.TANH R14, R14 ;  /* 0x0000000e000e7308 */ /* 0x000e300000002400 */
[----:B------:R-:W4:Y:S01]  /*7b60*/  MUFU.TANH R15, R15 ;  /* 0x0000000f000f7308 */ /* 0x000f220000002400 */
[----:B---3--:R-:W-:Y:S02]  /*7b70*/  FSEL R13, R13, -INF , P4 ;  /* 0xff8000000d0d7808 */ /* 0x008fe40002000000 */
[----:B-1----:R-:W-:-:S02]  /*7b80*/  FMNMX.FTZ R89, R150, R89, !PT ;  /* 0x0000005996597209 */ /* 0x002fc40007810000 */
[----:B------:R-:W-:Y:S02]  /*7b90*/  ISETP.GT.AND P4, PT, R128, 0x21, PT ;  /* 0x000000218000780c */ /* 0x000fe40003f84270 */
[C---:B------:R-:W-:Y:S01]  /*7ba0*/  FSETP.NEU.FTZ.AND P2, PT, R89.reuse, -INF , PT ;  /* 0xff8000005900780b */ /* 0x040fe20003f5d000 */
[----:B--2---:R-:W-:-:S01]  /*7bb0*/  FFMA.FTZ R102, R89, R88, -8 ;  /* 0xc100000059667423 */ /* 0x004fc20000010058 */
[----:B------:R-:W1:Y:S04]  /*7bc0*/  MUFU.TANH R20, R20 ;  /* 0x0000001400147308 */ /* 0x000e680000002400 */
[----:B------:R-:W-:-:S04]  /*7bd0*/  FSEL R102, R102, RZ, P2 ;  /* 0x000000ff66667208 */ /* 0x000fc80001000000 */
[----:B------:R-:W2:Y:S01]  /*7be0*/  MUFU.TANH R21, R21 ;  /* 0x0000001500157308 */ /* 0x000ea20000002400 */
        /* <DEDUP_REMOVED lines=15> */
[----:B0-----:R-:W-:Y:S01]  /*7ce0*/  FSEL R205, R14, -INF , P3 ;  /* 0xff8000000ecd7808 */ /* 0x001fe20001800000 */
[----:B------:R-:W0:Y:S01]  /*7cf0*/  MUFU.TANH R137, R137 ;  /* 0x0000008900897308 */ /* 0x000e220000002400 */
[----:B------:R-:W-:Y:S01]  /*7d00*/  FMNMX.FTZ R132, R13, R132, !PT ;  /* 0x000000840d847209 */ /* 0x000fe20007810000 */
[-CC-:B------:R-:W-:Y:S01]  /*7d10*/  FFMA.FTZ R14, R109, R88.reuse, -R102.reuse ;  /* 0x000000586d0e7223 */ /* 0x180fe20000010866 */
[C---:B------:R-:W-:Y:S01]  /*7d20*/  ISETP.GT.AND P3, PT, R128.reuse, 0x28, PT ;  /* 0x000000288000780c */ /* 0x040fe20003f64270 */
[-CC-:B------:R-:W-:Y:S01]  /*7d30*/  FFMA.FTZ R118, R211, R88.reuse, -R102.reuse ;  /* 0x00000058d3767223 */ /* 0x180fe20000010866 */
[----:B----4-:R-:W-:Y:S01]  /*7d40*/  FSEL R15, R15, -INF , P4 ;  /* 0xff8000000f0f7808 */ /* 0x010fe20002000000 */
[--C-:B------:R-:W-:Y:S01]  /*7d50*/  FFMA.FTZ R185, R213, R88, -R102.reuse ;  /* 0x00000058d5b97223 */ /* 0x100fe20000010866 */
[----:B------:R-:W-:Y:S01]  /*7d60*/  FMNMX.FTZ R132, R205, R132, !PT ;  /* 0x00000084cd847209 */ /* 0x000fe20007810000 */
[----:B------:R-:W4:Y:S01]  /*7d70*/  MUFU.TANH R138, R138 ;  /* 0x0000008a008a7308 */ /* 0x000f220000002400 */
        /* <DEDUP_REMOVED lines=8> */
[----:B--2---:R-:W-:Y:S01]  /*7e00*/  FSEL R21, R21, -INF , P4 ;  /* 0xff80000015157808 */ /* 0x004fe20002000000 */
[--C-:B------:R-:W-:Y:S01]  /*7e10*/  FFMA.FTZ R130, R217, R88, -R102.reuse ;  /* 0x00000058d9827223 */ /* 0x100fe20000010866 */
[----:B------:R-:W-:Y:S01]  /*7e20*/  FMNMX.FTZ R132, R195, R132, !PT ;  /* 0x00000084c3847209 */ /* 0x000fe20007810000 */
[-CC-:B------:R-:W-:Y:S01]  /*7e30*/  FFMA.FTZ R201, R201, R88.reuse, -R102.reuse ;  /* 0x00000058c9c97223 */ /* 0x180fe20000010866 */
[----:B------:R-:W-:Y:S01]  /*7e40*/  ISETP.GT.AND P4, PT, R128, 0x31, PT ;  /* 0x000000318000780c */ /* 0x000fe20003f84270 */
[--C-:B------:R-:W-:Y:S01]  /*7e50*/  FFMA.FTZ R197, R197, R88, -R102.reuse ;  /* 0x00000058c5c57223 */ /* 0x100fe20000010866 */
[----:B---3--:R-:W-:Y:S01]  /*7e60*/  FSEL R207, R136, -INF , P3 ;  /* 0xff80000088cf7808 */ /* 0x008fe20001800000 */
[----:B------:R-:W2:Y:S01]  /*7e70*/  MUFU.TANH R120, R120 ;  /* 0x0000007800787308 */ /* 0x000ea20000002400 */
[----:B------:R-:W-:Y:S01]  /*7e80*/  FMNMX.FTZ R132, R21, R132, !PT ;  /* 0x0000008415847209 */ /* 0x000fe20007810000 */
[-CC-:B------:R-:W-:Y:S01]  /*7e90*/  FFMA.FTZ R193, R193, R88.reuse, -R102.reuse ;  /* 0x00000058c1c17223 */ /* 0x180fe20000010866 */
[C---:B------:R-:W-:Y:S01]  /*7ea0*/  ISETP.GT.AND P3, PT, R128.reuse, 0x38, PT ;  /* 0x000000388000780c */ /* 0x040fe20003f64270 */
[-CC-:B------:R-:W-:Y:S01]  /*7eb0*/  FFMA.FTZ R107, R107, R88.reuse, -R102.reuse ;  /* 0x000000586b6b7223 */ /* 0x180fe20000010866 */
[----:B0-----:R-:W-:Y:S01]  /*7ec0*/  FSEL R137, R137, -INF , P4 ;  /* 0xff80000089897808 */ /* 0x001fe20002000000 */
[--C-:B------:R-:W-:Y:S01]  /*7ed0*/  FFMA.FTZ R113, R113, R88, -R102.reuse ;  /* 0x0000005871717223 */ /* 0x100fe20000010866 */
[----:B------:R-:W-:Y:S01]  /*7ee0*/  FMNMX.FTZ R132, R207, R132, !PT ;  /* 0x00000084cf847209 */ /* 0x000fe20007810000 */
[----:B------:R-:W0:Y:S01]  /*7ef0*/  MUFU.TANH R121, R121 ;  /* 0x0000007900797308 */ /* 0x000e220000002400 */
[----:B------:R-:W-:Y:S01]  /*7f00*/  ISETP.GT.AND P4, PT, R128, 0x39, PT ;  /* 0x000000398000780c */ /* 0x000fe20003f84270 */
[-CC-:B------:R-:W-:Y:S01]  /*7f10*/  FFMA.FTZ R129, R129, R88.reuse, -R102.reuse ;  /* 0x0000005881817223 */ /* 0x180fe20000010866 */
[----:B----4-:R-:W-:Y:S01]  /*7f20*/  FSEL R167, R138, -INF , P3 ;  /* 0xff8000008aa77808 */ /* 0x010fe20001800000 */
[--C-:B------:R-:W-:Y:S01]  /*7f30*/  FFMA.FTZ R133, R133, R88, -R102.reuse ;  /* 0x0000005885857223 */ /* 0x100fe20000010866 */
[----:B------:R-:W-:Y:S01]  /*7f40*/  FMNMX.FTZ R132, R137, R132, !PT ;  /* 0x0000008489847209 */ /* 0x000fe20007810000 */
[-CC-:B------:R-:W-:Y:S01]  /*7f50*/  FFMA.FTZ R93, R93, R88.reuse, -R102.reuse ;  /* 0x000000585d5d7223 */ /* 0x180fe20000010866 */
[C---:B------:R-:W-:Y:S01]  /*7f60*/  ISETP.GT.AND P3, PT, R128.reuse, 0x40, PT ;  /* 0x000000408000780c */ /* 0x040fe20003f64270 */
[----:B------:R-:W3:Y:S01]  /*7f70*/  MUFU.TANH R122, R122 ;  /* 0x0000007a007a7308 */ /* 0x000ee20000002400 */
[----:B-1----:R-:W-:Y:S01]  /*7f80*/  FSEL R139, R139, -INF , P4 ;  /* 0xff8000008b8b7808 */ /* 0x002fe20002000000 */
[--C-:B------:R-:W-:Y:S01]  /*7f90*/  FFMA.FTZ R97, R97, R88, -R102.reuse ;  /* 0x0000005861617223 */ /* 0x100fe20000010866 */
[----:B------:R-:W-:Y:S01]  /*7fa0*/  FMNMX.FTZ R132, R167, R132, !PT ;  /* 0x00000084a7847209 */ /* 0x000fe20007810000 */
[----:B------:R-:W-:Y:S01]  /*7fb0*/  FFMA.FTZ R101, R101, R88, -R102 ;  /* 0x0000005865657223 */ /* 0x000fe20000010866 */
[----:B------:R-:W-:-:S02]  /*7fc0*/  ISETP.GT.AND P4, PT, R128, 0x41, PT ;  /* 0x000000418000780c */ /* 0x000fc40003f84270 */
[----:B--2---:R-:W-:Y:S01]  /*7fd0*/  FSEL R209, R120, -INF , P3 ;  /* 0xff80000078d17808 */ /* 0x004fe20001800000 */
[----:B------:R-:W1:Y:S01]  /*7fe0*/  MUFU.TANH R123, R123 ;  /* 0x0000007b007b7308 */ /* 0x000e620000002400 */
[----:B------:R-:W-:Y:S02]  /*7ff0*/  FMNMX.FTZ R132, R139, R132, !PT ;  /* 0x000000848b847209 */ /* 0x000fe40007810000 */
[C---:B------:R-:W-:Y:S02]  /*8000*/  ISETP.GT.AND P3, PT, R128.reuse, 0x48, PT ;  /* 0x000000488000780c */ /* 0x040fe40003f64270 */
[----:B0-----:R-:W-:Y:S02]  /*8010*/  FSEL R121, R121, -INF , P4 ;  /* 0xff80000079797808 */ /* 0x001fe40002000000 */
[----:B------:R-:W-:Y:S01]  /*8020*/  FMNMX.FTZ R132, R209, R132, !PT ;  /* 0x00000084d1847209 */ /* 0x000fe20007810000 */
[----:B------:R-:W0:Y:S01]  /*8030*/  MUFU.TANH R124, R124 ;  /* 0x0000007c007c7308 */ /* 0x000e220000002400 */
[----:B------:R-:W-:-:S02]  /*8040*/  ISETP.GT.AND P4, PT, R128, 0x49, PT ;  /* 0x000000498000780c */ /* 0x000fc40003f84270 */
[----:B---3--:R-:W-:Y:S01]  /*8050*/  FSEL R109, R122, -INF , P3 ;  /* 0xff8000007a6d7808 */ /* 0x008fe20001800000 */
[----:B------:R-:W-:-:S01]  /*8060*/  FFMA.FTZ R122, R111, R88, -R102 ;  /* 0x000000586f7a7223 */ /* 0x000fc20000010866 */
[----:B------:R-:W-:Y:S02]  /*8070*/  FMNMX.FTZ R132, R121, R132, !PT ;  /* 0x0000008479847209 */ /* 0x000fe40007810000 */
[C---:B------:R-:W-:Y:S01]  /*8080*/  ISETP.GT.AND P3, PT, R128.reuse, 0x50, PT ;  /* 0x000000508000780c */ /* 0x040fe20003f64270 */
[----:B------:R-:W2:Y:S01]  /*8090*/  MUFU.TANH R125, R125 ;  /* 0x0000007d007d7308 */ /* 0x000ea20000002400 */
[----:B-1----:R-:W-:Y:S02]  /*80a0*/  FSEL R123, R123, -INF , P4 ;  /* 0xff8000007b7b7808 */ /* 0x002fe40002000000 */
[----:B------:R-:W-:Y:S02]  /*80b0*/  FMNMX.FTZ R132, R109, R132, !PT ;  /* 0x000000846d847209 */ /* 0x000fe40007810000 */
[----:B------:R-:W-:Y:S01]  /*80c0*/  ISETP.GT.AND P4, PT, R128, 0x51, PT ;  /* 0x000000518000780c */ /* 0x000fe20003f84270 */
[----:B------:R-:W-:-:S02]  /*80d0*/  WARPGROUP.DEPBAR.LE gsb0, 0x0 ;  /* 0x00008000000079c5 */ /* 0x000fc40000010000 */
[----:B------:R-:W1:Y:S01]  /*80e0*/  MUFU.TANH R126, R126 ;  /* 0x0000007e007e7308 */ /* 0x000e620000002400 */
[----:B0-----:R-:W-:Y:S01]  /*80f0*/  FSEL R211, R124, -INF , P3 ;  /* 0xff8000007cd37808 */ /* 0x001fe20001800000 */
[----:B------:R-:W-:Y:S01]  /*8100*/  WARPGROUP.ARRIVE ;  /* 0x00000000000079c5 */ /* 0x000fe20000000000 */
[----:B------:R-:W-:Y:S02]  /*8110*/  FMNMX.FTZ R132, R123, R132, !PT ;  /* 0x000000847b847209 */ /* 0x000fe40007810000 */
[C---:B------:R-:W-:Y:S02]  /*8120*/  ISETP.GT.AND P3, PT, R128.reuse, 0x58, PT ;  /* 0x000000588000780c */ /* 0x040fe40003f64270 */
[----:B------:R-:W-:Y:S01]  /*8130*/  FMNMX.FTZ R132, R211, R132, !PT ;  /* 0x00000084d3847209 */ /* 0x000fe20007810000 */
[----:B------:R-:W0:Y:S01]  /*8140*/  MUFU.TANH R127, R127 ;  /* 0x0000007f007f7308 */ /* 0x000e220000002400 */
[----:B--2---:R-:W-:Y:S01]  /*8150*/  FSEL R125, R125, -INF , P4 ;  /* 0xff8000007d7d7808 */ /* 0x004fe20002000000 */
[----:B------:R-:W-:Y:S01]  /*8160*/  QGMMA.64x128x32.F32.E4M3.E4M3 R24, R172, gdesc[UR4], R24, gsb0 ;  /* 0x01e00004ac187df3 */ /* 0x000fe20008000818 */
[----:B------:R-:W-:Y:S01]  /*8170*/  ISETP.GT.AND P4, PT, R128, 0x59, PT ;  /* 0x000000598000780c */ /* 0x000fe20003f84270 */
[----:B------:R-:W-:Y:S01]  /*8180*/  UIADD3 UR6, UR10, 0x400, URZ ;  /* 0x000004000a067890 */ /* 0x000fe2000fffe03f */
[----:B------:R-:W-:Y:S01]  /*8190*/  FMNMX.FTZ R132, R125, R132, !PT ;  /* 0x000000847d847209 */ /* 0x000fe20007810000 */
[----:B------:R-:W-:Y:S01]  /*81a0*/  UMOV UR7, 0xc0000010 ;  /* 0xc000001000077882 */ /* 0x000fe20000000000 */
[----:B------:R-:W-:Y:S01]  /*81b0*/  FSEL R120, R89, RZ, P2 ;  /* 0x000000ff59787208 */ /* 0x000fe20001000000 */
[----:B------:R-:W2:Y:S01]  /*81c0*/  MUFU.TANH R104, R104 ;  /* 0x0000006800687308 */ /* 0x000ea20000002400 */
[----:B-1----:R-:W-:-:S02]  /*81d0*/  FSEL R117, R126, -INF , P3 ;  /* 0xff8000007e757808 */ /* 0x002fc40001800000 */
[----:B------:R-:W-:Y:S01]  /*81e0*/  ISETP.GT.AND P3, PT, R128, 0x60, PT ;  /* 0x000000608000780c */ /* 0x000fe20003f64270 */
[----:B------:R-:W-:-:S01]  /*81f0*/  FADD.FTZ R111, -R120, R5 ;  /* 0x00000005786f7221 */ /* 0x000fc20000010100 */
[----:B------:R-:W-:-:S03]  /*8200*/  FMNMX.FTZ R132, R117, R132, !PT ;  /* 0x0000008475847209 */ /* 0x000fc60007810000 */
[----:B------:R-:W1:Y:S01]  /*8210*/  MUFU.TANH R105, R105 ;  /* 0x0000006900697308 */ /* 0x000e620000002400 */
[----:B0-----:R-:W-:Y:S01]  /*8220*/  FSEL R127, R127, -INF , P4 ;  /* 0xff8000007f7f7808 */ /* 0x001fe20002000000 */
[----:B------:R-:W-:Y:S01]  /*8230*/  FMUL.FTZ R111, R111, R88 ;  /* 0x000000586f6f7220 */ /* 0x000fe20000410000 */
[----:B------:R-:W-:Y:S02]  /*8240*/  ISETP.GT.AND P4, PT, R128, 0x61, PT ;  /* 0x000000618000780c */ /* 0x000fe40003f84270 */
[----:B------:R-:W-:-:S03]  /*8250*/  FMNMX.FTZ R132, R127, R132, !PT ;  /* 0x000000847f847209 */ /* 0x000fc60007810000 */
[----:B------:R-:W0:Y:S01]  /*8260*/  MUFU.TANH R92, R92 ;  /* 0x0000005c005c7308 */ /* 0x000e220000002400 */
[----:B--2---:R-:W-:Y:S01]  /*8270*/  FSEL R213, R104, -INF , P3 ;  /* 0xff80000068d57808 */ /* 0x004fe20001800000 */
[----:B------:R-:W-:Y:S01]  /*8280*/  FFMA.FTZ R104, R131, R88, -R102 ;  /* 0x0000005883687223 */ /* 0x000fe20000010866 */
[----:B------:R-:W-:Y:S02]  /*8290*/  ISETP.GT.AND P3, PT, R128, 0x68, PT ;  /* 0x000000688000780c */ /* 0x000fe40003f64270 */
[----:B------:R-:W-:-:S03]  /*82a0*/  FMNMX.FTZ R132, R213, R132, !PT ;  /* 0x00000084d5847209 */ /* 0x000fc60007810000 */
[----:B------:R-:W-:Y:S01]  /*82b0*/  MUFU.TANH R96, R96 ;  /* 0x0000006000607308 */ /* 0x000fe20000002400 */
[----:B-1----:R-:W-:Y:S02]  /*82c0*/  FSEL R105, R105, -INF , P4 ;  /* 0xff80000069697808 */ /* 0x002fe40002000000 */
[----:B------:R-:W-:Y:S02]  /*82d0*/  ISETP.GT.AND P4, PT, R128, 0x69, PT ;  /* 0x000000698000780c */ /* 0x000fe40003f84270 */
[----:B------:R-:W-:-:S03]  /*82e0*/  FMNMX.FTZ R132, R105, R132, !PT ;  /* 0x0000008469847209 */ /* 0x000fc60007810000 */
[----:B------:R-:W1:Y:S01]  /*82f0*/  MUFU.TANH R100, R100 ;  /* 0x0000006400647308 */ /* 0x000e620000002400 */
[----:B0-----:R-:W-:Y:S02]  /*8300*/  FSEL R131, R92, -INF , P3 ;  /* 0xff8000005c837808 */ /* 0x001fe40001800000 */
[----:B------:R-:W-:Y:S02]  /*8310*/  ISETP.GT.AND P3, PT, R128, 0x70, PT ;  /* 0x000000708000780c */ /* 0x000fe40003f64270 */
[----:B------:R-:W-:-:S03]  /*8320*/  FMNMX.FTZ R132, R131, R132, !PT ;  /* 0x0000008483847209 */ /* 0x000fc60007810000 */
[----:B------:R-:W-:Y:S08]  /*8330*/  MUFU.TANH R106, R106 ;  /* 0x0000006a006a7308 */ /* 0x000ff00000002400 */
[----:B------:R-:W0:Y:S01]  /*8340*/  MUFU.TANH R108, R108 ;  /* 0x0000006c006c7308 */ /* 0x000e220000002400 */
[----:B-1----:R-:W-:Y:S01]  /*8350*/  FSEL R217, R100, -INF , P3 ;  /* 0xff80000064d97808 */ /* 0x002fe20001800000 */
[-CC-:B------:R-:W-:Y:S01]  /*8360*/  FFMA.FTZ R100, R153, R88.reuse, -R102.reuse ;  /* 0x0000005899647223 */ /* 0x180fe20000010866 */
[----:B------:R-:W-:Y:S01]  /*8370*/  ISETP.GT.AND P3, PT, R128, 0x78, PT ;  /* 0x000000788000780c */ /* 0x000fe20003f64270 */
[----:B------:R-:W-:-:S04]  /*8380*/  FFMA.FTZ R153, R163, R88, -R102 ;  /* 0x00000058a3997223 */ /* 0x000fc80000010866 */
[----:B------:R-:W1:Y:S08]  /*8390*/  MUFU.TANH R110, R110 ;  /* 0x0000006e006e7308 */ /* 0x000e700000002400 */
[----:B------:R2:W-:Y:S01]  /*83a0*/  MUFU.EX2 R181, R215 ;  /* 0x000000d700b57308 */ /* 0x0005e20000000800 */
[----:B0-----:R-:W-:Y:S01]  /*83b0*/  FSEL R221, R108, -INF , P3 ;  /* 0xff8000006cdd7808 */ /* 0x001fe20001800000 */
[----:B------:R-:W-:Y:S01]  /*83c0*/  FFMA.FTZ R108, R161, R88, -R102 ;  /* 0x00000058a16c7223 */ /* 0x000fe20000010866 */
[----:B------:R-:W-:-:S05]  /*83d0*/  ISETP.GT.AND P3, PT, R128, 0x80, PT ;  /* 0x000000808000780c */ /* 0x000fca0003f64270 */
[----:B------:R-:W0:Y:S01]  /*83e0*/  MUFU.TANH R90, R90 ;  /* 0x0000005a005a7308 */ /* 0x000e220000002400 */
[----:B--2---:R-:W-:Y:S01]  /*83f0*/  FSEL R215, R96, -INF , P4 ;  /* 0xff80000060d77808 */ /* 0x004fe20002000000 */
[-CC-:B------:R-:W-:Y:S01]  /*8400*/  FFMA.FTZ R96, R135, R88.reuse, -R102.reuse ;  /* 0x0000005887607223 */ /* 0x180fe20000010866 */
[----:B------:R-:W-:Y:S01]  /*8410*/  ISETP.GT.AND P4, PT, R128, 0x71, PT ;  /* 0x000000718000780c */ /* 0x000fe20003f84270 */
[--C-:B------:R-:W-:Y:S01]  /*8420*/  FFMA.FTZ R135, R141, R88, -R102.reuse ;  /* 0x000000588d877223 */ /* 0x100fe20000010866 */
[----:B------:R-:W-:Y:S02]  /*8430*/  FMNMX.FTZ R132, R215, R132, !PT ;  /* 0x00000084d7847209 */ /* 0x000fe40007810000 */
[----:B------:R-:W-:Y:S01]  /*8440*/  FSEL R219, R106, -INF , P4 ;  /* 0xff8000006adb7808 */ /* 0x000fe20002000000 */
[----:B------:R-:W2:Y:S01]  /*8450*/  MUFU.TANH R91, R91 ;  /* 0x0000005b005b7308 */ /* 0x000ea20000002400 */
[----:B------:R-:W-:Y:S01]  /*8460*/  FMNMX.FTZ R132, R217, R132, !PT ;  /* 0x00000084d9847209 */ /* 0x000fe20007810000 */
[----:B------:R-:W-:Y:S01]  /*8470*/  FFMA.FTZ R106, R159, R88, -R102 ;  /* 0x000000589f6a7223 */ /* 0x000fe20000010866 */
[----:B------:R-:W-:-:S02]  /*8480*/  ISETP.GT.AND P4, PT, R128, 0x79, PT ;  /* 0x000000798000780c */ /* 0x000fc40003f84270 */
[----:B------:R-:W-:Y:S02]  /*8490*/  FMNMX.FTZ R132, R219, R132, !PT ;  /* 0x00000084db847209 */ /* 0x000fe40007810000 */
[----:B-1----:R-:W-:Y:S01]  /*84a0*/  FSEL R223, R110, -INF , P4 ;  /* 0xff8000006edf7808 */ /* 0x002fe20002000000 */
[----:B------:R-:W1:Y:S01]  /*84b0*/  MUFU.TANH R94, R94 ;  /* 0x0000005e005e7308 */ /* 0x000e620000002400 */
[----:B------:R-:W-:Y:S01]  /*84c0*/  FMNMX.FTZ R132, R221, R132, !PT ;  /* 0x00000084dd847209 */ /* 0x000fe20007810000 */
[-CC-:B------:R-:W-:Y:S01]  /*84d0*/  FFMA.FTZ R110, R165, R88.reuse, -R102.reuse ;  /* 0x00000058a56e7223 */ /* 0x180fe20000010866 */
[----:B------:R-:W-:Y:S02]  /*84e0*/  ISETP.GT.AND P4, PT, R128, 0x81, PT ;  /* 0x000000818000780c */ /* 0x000fe40003f84270 */
[----:B0-----:R-:W-:Y:S01]  /*84f0*/  FSEL R141, R90, -INF , P3 ;  /* 0xff8000005a8d7808 */ /* 0x001fe20001800000 */
[----:B------:R-:W-:-:S01]  /*8500*/  FFMA.FTZ R90, R143, R88, -R102 ;  /* 0x000000588f5a7223 */ /* 0x000fc20000010866 */
[----:B------:R-:W-:Y:S01]  /*8510*/  FMNMX.FTZ R132, R223, R132, !PT ;  /* 0x00000084df847209 */ /* 0x000fe20007810000 */
[----:B------:R-:W0:Y:S01]  /*8520*/  MUFU.TANH R95, R95 ;  /* 0x0000005f005f7308 */ /* 0x000e220000002400 */
[----:B------:R-:W-:-:S02]  /*8530*/  ISETP.GT.AND P3, PT, R128, 0x88, PT ;  /* 0x000000888000780c */ /* 0x000fc40003f64270 */
[----:B--2---:R-:W-:Y:S02]  /*8540*/  FSEL R225, R91, -INF , P4 ;  /* 0xff8000005be17808 */ /* 0x004fe40002000000 */
[----:B------:R-:W-:Y:S02]  /*8550*/  FMNMX.FTZ R132, R141, R132, !PT ;  /* 0x000000848d847209 */ /* 0x000fe40007810000 */
[----:B------:R-:W-:Y:S01]  /*8560*/  ISETP.GT.AND P4, PT, R128, 0x89, PT ;  /* 0x000000898000780c */ /* 0x000fe20003f84270 */
[----:B------:R-:W2:Y:S01]  /*8570*/  MUFU.TANH R98, R98 ;  /* 0x0000006200627308 */ /* 0x000ea20000002400 */
[----:B-1----:R-:W-:Y:S01]  /*8580*/  FSEL R143, R94, -INF , P3 ;  /* 0xff8000005e8f7808 */ /* 0x002fe20001800000 */
[----:B------:R-:W-:Y:S01]  /*8590*/  FFMA.FTZ R94, R147, R88, -R102 ;  /* 0x00000058935e7223 */ /* 0x000fe20000010866 */
[----:B------:R-:W-:Y:S02]  /*85a0*/  FMNMX.FTZ R132, R225, R132, !PT ;  /* 0x00000084e1847209 */ /* 0x000fe40007810000 */
[----:B------:R-:W-:-:S02]  /*85b0*/  ISETP.GT.AND P3, PT, R128, 0x90, PT ;  /* 0x000000908000780c */ /* 0x000fc40003f64270 */
[----:B------:R-:W-:Y:S01]  /*85c0*/  FMNMX.FTZ R132, R143, R132, !PT ;  /* 0x000000848f847209 */ /* 0x000fe20007810000 */
[----:B------:R-:W1:Y:S01]  /*85d0*/  MUFU.TANH R99, R99 ;  /* 0x0000006300637308 */ /* 0x000e620000002400 */
[----:B0-----:R-:W-:Y:S01]  /*85e0*/  FSEL R227, R95, -INF , P4 ;  /* 0xff8000005fe37808 */ /* 0x001fe20002000000 */
[----:B------:R-:W-:Y:S01]  /*85f0*/  FFMA.FTZ R95, R145, R88, -R102 ;  /* 0x00000058915f7223 */ /* 0x000fe20000010866 */
[----:B------:R-:W-:Y:S02]  /*8600*/  ISETP.GT.AND P4, PT, R128, 0x91, PT ;  /* 0x000000918000780c */ /* 0x000fe40003f84270 */
[----:B------:R-:W-:-:S03]  /*8610*/  FMNMX.FTZ R132, R227, R132, !PT ;  /* 0x00000084e3847209 */ /* 0x000fc60007810000 */
[----:B------:R-:W0:Y:S01]  /*8620*/  MUFU.TANH R112, R112 ;  /* 0x0000007000707308 */ /* 0x000e220000002400 */
[----:B--2---:R-:W-:Y:S01]  /*8630*/  FSEL R145, R98, -INF , P3 ;  /* 0xff80000062917808 */ /* 0x004fe20001800000 */
[-CC-:B------:R-:W-:Y:S01]  /*8640*/  FFMA.FTZ R98, R149, R88.reuse, -R102.reuse ;  /* 0x0000005895627223 */ /* 0x180fe20000010866 */
[C---:B------:R-:W-:Y:S01]  /*8650*/  ISETP.GT.AND P3, PT, R128.reuse, 0x98, PT ;  /* 0x000000988000780c */ /* 0x040fe20003f64270 */
[--C-:B------:R-:W-:Y:S01]  /*8660*/  FFMA.FTZ R149, R151, R88, -R102.reuse ;  /* 0x0000005897957223 */ /* 0x100fe20000010866 */
[----:B------:R-:W-:Y:S01]  /*8670*/  FMNMX.FTZ R132, R145, R132, !PT ;  /* 0x0000008491847209 */ /* 0x000fe20007810000 */
[----:B------:R-:W-:Y:S02]  /*8680*/  FFMA.FTZ R151, R157, R88, -R102 ;  /* 0x000000589d977223 */ /* 0x000fe40000010866 */
[----:B------:R-:W2:Y:S01]  /*8690*/  MUFU.TANH R103, R103 ;  /* 0x0000006700677308 */ /* 0x000ea20000002400 */
[----:B-1----:R-:W-:Y:S02]  /*86a0*/  FSEL R99, R99, -INF , P4 ;  /* 0xff80000063637808 */ /* 0x002fe40002000000 */
[----:B------:R-:W-:-:S02]  /*86b0*/  ISETP.GT.AND P4, PT, R128, 0x99, PT ;  /* 0x000000998000780c */ /* 0x000fc40003f84270 */
[----:B------:R-:W-:-:S03]  /*86c0*/  FMNMX.FTZ R132, R99, R132, !PT ;  /* 0x0000008463847209 */ /* 0x000fc60007810000 */
[----:B------:R1:W-:Y:S01]  /*86d0*/  MUFU.EX2 R92, R104 ;  /* 0x00000068005c7308 */ /* 0x0003e20000000800 */
[----:B0-----:R-:W-:Y:S01]  /*86e0*/  FSEL R147, R112, -INF , P3 ;  /* 0xff80000070937808 */ /* 0x001fe20001800000 */
[----:B------:R-:W-:Y:S02]  /*86f0*/  WARPGROUP.DEPBAR.LE gsb0, 0x0 ;  /* 0x00008000000079c5 */ /* 0x000fe40000010000 */
[----:B------:R-:W-:Y:S01]  /*8700*/  WARPGROUP.ARRIVE ;  /* 0x00000000000079c5 */ /* 0x000fe20000000000 */
[----:B------:R-:W-:-:S03]  /*8710*/  FMNMX.FTZ R132, R147, R132, !PT ;  /* 0x0000008493847209 */ /* 0x000fc60007810000 */
[----:B------:R-:W-:Y:S01]  /*8720*/  MUFU.EX2 R114, R114 ;  /* 0x0000007200727308 */ /* 0x000fe20000000800 */
[----:B--2---:R-:W-:Y:S01]  /*8730*/  FSEL R103, R103, -INF , P4 ;  /* 0xff80000067677808 */ /* 0x004fe20002000000 */
[----:B-1----:R-:W-:Y:S01]  /*8740*/  FFMA.FTZ R104, R155, R88, -R102 ;  /* 0x000000589b687223 */ /* 0x002fe20000010866 */
[----:B------:R-:W-:Y:S02]  /*8750*/  QGMMA.64x128x32.F32.E4M3.E4M3 R24, R168, gdesc[UR4], R24, gsb0 ;  /* 0x01e00004a8187df3 */ /* 0x000fe40008000818 */
[----:B------:R-:W-:-:S03]  /*8760*/  FMNMX.FTZ R132, R103, R132, !PT ;  /* 0x0000008467847209 */ /* 0x000fc60007810000 */
[----:B------:R-:W0:Y:S02]  /*8770*/  MUFU.EX2 R111, R111 ;  /* 0x0000006f006f7308 */ /* 0x000e240000000800 */
[----:B------:R-:W1:Y:S06]  /*8780*/  SHFL.BFLY PT, R91, R132, 0x2, 0x1f ;  /* 0x0c401f00845b7f89 */ /* 0x000e6c00000e0000 */
[----:B------:R-:W2:Y:S08]  /*8790*/  MUFU.EX2 R115, R115 ;  /* 0x0000007300737308 */ /* 0x000eb00000000800 */
[----:B------:R-:W3:Y:S01]  /*87a0*/  MUFU.EX2 R116, R116 ;  /* 0x0000007400747308 */ /* 0x000ee20000000800 */
[----:B0-----:R-:W-:-:S07]  /*87b0*/  FFMA.FTZ R144, R111, R3, R114 ;  /* 0x000000036f907223 */ /* 0x001fce0000010072 */
[----:B------:R-:W-:Y:S01]  /*87c0*/  MUFU.EX2 R119, R119 ;  /* 0x0000007700777308 */ /* 0x000fe20000000800 */
[----:B-1----:R-:W-:-:S05]  /*87d0*/  FMNMX.FTZ R91, R132, R91, !PT ;  /* 0x0000005b845b7209 */ /* 0x002fca0007810000 */
[----:B------:R-:W0:Y:S02]  /*87e0*/  SHFL.BFLY PT, R112, R91, 0x1, 0x1f ;  /* 0x0c201f005b707f89 */ /* 0x000e2400000e0000 */
[----:B------:R1:W-:Y:S08]  /*87f0*/  MUFU.EX2 R5, R122 ;  /* 0x0000007a00057308 */ /* 0x0003f00000000800 */
[----:B------:R-:W-:Y:S08]  /*8800*/  MUFU.EX2 R118, R118 ;  /* 0x0000007600767308 */ /* 0x000ff00000000800 */
[----:B------:R-:W-:Y:S01]  /*8810*/  MUFU.EX2 R185, R185 ;  /* 0x000000b900b97308 */ /* 0x000fe20000000800 */
[----:B0-----:R-:W-:-:S07]  /*8820*/  FMNMX.FTZ R91, R91, R112, !PT ;  /* 0x000000705b5b7209 */ /* 0x001fce0007810000 */
[----:B------:R-:W-:Y:S01]  /*8830*/  MUFU.EX2 R130, R130 ;  /* 0x0000008200827308 */ /* 0x000fe20000000800 */
[C---:B------:R-:W-:Y:S01]  /*8840*/  FSETP.NEU.FTZ.AND P2, PT, R91.reuse, -INF , PT ;  /* 0xff8000005b00780b */ /* 0x040fe20003f5d000 */
[----:B------:R-:W-:-:S06]  /*8850*/  FFMA.FTZ R102, R91, R88, -8 ;  /* 0xc10000005b667423 */ /* 0x000fcc0000010058 */
[----:B------:R-:W-:Y:S01]  /*8860*/  MUFU.EX2 R6, R6 ;  /* 0x0000000600067308 */ /* 0x000fe20000000800 */
[----:B------:R-:W-:-:S05]  /*8870*/  FSEL R102, R102, RZ, P2 ;  /* 0x000000ff66667208 */ /* 0x000fca0001000000 */
[-CC-:B------:R-:W-:Y:S01]  /*8880*/  FFMA.FTZ R132, R137, R88.reuse, -R102.reuse ;  /* 0x0000005889847223 */ /* 0x180fe20000010866 */
[----:B------:R-:W-:-:S01]  /*8890*/  FFMA.FTZ R137, R139, R88, -R102 ;  /* 0x000000588b897223 */ /* 0x000fc20000010866 */
[----:B------:R-:W-:Y:S01]  /*88a0*/  FSEL R139, R91, RZ, P2 ;  /* 0x000000ff5b8b7208 */ /* 0x000fe20001000000 */
[----:B------:R-:W-:-:S01]  /*88b0*/  FFMA.FTZ R155, R183, R88, -R102 ;  /* 0x00000058b79b7223 */ /* 0x000fc20000010866 */
[-CC-:B------:R-:W-:Y:S01]  /*88c0*/  FFMA.FTZ R112, R7, R88.reuse, -R102.reuse ;  /* 0x0000005807707223 */ /* 0x180fe20000010866 */
[----:B------:R-:W-:-:S01]  /*88d0*/  FFMA.FTZ R7, R187, R88, -R102 ;  /* 0x00000058bb077223 */ /* 0x000fc20000010866 */
[----:B------:R-:W-:Y:S01]  /*88e0*/  FFMA.FTZ R120, R9, R88, -R102 ;  /* 0x0000005809787223 */ /* 0x000fe20000010866 */
[----:B------:R-:W-:-:S01]  /*88f0*/  FADD.FTZ R139, -R139, R4 ;  /* 0x000000048b8b7221 */ /* 0x000fc20000010100 */
[-CC-:B------:R-:W-:Y:S01]  /*8900*/  FFMA.FTZ R9, R203, R88.reuse, -R102.reuse ;  /* 0x00000058cb097223 */ /* 0x180fe20000010866 */
[----:B------:R-:W-:Y:S01]  /*8910*/  MUFU.EX2 R155, R155 ;  /* 0x0000009b009b7308 */ /* 0x000fe20000000800 */
[----:B-1----:R-:W-:-:S01]  /*8920*/  FFMA.FTZ R122, R11, R88, -R102 ;  /* 0x000000580b7a7223 */ /* 0x002fc20000010866 */
[-C--:B------:R-:W-:Y:S01]  /*8930*/  FMUL.FTZ R138, R139, R88.reuse ;  /* 0x000000588b8a7220 */ /* 0x080fe20000410000 */
[----:B------:R-:W-:-:S01]  /*8940*/  FFMA.FTZ R11, R199, R88, -R102 ;  /* 0x00000058c70b7223 */ /* 0x000fc20000010866 */
[----:B------:R-:W-:Y:S01]  /*8950*/  FFMA.FTZ R140, R125, R88, -R102 ;  /* 0x000000587d8c7223 */ /* 0x000fe20000010866 */
[----:B--2---:R-:W-:-:S01]  /*8960*/  FADD.FTZ R125, R115, R144 ;  /* 0x00000090737d7221 */ /* 0x004fc20000010000 */
[-CC-:B------:R-:W-:Y:S01]  /*8970*/  FFMA.FTZ R124, R13, R88.reuse, -R102.reuse ;  /* 0x000000580d7c7223 */ /* 0x180fe20000010866 */
[----:B------:R-:W-:-:S01]  /*8980*/  FFMA.FTZ R142, R109, R88, -R102 ;  /* 0x000000586d8e7223 */ /* 0x000fc20000010866 */
[----:B------:R-:W0:Y:S01]  /*8990*/  MUFU.EX2 R138, R138 ;  /* 0x0000008a008a7308 */ /* 0x000e220000000800 */
[----:B---3--:R-:W-:-:S01]  /*89a0*/  FADD.FTZ R144, R116, R125 ;  /* 0x0000007d74907221 */ /* 0x008fc20000010000 */
        /* <DEDUP_REMOVED lines=17> */
[----:B------:R-:W-:-:S01]  /*8ac0*/  FFMA.FTZ R227, R227, R88, -R102 ;  /* 0x00000058e3e37223 */ /* 0x000fc20000010866 */
[-CC-:B------:R-:W-:Y:S01]  /*8ad0*/  FFMA.FTZ R145, R145, R88.reuse, -R102.reuse ;  /* 0x0000005891917223 */ /* 0x180fe20000010866 */
[----:B------:R-:W-:-:S01]  /*8ae0*/  FFMA.FTZ R99, R99, R88, -R102 ;  /* 0x0000005863637223 */ /* 0x000fc20000010866 */
[----:B------:R-:W-:-:S02]  /*8af0*/  FFMA.FTZ R147, R147, R88, -R102 ;  /* 0x0000005893937223 */ /* 0x000fc40000010866 */
        /* <DEDUP_REMOVED lines=8> */
[----:B------:R-:W-:-:S06]  /*8b80*/  WARPGROUP.DEPBAR.LE gsb0, 0x0 ;  /* 0x00008000000079c5 */ /* 0x000fcc0000010000 */
[----:B------:R1:W-:Y:S01]  /*8b90*/  MUFU.EX2 R4, R142 ;  /* 0x0000008e00047308 */ /* 0x0003e20000000800 */
[----:B--2---:R-:W-:-:S07]  /*8ba0*/  FADD.FTZ R2, R122, R3 ;  /* 0x000000037a027221 */ /* 0x004fce0000010000 */
[----:B------:R-:W2:Y:S01]  /*8bb0*/  MUFU.EX2 R124, R124 ;  /* 0x0000007c007c7308 */ /* 0x000ea20000000800 */
[----:B-1----:R-:W-:-:S01]  /*8bc0*/  FFMA.FTZ R142, R127, R88, -R102 ;  /* 0x000000587f8e7223 */ /* 0x002fc20000010866 */
[----:B------:R-:W-:Y:S01]  /*8bd0*/  FADD.FTZ R127, R119, R144 ;  /* 0x00000090777f7221 */ /* 0x000fe20000010000 */
[----:B0-----:R-:W-:-:S03]  /*8be0*/  FADD.FTZ R3, R11, R2 ;  /* 0x000000020b037221 */ /* 0x001fc60000010000 */
[----:B------:R-:W-:Y:S02]  /*8bf0*/  FADD.FTZ R144, R118, R127 ;  /* 0x0000007f76907221 */ /* 0x000fe40000010000 */
[----:B------:R-:W0:Y:S02]  /*8c00*/  MUFU.EX2 R13, R13 ;  /* 0x0000000d000d7308 */ /* 0x000e240000000800 */
[----:B------:R-:W-:-:S01]  /*8c10*/  FADD.FTZ R127, R185, R144 ;  /* 0x00000090b97f7221 */ /* 0x000fc20000010000 */
[-CC-:B------:R-:W-:Y:S01]  /*8c20*/  FFMA.FTZ R144, R105, R88.reuse, -R102.reuse ;  /* 0x0000005869907223 */ /* 0x180fe20000010866 */
[----:B------:R-:W-:-:S02]  /*8c30*/  FFMA.FTZ R105, R131, R88, -R102 ;  /* 0x0000005883697223 */ /* 0x000fc40000010866 */
[----:B------:R-:W-:Y:S02]  /*8c40*/  FADD.FTZ R146, R130, R127 ;  /* 0x0000007f82927221 */ /* 0x000fe40000010000 */
[----:B------:R-:W1:Y:S01]  /*8c50*/  MUFU.EX2 R201, R201 ;  /* 0x000000c900c97308 */ /* 0x000e620000000800 */
[----:B--2---:R-:W-:-:S01]  /*8c60*/  FADD.FTZ R2, R124, R3 ;  /* 0x000000037c027221 */ /* 0x004fc20000010000 */
[----:B------:R-:W-:-:S04]  /*8c70*/  FADD.FTZ R127, R181, R146 ;  /* 0x00000092b57f7221 */ /* 0x000fc80000010000 */
[----:B------:R-:W-:Y:S02]  /*8c80*/  FADD.FTZ R146, R6, R127 ;  /* 0x0000007f06927221 */ /* 0x000fe40000010000 */
[----:B------:R-:W2:Y:S01]  /*8c90*/  MUFU.EX2 R126, R126 ;  /* 0x0000007e007e7308 */ /* 0x000ea20000000800 */
[----:B0-----:R-:W-:-:S07]  /*8ca0*/  FADD.FTZ R3, R13, R2 ;  /* 0x000000020d037221 */ /* 0x001fce0000010000 */
[----:B------:R-:W0:Y:S01]  /*8cb0*/  MUFU.EX2 R8, R8 ;  /* 0x0000000800087308 */ /* 0x000e220000000800 */
[----:B-1----:R-:W-:-:S01]  /*8cc0*/  FADD.FTZ R127, R201, R146 ;  /* 0x00000092c97f7221 */ /* 0x002fc20000010000 */
[----:B------:R-:W-:-:S06]  /*8cd0*/  FFMA.FTZ R146, R215, R88, -R102 ;  /* 0x00000058d7927223 */ /* 0x000fcc0000010866 */
        /* <DEDUP_REMOVED lines=38> */
[----:B------:R-:W-:-:S02]  /*8f40*/  FFMA.FTZ R139, R141, R88, -R102 ;  /* 0x000000588d8b7223 */ /* 0x000fc40000010866 */
[----:B------:R-:W0:Y:S01]  /*8f50*/  MUFU.EX2 R109, R109 ;  /* 0x0000006d006d7308 */ /* 0x000e220000000800 */
[----:B-1----:R-:W-:-:S07]  /*8f60*/  FADD.FTZ R2, R20, R3 ;  /* 0x0000000314027221 */ /* 0x002fce0000010000 */
[----:B------:R-:W1:Y:S01]  /*8f70*/  MUFU.EX2 R123, R123 ;  /* 0x0000007b007b7308 */ /* 0x000e620000000800 */
[----:B--2---:R-:W-:-:S04]  /*8f80*/  FADD.FTZ R3, R129, R2 ;  /* 0x0000000281037221 */ /* 0x004fc80000010000 */
[----:B------:R-:W-:-:S03]  /*8f90*/  FADD.FTZ R2, R92, R3 ;  /* 0x000000035c027221 */ /* 0x000fc60000010000 */
        /* <DEDUP_REMOVED lines=38> */
[----:B------:R-:W-:-:S06]  /*9200*/  IADD3 R2, -R23, 0xb, RZ ;  /* 0x0000000b17027810 */ /* 0x000fcc0007ffe1ff */
        /* <DEDUP_REMOVED lines=18> */
[----:B------:R1:W2:Y:S01]  /*9330*/  MUFU.EX2 R158, R143 ;  /* 0x0000008f009e7308 */ /* 0x0002a20000000800 */
[----:B0-----:R-:W-:-:S07]  /*9340*/  FADD.FTZ R3, R150, R3 ;  /* 0x0000000396037221 */ /* 0x001fce0000010000 */
[----:B------:R-:W-:Y:S01]  /*9350*/  MUFU.EX2 R106, R106 ;  /* 0x0000006a006a7308 */ /* 0x000fe20000000800 */
[----:B-1----:R-:W-:-:S05]  /*9360*/  IMAD.U32 R143, RZ, RZ, UR55 ;  /* 0x00000037ff8f7e24 */ /* 0x002fca000f8e00ff */
[----:B------:R-:W-:Y:S01]  /*9370*/  @!P1 LEA R141, R143, UR41, 0x3 ;  /* 0x000000298f8d9c11 */ /* 0x000fe2000f8e18ff */
[----:B------:R0:W-:Y:S06]  /*9380*/  BAR.ARV R2, 0x100 ;  /* 0x000400020000751d */ /* 0x0001ec0000002000 */
[----:B------:R-:W1:Y:S01]  /*9390*/  MUFU.EX2 R227, R227 ;  /* 0x000000e300e37308 */ /* 0x000e620000000800 */
[----:B--2---:R-:W-:-:S01]  /*93a0*/  FADD.FTZ R3, R158, R3 ;  /* 0x000000039e037221 */ /* 0x004fc20000010000 */
[----:B0-----:R-:W-:-:S05]  /*93b0*/  @!P1 VIADD R2, R141, 0x29840 ;  /* 0x000298408d029836 */ /* 0x001fca0000000000 */
[----:B------:R-:W-:Y:S01]  /*93c0*/  @!P1 PRMT R2, RZ, 0x654, R2 ;  /* 0x00000654ff029816 */ /* 0x000fe20000000002 */
[----:B------:R-:W-:Y:S03]  /*93d0*/  MUFU.EX2 R108, R108 ;  /* 0x0000006c006c7308 */ /* 0x000fe60000000800 */
[----:B------:R0:W-:Y:S05]  /*93e0*/  @!P1 SYNCS.ARRIVE.TRANS64.RED.A1T0 RZ, [R2+URZ], RZ ;  /* 0x000000ff02ff99a7 */ /* 0x0001ea000810043f */
[----:B------:R-:W2:Y:S01]  /*93f0*/  MUFU.EX2 R160, R145 ;  /* 0x0000009100a07308 */ /* 0x000ea20000000800 */
[----:B-1----:R-:W-:-:S07]  /*9400*/  FADD.FTZ R3, R227, R3 ;  /* 0x00000003e3037221 */ /* 0x002fce0000010000 */
[----:B------:R-:W-:Y:S08]  /*9410*/  MUFU.EX2 R153, R153 ;  /* 0x0000009900997308 */ /* 0x000ff00000000800 */
[----:B------:R1:W3:Y:S01]  /*9420*/  MUFU.EX2 R162, R99 ;  /* 0x0000006300a27308 */ /* 0x0002e20000000800 */
[----:B--2---:R-:W-:-:S07]  /*9430*/  FADD.FTZ R3, R160, R3 ;  /* 0x00000003a0037221 */ /* 0x004fce0000010000 */
[----:B------:R-:W2:Y:S01]  /*9440*/  MUFU.EX2 R110, R110 ;  /* 0x0000006e006e7308 */ /* 0x000ea20000000800 */
[----:B-1----:R-:W-:-:S04]  /*9450*/  FADD.FTZ R99, R101, R156 ;  /* 0x0000009c65637221 */ /* 0x002fc80000010000 */
[----:B------:R-:W-:-:S03]  /*9460*/  FADD.FTZ R99, R106, R99 ;  /* 0x000000636a637221 */ /* 0x000fc60000010000 */
[----:B------:R-:W1:Y:S01]  /*9470*/  MUFU.EX2 R154, R147 ;  /* 0x00000093009a7308 */ /* 0x000e620000000800 */
[----:B0-----:R-:W-:-:S01]  /*9480*/  FADD.FTZ R2, R108, R99 ;  /* 0x000000636c027221 */ /* 0x001fc20000010000 */
[----:B---3--:R-:W-:-:S03]  /*9490*/  FADD.FTZ R3, R162, R3 ;  /* 0x00000003a2037221 */ /* 0x008fc60000010000 */
[----:B------:R-:W-:-:S03]  /*94a0*/  FADD.FTZ R99, R153, R2 ;  /* 0x0000000299637221 */ /* 0x000fc60000010000 */
[----:B------:R-:W0:Y:S01]  /*94b0*/  MUFU.EX2 R102, R102 ;  /* 0x0000006600667308 */ /* 0x000e220000000800 */
[----:B--2---:R-:W-:-:S01]  /*94c0*/  FADD.FTZ R2, R110, R99 ;  /* 0x000000636e027221 */ /* 0x004fc20000010000 */
[----:B-1----:R-:W-:-:S03]  /*94d0*/  FADD.FTZ R99, R154, R3 ;  /* 0x000000039a637221 */ /* 0x002fc60000010000 */
[----:B------:R-:W-:Y:S01]  /*94e0*/  FADD.FTZ R3, R5, R2 ;  /* 0x0000000205037221 */ /* 0x000fe20000010000 */
[----:B0-----:R-:W-:-:S01]  /*94f0*/  FADD.FTZ R2, R102, R99 ;  /* 0x0000006366027221 */ /* 0x001fc20000010000 */
[----:B------:R-:W-:Y:S06]  /*9500*/  @!P0 BRA `(.L_x_1996) ;  /* 0x0000000000048947 */ /* 0x000fec0003800000 */
[----:B------:R-:W-:Y:S01]  /*9510*/  BPT.TRAP 0x1 ;  /* 0x000000040000795c */ /* 0x000fe20000300000 */
.L_x_1996:
        /* <DEDUP_REMOVED lines=13> */
[----:B------:R-:W-:Y:S01]  /*95f0*/  F2FP.SATFINITE.E4M3.F32.PACK_AB_MERGE_C R7, R112, R155, R7 ;  /* 0x0000009b7007723e */ /* 0x000fe20004807007 */
        /* <DEDUP_REMOVED lines=103> */
.L_x_1987:
[----:B------:R-:W-:-:S13]  /*9c70*/  ISETP.LE.AND P2, PT, RZ, UR56, PT ;  /* 0x00000038ff007c0c */ /* 0x000fda000bf43270 */
[----:B------:R-:W-:Y:S05]  /*9c80*/  @!P2 BRA `(.L_x_1998) ;  /* 0x0000003400a8a947 */ /* 0x000fea0003800000 */
[----:B------:R-:W-:Y:S01]  /*9c90*/  IMAD.MOV.U32 R5, RZ, RZ, R91 ;  /* 0x000000ffff057224 */ /* 0x000fe200078e005b */
[----:B------:R-:W-:Y:S01]  /*9ca0*/  UMOV UR50, UR45 ;  /* 0x0000002d00327c82 */ /* 0x000fe20008000000 */
[----:B------:R-:W-:Y:S01]  /*9cb0*/  IMAD.MOV.U32 R4, RZ, RZ, R89 ;  /* 0x000000ffff047224 */ /* 0x000fe200078e0059 */
[----:B------:R-:W-:-:S06]  /*9cc0*/  UMOV UR49, UR55 ;  /* 0x0000003700317c82 */ /* 0x000fcc0008000000 */
.L_x_2008:
[----:B------:R-:W-:Y:S01]  /*9cd0*/  ISETP.NE.AND P3, PT, RZ, UR43, PT ;  /* 0x0000002bff007c0c */ /* 0x000fe2000bf65270 */
[----:B------:R-:W-:-:S04]  /*9ce0*/  UISETP.NE.AND UP0, UPT, UR49, 0x1, UPT ;  /* 0x000000013100788c */ /* 0x000fc8000bf05270 */
[----:B------:R-:W-:-:S04]  /*9cf0*/  USEL UR45, URZ, 0x1, UP0 ;  /* 0x000000013f2d7887 */ /* 0x000fc80008000000 */
[----:B------:R-:W-:-:S04]  /*9d00*/  ULOP3.LUT UR45, UR50, UR45, URZ, 0x3c, !UPT ;  /* 0x0000002d322d7292 */ /* 0x000fc8000f8e3c3f */
[----:B------:R-:W-:Y:S08]  /*9d10*/  @P3 BRA `(.L_x_1999) ;  /* 0x0000000000383947 */ /* 0x000ff00003800000 */
[----:B------:R-:W-:Y:S05]  /*9d20*/  @!P0 BRA `(.L_x_2000) ;  /* 0x0000000000048947 */ /* 0x000fea0003800000 */
[----:B------:R-:W-:Y:S01]  /*9d30*/  BPT.TRAP 0x1 ;  /* 0x000000040000795c */ /* 0x000fe20000300000 */
.L_x_2000:
        /* <DEDUP_REMOVED lines=9> */
.L_x_2001:
[----:B-1----:R-:W-:Y:S05]  /*9dd0*/  @P2 BRA `(.L_x_1999) ;  /* 0x0000000000082947 */ /* 0x002fea0003800000 */
[----:B------:R-:W1:Y:S02]  /*9de0*/  SYNCS.PHASECHK.TRANS64.TRYWAIT P2, [UR6+0x29830], R6 ;  /* 0x02983006ff0075a7 */ /* 0x000e640008040146 */
[----:B-1----:R-:W-:Y:S05]  /*9df0*/  @!P2 BRA `(.L_x_2002) ;  /* 0x000000b80018a947 */ /* 0x002fea0003800000 */
.L_x_1999:
        /* <DEDUP_REMOVED lines=189> */
.L_x_2004:
[----:B------:R-:W-:Y:S01]  /*a9d0*/  ULEA UR6, UR49, UR41, 0x3 ;  /* 0x0000002931067291 */ /* 0x000fe2000f8e183f */
[----:B------:R-:W-:-:S05]  /*a9e0*/  IMAD.U32 R6, RZ, RZ, UR50 ;  /* 0x00000032ff067e24 */ /* 0x000fca000f8e00ff */
[----:B------:R-:W-:-:S04]  /*a9f0*/  SHF.L.U32 R6, R6, 0x1f, RZ ;  /* 0x0000001f06067819 */ /* 0x000fc800000006ff */
[----:B------:R0:W1:Y:S01]  /*aa00*/  SYNCS.PHASECHK.TRANS64.TRYWAIT P2, [UR6+0x29850], R6 ;  /* 0x02985006ff0075a7 */ /* 0x0000620008040146 */
[----:B------:R-:W-:Y:S05]  /*aa10*/  @!P0 BRA `(.L_x_2005) ;  /* 0x0000000000048947 */ /* 0x000fea0003800000 */
[----:B------:R-:W-:Y:S01]  /*aa20*/  BPT.TRAP 0x1 ;  /* 0x000000040000795c */ /* 0x000fe20000300000 */
.L_x_2005:
[----:B-1----:R-:W-:Y:S05]  /*aa30*/  @P2 BRA `(.L_x_2003) ;  /* 0x0000000000082947 */ /* 0x002fea0003800000 */
[----:B------:R-:W1:Y:S02]  /*aa40*/  SYNCS.PHASECHK.TRANS64.TRYWAIT P2, [UR6+0x29850], R6 ;  /* 0x02985006ff0075a7 */ /* 0x000e640008040146 */
[----:B-1----:R-:W-:Y:S05]  /*aa50*/  @!P2 BRA `(.L_x_2006) ;  /* 0x000000ac0018a947 */ /* 0x002fea0003800000 */
.L_x_2003:
[----:B------:R-:W-:Y:S01]  /*aa60*/  UIADD3 UR6, UR41, 0x400, URZ ;  /* 0x0000040029067890 */ /* 0x000fe2000fffe03f */
[----:B------:R-:W-:Y:S01]  /*aa70*/  WARPGROUP.ARRIVE ;  /* 0x00000000000079c5 */ /* 0x000fe20000000000 */
[----:B------:R-:W-:Y:S01]  /*aa80*/  UMOV UR7, 0xc0000010 ;  /* 0xc000001000077882 */ /* 0x000fe20000000000 */
[C---:B-1----:R-:W-:Y:S01]  /*aa90*/  FMUL.FTZ R7, R0.reuse, R152 ;  /* 0x0000009800077220 */ /* 0x042fe20000410000 */
[----:B------:R-:W-:Y:S01]  /*aaa0*/  USHF.R.U32.HI UR6, URZ, 0x4, UR6 ;  /* 0x000000043f067899 */ /* 0x000fe20008011606 */
[C---:B------:R-:W-:Y:S01]  /*aab0*/  FMUL.FTZ R9, R0.reuse, R153 ;  /* 0x0000009900097220 */ /* 0x040fe20000410000 */
[C---:B------:R-:W-:Y:S01]  /*aac0*/  FMUL.FTZ R13, R0.reuse, R156 ;  /* 0x0000009c000d7220 */ /* 0x040fe20000410000 */
[C---:B0-----:R-:W-:Y:S01]  /*aad0*/  FMUL.FTZ R6, R0.reuse, R154 ;  /* 0x0000009a00067220 */ /* 0x041fe20000410000 */
        /* <DEDUP_REMOVED lines=8> */
[----:B------:R-:W-:Y:S01]  /*ab60*/  UIMAD UR10, UR49, 0x500, UR6 ;  /* 0x00000500310a78a4 */ /* 0x000fe2000f8e0206 */
[----:B------:R-:W1:Y:S01]  /*ab70*/  MUFU.TANH R9, R9 ;  /* 0x0000000900097308 */ /* 0x000e620000002400 */
        /* <DEDUP_REMOVED lines=9> */
[----:B------:R-:W2:Y:S01]  /*ac10*/  MUFU.TANH R13, R13 ;  /* 0x0000000d000d7308 */ /* 0x000ea20000002400 */
[----:B------:R-:W-:Y:S01]  /*ac20*/  UMOV UR7, 0xc0000010 ;  /* 0xc000001000077882 */ /* 0x000fe20000000000 */
[----:B0-----:R-:W-:Y:S01]  /*ac30*/  FMNMX.FTZ R8, R7, R4, !PT ;  /* 0x0000000407087209 */ /* 0x001fe20007810000 */
[C---:B------:R-:W-:Y:S01]  /*ac40*/  FMUL.FTZ R193, R0.reuse, R166 ;  /* 0x000000a600c17220 */ /* 0x040fe20000410000 */
[C---:B------:R-:W-:Y:S01]  /*ac50*/  FMUL.FTZ R137, R0.reuse, R137 ;  /* 0x0000008900897220 */ /* 0x040fe20000410000 */
[C---:B------:R-:W-:Y:S01]  /*ac60*/  FMUL.FTZ R167, R0.reuse, R167 ;  /* 0x000000a700a77220 */ /* 0x040fe20000410000 */
[C---:B------:R-:W-:Y:S01]  /*ac70*/  FMUL.FTZ R199, R0.reuse, R140 ;  /* 0x0000008c00c77220 */ /* 0x040fe20000410000 */
[----:B-1----:R-:W-:Y:S01]  /*ac80*/  FMNMX.FTZ R8, R9, R8, !PT ;  /* 0x0000000809087209 */ /* 0x002fe20007810000 */
        /* <DEDUP_REMOVED lines=82> */
[----:B------:R-:W2:Y:S06]  /*b1b0*/  LDC R88, c[0x0][0x988] ;  /* 0x00026200ff587b82 */ /* 0x000eac0000000800 */
[----:B------:R-:W3:Y:S01]  /*b1c0*/  MUFU.TANH R195, R195 ;  /* 0x000000c300c37308 */ /* 0x000ee20000002400 */
[----:B0-----:R-:W-:-:S07]  /*b1d0*/  FMNMX.FTZ R8, R165, R8, !PT ;  /* 0x00000008a5087209 */ /* 0x001fce0007810000 */
[----:B------:R-:W0:Y:S01]  /*b1e0*/  MUFU.TANH R193, R193 ;  /* 0x000000c100c17308 */ /* 0x000e220000002400 */
[----:B-1----:R-:W-:-:S07]  /*b1f0*/  FMNMX.FTZ R10, R161, R10, !PT ;  /* 0x0000000aa10a7209 */ /* 0x002fce0007810000 */
[----:B------:R-:W1:Y:S01]  /*b200*/  MUFU.TANH R137, R137 ;  /* 0x0000008900897308 */ /* 0x000e620000002400 */
[----:B---3--:R-:W-:-:S07]  /*b210*/  FMNMX.FTZ R8, R195, R8, !PT ;  /* 0x00000008c3087209 */ /* 0x008fce0007810000 */
[----:B------:R-:W3:Y:S01]  /*b220*/  MUFU.TANH R167, R167 ;  /* 0x000000a700a77308 */ /* 0x000ee20000002400 */
[----:B0-----:R-:W-:-:S07]  /*b230*/  FMNMX.FTZ R10, R193, R10, !PT ;  /* 0x0000000ac10a7209 */ /* 0x001fce0007810000 */
[----:B------:R-:W0:Y:S01]  /*b240*/  MUFU.TANH R199, R199 ;  /* 0x000000c700c77308 */ /* 0x000e220000002400 */
[----:B-1----:R-:W-:-:S07]  /*b250*/  FMNMX.FTZ R8, R137, R8, !PT ;  /* 0x0000000889087209 */ /* 0x002fce0007810000 */
[----:B------:R-:W1:Y:S01]  /*b260*/  MUFU.TANH R197, R197 ;  /* 0x000000c500c57308 */ /* 0x000e620000002400 */
[----:B---3--:R-:W-:Y:S01]  /*b270*/  FMNMX.FTZ R10, R167, R10, !PT ;  /* 0x0000000aa70a7209 */ /* 0x008fe20007810000 */
[----:B------:R-:W-:Y:S02]  /*b280*/  WARPGROUP.DEPBAR.LE gsb0, 0x0 ;  /* 0x00008000000079c5 */ /* 0x000fe40000010000 */
[----:B------:R-:W-:-:S04]  /*b290*/  WARPGROUP.ARRIVE ;  /* 0x00000000000079c5 */ /* 0x000fc80000000000 */
[----:B------:R-:W3:Y:S01]  /*b2a0*/  MUFU.TANH R141, R141 ;  /* 0x0000008d008d7308 */ /* 0x000ee20000002400 */
[----:B0-----:R-:W-:Y:S01]  /*b2b0*/  FMNMX.FTZ R8, R199, R8, !PT ;  /* 0x00000008c7087209 */ /* 0x001fe20007810000 */
[----:B------:R-:W-:Y:S01]  /*b2c0*/  QGMMA.64x128x32.F32.E4M3.E4M3 R24, R180, gdesc[UR4], R24, gsb0 ;  /* 0x01e00004b4187df3 */ /* 0x000fe20008000818 */
[----:B------:R-:W-:Y:S01]  /*b2d0*/  UIADD3 UR6, UR10, 0x200, URZ ;  /* 0x000002000a067890 */ /* 0x000fe2000fffe03f */
[----:B------:R-:W-:-:S04]  /*b2e0*/  UMOV UR7, 0xc0000010 ;  /* 0xc000001000077882 */ /* 0x000fc80000000000 */
        /* <DEDUP_REMOVED lines=35> */
[----:B0-----:R-:W-:Y:S01]  /*b520*/  FMNMX.FTZ R8, R125, R8, !PT ;  /* 0x000000087d087209 */ /* 0x001fe20007810000 */
[----:B------:R-:W-:Y:S02]  /*b530*/  WARPGROUP.DEPBAR.LE gsb0, 0x0 ;  /* 0x00008000000079c5 */ /* 0x000fe40000010000 */
[----:B------:R-:W-:-:S04]  /*b540*/  WARPGROUP.ARRIVE ;  /* 0x00000000000079c5 */ /* 0x000fc80000000000 */
[----:B------:R-:W0:Y:S01]  /*b550*/  MUFU.TANH R217, R217 ;  /* 0x000000d900d97308 */ /* 0x000e220000002400 */
[----:B-1----:R-:W-:Y:S01]  /*b560*/  FMNMX.FTZ R10, R123, R10, !PT ;  /* 0x0000000a7b0a7209 */ /* 0x002fe20007810000 */
[----:B------:R-:W-:Y:S01]  /*b570*/  QGMMA.64x128x32.F32.E4M3.E4M3 R24, R176, gdesc[UR4], R24, gsb0 ;  /* 0x01e00004b0187df3 */ /* 0x000fe20008000818 */
[----:B------:R-:W-:Y:S01]  /*b580*/  UIADD3 UR6, UR10, 0x300, URZ ;  /* 0x000003000a067890 */ /* 0x000fe2000fffe03f */
[----:B------:R-:W-:-:S04]  /*b590*/  UMOV UR7, 0xc0000010 ;  /* 0xc000001000077882 */ /* 0x000fc80000000000 */
        /* <DEDUP_REMOVED lines=83> */
[----:B------:R-:W-:Y:S06]  /*bad0*/  QGMMA.64x128x32.F32.E4M3.E4M3 R24, R168, gdesc[UR4], R24, gsb0 ;  /* 0x01e00004a8187df3 */ /* 0x000fec0008000818 */
[----:B------:R-:W0:Y:S01]  /*bae0*/  MUFU.TANH R101, R101 ;  /* 0x0000006500657308 */ /* 0x000e220000002400 */
[----:B-1----:R-:W-:-:S05]  /*baf0*/  FMNMX.FTZ R8, R124, R89, !PT ;  /* 0x000000597c087209 */ /* 0x002fca0007810000 */
[----:B------:R-:W1:Y:S02]  /*bb00*/  SHFL.BFLY PT, R89, R8, 0x2, 0x1f ;  /* 0x0c401f0008597f89 */ /* 0x000e6400000e0000 */
[----:B------:R-:W4:Y:S01]  /*bb10*/  MUFU.TANH R103, R103 ;  /* 0x0000006700677308 */ /* 0x000f220000002400 */
[----:B---3--:R-:W-:-:S04]  /*bb20*/  FMNMX.FTZ R10, R99, R10, !PT ;  /* 0x0000000a630a7209 */ /* 0x008fc80007810000 */
[----:B0-----:R-:W-:-:S04]  /*bb30*/  FMNMX.FTZ R10, R101, R10, !PT ;  /* 0x0000000a650a7209 */ /* 0x001fc80007810000 */
[----:B----4-:R-:W-:-:S05]  /*bb40*/  FMNMX.FTZ R10, R103, R10, !PT ;  /* 0x0000000a670a7209 */ /* 0x010fca0007810000 */
[----:B------:R-:W0:Y:S01]  /*bb50*/  SHFL.BFLY PT, R91, R10, 0x2, 0x1f ;  /* 0x0c401f000a5b7f89 */ /* 0x000e2200000e0000 */
[----:B-1----:R-:W-:-:S05]  /*bb60*/  FMNMX.FTZ R12, R8, R89, !PT ;  /* 0x00000059080c7209 */ /* 0x002fca0007810000 */
[----:B------:R-:W1:Y:S01]  /*bb70*/  SHFL.BFLY PT, R89, R12, 0x1, 0x1f ;  /* 0x0c201f000c597f89 */ /* 0x000e6200000e0000 */
[----:B0-----:R-:W-:-:S05]  /*bb80*/  FMNMX.FTZ R14, R10, R91, !PT ;  /* 0x0000005b0a0e7209 */ /* 0x001fca0007810000 */
[----:B------:R-:W0:Y:S01]  /*bb90*/  SHFL.BFLY PT, R91, R14, 0x1, 0x1f ;  /* 0x0c201f000e5b7f89 */ /* 0x000e2200000e0000 */
        /* <DEDUP_REMOVED lines=17> */
[----:B0-----:R-:W-:Y:S01]  /*bcb0*/  FMNMX.FTZ R91, R14, R91, !PT ;  /* 0x0000005b0e5b7209 */ /* 0x001fe20007810000 */
        /* <DEDUP_REMOVED lines=63> */
[----:B------:R-:W-:Y:S01]  /*c0b0*/  FFMA.FTZ R97, R97, R88, -R102 ;  /* 0x0000005861617223 */ /* 0x000fe20000010866 */
[----:B------:R-:W-:-:S02]  /*c0c0*/  IMAD.U32 R119, RZ, RZ, UR55 ;  /* 0x00000037ff777e24 */ /* 0x000fc4000f8e00ff */
[-CC-:B------:R-:W-:Y:S01]  /*c0d0*/  FFMA.FTZ R99, R99, R88.reuse, -R102.reuse ;  /* 0x0000005863637223 */ /* 0x180fe20000010866 */
[----:B------:R-:W-:-:S01]  /*c0e0*/  FFMA.FTZ R101, R101, R88, -R102 ;  /* 0x0000005865657223 */ /* 0x000fc20000010866 */
[----:B------:R-:W-:Y:S02]  /*c0f0*/  WARPGROUP.DEPBAR.LE gsb0, 0x0 ;  /* 0x00008000000079c5 */ /* 0x000fe40000010000 */
        /* <DEDUP_REMOVED lines=41> */
[-CC-:B------:R-:W-:Y:S01]  /*c390*/  FFMA.FTZ R146, R111, R88.reuse, -R102.reuse ;  /* 0x000000586f927223 */ /* 0x180fe20000010866 */
[----:B------:R-:W-:-:S05]  /*c3a0*/  FFMA.FTZ R111, R113, R88, -R102 ;  /* 0x00000058716f7223 */ /* 0x000fca0000010866 */
        /* <DEDUP_REMOVED lines=49> */
[-CC-:B------:R-:W-:Y:S01]  /*c6c0*/  FFMA.FTZ R150, R237, R88.reuse, -R102.reuse ;  /* 0x00000058ed967223 */ /* 0x180fe20000010866 */
[----:B------:R-:W-:-:S05]  /*c6d0*/  FFMA.FTZ R102, R103, R88, -R102 ;  /* 0x0000005867667223 */ /* 0x000fca0000010866 */
        /* <DEDUP_REMOVED lines=27> */
[----:B0-----:R-:W-:-:S01]  /*c890*/  FADD.FTZ R154, R104, R117 ;  /* 0x00000075689a7221 */ /* 0x001fc20000010000 */
[----:B------:R-:W-:-:S06]  /*c8a0*/  IADD3 R117, -R23, 0xb, RZ ;  /* 0x0000000b17757810 */ /* 0x000fcc0007ffe1ff */
[----:B------:R-:W0:Y:S01]  /*c8b0*/  MUFU.EX2 R148, R148 ;  /* 0x0000009400947308 */ /* 0x000e220000000800 */
[----:B--2---:R-:W-:-:S07]  /*c8c0*/  FADD.FTZ R3, R111, R2 ;  /* 0x000000026f037221 */ /* 0x004fce0000010000 */
[----:B------:R-:W-:Y:S08]  /*c8d0*/  MUFU.EX2 R106, R106 ;  /* 0x0000006a006a7308 */ /* 0x000ff00000000800 */
[----:B------:R-:W1:Y:S01]  /*c8e0*/  MUFU.EX2 R113, R113 ;  /* 0x0000007100717308 */ /* 0x000e620000000800 */
[----:B0-----:R-:W-:-:S07]  /*c8f0*/  FADD.FTZ R2, R148, R3 ;  /* 0x0000000394027221 */ /* 0x001fce0000010000 */
[----:B------:R-:W-:Y:S08]  /*c900*/  MUFU.EX2 R163, R163 ;  /* 0x000000a300a37308 */ /* 0x000ff00000000800 */
[----:B------:R-:W0:Y:S01]  /*c910*/  MUFU.EX2 R152, R152 ;  /* 0x0000009800987308 */ /* 0x000e220000000800 */
[----:B-1----:R-:W-:-:S07]  /*c920*/  FADD.FTZ R3, R113, R2 ;  /* 0x0000000271037221 */ /* 0x002fce0000010000 */
[----:B------:R-:W-:Y:S08]  /*c930*/  MUFU.EX2 R108, R108 ;  /* 0x0000006c006c7308 */ /* 0x000ff00000000800 */
[----:B------:R-:W1:Y:S01]  /*c940*/  MUFU.EX2 R115, R115 ;  /* 0x0000007300737308 */ /* 0x000e620000000800 */
[----:B0-----:R-:W-:-:S07]  /*c950*/  FADD.FTZ R2, R152, R3 ;  /* 0x0000000398027221 */ /* 0x001fce0000010000 */
[----:B------:R-:W0:Y:S08]  /*c960*/  MUFU.EX2 R165, R165 ;  /* 0x000000a500a57308 */ /* 0x000e300000000800 */
[----:B------:R2:W-:Y:S01]  /*c970*/  MUFU.EX2 R156, R93 ;  /* 0x0000005d009c7308 */ /* 0x0005e20000000800 */
[----:B-1----:R-:W-:-:S07]  /*c980*/  FADD.FTZ R3, R115, R2 ;  /* 0x0000000273037221 */ /* 0x002fce0000010000 */
[----:B------:R-:W1:Y:S01]  /*c990*/  MUFU.EX2 R150, R150 ;  /* 0x0000009600967308 */ /* 0x000e620000000800 */
[----:B--2---:R-:W-:-:S04]  /*c9a0*/  FADD.FTZ R93, R157, R154 ;  /* 0x0000009a9d5d7221 */ /* 0x004fc80000010000 */
[----:B------:R-:W-:-:S03]  /*c9b0*/  FADD.FTZ R154, R106, R93 ;  /* 0x0000005d6a9a7221 */ /* 0x000fc60000010000 */
[----:B------:R-:W2:Y:S01]  /*c9c0*/  MUFU.EX2 R110, R110 ;  /* 0x0000006e006e7308 */ /* 0x000ea20000000800 */
[----:B------:R-:W-:-:S04]  /*c9d0*/  FADD.FTZ R93, R163, R154 ;  /* 0x0000009aa35d7221 */ /* 0x000fc80000010000 */
[----:B------:R-:W-:-:S03]  /*c9e0*/  FADD.FTZ R154, R108, R93 ;  /* 0x0000005d6c9a7221 */ /* 0x000fc60000010000 */
[----:B------:R-:W3:Y:S01]  /*c9f0*/  MUFU.EX2 R181, R181 ;  /* 0x000000b500b57308 */ /* 0x000ee20000000800 */
[----:B0-----:R-:W-:-:S01]  /*ca00*/  FADD.FTZ R93, R165, R154 ;  /* 0x0000009aa55d7221 */ /* 0x001fc20000010000 */
[----:B-1----:R-:W-:-:S04]  /*ca10*/  FADD.FTZ R3, R150, R3 ;  /* 0x0000000396037221 */ /* 0x002fc80000010000 */
[----:B------:R-:W-:Y:S02]  /*ca20*/  FADD.FTZ R3, R156, R3 ;  /* 0x000000039c037221 */ /* 0x000fe40000010000 */
[----:B------:R-:W0:Y:S01]  /*ca30*/  MUFU.EX2 R95, R95 ;  /* 0x0000005f005f7308 */ /* 0x000e220000000800 */
[----:B--2---:R-:W-:-:S07]  /*ca40*/  FADD.FTZ R154, R110, R93 ;  /* 0x0000005d6e9a7221 */ /* 0x004fce0000010000 */
[----:B------:R-:W-:Y:S01]  /*ca50*/  MUFU.EX2 R112, R112 ;  /* 0x0000007000707308 */ /* 0x000fe20000000800 */
[----:B---3--:R-:W-:-:S07]  /*ca60*/  FADD.FTZ R93, R181, R154 ;  /* 0x0000009ab55d7221 */ /* 0x008fce0000010000 */
[----:B------:R1:W2:Y:S01]  /*ca70*/  MUFU.EX2 R158, R97 ;  /* 0x00000061009e7308 */ /* 0x0002a20000000800 */
[----:B0-----:R-:W-:-:S07]  /*ca80*/  FADD.FTZ R3, R95, R3 ;  /* 0x000000035f037221 */ /* 0x001fce0000010000 */
[----:B------:R-:W-:Y:S01]  /*ca90*/  MUFU.EX2 R183, R183 ;  /* 0x000000b700b77308 */ /* 0x000fe20000000800 */
[----:B-1----:R-:W-:-:S05]  /*caa0*/  @!P1 LEA R97, R119, UR41, 0x3 ;  /* 0x0000002977619c11 */ /* 0x002fca000f8e18ff */
[----:B------:R-:W-:Y:S02]  /*cab0*/  @!P1 VIADD R2, R97, 0x29840 ;  /* 0x0002984061029836 */ /* 0x000fe40000000000 */
[----:B------:R-:W0:Y:S01]  /*cac0*/  MUFU.EX2 R160, R99 ;  /* 0x0000006300a07308 */ /* 0x000e220000000800 */
[----:B--2---:R-:W-:-:S02]  /*cad0*/  FADD.FTZ R3, R158, R3 ;  /* 0x000000039e037221 */ /* 0x004fc40000010000 */
[----:B------:R-:W-:Y:S01]  /*cae0*/  @!P1 PRMT R2, RZ, 0x654, R2 ;  /* 0x00000654ff029816 */ /* 0x000fe20000000002 */
[----:B------:R1:W-:Y:S06]  /*caf0*/  BAR.ARV R117, 0x100 ;  /* 0x000400750000751d */ /* 0x0003ec0000002000 */
[----:B------:R-:W2:Y:S01]  /*cb00*/  MUFU.EX2 R100, R100 ;  /* 0x0000006400647308 */ /* 0x000ea20000000800 */
[----:B------:R3:W-:Y:S01]  /*cb10*/  @!P1 SYNCS.ARRIVE.TRANS64.RED.A1T0 RZ, [R2+URZ], RZ ;  /* 0x000000ff02ff99a7 */ /* 0x0007e2000810043f */
[----:B0-----:R-:W-:-:S06]  /*cb20*/  FADD.FTZ R3, R160, R3 ;  /* 0x00000003a0037221 */ /* 0x001fcc0000010000 */
[----:B------:R-:W0:Y:S01]  /*cb30*/  MUFU.EX2 R162, R101 ;  /* 0x0000006500a27308 */ /* 0x000e220000000800 */
[----:B---3--:R-:W-:-:S04]  /*cb40*/  FADD.FTZ R2, R112, R93 ;  /* 0x0000005d70027221 */ /* 0x008fc80000010000 */
[----:B------:R-:W-:-:S03]  /*cb50*/  FADD.FTZ R93, R183, R2 ;  /* 0x00000002b75d7221 */ /* 0x000fc60000010000 */
[----:B------:R-:W3:Y:S01]  /*cb60*/  MUFU.EX2 R177, R177 ;  /* 0x000000b100b17308 */ /* 0x000ee20000000800 */
[----:B--2---:R-:W-:-:S07]  /*cb70*/  FADD.FTZ R2, R100, R93 ;  /* 0x0000005d64027221 */ /* 0x004fce0000010000 */
[----:B------:R-:W2:Y:S01]  /*cb80*/  MUFU.EX2 R102, R102 ;  /* 0x0000006600667308 */ /* 0x000ea20000000800 */
[----:B0-----:R-:W-:-:S01]  /*cb90*/  FADD.FTZ R93, R162, R3 ;  /* 0x00000003a25d7221 */ /* 0x001fc20000010000 */
[----:B---3--:R-:W-:-:S03]  /*cba0*/  FADD.FTZ R3, R177, R2 ;  /* 0x00000002b1037221 */ /* 0x008fc60000010000 */
[----:B--2---:R-:W-:Y:S01]  /*cbb0*/  FADD.FTZ R2, R102, R93 ;  /* 0x0000005d66027221 */ /* 0x004fe20000010000 */
[----:B-1----:R-:W-:Y:S06]  /*cbc0*/  @!P0 BRA `(.L_x_2007) ;  /* 0x0000000000048947 */ /* 0x002fec0003800000 */
[----:B------:R-:W-:Y:S01]  /*cbd0*/  BPT.TRAP 0x1 ;  /* 0x000000040000795c */ /* 0x000fe20000300000 */
.L_x_2007:
        /* <DEDUP_REMOVED lines=117> */
.L_x_1998:
[----:B------:R-:W-:Y:S06]  /*d330*/  BAR.ARV 0x8, 0x120 ;  /* 0x0204800000007b1d */ /* 0x000fec0000002000 */
[----:B------:R-:W-:Y:S05]  /*d340*/  @!P0 BRA `(.L_x_2009) ;  /* 0x0000000000048947 */ /* 0x000fea0003800000 */
[----:B------:R-:W-:Y:S01]  /*d350*/  BPT.TRAP 0x1 ;  /* 0x000000040000795c */ /* 0x000fe20000300000 */
.L_x_2009:
[----:B------:R-:W-:Y:S01]  /*d360*/  ULEA UR9, UR55, UR41, 0x3 ;  /* 0x0000002937097291 */ /* 0x000fe2000f8e183f */
[----:B------:R-:W-:-:S05]  /*d370*/  IMAD.U32 R0, RZ, RZ, UR45 ;  /* 0x0000002dff007e24 */ /* 0x000fca000f8e00ff */
[----:B------:R-:W-:-:S04]  /*d380*/  SHF.L.U32 R0, R0, 0x1f, RZ ;  /* 0x0000001f00007819 */ /* 0x000fc800000006ff */
[----:B------:R0:W1:Y:S01]  /*d390*/  SYNCS.PHASECHK.TRANS64.TRYWAIT P1, [UR9+0x29850], R0 ;  /* 0x02985000ff0075a7 */ /* 0x0000620008020149 */
[----:B------:R-:W-:Y:S05]  /*d3a0*/  @!P0 BRA `(.L_x_2010) ;  /* 0x0000000000048947 */ /* 0x000fea0003800000 */
[----:B------:R-:W-:Y:S01]  /*d3b0*/  BPT.TRAP 0x1 ;  /* 0x000000040000795c */ /* 0x000fe20000300000 */
.L_x_2010:
[----:B-1----:R-:W-:Y:S05]  /*d3c0*/  @P1 BRA `(.L_x_2011) ;  /* 0x0000000000081947 */ /* 0x002fea0003800000 */
[----:B------:R-:W1:Y:S02]  /*d3d0*/  SYNCS.PHASECHK.TRANS64.TRYWAIT P1, [UR9+0x29850], R0 ;  /* 0x02985000ff0075a7 */ /* 0x000e640008020149 */
[----:B-1----:R-:W-:Y:S05]  /*d3e0*/  @!P1 BRA `(.L_x_2012) ;  /* 0x0000008000cc9947 */ /* 0x002fea0003800000 */
.L_x_2011:
        /* <DEDUP_REMOVED lines=35> */
[----:B-1----:R-:W-:Y:S01]  /*d620*/  IMAD.U32 R5, RZ, RZ, UR7 ;  /* 0x00000007ff057e24 */ /* 0x002fe2000f8e00ff */
[----:B------:R-:W-:Y:S02]  /*d630*/  UMOV UR7, 0xc0000010 ;  /* 0xc000001000077882 */ /* 0x000fe40000000000 */
[----:B------:R-:W-:Y:S02]  /*d640*/  UMOV UR6, UR4 ;  /* 0x0000000400067c82 */ /* 0x000fe40008000000 */
[----:B------:R1:W2:Y:S01]  /*d650*/  @P1 LDG.E R6, desc[UR52][R4.64] ;  /* 0x0000003404061981 */ /* 0x0002a2000c1e1900 */
[----:B------:R-:W-:Y:S01]  /*d660*/  UIADD3 UR4, UR8, 0x300, URZ ;  /* 0x0000030008047890 */ /* 0x000fe2000fffe03f */
[----:B------:R-:W-:Y:S02]  /*d670*/  WARPGROUP.DEPBAR.LE gsb0, 0x0 ;  /* 0x00008000000079c5 */ /* 0x000fe40000010000 */
[----:B------:R-:W-:-:S06]  /*d680*/  WARPGROUP.ARRIVE ;  /* 0x00000000000079c5 */ /* 0x000fcc0000000000 */
[----:B------:R-:W-:Y:S01]  /*d690*/  QGMMA.64x128x32.F32.E4M3.E4M3 R24, R176, gdesc[UR4], R24, gsb0 ;  /* 0x01e00004b0187df3 */ /* 0x000fe20008000818 */
[----:B------:R-:W-:Y:S01]  /*d6a0*/  UMOV UR6, UR4 ;  /* 0x0000000400067c82 */ /* 0x000fe20008000000 */
[----:B------:R-:W-:Y:S01]  /*d6b0*/  UMOV UR7, 0xc0000010 ;  /* 0xc000001000077882 */ /* 0x000fe20000000000 */
[----:B------:R-:W-:Y:S01]  /*d6c0*/  UIADD3 UR8, UR8, 0x400, URZ ;  /* 0x0000040008087890 */ /* 0x000fe2000fffe03f */
[----:B0-----:R-:W0:Y:S04]  /*d6d0*/  SHFL.BFLY PT, R0, R3, 0x2, 0x1f ;  /* 0x0c401f0003007f89 */ /* 0x001e2800000e0000 */
[----:B------:R-:W3:Y:S01]  /*d6e0*/  SHFL.BFLY PT, R7, R2, 0x2, 0x1f ;  /* 0x0c401f0002077f89 */ /* 0x000ee200000e0000 */
[----:B------:R-:W-:Y:S02]  /*d6f0*/  WARPGROUP.DEPBAR.LE gsb0, 0x0 ;  /* 0x00008000000079c5 */ /* 0x000fe40000010000 */
[----:B------:R-:W-:-:S06]  /*d700*/  WARPGROUP.ARRIVE ;  /* 0x00000000000079c5 */ /* 0x000fcc0000000000 */
[----:B------:R-:W-:Y:S01]  /*d710*/  QGMMA.64x128x32.F32.E4M3.E4M3 R24, R172, gdesc[UR4], R24, gsb0 ;  /* 0x01e00004ac187df3 */ /* 0x000fe20008000818 */
[----:B------:R-:W-:Y:S01]  /*d720*/  UMOV UR6, UR8 ;  /* 0x0000000800067c82 */ /* 0x000fe20008000000 */
[----:B------:R-:W-:Y:S01]  /*d730*/  UMOV UR7, 0xc0000010 ;  /* 0xc000001000077882 */ /* 0x000fe20000000000 */
[----:B0-----:R-:W-:-:S01]  /*d740*/  FADD.FTZ R0, R0, R3 ;  /* 0x0000000300007221 */ /* 0x001fc20000010000 */
[----:B---3--:R-:W-:-:S04]  /*d750*/  FADD.FTZ R7, R7, R2 ;  /* 0x0000000207077221 */ /* 0x008fc80000010000 */
[----:B-1----:R-:W0:Y:S04]  /*d760*/  SHFL.BFLY PT, R5, R0, 0x1, 0x1f ;  /* 0x0c201f0000057f89 */ /* 0x002e2800000e0000 */
[----:B------:R-:W1:Y:S01]  /*d770*/  SHFL.BFLY PT, R4, R7, 0x1, 0x1f ;  /* 0x0c201f0007047f89 */ /* 0x000e6200000e0000 */
[----:B------:R-:W-:Y:S02]  /*d780*/  IMAD.MOV.U32 R3, RZ, RZ, RZ ;  /* 0x000000ffff037224 */ /* 0x000fe400078e00ff */
[----:B0-----:R-:W-:Y:S01]  /*d790*/  FADD.FTZ R9, R0, R5 ;  /* 0x0000000500097221 */ /* 0x001fe20000010000 */
[----:B-1----:R-:W-:-:S04]  /*d7a0*/  FADD.FTZ R10, R7, R4 ;  /* 0x00000004070a7221 */ /* 0x002fc80000010000 */
        /* <DEDUP_REMOVED lines=15> */
[----:B0-----:R-:W-:Y:S01]  /*d8a0*/  @P2 FMUL.FTZ R5, R5, 0.69314718246459960938 ;  /* 0x3f31721805052820 */ /* 0x001fe20000410000 */
[----:B------:R-:W-:Y:S01]  /*d8b0*/  @P3 FMUL.FTZ R13, R88, 0.69314718246459960938 ;  /* 0x3f317218580d3820 */ /* 0x000fe20000410000 */
        /* <DEDUP_REMOVED lines=10> */
.L_x_2013:
        /* <DEDUP_REMOVED lines=74> */
.L_x_1980:
[----:B------:R-:W0:Y:S01]  /*de00*/  S2R R4, SR_CgaCtaId ;  /* 0x0000000000047919 */ /* 0x000e220000008800 */
[----:B------:R-:W-:Y:S01]  /*de10*/  MOV R3, 0x400 ;  /* 0x0000040000037802 */ /* 0x000fe20000000f00 */
[----:B------:R-:W-:Y:S01]  /*de20*/  BSSY B0, `(.L_x_2014) ;  /* 0x000025f000007945 */ /* 0x000fe20003800000 */
[----:B------:R-:W-:Y:S02]  /*de30*/  BAR.SYNC.DEFER_BLOCKING 0x5, 0x180 ;  /* 0x0146000000007b1d */ /* 0x000fe40000010000 */
[----:B0-----:R-:W-:-:S05]  /*de40*/  LEA R3, R4, R3, 0x18 ;  /* 0x0000000304037211 */ /* 0x001fca00078ec0ff */
[----:B------:R-:W0:Y:S02]  /*de50*/  LDS.128 R44, [R3+0x298d0] ;  /* 0x0298d000032c7984 */ /* 0x000e240000000c00 */
[----:B0-----:R-:W-:Y:S02]  /*de60*/  R2UR UR51, R45 ;  /* 0x000000002d3372ca */ /* 0x001fe400000e0000 */
[----:B------:R-:W-:Y:S01]  /*de70*/  R2UR UR44, R46 ;  /* 0x000000002e2c72ca */ /* 0x000fe200000e0000 */
[----:B------:R-:W-:Y:S06]  /*de80*/  BAR.ARV 0x4, 0x180 ;  /* 0x0106000000007b1d */ /* 0x000fec0000002000 */
[----:B------:R-:W-:Y:S08]  /*de90*/  @P0 BRA `(.L_x_2015) ;  /* 0x0000001800a80947 */ /* 0x000ff00003800000 */
[----:B------:R-:W0:Y:S01]  /*dea0*/  S2R R51, SR_TID.X ;  /* 0x0000000000337919 */ /* 0x000e220000002100 */
[----:B------:R-:W-:Y:S01]  /*deb0*/  ULDC.64 UR4, c[0x4][0x40] ;  /* 0x0100100000047ab9 */ /* 0x000fe20000000a00 */
[----:B------:R-:W-:Y:S01]  /*dec0*/  F2FP.BF16.F32.PACK_AB R11, R11, R12 ;  /* 0x0000000c0b0b723e */ /* 0x000fe200000010ff */
[----:B------:R-:W-:Y:S01]  /*ded0*/  ULDC.64 UR6, c[0x0][0xbe0] ;  /* 0x0002f80000067ab9 */ /* 0x000fe20000000a00 */
[----:B0-----:R-:W-:-:S05]  /*dee0*/  IMAD.SHL.U32 R4, R51, 0x4, RZ ;  /* 0x0000000433047824 */ /* 0x001fca00078e00ff */
[----:B------:R-:W-:-:S04]  /*def0*/  LOP3.LUT R4, R4, 0xc, RZ, 0xc0, !PT ;  /* 0x0000000c04047812 */ /* 0x000fc800078ec0ff */
[----:B------:R-:W-:-:S05]  /*df00*/  IADD3 R4, P0, R4, UR4, RZ ;  /* 0x0000000404047c10 */ /* 0x000fca000ff1e0ff */
[----:B------:R-:W-:Y:S01]  /*df10*/  IMAD.X R5, RZ, RZ, UR5, P0 ;  /* 0x00000005ff057e24 */ /* 0x000fe200080e06ff */
[----:B------:R-:W-:Y:S02]  /*df20*/  F2FP.BF16.F32.PACK_AB R8, R7, R8 ;  /* 0x000000080708723e */ /* 0x000fe400000010ff */
[----:B------:R-:W-:Y:S02]  /*df30*/  F2FP.BF16.F32.PACK_AB R60, R60, R61 ;  /* 0x0000003d3c3c723e */ /* 0x000fe400000010ff */
[----:B------:R-:W-:Y:S01]  /*df40*/  F2FP.BF16.F32.PACK_AB R10, R9, R10 ;  /* 0x0000000a090a723e */ /* 0x000fe200000010ff */
[----:B------:R0:W2:Y:S01]  /*df50*/  LDG.E.CONSTANT R44, desc[UR52][R4.64] ;  /* 0x00000034042c7981 */ /* 0x0000a2000c1e9900 */
[----:B------:R-:W-:Y:S01]  /*df60*/  F2FP.BF16.F32.PACK_AB R87, R87, R6 ;  /* 0x000000065757723e */ /* 0x000fe200000010ff */
[----:B------:R-:W-:Y:S01]  /*df70*/  UISETP.NE.U32.AND UP1, UPT, UR6, URZ, UPT ;  /* 0x0000003f0600728c */ /* 0x000fe2000bf25070 */
[----:B------:R-:W-:Y:S01]  /*df80*/  F2FP.BF16.F32.PACK_AB R92, R92, R93 ;  /* 0x0000005d5c5c723e */ /* 0x000fe200000010ff */
[----:B------:R-:W-:Y:S01]  /*df90*/  ULDC.64 UR4, c[0x0][0xbd8] ;  /* 0x0002f60000047ab9 */ /* 0x000fe20000000a00 */
[----:B------:R-:W-:Y:S01]  /*dfa0*/  F2FP.BF16.F32.PACK_AB R96, R96, R97 ;  /* 0x000000616060723e */ /* 0x000fe200000010ff */
[----:B------:R-:W-:Y:S01]  /*dfb0*/  UISETP.NE.AND.EX UP1, UPT, UR7, URZ, UPT, UP1 ;  /* 0x0000003f0700728c */ /* 0x000fe2000bf25310 */
[----:B------:R-:W-:Y:S01]  /*dfc0*/  F2FP.BF16.F32.PACK_AB R21, R21, R24 ;  /* 0x000000181515723e */ /* 0x000fe200000010ff */
[----:B------:R-:W-:Y:S01]  /*dfd0*/  UISETP.NE.U32.AND UP0, UPT, UR4, URZ, UPT ;  /* 0x0000003f0400728c */ /* 0x000fe2000bf05070 */
[----:B------:R-:W-:Y:S01]  /*dfe0*/  F2FP.BF16.F32.PACK_AB R14, R13, R14 ;  /* 0x0000000e0d0e723e */ /* 0x000fe200000010ff */
[----:B0-----:R-:W0:Y:S01]  /*dff0*/  S2R R4, SR_SWINHI ;  /* 0x0000000000047919 */ /* 0x001e220000002f00 */
[----:B------:R-:W-:Y:S01]  /*e000*/  LOP3.LUT P0, R5, R51, 0x3, RZ, 0xc0, !PT ;  /* 0x0000000333057812 */ /* 0x000fe2000780c0ff */
[----:B------:R-:W-:Y:S01]  /*e010*/  ULEA UR4, UP2, UR36, UR4, 0x2 ;  /* 0x0000000424047291 */ /* 0x000fe2000f84103f */
[----:B------:R-:W-:Y:S01]  /*e020*/  F2FP.BF16.F32.PACK_AB R25, R25, R28 ;  /* 0x0000001c1919723e */ /* 0x000fe200000010ff */
[----:B------:R-:W-:Y:S01]  /*e030*/  UISETP.NE.AND.EX UP0, UPT, UR5, URZ, UPT, UP0 ;  /* 0x0000003f0500728c */ /* 0x000fe2000bf05300 */
[----:B------:R-:W-:Y:S01]  /*e040*/  ISETP.EQ.OR P0, PT, R5, 0x3, !P0 ;  /* 0x000000030500780c */ /* 0x000fe20004702670 */
[----:B------:R-:W-:Y:S01]  /*e050*/  ULEA.HI.X UR6, UR36, UR5, UR37, 0x2, UP2 ;  /* 0x0000000524067291 */ /* 0x000fe200090f1425 */
[----:B------:R-:W-:-:S02]  /*e060*/  F2FP.BF16.F32.PACK_AB R20, R15, R20 ;  /* 0x000000140f14723e */ /* 0x000fc400000010ff */
[----:B------:R-:W-:Y:S02]  /*e070*/  SEL R59, R11, R8, P0 ;  /* 0x000000080b3b7207 */ /* 0x000fe40000000000 */
[----:B------:R-:W-:Y:S02]  /*e080*/  SEL R61, R8, R11, P0 ;  /* 0x0000000b083d7207 */ /* 0x000fe40000000000 */
[----:B------:R-:W-:Y:S02]  /*e090*/  SEL R85, R10, R87, P0 ;  /* 0x000000570a557207 */ /* 0x000fe40000000000 */
[----:B------:R-:W-:Y:S02]  /*e0a0*/  SEL R87, R87, R10, P0 ;  /* 0x0000000a57577207 */ /* 0x000fe40000000000 */
[----:B------:R-:W-:Y:S02]  /*e0b0*/  F2FP.BF16.F32.PACK_AB R52, R52, R89 ;  /* 0x000000593434723e */ /* 0x000fe400000010ff */
[----:B------:R-:W-:-:S02]  /*e0c0*/  F2FP.BF16.F32.PACK_AB R50, R50, R53 ;  /* 0x000000353232723e */ /* 0x000fc400000010ff */
[----:B------:R-:W-:Y:S02]  /*e0d0*/  SEL R81, R21, R14, P0 ;  /* 0x0000000e15517207 */ /* 0x000fe40000000000 */
[----:B------:R-:W-:Y:S02]  /*e0e0*/  SEL R83, R14, R21, P0 ;  /* 0x000000150e537207 */ /* 0x000fe40000000000 */
[----:B------:R-:W-:Y:S02]  /*e0f0*/  SEL R53, R25, R20, P0 ;  /* 0x0000001419357207 */ /* 0x000fe40000000000 */
[----:B------:R-:W-:Y:S02]  /*e100*/  SEL R55, R20, R25, P0 ;  /* 0x0000001914377207 */ /* 0x000fe40000000000 */
[----:B------:R-:W-:Y:S02]  /*e110*/  F2FP.BF16.F32.PACK_AB R100, R100, R101 ;  /* 0x000000656464723e */ /* 0x000fe400000010ff */
[----:B------:R-:W-:-:S02]  /*e120*/  F2FP.BF16.F32.PACK_AB R99, R98, R99 ;  /* 0x000000636263723e */ /* 0x000fc400000010ff */
[----:B------:R-:W-:Y:S02]  /*e130*/  MOV R8, R3 ;  /* 0x0000000300087202 */ /* 0x000fe40000000f00 */
[----:B0-----:R-:W-:Y:S02]  /*e140*/  MOV R9, R4 ;  /* 0x0000000400097202 */ /* 0x001fe40000000f00 */
[----:B------:R-:W-:Y:S02]  /*e150*/  F2FP.BF16.F32.PACK_AB R65, R64, R65 ;  /* 0x000000414041723e */ /* 0x000fe400000010ff */
[----:B------:R-:W-:Y:S01]  /*e160*/  F2FP.BF16.F32.PACK_AB R32, R29, R32 ;  /* 0x000000201d20723e */ /* 0x000fe200000010ff */
[----:B------:R-:W-:Y:S01]  /*e170*/  IMAD.WIDE R4, R190, 0x2, R8 ;  /* 0x00000002be047825 */ /* 0x000fe200078e0208 */
[----:B------:R-:W-:Y:S02]  /*e180*/  SEL R29, R100, R99, P0 ;  /* 0x00000063641d7207 */ /* 0x000fe40000000000 */
[----:B------:R-:W-:-:S02]  /*e190*/  SEL R99, R99, R100, P0 ;  /* 0x0000006463637207 */ /* 0x000fc40000000000 */
[C---:B------:R-:W-:Y:S02]  /*e1a0*/  IADD3 R93, P1, R4.reuse, 0x40, RZ ;  /* 0x00000040045d7810 */ /* 0x040fe40007f3e0ff */
[C---:B------:R-:W-:Y:S02]  /*e1b0*/  IADD3 R97, P2, R4.reuse, 0x60, RZ ;  /* 0x0000006004617810 */ /* 0x040fe40007f5e0ff */
[----:B------:R-:W-:Y:S01]  /*e1c0*/  LOP3.LUT R10, R93, 0x380, RZ, 0xc0, !PT ;  /* 0x000003805d0a7812 */ /* 0x000fe200078ec0ff */
[--C-:B------:R-:W-:Y:S01]  /*e1d0*/  IMAD.X R25, RZ, RZ, R5.reuse, P1 ;  /* 0x000000ffff197224 */ /* 0x100fe200008e0605 */
[----:B------:R-:W-:Y:S01]  /*e1e0*/  IADD3 R103, P4, R4, 0x4020, RZ ;  /* 0x0000402004677810 */ /* 0x000fe20007f9e0ff */
[--C-:B------:R-:W-:Y:S01]  /*e1f0*/  IMAD.X R21, RZ, RZ, R5.reuse, P2 ;  /* 0x000000ffff157224 */ /* 0x100fe200010e0605 */
[----:B------:R-:W-:Y:S02]  /*e200*/  SHF.R.U64 R10, R10, 0x3, RZ ;  /* 0x000000030a0a7819 */ /* 0x000fe400000012ff */
[----:B------:R-:W-:Y:S01]  /*e210*/  IADD3 R105, P5, R4, 0x4040, RZ ;  /* 0x0000404004697810 */ /* 0x000fe20007fbe0ff */
[----:B------:R-:W-:Y:S01]  /*e220*/  IMAD.X R13, RZ, RZ, R5, P4 ;  /* 0x000000ffff0d7224 */ /* 0x000fe200020e0605 */
[----:B------:R-:W-:-:S02]  /*e230*/  LOP3.LUT R12, R97, 0x380, RZ, 0xc0, !PT ;  /* 0x00000380610c7812 */ /* 0x000fc400078ec0ff */
[----:B------:R-:W-:Y:S01]  /*e240*/  LOP3.LUT R24, R10, R93, RZ, 0x3c, !PT ;  /* 0x0000005d0a187212 */ /* 0x000fe200078e3cff */
[----:B------:R-:W-:Y:S01]  /*e250*/  IMAD.X R11, RZ, RZ, R5, P5 ;  /* 0x000000ffff0b7224 */ /* 0x000fe200028e0605 */
[----:B------:R-:W-:Y:S02]  /*e260*/  LOP3.LUT R10, R103, 0x380, RZ, 0xc0, !PT ;  /* 0x00000380670a7812 */ /* 0x000fe400078ec0ff */
[----:B------:R-:W-:Y:S02]  /*e270*/  SHF.R.U64 R12, R12, 0x3, RZ ;  /* 0x000000030c0c7819 */ /* 0x000fe400000012ff */
[----:B------:R-:W-:Y:S02]  /*e280*/  LOP3.LUT R28, R105, 0x380, RZ, 0xc0, !PT ;  /* 0x00000380691c7812 */ /* 0x000fe400078ec0ff */
[----:B------:R-:W-:Y:S02]  /*e290*/  IADD3 R89, P6, R4, 0x20, RZ ;  /* 0x0000002004597810 */ /* 0x000fe40007fde0ff */
[----:B------:R-:W-:-:S02]  /*e2a0*/  SHF.R.U64 R10, R10, 0x3, RZ ;  /* 0x000000030a0a7819 */ /* 0x000fc400000012ff */
[----:B------:R-:W-:Y:S02]  /*e2b0*/  LOP3.LUT R20, R12, R97, RZ, 0x3c, !PT ;  /* 0x000000610c147212 */ /* 0x000fe400078e3cff */
[----:B------:R-:W-:Y:S02]  /*e2c0*/  SHF.R.U64 R28, R28, 0x3, RZ ;  /* 0x000000031c1c7819 */ /* 0x000fe400000012ff */
[----:B------:R-:W-:Y:S02]  /*e2d0*/  LOP3.LUT R6, R89, 0x380, RZ, 0xc0, !PT ;  /* 0x0000038059067812 */ /* 0x000fe400078ec0ff */
[----:B------:R-:W-:Y:S02]  /*e2e0*/  LOP3.LUT R12, R10, R103, RZ, 0x3c, !PT ;  /* 0x000000670a0c7212 */ /* 0x000fe400078e3cff */
[----:B------:R-:W-:Y:S02]  /*e2f0*/  LOP3.LUT R10, R28, R105, RZ, 0x3c, !PT ;  /* 0x000000691c0a7212 */ /* 0x000fe400078e3cff */
[----:B------:R-:W-:-:S02]  /*e300*/  MOV R64, R20 ;  /* 0x0000001400407202 */ /* 0x000fc40000000f00 */
[----:B------:R-:W-:Y:S02]  /*e310*/  F2FP.BF16.F32.PACK_AB R30, R30, R31 ;  /* 0x0000001f1e1e723e */ /* 0x000fe400000010ff */
[----:B------:R-:W-:Y:S02]  /*e320*/  F2FP.BF16.F32.PACK_AB R27, R26, R27 ;  /* 0x0000001b1a1b723e */ /* 0x000fe400000010ff */
[----:B------:R-:W-:Y:S02]  /*e330*/  SHF.R.U64 R6, R6, 0x3, RZ ;  /* 0x0000000306067819 */ /* 0x000fe400000012ff */
[----:B------:R-:W-:Y:S02]  /*e340*/  IADD3 R101, P3, R4, 0x4000, RZ ;  /* 0x0000400004657810 */ /* 0x000fe40007f7e0ff */
[----:B------:R-:W-:Y:S02]  /*e350*/  MOV R58, R10 ;  /* 0x0000000a003a7202 */ /* 0x000fe40000000f00 */
[----:B------:R-:W-:Y:S01]  /*e360*/  F2FP.BF16.F32.PACK_AB R76, R76, R77 ;  /* 0x0000004d4c4c723e */ /* 0x000fe200000010ff */
[----:B------:R-:W-:Y:S01]  /*e370*/  IMAD.X R15, RZ, RZ, R5, P3 ;  /* 0x000000ffff0f7224 */ /* 0x000fe200018e0605 */
[----:B------:R-:W-:-:S02]  /*e380*/  SEL R77, R30, R27, P0 ;  /* 0x0000001b1e4d7207 */ /* 0x000fc40000000000 */
[----:B------:R-:W-:Y:S01]  /*e390*/  SEL R79, R27, R30, P0 ;  /* 0x0000001e1b4f7207 */ /* 0x000fe20000000000 */
[----:B------:R-:W-:Y:S01]  /*e3a0*/  IMAD.X R27, RZ, RZ, R5, P6 ;  /* 0x000000ffff1b7224 */ /* 0x000fe200030e0605 */
[----:B------:R-:W-:Y:S02]  /*e3b0*/  LOP3.LUT R26, R6, R89, RZ, 0x3c, !PT ;  /* 0x00000059061a7212 */ /* 0x000fe400078e3cff */
[----:B------:R-:W-:Y:S02]  /*e3c0*/  LOP3.LUT R6, R101, 0x380, RZ, 0xc0, !PT ;  /* 0x0000038065067812 */ /* 0x000fe400078ec0ff */
[----:B------:R-:W-:Y:S02]  /*e3d0*/  IADD3 R107, P6, R4, 0x4060, RZ ;  /* 0x00004060046b7810 */ /* 0x000fe40007fde0ff */
[----:B------:R-:W-:Y:S02]  /*e3e0*/  F2FP.BF16.F32.PACK_AB R73, R72, R73 ;  /* 0x000000494849723e */ /* 0x000fe400000010ff */
[----:B------:R-:W-:-:S02]  /*e3f0*/  F2FP.BF16.F32.PACK_AB R95, R94, R95 ;  /* 0x0000005f5e5f723e */ /* 0x000fc400000010ff */
[----:B------:R-:W-:Y:S02]  /*e400*/  SHF.R.U64 R6, R6, 0x3, RZ ;  /* 0x0000000306067819 */ /* 0x000fe400000012ff */
[----:B------:R-:W-:Y:S02]  /*e410*/  F2FP.BF16.F32.PACK_AB R68, R68, R69 ;  /* 0x000000454444723e */ /* 0x000fe400000010ff */
[----:B------:R-:W-:Y:S02]  /*e420*/  LOP3.LUT R30, R107, 0x380, RZ, 0xc0, !PT ;  /* 0x000003806b1e7812 */ /* 0x000fe400078ec0ff */
[----:B------:R-:W-:Y:S02]  /*e430*/  LOP3.LUT R7, R4, 0x380, RZ, 0xc0, !PT ;  /* 0x0000038004077812 */ /* 0x000fe400078ec0ff */
[----:B------:R-:W-:Y:S02]  /*e440*/  SEL R31, R96, R95, P0 ;  /* 0x0000005f601f7207 */ /* 0x000fe40000000000 */
[----:B------:R-:W-:-:S02]  /*e450*/  SEL R63, R76, R73, P0 ;  /* 0x000000494c3f7207 */ /* 0x000fc40000000000 */
[----:B------:R-:W-:Y:S02]  /*e460*/  LOP3.LUT R14, R6, R101, RZ, 0x3c, !PT ;  /* 0x00000065060e7212 */ /* 0x000fe400078e3cff */
[----:B------:R-:W-:Y:S02]  /*e470*/  F2FP.BF16.F32.PACK_AB R91, R90, R91 ;  /* 0x0000005b5a5b723e */ /* 0x000fe400000010ff */
[----:B------:R-:W-:Y:S02]  /*e480*/  F2FP.BF16.F32.PACK_AB R57, R56, R57 ;  /* 0x000000393839723e */ /* 0x000fe400000010ff */
[----:B------:R-:W-:Y:S02]  /*e490*/  SEL R95, R95, R96, P0 ;  /* 0x000000605f5f7207 */ /* 0x000fe40000000000 */
[----:B------:R-:W-:Y:S02]  /*e4a0*/  SEL R73, R73, R76, P0 ;  /* 0x0000004c49497207 */ /* 0x000fe40000000000 */
[----:B------:R-:W-:-:S02]  /*e4b0*/  SEL R67, R68, R65, P0 ;  /* 0x0000004144437207 */ /* 0x000fc40000000000 */
[----:B------:R-:W-:Y:S02]  /*e4c0*/  SHF.R.U64 R30, R30, 0x3, RZ ;  /* 0x000000031e1e7819 */ /* 0x000fe400000012ff */
[----:B------:R-:W-:Y:S02]  /*e4d0*/  F2FP.BF16.F32.PACK_AB R49, R49, R88 ;  /* 0x000000583131723e */ /* 0x000fe400000010ff */
[----:B------:R-:W-:Y:S02]  /*e4e0*/  SEL R65, R65, R68, P0 ;  /* 0x0000004441417207 */ /* 0x000fe40000000000 */
[----:B------:R-:W-:Y:S02]  /*e4f0*/  F2FP.BF16.F32.PACK_AB R43, R42, R43 ;  /* 0x0000002b2a2b723e */ /* 0x000fe400000010ff */
[----:B------:R-:W-:Y:S02]  /*e500*/  F2FP.BF16.F32.PACK_AB R41, R41, R48 ;  /* 0x000000302929723e */ /* 0x000fe400000010ff */
[----:B------:R-:W-:-:S02]  /*e510*/  F2FP.BF16.F32.PACK_AB R38, R38, R39 ;  /* 0x000000272626723e */ /* 0x000fc400000010ff */
[----:B------:R-:W-:Y:S02]  /*e520*/  F2FP.BF16.F32.PACK_AB R40, R37, R40 ;  /* 0x000000282528723e */ /* 0x000fe400000010ff */
[----:B------:R-:W-:Y:S02]  /*e530*/  F2FP.BF16.F32.PACK_AB R35, R34, R35 ;  /* 0x000000232223723e */ /* 0x000fe400000010ff */
[----:B------:R-:W-:Y:S02]  /*e540*/  F2FP.BF16.F32.PACK_AB R33, R33, R36 ;  /* 0x000000242121723e */ /* 0x000fe400000010ff */
[----:B------:R-:W-:Y:S02]  /*e550*/  SHF.R.U64 R7, R7, 0x3, RZ ;  /* 0x0000000307077819 */ /* 0x000fe400000012ff */
[----:B------:R-:W-:Y:S02]  /*e560*/  SEL R37, R92, R91, P0 ;  /* 0x0000005b5c257207 */ /* 0x000fe40000000000 */
[----:B------:R-:W-:-:S02]  /*e570*/  SEL R69, R60, R57, P0 ;  /* 0x000000393c457207 */ /* 0x000fc40000000000 */
[----:B------:R-:W-:Y:S02]  /*e580*/  MOV R62, R14 ;  /* 0x0000000e003e7202 */ /* 0x000fe40000000f00 */
[----:B------:R-:W-:Y:S02]  /*e590*/  SEL R91, R91, R92, P0 ;  /* 0x0000005c5b5b7207 */ /* 0x000fe40000000000 */
[----:B------:R-:W-:Y:S02]  /*e5a0*/  SEL R39, R52, R49, P0 ;  /* 0x0000003134277207 */ /* 0x000fe40000000000 */
[----:B------:R-:W-:Y:S02]  /*e5b0*/  SEL R57, R57, R60, P0 ;  /* 0x0000003c39397207 */ /* 0x000fe40000000000 */
[----:B------:R-:W-:Y:S02]  /*e5c0*/  LOP3.LUT R6, R30, R107, RZ, 0x3c, !PT ;  /* 0x0000006b1e067212 */ /* 0x000fe400078e3cff */
[----:B------:R-:W-:-:S02]  /*e5d0*/  SEL R49, R49, R52, P0 ;  /* 0x0000003431317207 */ /* 0x000fc40000000000 */
[----:B------:R-:W-:Y:S02]  /*e5e0*/  SEL R45, R41, R40, P0 ;  /* 0x00000028292d7207 */ /* 0x000fe40000000000 */
[----:B------:R-:W-:Y:S02]  /*e5f0*/  SEL R51, R33, R32, P0 ;  /* 0x0000002021337207 */ /* 0x000fe40000000000 */
[----:B------:R-:W-:Y:S02]  /*e600*/  SEL R71, R50, R43, P0 ;  /* 0x0000002b32477207 */ /* 0x000fe40000000000 */
[----:B------:R-:W-:Y:S02]  /*e610*/  SEL R75, R38, R35, P0 ;  /* 0x00000023264b7207 */ /* 0x000fe40000000000 */
[----:B------:R-:W-:Y:S01]  /*e620*/  LOP3.LUT R4, R7, R4, RZ, 0x3c, !PT ;  /* 0x0000000407047212 */ /* 0x000fe200078e3cff */
[----:B------:R-:W-:Y:S01]  /*e630*/  IMAD.X R7, RZ, RZ, R5, P6 ;  /* 0x000000ffff077224 */ /* 0x000fe200030e0605 */
[----:B------:R-:W-:-:S02]  /*e640*/  SEL R43, R43, R50, P0 ;  /* 0x000000322b2b7207 */ /* 0x000fc40000000000 */
[----:B------:R-:W-:Y:S02]  /*e650*/  SEL R41, R40, R41, P0 ;  /* 0x0000002928297207 */ /* 0x000fe40000000000 */
[----:B------:R-:W-:Y:S02]  /*e660*/  SEL R35, R35, R38, P0 ;  /* 0x0000002623237207 */ /* 0x000fe40000000000 */
[----:B------:R-:W-:Y:S02]  /*e670*/  SEL R33, R32, R33, P0 ;  /* 0x0000002120217207 */ /* 0x000fe40000000000 */
        /* <DEDUP_REMOVED lines=12> */
[----:B------:R-:W2:Y:S04]  /*e740*/  SHFL.IDX PT, R28, R73, R20, 0x1c1f ;  /* 0x001c1f14491c7589 */ /* 0x000ea800000e0000 */
[----:B------:R-:W-:Y:S04]  /*e750*/  SHFL.IDX PT, R67, R67, R44, 0x1c1f ;  /* 0x001c1f2c43437589 */ /* 0x000fe800000e0000 */
[----:B------:R-:W3:Y:S01]  /*e760*/  SHFL.IDX PT, R30, R65, R20, 0x1c1f ;  /* 0x001c1f14411e7589 */ /* 0x000ee200000e0000 */
[----:B0-----:R-:W-:-:S02]  /*e770*/  SEL R4, R29, R10, P0 ;  /* 0x0000000a1d047207 */ /* 0x001fc40000000000 */
[----:B------:R-:W-:Y:S01]  /*e780*/  SEL R6, R10, R29, P0 ;  /* 0x0000001d0a067207 */ /* 0x000fe20000000000 */
[----:B------:R-:W-:Y:S04]  /*e790*/  SHFL.IDX PT, R37, R37, R44, 0x1c1f ;  /* 0x001c1f2c25257589 */ /* 0x000fe800000e0000 */
[----:B------:R-:W-:Y:S01]  /*e7a0*/  SHFL.IDX PT, R69, R69, R44, 0x1c1f ;  /* 0x001c1f2c45457589 */ /* 0x000fe200000e0000 */
[----:B-1----:R-:W-:Y:S02]  /*e7b0*/  SEL R12, R31, R14, P0 ;  /* 0x0000000e1f0c7207 */ /* 0x002fe40000000000 */
[----:B------:R-:W-:Y:S01]  /*e7c0*/  SEL R14, R14, R31, P0 ;  /* 0x0000001f0e0e7207 */ /* 0x000fe20000000000 */
[----:B------:R-:W0:Y:S04]  /*e7d0*/  SHFL.IDX PT, R24, R91, R20, 0x1c1f ;  /* 0x001c1f145b187589 */ /* 0x000e2800000e0000 */
[----:B------:R-:W1:Y:S01]  /*e7e0*/  SHFL.IDX PT, R42, R57, R20, 0x1c1f ;  /* 0x001c1f14392a7589 */ /* 0x000e6200000e0000 */
[----:B--2---:R-:W-:-:S02]  /*e7f0*/  SEL R5, R63, R28, P0 ;  /* 0x0000001c3f057207 */ /* 0x004fc40000000000 */
[----:B------:R-:W-:Y:S01]  /*e800*/  SEL R7, R28, R63, P0 ;  /* 0x0000003f1c077207 */ /* 0x000fe20000000000 */
[----:B------:R-:W-:Y:S01]  /*e810*/  BAR.SYNC.DEFER_BLOCKING 0x1, 0x100 ;  /* 0x0044000000007b1d */ /* 0x000fe20000010000 */
[----:B---3--:R-:W-:Y:S02]  /*e820*/  SEL R13, R67, R30, P0 ;  /* 0x0000001e430d7207 */ /* 0x008fe40000000000 */
[----:B------:R-:W-:-:S03]  /*e830*/  SEL R15, R30, R67, P0 ;  /* 0x000000431e0f7207 */ /* 0x000fc60000000000 */
[----:B------:R-:W-:Y:S04]  /*e840*/  SHFL.IDX PT, R39, R39, R44, 0x1c1f ;  /* 0x001c1f2c27277589 */ /* 0x000fe800000e0000 */
[----:B------:R-:W2:Y:S04]  /*e850*/  SHFL.IDX PT, R26, R49, R20, 0x1c1f ;  /* 0x001c1f14311a7589 */ /* 0x000ea800000e0000 */
[----:B------:R-:W-:Y:S01]  /*e860*/  SHFL.IDX PT, R45, R45, R44, 0x1c1f ;  /* 0x001c1f2c2d2d7589 */ /* 0x000fe200000e0000 */
[----:B0-----:R-:W-:Y:S02]  /*e870*/  SEL R28, R37, R24, P0 ;  /* 0x00000018251c7207 */ /* 0x001fe40000000000 */
[----:B------:R-:W-:Y:S01]  /*e880*/  SEL R30, R24, R37, P0 ;  /* 0x00000025181e7207 */ /* 0x000fe20000000000 */
[----:B------:R-:W-:Y:S01]  /*e890*/  SHFL.IDX PT, R51, R51, R44, 0x1c1f ;  /* 0x001c1f2c33337589 */ /* 0x000fe200000e0000 */
[----:B-1----:R-:W-:-:S02]  /*e8a0*/  SEL R29, R69, R42, P0 ;  /* 0x0000002a451d7207 */ /* 0x002fc40000000000 */
[----:B------:R-:W-:Y:S01]  /*e8b0*/  SEL R31, R42, R69, P0 ;  /* 0x000000452a1f7207 */ /* 0x000fe20000000000 */
[----:B------:R-:W-:Y:S04]  /*e8c0*/  SHFL.IDX PT, R53, R53, R44, 0x1c1f ;  /* 0x001c1f2c35357589 */ /* 0x000fe800000e0000 */
[----:B------:R-:W-:Y:S04]  /*e8d0*/  SHFL.IDX PT, R59, R59, R44, 0x1c1f ;  /* 0x001c1f2c3b3b7589 */ /* 0x000fe800000e0000 */
[----:B------:R-:W-:Y:S04]  /*e8e0*/  SHFL.IDX PT, R71, R71, R44, 0x1c1f ;  /* 0x001c1f2c47477589 */ /* 0x000fe800000e0000 */
[----:B------:R-:W-:Y:S01]  /*e8f0*/  SHFL.IDX PT, R75, R75, R44, 0x1c1f ;  /* 0x001c1f2c4b4b7589 */ /* 0x000fe200000e0000 */
[----:B--2---:R-:W-:-:S02]  /*e900*/  SEL R24, R39, R26, P0 ;  /* 0x0000001a27187207 */ /* 0x004fc40000000000 */
[----:B------:R-:W-:Y:S01]  /*e910*/  SEL R26, R26, R39, P0 ;  /* 0x000000271a1a7207 */ /* 0x000fe20000000000 */
[----:B------:R-:W-:Y:S04]  /*e920*/  SHFL.IDX PT, R77, R77, R44, 0x1c1f ;  /* 0x001c1f2c4d4d7589 */ /* 0x000fe800000e0000 */
[----:B------:R-:W-:Y:S04]  /*e930*/  SHFL.IDX PT, R81, R81, R44, 0x1c1f ;  /* 0x001c1f2c51517589 */ /* 0x000fe800000e0000 */
[----:B------:R-:W-:Y:S04]  /*e940*/  SHFL.IDX PT, R85, R85, R44, 0x1c1f ;  /* 0x001c1f2c55557589 */ /* 0x000fe800000e0000 */
[----:B------:R-:W0:Y:S04]  /*e950*/  SHFL.IDX PT, R46, R43, R20, 0x1c1f ;  /* 0x001c1f142b2e7589 */ /* 0x000e2800000e0000 */
[----:B------:R-:W1:Y:S04]  /*e960*/  SHFL.IDX PT, R32, R41, R20, 0x1c1f ;  /* 0x001c1f1429207589 */ /* 0x000e6800000e0000 */
[----:B------:R-:W2:Y:S04]  /*e970*/  SHFL.IDX PT, R44, R35, R20, 0x1c1f ;  /* 0x001c1f14232c7589 */ /* 0x000ea800000e0000 */
[----:B------:R-:W-:Y:S04]  /*e980*/  SHFL.IDX PT, R10, R33, R20, 0x1c1f ;  /* 0x001c1f14210a7589 */ /* 0x000fe800000e0000 */
[----:B------:R-:W3:Y:S04]  /*e990*/  SHFL.IDX PT, R34, R55, R20, 0x1c1f ;  /* 0x001c1f1437227589 */ /* 0x000ee800000e0000 */
[----:B------:R-:W-:Y:S04]  /*e9a0*/  SHFL.IDX PT, R52, R79, R20, 0x1c1f ;  /* 0x001c1f144f347589 */ /* 0x000fe800000e0000 */
[----:B------:R-:W4:Y:S01]  /*e9b0*/  SHFL.IDX PT, R54, R83, R20, 0x1c1f ;  /* 0x001c1f1453367589 */ /* 0x000f2200000e0000 */
[----:B0-----:R-:W-:-:S03]  /*e9c0*/  SEL R25, R71, R46, P0 ;  /* 0x0000002e47197207 */ /* 0x001fc60000000000 */
[----:B------:R-:W0:Y:S01]  /*e9d0*/  SHFL.IDX PT, R40, R61, R20, 0x1c1f ;  /* 0x001c1f143d287589 */ /* 0x000e2200000e0000 */
[----:B-1----:R-:W-:Y:S02]  /*e9e0*/  SEL R36, R45, R32, P0 ;  /* 0x000000202d247207 */ /* 0x002fe40000000000 */
[----:B------:R-:W-:Y:S01]  /*e9f0*/  SEL R38, R32, R45, P0 ;  /* 0x0000002d20267207 */ /* 0x000fe20000000000 */
[----:B------:R-:W1:Y:S01]  /*ea00*/  SHFL.IDX PT, R56, R87, R20, 0x1c1f ;  /* 0x001c1f1457387589 */ /* 0x000e6200000e0000 */
[----:B--2---:R-:W-:Y:S02]  /*ea10*/  SEL R37, R75, R44, P0 ;  /* 0x0000002c4b257207 */ /* 0x004fe40000000000 */
[----:B------:R-:W-:Y:S01]  /*ea20*/  SEL R39, R44, R75, P0 ;  /* 0x0000004b2c277207 */ /* 0x000fe20000000000 */
[----:B------:R0:W-:Y:S04]  /*ea30*/  STSM.16.M88.4 [R48], R4 ;  /* 0x0000000430007844 */ /* 0x0001e80000000200 */
[----:B------:R2:W-:Y:S01]  /*ea40*/  STSM.16.M88.4 [R27], R12 ;  /* 0x0000000c1b007844 */ /* 0x0005e20000000200 */
[----:B---3--:R-:W-:-:S02]  /*ea50*/  SEL R32, R53, R34, P0 ;  /* 0x0000002235207207 */ /* 0x008fc40000000000 */
[----:B------:R-:W-:Y:S01]  /*ea60*/  SEL R34, R34, R53, P0 ;  /* 0x0000003522227207 */ /* 0x000fe20000000000 */
[----:B------:R3:W-:Y:S01]  /*ea70*/  STSM.16.M88.4 [R50], R28 ;  /* 0x0000001c32007844 */ /* 0x0007e20000000200 */
[----:B----4-:R-:W-:Y:S02]  /*ea80*/  SEL R33, R81, R54, P0 ;  /* 0x0000003651217207 */ /* 0x010fe40000000000 */
[----:B------:R-:W-:Y:S02]  /*ea90*/  SEL R35, R54, R81, P0 ;  /* 0x0000005136237207 */ /* 0x000fe40000000000 */
[----:B0-----:R-:W-:Y:S01]  /*eaa0*/  SEL R48, R59, R40, P0 ;  /* 0x000000283b307207 */ /* 0x001fe20000000000 */
[----:B------:R-:W-:Y:S01]  /*eab0*/  IMAD.U32 R4, RZ, RZ, UR4 ;  /* 0x00000004ff047e24 */ /* 0x000fe2000f8e00ff */
[----:B------:R-:W-:Y:S01]  /*eac0*/  @UP1 ULDC.64 UR4, c[0x0][0xbe0] ;  /* 0x0002f80000041ab9 */ /* 0x000fe20000000a00 */
[----:B------:R-:W-:Y:S01]  /*ead0*/  IMAD.U32 R5, RZ, RZ, UR6 ;  /* 0x00000006ff057e24 */ /* 0x000fe2000f8e00ff */
[----:B--2---:R-:W-:Y:S01]  /*eae0*/  SEL R27, R46, R71, P0 ;  /* 0x000000472e1b7207 */ /* 0x004fe20000000000 */
[----:B------:R-:W-:Y:S01]  /*eaf0*/  @UP1 UIMAD.WIDE UR4, UR36, 0x4, UR4 ;  /* 0x00000004240418a5 */ /* 0x000fe2000f8e0204 */
[----:B------:R-:W-:-:S02]  /*eb00*/  SEL R12, R51, R10, P0 ;  /* 0x0000000a330c7207 */ /* 0x000fc40000000000 */
[----:B------:R-:W-:Y:S01]  /*eb10*/  SEL R14, R10, R51, P0 ;  /* 0x000000330a0e7207 */ /* 0x000fe20000000000 */
[----:B------:R0:W-:Y:S01]  /*eb20*/  STSM.16.M88.4 [R64], R24 ;  /* 0x0000001840007844 */ /* 0x0001e20000000200 */
[----:B------:R-:W-:Y:S02]  /*eb30*/  SEL R13, R77, R52, P0 ;  /* 0x000000344d0d7207 */ /* 0x000fe40000000000 */
[----:B------:R-:W-:Y:S01]  /*eb40*/  SEL R15, R52, R77, P0 ;  /* 0x0000004d340f7207 */ /* 0x000fe20000000000 */
[----:B------:R0:W-:Y:S01]  /*eb50*/  STSM.16.M88.4 [R62], R36 ;  /* 0x000000243e007844 */ /* 0x0001e20000000200 */
[----:B---3--:R-:W-:Y:S02]  /*eb60*/  SEL R50, R40, R59, P0 ;  /* 0x0000003b28327207 */ /* 0x008fe40000000000 */
[----:B-1----:R-:W-:Y:S01]  /*eb70*/  SEL R49, R85, R56, P0 ;  /* 0x0000003855317207 */ /* 0x002fe20000000000 */
[----:B------:R0:W-:Y:S01]  /*eb80*/  STSM.16.M88.4 [R60], R12 ;  /* 0x0000000c3c007844 */ /* 0x0001e20000000200 */
[----:B------:R-:W-:-:S02]  /*eb90*/  SEL R51, R56, R85, P0 ;  /* 0x0000005538337207 */ /* 0x000fc40000000000 */
[----:B------:R-:W-:Y:S01]  /*eba0*/  PLOP3.LUT P0, PT, PT, PT, UP1, 0x80, 0x0 ;  /* 0x000000000000781c */ /* 0x000fe20003f0f018 */
[----:B------:R0:W-:Y:S04]  /*ebb0*/  STSM.16.M88.4 [R58], R32 ;  /* 0x000000203a007844 */ /* 0x0001e80000000200 */
[----:B------:R0:W-:Y:S01]  /*ebc0*/  STSM.16.M88.4 [R21], R48 ;  /* 0x0000003015007844 */ /* 0x0001e20000000200 */
[----:B------:R-:W-:Y:S01]  /*ebd0*/  BAR.SYNC.DEFER_BLOCKING 0x1, 0x100 ;  /* 0x0044000000007b1d */ /* 0x000fe20000010000 */
[----:B------:R-:W-:Y:S02]  /*ebe0*/  IMAD.U32 R6, RZ, RZ, UR4 ;  /* 0x00000004ff067e24 */ /* 0x000fe4000f8e00ff */
[----:B------:R-:W-:-:S03]  /*ebf0*/  IMAD.U32 R7, RZ, RZ, UR5 ;  /* 0x00000005ff077e24 */ /* 0x000fc6000f8e00ff */
[----:B------:R-:W2:Y:S04]  /*ec00*/  @P2 LDG.E R10, desc[UR52][R4.64] ;  /* 0x00000034040a2981 */ /* 0x000ea8000c1e1900 */
[----:B------:R-:W3:Y:S01]  /*ec10*/  @P0 LDG.E R6, desc[UR52][R6.64] ;  /* 0x0000003406060981 */ /* 0x000ee2000c1e1900 */
[----:B------:R-:W-:Y:S01]  /*ec20*/  IMAD R11, R18, 0x40, R16 ;  /* 0x00000040120b7824 */ /* 0x000fe200078e0210 */
[----:B------:R-:W-:Y:S01]  /*ec30*/  UMOV UR4, URZ ;  /* 0x0000003f00047c82 */ /* 0x000fe20008000000 */
[----:B------:R-:W-:Y:S02]  /*ec40*/  ULDC UR8, c[0x0][0xa88] ;  /* 0x0002a20000087ab9 */ /* 0x000fe40000000800 */
[----:B------:R-:W-:-:S03]  /*ec50*/  IMAD.WIDE R8, R11, 0x2, R8 ;  /* 0x000000020b087825 */ /* 0x000fc600078e0208 */
[----:B------:R-:W-:Y:S02]  /*ec60*/  IADD3 R29, P1, R8, 0x1000, RZ ;  /* 0x00001000081d7810 */ /* 0x000fe40007f3e0ff */
[----:B--2---:R-:W-:Y:S02]  /*ec70*/  @P2 R2UR UR4, R10 ;  /* 0x000000000a0422ca */ /* 0x004fe400000e0000 */
        /* <DEDUP_REMOVED lines=8> */
.L_x_2016:
[----:B------:R-:W-:Y:S01]  /*ed00*/  USHF.R.S32.HI UR12, URZ, 0x1f, UR38 ;  /* 0x0000001f3f0c7899 */ /* 0x000fe20008011426 */
[----:B------:R-:W-:Y:S01]  /*ed10*/  MOV R5, UR42 ;  /* 0x0000002a00057c02 */ /* 0x000fe20008000f00 */
[----:B------:R-:W-:Y:S01]  /*ed20*/  ULDC.64 UR10, c[0x0][0xb70] ;  /* 0x0002dc00000a7ab9 */ /* 0x000fe20000000a00 */
[----:B------:R-:W-:Y:S01]  /*ed30*/  USHF.R.S32.HI UR5, URZ, 0x1f, UR4 ;  /* 0x0000001f3f057899 */ /* 0x000fe20008011404 */
[C---:B------:R-:W-:Y:S01]  /*ed40*/  IADD3 R13, P2, R8.reuse, 0x2000, RZ ;  /* 0x00002000080d7810 */ /* 0x040fe20007f5e0ff */
[----:B------:R-:W-:Y:S01]  /*ed50*/  UIMAD UR9, UR12, UR10, URZ ;  /* 0x0000000a0c0972a4 */ /* 0x000fe2000f8e023f */
[----:B------:R-:W-:Y:S01]  /*ed60*/  IMAD R10, R5, 0x80, R22 ;  /* 0x00000080050a7824 */ /* 0x000fe200078e0216 */
[----:B------:R-:W-:Y:S01]  /*ed70*/  UIMAD.WIDE.U32 UR6, UR38, UR10, UR4 ;  /* 0x0000000a260672a5 */ /* 0x000fe2000f8e0004 */
[----:B------:R-:W-:Y:S01]  /*ed80*/  IADD3 R7, P6, R8, 0x3000, RZ ;  /* 0x0000300008077810 */ /* 0x000fe20007fde0ff */
[----:B------:R-:W-:Y:S01]  /*ed90*/  UIMAD UR9, UR38, UR11, UR9 ;  /* 0x0000000b260972a4 */ /* 0x000fe2000f8e0209 */
[----:B------:R-:W-:Y:S01]  /*eda0*/  LOP3.LUT R12, R13, 0x380, RZ, 0xc0, !PT ;  /* 0x000003800d0c7812 */ /* 0x000fe200078ec0ff */
[----:B------:R-:W-:Y:S01]  /*edb0*/  USEL UR37, UR37, URZ, !UP0 ;  /* 0x0000003f25257287 */ /* 0x000fe2000c000000 */
[----:B------:R-:W-:Y:S01]  /*edc0*/  SHF.R.S32.HI R5, RZ, 0x1f, R10 ;  /* 0x0000001fff057819 */ /* 0x000fe2000001140a */
[----:B------:R-:W-:Y:S01]  /*edd0*/  ULDC.64 UR10, c[0x0][0xb78] ;  /* 0x0002de00000a7ab9 */ /* 0x000fe20000000a00 */
[----:B------:R-:W-:Y:S01]  /*ede0*/  UIADD3 UR7, UR7, UR9, URZ ;  /* 0x0000000907077290 */ /* 0x000fe2000fffe03f */
[----:B------:R-:W-:Y:S01]  /*edf0*/  LOP3.LUT R4, R7, 0x380, RZ, 0xc0, !PT ;  /* 0x0000038007047812 */ /* 0x000fe200078ec0ff */
[----:B------:R-:W-:Y:S01]  /*ee00*/  USEL UR36, UR36, URZ, !UP0 ;  /* 0x0000003f24247287 */ /* 0x000fe2000c000000 */
[----:B------:R-:W-:Y:S01]  /*ee10*/  LOP3.LUT R28, R29, 0x380, RZ, 0xc0, !PT ;  /* 0x000003801d1c7812 */ /* 0x000fe200078ec0ff */
[----:B------:R-:W-:Y:S01]  /*ee20*/  UIMAD UR9, UR37, UR10, URZ ;  /* 0x0000000a250972a4 */ /* 0x000fe2000f8e023f */
[----:B------:R-:W-:Y:S01]  /*ee30*/  SHF.R.U64 R12, R12, 0x3, RZ ;  /* 0x000000030c0c7819 */ /* 0x000fe200000012ff */
[----:B------:R-:W-:Y:S01]  /*ee40*/  UIMAD.WIDE.U32 UR6, UR36, UR10, UR6 ;  /* 0x0000000a240672a5 */ /* 0x000fe2000f8e0006 */
[----:B------:R-:W-:Y:S01]  /*ee50*/  SHF.R.U64 R4, R4, 0x3, RZ ;  /* 0x0000000304047819 */ /* 0x000fe200000012ff */
[----:B------:R-:W-:Y:S01]  /*ee60*/  UIMAD UR9, UR36, UR11, UR9 ;  /* 0x0000000b240972a4 */ /* 0x000fe2000f8e0209 */
[----:B------:R-:W-:-:S02]  /*ee70*/  SHF.R.U64 R28, R28, 0x3, RZ ;  /* 0x000000031c1c7819 */ /* 0x000fc400000012ff */
[----:B------:R-:W-:Y:S01]  /*ee80*/  LOP3.LUT R12, R12, R13, RZ, 0x3c, !PT ;  /* 0x0000000d0c0c7212 */ /* 0x000fe200078e3cff */
[----:B------:R-:W-:Y:S01]  /*ee90*/  IMAD.X R13, RZ, RZ, R9, P2 ;  /* 0x000000ffff0d7224 */ /* 0x000fe200010e0609 */
[----:B------:R-:W-:Y:S01]  /*eea0*/  IADD3 R6, P0, R10, UR6, RZ ;  /* 0x000000060a067c10 */ /* 0x000fe2000ff1e0ff */
[----:B------:R-:W-:Y:S01]  /*eeb0*/  IMAD.U32 R14, RZ, RZ, UR9 ;  /* 0x00000009ff0e7e24 */ /* 0x000fe2000f8e00ff */
[----:B------:R-:W-:Y:S02]  /*eec0*/  IADD3 R37, P5, R8, 0x4000, RZ ;  /* 0x0000400008257810 */ /* 0x000fe40007fbe0ff */
[----:B------:R-:W-:Y:S02]  /*eed0*/  LOP3.LUT R4, R4, R7, RZ, 0x3c, !PT ;  /* 0x0000000704047212 */ /* 0x000fe400078e3cff */
[----:B------:R-:W-:Y:S01]  /*eee0*/  IADD3.X R5, R5, UR7, R14, P0, !PT ;  /* 0x0000000705057c10 */ /* 0x000fe200087fe40e */
[----:B------:R-:W-:Y:S01]  /*eef0*/  ULDC.64 UR6, c[0x0][0xb40] ;  /* 0x0002d00000067ab9 */ /* 0x000fe20000000a00 */
[----:B------:R-:W-:-:S02]  /*ef00*/  IADD3 R41, P4, R8, 0x5000, RZ ;  /* 0x0000500008297810 */ /* 0x000fc40007f9e0ff */
[----:B------:R-:W-:Y:S02]  /*ef10*/  LEA R44, P0, R6, UR6, 0x2 ;  /* 0x00000006062c7c11 */ /* 0x000fe4000f8010ff */
[----:B------:R-:W-:Y:S02]  /*ef20*/  IADD3 R25, P3, R8, 0x6000, RZ ;  /* 0x0000600008197810 */ /* 0x000fe40007f7e0ff */
[----:B------:R-:W-:Y:S01]  /*ef30*/  LEA.HI.X R45, R6, UR7, R5, 0x2, P0 ;  /* 0x00000007062d7c11 */ /* 0x000fe200080f1405 */
[----:B------:R-:W-:Y:S01]  /*ef40*/  VIADD R5, R10, 0x8 ;  /* 0x000000080a057836 */ /* 0x000fe20000000000 */
[----:B------:R-:W-:Y:S01]  /*ef50*/  LOP3.LUT P0, RZ, R188, 0x3, RZ, 0xc0, !PT ;  /* 0x00000003bcff7812 */ /* 0x000fe2000780c0ff */
[----:B------:R-:W-:Y:S01]  /*ef60*/  ULDC.64 UR6, c[0x0][0xaa0] ;  /* 0x0002a80000067ab9 */ /* 0x000fe20000000a00 */
[----:B------:R-:W-:Y:S02]  /*ef70*/  IADD3 R7, P2, R8, 0x7000, RZ ;  /* 0x0000700008077810 */ /* 0x000fe40007f5e0ff */
[----:B------:R-:W-:Y:S01]  /*ef80*/  LOP3.LUT R28, R28, R29, RZ, 0x3c, !PT ;  /* 0x0000001d1c1c7212 */ /* 0x000fe200078e3cff */
[----:B------:R-:W-:Y:S01]  /*ef90*/  IMAD.X R29, RZ, RZ, R9, P1 ;  /* 0x000000ffff1d7224 */ /* 0x000fe200008e0609 */
[----:B------:R-:W-:-:S02]  /*efa0*/  LOP3.LUT R36, R37, 0x380, RZ, 0xc0, !PT ;  /* 0x0000038025247812 */ /* 0x000fc400078ec0ff */
[----:B------:R-:W-:Y:S02]  /*efb0*/  LOP3.LUT R40, R41, 0x380, RZ, 0xc0, !PT ;  /* 0x0000038029287812 */ /* 0x000fe400078ec0ff */
[----:B------:R-:W-:Y:S02]  /*efc0*/  LOP3.LUT R24, R25, 0x380, RZ, 0xc0, !PT ;  /* 0x0000038019187812 */ /* 0x000fe400078ec0ff */
[----:B------:R-:W-:Y:S01]  /*efd0*/  LOP3.LUT R33, R8, 0x380, RZ, 0xc0, !PT ;  /* 0x0000038008217812 */ /* 0x000fe200078ec0ff */
[----:B------:R-:W-:Y:S01]  /*efe0*/  UIMAD UR5, UR5, UR6, URZ ;  /* 0x00000006050572a4 */ /* 0x000fe2000f8e023f */
[----:B------:R-:W-:Y:S01]  /*eff0*/  ISETP.GE.OR P1, PT, R10, UR8, P0 ;  /* 0x000000080a007c0c */ /* 0x000fe20008726670 */
[--C-:B------:R-:W-:Y:S01]  /*f000*/  IMAD.X R11, RZ, RZ, R9.reuse, P2 ;  /* 0x000000ffff0b7224 */ /* 0x100fe200010e0609 */
[----:B------:R-:W-:Y:S01]  /*f010*/  ISETP.GE.OR P0, PT, R5, UR8, P0 ;  /* 0x0000000805007c0c */ /* 0x000fe20008706670 */
[----:B------:R-:W-:Y:S01]  /*f020*/  IMAD.X R5, RZ, RZ, R9, P6 ;  /* 0x000000ffff057224 */ /* 0x000fe200030e0609 */
[----:B------:R-:W-:-:S02]  /*f030*/  LOP3.LUT R6, R7, 0x380, RZ, 0xc0, !PT ;  /* 0x0000038007067812 */ /* 0x000fc400078ec0ff */
[----:B------:R-:W-:Y:S02]  /*f040*/  SHF.R.U64 R36, R36, 0x3, RZ ;  /* 0x0000000324247819 */ /* 0x000fe400000012ff */
[----:B------:R-:W-:Y:S02]  /*f050*/  SHF.R.U64 R40, R40, 0x3, RZ ;  /* 0x0000000328287819 */ /* 0x000fe400000012ff */
[----:B------:R-:W-:Y:S02]  /*f060*/  SHF.R.U64 R24, R24, 0x3, RZ ;  /* 0x0000000318187819 */ /* 0x000fe400000012ff */
[----:B------:R-:W-:Y:S01]  /*f070*/  SHF.R.U64 R33, R33, 0x3, RZ ;  /* 0x0000000321217819 */ /* 0x000fe200000012ff */
[----:B------:R-:W-:Y:S01]  /*f080*/  IMAD.U32 R19, RZ, RZ, UR6 ;  /* 0x00000006ff137e24 */ /* 0x000fe2000f8e00ff */
[----:B------:R-:W-:Y:S01]  /*f090*/  SHF.R.U64 R6, R6, 0x3, RZ ;  /* 0x0000000306067819 */ /* 0x000fe200000012ff */
[----:B------:R-:W-:Y:S01]  /*f0a0*/  IMAD.MOV.U32 R20, RZ, RZ, R16 ;  /* 0x000000ffff147224 */ /* 0x000fe200078e0010 */
        /* <DEDUP_REMOVED lines=8> */
[----:B------:R-:W-:-:S02]  /*f130*/  LOP3.LUT R10, R6, R7, RZ, 0x3c, !PT ;  /* 0x00000007060a7212 */ /* 0x000fc400078e3cff */
[----:B------:R-:W-:Y:S01]  /*f140*/  SHF.R.S32.HI R21, RZ, 0x1f, R16 ;  /* 0x0000001fff157819 */ /* 0x000fe20000011410 */
[----:B------:R-:W-:Y:S01]  /*f150*/  UIMAD UR5, UR4, UR7, UR5 ;  /* 0x00000007040572a4 */ /* 0x000fe2000f8e0205 */
[----:B------:R-:W-:Y:S02]  /*f160*/  @!P1 STG.E desc[UR52][R44.64], R2 ;  /* 0x000000022c009986 */ /* 0x000fe4000c101934 */
[----:B------:R-:W-:Y:S01]  /*f170*/  ULDC.64 UR6, c[0x0][0xae0] ;  /* 0x0002b80000067ab9 */ /* 0x000fe20000000a00 */
[----:B------:R-:W-:Y:S01]  /*f180*/  IMAD.WIDE.U32 R20, R19, UR4, R20 ;  /* 0x0000000413147c25 */ /* 0x000fe2000f8e0014 */
[----:B------:R0:W-:Y:S01]  /*f190*/  @!P0 STG.E desc[UR52][R44.64+0x20], R0 ;  /* 0x000020002c008986 */ /* 0x0001e2000c101934 */
[----:B------:R-:W-:-:S03]  /*f1a0*/  UIMAD UR4, UR12, UR6, URZ ;  /* 0x000000060c0472a4 */ /* 0x000fc6000f8e023f */
[----:B------:R-:W5:Y:S01]  /*f1b0*/  LD.E.128 R32, desc[UR52][R32.64] ;  /* 0x0000003420207980 */ /* 0x000f62000c101d00 */
[----:B------:R-:W-:-:S03]  /*f1c0*/  VIADD R21, R21, UR5 ;  /* 0x0000000515157c36 */ /* 0x000fc60008000000 */
[----:B------:R-:W5:Y:S01]  /*f1d0*/  LD.E.128 R28, desc[UR52][R28.64] ;  /* 0x000000341c1c7980 */ /* 0x000f62000c101d00 */
[----:B------:R-:W-:-:S03]  /*f1e0*/  IMAD.U32 R19, RZ, RZ, UR6 ;  /* 0x00000006ff137e24 */ /* 0x000fc6000f8e00ff */
[----:B------:R-:W5:Y:S04]  /*f1f0*/  LD.E.128 R12, desc[UR52][R12.64] ;  /* 0x000000340c0c7980 */ /* 0x000f68000c101d00 */
[----:B------:R-:W5:Y:S04]  /*f200*/  LD.E.128 R4, desc[UR52][R4.64] ;  /* 0x0000003404047980 */ /* 0x000f68000c101d00 */
[----:B------:R-:W5:Y:S04]  /*f210*/  LD.E.128 R36, desc[UR52][R36.64] ;  /* 0x0000003424247980 */ /* 0x000f68000c101d00 */
[----:B------:R-:W5:Y:S04]  /*f220*/  LD.E.128 R40, desc[UR52][R40.64] ;  /* 0x0000003428287980 */ /* 0x000f68000c101d00 */
[----:B------:R-:W5:Y:S04]  /*f230*/  LD.E.128 R24, desc[UR52][R24.64] ;  /* 0x0000003418187980 */ /* 0x000f68000c101d00 */
[----:B------:R-:W5:Y:S01]  /*f240*/  LD.E.128 R8, desc[UR52][R10.64] ;  /* 0x000000340a087980 */ /* 0x000f62000c101d00 */
[----:B------:R-:W-:-:S02]  /*f250*/  UIMAD UR4, UR38, UR7, UR4 ;  /* 0x00000007260472a4 */ /* 0x000fc4000f8e0204 */
[----:B------:R-:W-:Y:S01]  /*f260*/  IMAD.WIDE.U32 R20, R19, UR38, R20 ;  /* 0x0000002613147c25 */ /* 0x000fe2000f8e0014 */
[----:B------:R-:W-:Y:S01]  /*f270*/  UIMAD UR8, UR42, -0x80, UR8 ;  /* 0xffffff802a0878a4 */ /* 0x000fe2000f8e0208 */
[----:B------:R-:W-:Y:S01]  /*f280*/  @!PT LDS RZ, [RZ] ;  /* 0x00000000fffff984 */ /* 0x000fe20000000800 */
[----:B------:R-:W-:Y:S01]  /*f290*/  @!PT LDS RZ, [RZ] ;  /* 0x00000000fffff984 */ /* 0x000fe20000000800 */
[----:B------:R-:W-:Y:S01]  /*f2a0*/  @!PT LDS RZ, [RZ] ;  /* 0x00000000fffff984 */ /* 0x000fe20000000800 */
[----:B------:R-:W-:Y:S01]  /*f2b0*/  @!PT LDS RZ, [RZ] ;  /* 0x00000000fffff984 */ /* 0x000fe20000000800 */
[----:B------:R1:W-:Y:S06]  /*f2c0*/  MEMBAR.ALL.CTA ;  /* 0x0000000000007992 */ /* 0x0003ec0000008000 */
[----:B-1----:R-:W1:Y:S01]  /*f2d0*/  FENCE.VIEW.ASYNC.S ;  /* 0x00000000000073c6 */ /* 0x002e620000000000 */
[----:B------:R-:W-:Y:S01]  /*f2e0*/  BSSY B1, `(.L_x_2017) ;  /* 0x0000026000017945 */ /* 0x000fe20003800000 */
[----:B------:R-:W-:-:S02]  /*f2f0*/  VIADD R3, R3, 0x29820 ;  /* 0x0002982003037836 */ /* 0x000fc40000000000 */
[----:B------:R-:W-:Y:S01]  /*f300*/  VIADD R21, R21, UR4 ;  /* 0x0000000415157c36 */ /* 0x000fe20008000000 */
[----:B------:R-:W-:Y:S01]  /*f310*/  ULDC.64 UR4, c[0x0][0xae8] ;  /* 0x0002ba0000047ab9 */ /* 0x000fe20000000a00 */
[C---:B------:R-:W-:Y:S01]  /*f320*/  ISETP.GE.AND P2, PT, R18.reuse, UR8, PT ;  /* 0x0000000812007c0c */ /* 0x040fe2000bf46270 */
[----:B0-----:R-:W-:Y:S01]  /*f330*/  IMAD.U32 R45, RZ, RZ, UR4 ;  /* 0x00000004ff2d7e24 */ /* 0x001fe2000f8e00ff */
[----:B------:R-:W-:Y:S01]  /*f340*/  UIMAD UR4, UR37, UR4, URZ ;  /* 0x00000004250472a4 */ /* 0x000fe2000f8e023f */
[C---:B------:R-:W-:Y:S01]  /*f350*/  VIADD R19, R18.reuse, 0x60 ;  /* 0x0000006012137836 */ /* 0x040fe20000000000 */
[----:B------:R-:W-:Y:S01]  /*f360*/  PRMT R3, RZ, 0x654, R3 ;  /* 0x00000654ff037816 */ /* 0x000fe20000000003 */
[----:B------:R-:W-:Y:S01]  /*f370*/  IMAD.WIDE.U32 R44, R45, UR36, R20 ;  /* 0x000000242d2c7c25 */ /* 0x000fe2000f8e0014 */
[----:B------:R-:W-:Y:S02]  /*f380*/  UIMAD UR4, UR36, UR5, UR4 ;  /* 0x00000005240472a4 */ /* 0x000fe4000f8e0204 */
[----:B------:R-:W-:Y:S01]  /*f390*/  ISETP.GE.AND P1, PT, R19, UR8, PT ;  /* 0x0000000813007c0c */ /* 0x000fe2000bf26270 */
[C---:B------:R-:W-:Y:S01]  /*f3a0*/  VIADD R0, R18.reuse, 0x20 ;  /* 0x0000002012007836 */ /* 0x040fe20000000000 */
[----:B------:R-:W-:Y:S01]  /*f3b0*/  SHF.R.S32.HI R19, RZ, 0x1f, R18 ;  /* 0x0000001fff137819 */ /* 0x000fe20000011412 */
[----:B------:R-:W-:-:S02]  /*f3c0*/  VIADD R2, R18, 0x40 ;  /* 0x0000004012027836 */ /* 0x000fc40000000000 */
[----:B------:R-:W-:Y:S01]  /*f3d0*/  IMAD.U32 R49, RZ, RZ, UR42 ;  /* 0x0000002aff317e24 */ /* 0x000fe2000f8e00ff */
[----:B------:R-:W-:Y:S01]  /*f3e0*/  ISETP.GE.AND P4, PT, R0, UR8, PT ;  /* 0x0000000800007c0c */ /* 0x000fe2000bf86270 */
[----:B------:R-:W-:Y:S01]  /*f3f0*/  VIADD R51, R45, UR4 ;  /* 0x000000042d337c36 */ /* 0x000fe20008000000 */
[----:B------:R-:W-:Y:S01]  /*f400*/  ISETP.GE.AND P0, PT, R2, UR8, PT ;  /* 0x0000000802007c0c */ /* 0x000fe2000bf06270 */
[----:B------:R-:W-:Y:S01]  /*f410*/  IMAD.WIDE R20, R49, 0x80, R18 ;  /* 0x0000008031147825 */ /* 0x000fe200078e0212 */
[----:B-1----:R0:W-:Y:S01]  /*f420*/  SYNCS.ARRIVE.TRANS64.RED.A1T0 RZ, [R3+URZ], RZ ;  /* 0x000000ff03ff79a7 */ /* 0x0021e2000810043f */
[----:B------:R-:W-:Y:S10]  /*f430*/  @P2 BRA `(.L_x_2018) ;  /* 0x0000000000402947 */ /* 0x000ff40003800000 */
[----:B------:R-:W-:Y:S01]  /*f440*/  ULDC.64 UR4, c[0x0][0xad8] ;  /* 0x0002b60000047ab9 */ /* 0x000fe20000000a00 */
[----:B------:R-:W-:Y:S01]  /*f450*/  IMAD.MOV.U32 R2, RZ, RZ, R44 ;  /* 0x000000ffff027224 */ /* 0x000fe200078e002c */
[----:B------:R-:W-:Y:S01]  /*f460*/  ULDC.64 UR6, c[0x0][0xa80] ;  /* 0x0002a00000067ab9 */ /* 0x000fe20000000a00 */
[----:B0-----:R-:W-:Y:S02]  /*f470*/  IMAD.MOV.U32 R3, RZ, RZ, R51 ;  /* 0x000000ffff037224 */ /* 0x001fe400078e0033 */
        /* <DEDUP_REMOVED lines=12> */
.L_x_2018:
[----:B------:R-:W-:Y:S05]  /*f540*/  BSYNC B1 ;  /* 0x0000000000017941 */ /* 0x000fea0003800000 */
.L_x_2017:
[----:B------:R-:W-:Y:S04]  /*f550*/  BSSY B1, `(.L_x_2019) ;  /* 0x0000014000017945 */ /* 0x000fe80003800000 */
[----:B------:R-:W-:Y:S05]  /*f560*/  @P4 BRA `(.L_x_2020) ;  /* 0x0000000000484947 */ /* 0x000fea0003800000 */
[----:B-1---5:R-:W-:Y:S01]  /*f570*/  IADD3 R33, P2, R20, 0x20, RZ ;  /* 0x0000002014217810 */ /* 0x022fe20007f5e0ff */
[----:B------:R-:W-:Y:S01]  /*f580*/  ULDC.64 UR4, c[0x0][0xad8] ;  /* 0x0002b60000047ab9 */ /* 0x000fe20000000a00 */
[----:B------:R-:W-:Y:S01]  /*f590*/  IMAD.MOV.U32 R2, RZ, RZ, R44 ;  /* 0x000000ffff027224 */ /* 0x000fe200078e002c */
[----:B------:R-:W-:Y:S01]  /*f5a0*/  ULDC.64 UR6, c[0x0][0xa80] ;  /* 0x0002a00000067ab9 */ /* 0x000fe20000000a00 */
[----:B0-----:R-:W-:Y:S02]  /*f5b0*/  IMAD.MOV.U32 R3, RZ, RZ, R51 ;  /* 0x000000ffff037224 */ /* 0x001fe400078e0033 */
        /* <DEDUP_REMOVED lines=13> */
.L_x_2020:
[----:B------:R-:W-:Y:S05]  /*f690*/  BSYNC B1 ;  /* 0x0000000000017941 */ /* 0x000fea0003800000 */
.L_x_2019:
[----:B------:R-:W-:Y:S04]  /*f6a0*/  BSSY B1, `(.L_x_2021) ;  /* 0x0000014000017945 */ /* 0x000fe80003800000 */
[----:B------:R-:W-:Y:S05]  /*f6b0*/  @P0 BRA `(.L_x_2022) ;  /* 0x0000000000480947 */ /* 0x000fea0003800000 */
[----:B--2--5:R-:W-:Y:S01]  /*f6c0*/  IADD3 R29, P0, R20, 0x40, RZ ;  /* 0x00000040141d7810 */ /* 0x024fe20007f1e0ff */
        /* <DEDUP_REMOVED lines=17> */
.L_x_2022:
[----:B------:R-:W-:Y:S05]  /*f7e0*/  BSYNC B1 ;  /* 0x0000000000017941 */ /* 0x000fea0003800000 */
.L_x_2021:
[----:B------:R-:W-:Y:S05]  /*f7f0*/  @P1 BRA `(.L_x_2023) ;  /* 0x0000000c00041947 */ /* 0x000fea0003800000 */
[----:B---3-5:R-:W-:Y:S01]  /*f800*/  IADD3 R13, P0, R20, 0x60, RZ ;  /* 0x00000060140d7810 */ /* 0x028fe20007f1e0ff */
[----:B------:R-:W-:Y:S01]  /*f810*/  ULDC.64 UR6, c[0x0][0xad8] ;  /* 0x0002b60000067ab9 */ /* 0x000fe20000000a00 */
[----:B------:R-:W-:Y:S01]  /*f820*/  IMAD.MOV.U32 R2, RZ, RZ, R44 ;  /* 0x000000ffff027224 */ /* 0x000fe200078e002c */
[----:B------:R-:W-:Y:S01]  /*f830*/  ULDC UR4, c[0x0][0xa8c] ;  /* 0x0002a30000047ab9 */ /* 0x000fe20000000800 */
[----:B0-----:R-:W-:Y:S01]  /*f840*/  IMAD.MOV.U32 R3, RZ, RZ, R51 ;  /* 0x000000ffff037224 */ /* 0x001fe200078e0033 */
        /* <DEDUP_REMOVED lines=15> */
.L_x_2015:
[----:B------:R-:W-:Y:S01]  /*f940*/  ULDC.64 UR4, c[0x0][0xbe0] ;  /* 0x0002f80000047ab9 */ /* 0x000fe20000000a00 */
[----:B------:R-:W-:Y:S01]  /*f950*/  ULDC.64 UR6, c[0x0][0xbd8] ;  /* 0x0002f60000067ab9 */ /* 0x000fe20000000a00 */
[----:B------:R-:W-:-:S04]  /*f960*/  UISETP.NE.U32.AND UP0, UPT, UR4, URZ, UPT ;  /* 0x0000003f0400728c */ /* 0x000fc8000bf05070 */
[----:B------:R-:W-:Y:S02]  /*f970*/  UISETP.NE.AND.EX UP1, UPT, UR5, URZ, UPT, UP0 ;  /* 0x0000003f0500728c */ /* 0x000fe4000bf25300 */
[----:B------:R-:W-:-:S04]  /*f980*/  UISETP.NE.U32.AND UP0, UPT, UR6, URZ, UPT ;  /* 0x0000003f0600728c */ /* 0x000fc8000bf05070 */
[----:B------:R-:W-:Y:S01]  /*f990*/  PLOP3.LUT P2, PT, PT, PT, UP1, 0x80, 0x0 ;  /* 0x000000000000781c */ /* 0x000fe20003f4f018 */
[----:B------:R-:W-:-:S04]  /*f9a0*/  UISETP.NE.AND.EX UP0, UPT, UR7, URZ, UPT, UP0 ;  /* 0x0000003f0700728c */ /* 0x000fc8000bf05300 */
[----:B------:R-:W-:Y:S02]  /*f9b0*/  @UP1 ULDC.64 UR4, c[0x0][0xbe0] ;  /* 0x0002f80000041ab9 */ /* 0x000fe40000000a00 */
[----:B------:R-:W-:Y:S01]  /*f9c0*/  @UP1 UIMAD.WIDE UR4, UR36, 0x4, UR4 ;  /* 0x00000004240418a5 */ /* 0x000fe2000f8e0204 */
[----:B------:R-:W-:Y:S01]  /*f9d0*/  PLOP3.LUT P1, PT, PT, PT, UP0, 0x80, 0x0 ;  /* 0x000000000000781c */ /* 0x000fe20003f2f008 */
[----:B------:R-:W-:-:S04]  /*f9e0*/  ULEA UR6, UP1, UR36, UR6, 0x2 ;  /* 0x0000000624067291 */ /* 0x000fc8000f82103f */
[----:B------:R-:W-:Y:S01]  /*f9f0*/  IMAD.U32 R4, RZ, RZ, UR4 ;  /* 0x00000004ff047e24 */ /* 0x000fe2000f8e00ff */
[----:B------:R-:W-:Y:S01]  /*fa00*/  ULEA.HI.X UR7, UR36, UR7, UR37, 0x2, UP1 ;  /* 0x0000000724077291 */ /* 0x000fe200088f1425 */
[----:B------:R-:W-:Y:S02]  /*fa10*/  IMAD.U32 R5, RZ, RZ, UR5 ;  /* 0x00000005ff057e24 */ /* 0x000fe4000f8e00ff */
[----:B------:R-:W-:-:S03]  /*fa20*/  IMAD.MOV.U32 R7, RZ, RZ, RZ ;  /* 0x000000ffff077224 */ /* 0x000fc600078e00ff */
[----:B------:R-:W2:Y:S01]  /*fa30*/  @P2 LDG.E R4, desc[UR52][R4.64] ;  /* 0x0000003404042981 */ /* 0x000ea2000c1e1900 */
[----:B------:R-:W-:Y:S02]  /*fa40*/  IMAD.U32 R2, RZ, RZ, UR6 ;  /* 0x00000006ff027e24 */ /* 0x000fe4000f8e00ff */
[----:B------:R-:W-:-:S05]  /*fa50*/  IMAD.U32 R3, RZ, RZ, UR7 ;  /* 0x00000007ff037e24 */ /* 0x000fca000f8e00ff */
[----:B------:R0:W5:Y:S01]  /*fa60*/  @P1 LDG.E R7, desc[UR52][R2.64] ;  /* 0x0000003402071981 */ /* 0x000162000c1e1900 */
[----:B------:R-:W-:Y:S01]  /*fa70*/  ULDC UR4, c[0x0][0xa88] ;  /* 0x0002a20000047ab9 */ /* 0x000fe20000000800 */
[----:B------:R-:W-:Y:S02]  /*fa80*/  ISETP.GT.AND P0, PT, R191, 0x7f, PT ;  /* 0x0000007fbf00780c */ /* 0x000fe40003f04270 */
[----:B--2---:R-:W-:Y:S01]  /*fa90*/  @P2 R2UR UR4, R4 ;  /* 0x00000000040422ca */ /* 0x004fe200000e0000 */
[----:B0-----:R-:W-:-:S14]  /*faa0*/  @P2 BRA `(.L_x_2024) ;  /* 0x0000000000182947 */ /* 0x001fdc0003800000 */
[----:B------:R-:W-:Y:S05]  /*fab0*/  @!P1 BRA `(.L_x_2024) ;  /* 0x0000000000149947 */ /* 0x000fea0003800000 */
[----:B------:R-:W2:Y:S04]  /*fac0*/  LDG.E R4, desc[UR52][R2.64] ;  /* 0x0000003402047981 */ /* 0x000ea8000c1e1900 */
[----:B------:R-:W3:Y:S01]  /*fad0*/  LDG.E R0, desc[UR52][R2.64+0x4] ;  /* 0x0000043402007981 */ /* 0x000ee2000c1e1900 */
[----:B--2---:R-:W-:Y:S02]  /*fae0*/  R2UR UR5, R4 ;  /* 0x00000000040572ca */ /* 0x004fe400000e0000 */
[----:B---3--:R-:W-:-:S13]  /*faf0*/  R2UR UR4, R0 ;  /* 0x00000000000472ca */ /* 0x008fda00000e0000 */
[----:B------:R-:W-:-:S12]  /*fb00*/  UIADD3 UR4, -UR5, UR4, URZ ;  /* 0x0000000405047290 */ /* 0x000fd8000fffe13f */
.L_x_2024:
[----:B------:R-:W-:Y:S01]  /*fb10*/  USHF.R.S32.HI UR7, URZ, 0x1f, UR38 ;  /* 0x0000001f3f077899 */ /* 0x000fe20008011426 */
[----:B------:R-:W-:Y:S01]  /*fb20*/  BSSY B1, `(.L_x_2025) ;  /* 0x000001f000017945 */ /* 0x000fe20003800000 */
[----:B------:R-:W-:Y:S01]  /*fb30*/  USEL UR36, UR36, URZ, !UP0 ;  /* 0x0000003f24247287 */ /* 0x000fe2000c000000 */
[----:B------:R-:W-:Y:S01]  /*fb40*/  SHF.R.S32.HI R9, RZ, 0x1f, R16 ;  /* 0x0000001fff097819 */ /* 0x000fe20000011410 */
[----:B------:R-:W-:Y:S01]  /*fb50*/  USEL UR37, UR37, URZ, !UP0 ;  /* 0x0000003f25257287 */ /* 0x000fe2000c000000 */
[----:B-----5:R-:W-:Y:S01]  /*fb60*/  SHF.R.S32.HI R6, RZ, 0x1f, R7 ;  /* 0x0000001fff067819 */ /* 0x020fe20000011407 */
[----:B------:R-:W-:Y:S10]  /*fb70*/  @P0 BRA `(.L_x_2026) ;  /* 0x0000000000640947 */ /* 0x000ff40003800000 */
[----:B------:R-:W0:Y:S01]  /*fb80*/  S2R R2, SR_TID.X ;  /* 0x0000000000027919 */ /* 0x000e220000002100 */
[----:B------:R-:W-:-:S04]  /*fb90*/  IMAD.U32 R0, RZ, RZ, UR42 ;  /* 0x0000002aff007e24 */ /* 0x000fc8000f8e00ff */
[----:B0-----:R-:W-:-:S04]  /*fba0*/  IMAD R0, R0, 0x80, R2 ;  /* 0x0000008000007824 */ /* 0x001fc800078e0202 */
[----:B------:R-:W-:-:S05]  /*fbb0*/  VIADD R0, R0, 0xffffff80 ;  /* 0xffffff8000007836 */ /* 0x000fca0000000000 */
[----:B------:R-:W-:-:S13]  /*fbc0*/  ISETP.GE.AND P0, PT, R0, UR4, PT ;  /* 0x0000000400007c0c */ /* 0x000fda000bf06270 */
[----:B------:R-:W-:Y:S05]  /*fbd0*/  @P0 BRA `(.L_x_2026) ;  /* 0x00000000004c0947 */ /* 0x000fea0003800000 */
[C---:B------:R-:W-:Y:S01]  /*fbe0*/  IADD3 R2, P0, R0.reuse, R7, RZ ;  /* 0x0000000700027210 */ /* 0x040fe20007f1e0ff */
        /* <DEDUP_REMOVED lines=18> */
.L_x_2026:
[----:B------:R-:W-:Y:S05]  /*fd10*/  BSYNC B1 ;  /* 0x0000000000017941 */ /* 0x000fea0003800000 */
.L_x_2025:
[----:B------:R-:W-:Y:S01]  /*fd20*/  ULDC.64 UR8, c[0x0][0xaa0] ;  /* 0x0002a80000087ab9 */ /* 0x000fe20000000a00 */
[----:B------:R-:W-:Y:S01]  /*fd30*/  IMAD.MOV.U32 R2, RZ, RZ, R16 ;  /* 0x000000ffff027224 */ /* 0x000fe200078e0010 */
[----:B------:R-:W-:Y:S01]  /*fd40*/  UIMAD UR6, UR42, -0x80, UR4 ;  /* 0xffffff802a0678a4 */ /* 0x000fe2000f8e0204 */
[----:B0-----:R-:W-:Y:S01]  /*fd50*/  IMAD.MOV.U32 R3, RZ, RZ, R9 ;  /* 0x000000ffff037224 */ /* 0x001fe200078e0009 */
[----:B------:R-:W-:Y:S01]  /*fd60*/  BSSY B1, `(.L_x_2027) ;  /* 0x000002d000017945 */ /* 0x000fe20003800000 */
[----:B------:R-:W-:Y:S02]  /*fd70*/  IMAD R0, R6, UR8, RZ ;  /* 0x0000000806007c24 */ /* 0x000fe4000f8e02ff */
[----:B------:R-:W-:Y:S01]  /*fd80*/  IMAD.WIDE.U32 R2, R7, UR8, R2 ;  /* 0x0000000807027c25 */ /* 0x000fe2000f8e0002 */
[----:B------:R-:W-:-:S03]  /*fd90*/  ISETP.GE.AND P2, PT, R18, UR6, PT ;  /* 0x0000000612007c0c */ /* 0x000fc6000bf46270 */
[----:B------:R-:W-:Y:S01]  /*fda0*/  IMAD R7, R7, UR9, R0 ;  /* 0x0000000907077c24 */ /* 0x000fe2000f8e0200 */
[----:B------:R-:W-:Y:S01]  /*fdb0*/  ULDC.64 UR8, c[0x0][0xae0] ;  /* 0x0002b80000087ab9 */ /* 0x000fe20000000a00 */
[C---:B------:R-:W-:Y:S01]  /*fdc0*/  VIADD R4, R18.reuse, 0x60 ;  /* 0x0000006012047836 */ /* 0x040fe20000000000 */
[----:B------:R-:W-:Y:S01]  /*fdd0*/  UIMAD UR5, UR7, UR8, URZ ;  /* 0x00000008070572a4 */ /* 0x000fe2000f8e023f */
[----:B------:R-:W-:Y:S01]  /*fde0*/  IMAD.IADD R3, R3, 0x1, R7 ;  /* 0x0000000103037824 */ /* 0x000fe200078e0207 */
[----:B------:R-:W-:Y:S01]  /*fdf0*/  SHF.R.S32.HI R7, RZ, 0x1f, R18 ;  /* 0x0000001fff077819 */ /* 0x000fe20000011412 */
[----:B------:R-:W-:Y:S01]  /*fe00*/  IMAD.U32 R5, RZ, RZ, UR8 ;  /* 0x00000008ff057e24 */ /* 0x000fe2000f8e00ff */
[----:B------:R-:W-:Y:S01]  /*fe10*/  UIMAD UR5, UR38, UR9, UR5 ;  /* 0x00000009260572a4 */ /* 0x000fe2000f8e0205 */
[----:B------:R-:W-:Y:S01]  /*fe20*/  VIADD R0, R18, 0x20 ;  /* 0x0000002012007836 */ /* 0x000fe20000000000 */
[----:B------:R-:W-:Y:S01]  /*fe30*/  ISETP.GE.AND P0, PT, R4, UR6, PT ;  /* 0x0000000604007c0c */ /* 0x000fe2000bf06270 */
[----:B------:R-:W-:Y:S01]  /*fe40*/  IMAD.WIDE.U32 R2, R5, UR38, R2 ;  /* 0x0000002605027c25 */ /* 0x000fe2000f8e0002 */
[----:B------:R-:W-:-:S02]  /*fe50*/  ULDC.64 UR8, c[0x0][0xae8] ;  /* 0x0002ba0000087ab9 */ /* 0x000fc40000000a00 */
[----:B------:R-:W-:Y:S01]  /*fe60*/  UIMAD UR4, UR37, UR8, URZ ;  /* 0x00000008250472a4 */ /* 0x000fe2000f8e023f */
[----:B------:R-:W-:Y:S01]  /*fe70*/  VIADD R3, R3, UR5 ;  /* 0x0000000503037c36 */ /* 0x000fe20008000000 */
[----:B------:R-:W-:Y:S01]  /*fe80*/  ISETP.GE.AND P3, PT, R0, UR6, PT ;  /* 0x0000000600007c0c */ /* 0x000fe2000bf66270 */
[----:B------:R-:W-:Y:S01]  /*fe90*/  IMAD.U32 R5, RZ, RZ, UR8 ;  /* 0x00000008ff057e24 */ /* 0x000fe2000f8e00ff */
[----:B------:R-:W-:Y:S01]  /*fea0*/  UIMAD UR4, UR36, UR9, UR4 ;  /* 0x00000009240472a4 */ /* 0x000fe2000f8e0204 */
[----:B------:R-:W-:Y:S02]  /*feb0*/  VIADD R0, R18, 0x40 ;  /* 0x0000004012007836 */ /* 0x000fe40000000000 */
[----:B------:R-:W-:-:S03]  /*fec0*/  IMAD.WIDE.U32 R4, R5, UR36, R2 ;  /* 0x0000002405047c25 */ /* 0x000fc6000f8e0002 */
[----:B------:R-:W-:Y:S01]  /*fed0*/  ISETP.GE.AND P1, PT, R0, UR6, PT ;  /* 0x0000000600007c0c */ /* 0x000fe2000bf26270 */
[----:B------:R-:W-:Y:S02]  /*fee0*/  IMAD.U32 R9, RZ, RZ, UR42 ;  /* 0x0000002aff097e24 */ /* 0x000fe4000f8e00ff */
[----:B------:R-:W-:Y:S02]  /*fef0*/  IMAD.MOV.U32 R6, RZ, RZ, R18 ;  /* 0x000000ffff067224 */ /* 0x000fe400078e0012 */
[----:B------:R-:W-:Y:S02]  /*ff00*/  VIADD R11, R5, UR4 ;  /* 0x00000004050b7c36 */ /* 0x000fe40008000000 */
        /* <DEDUP_REMOVED lines=18> */
.L_x_2028:
[----:B------:R-:W-:Y:S05]  /*10030*/  BSYNC B1 ;  /* 0x0000000000017941 */ /* 0x000fea0003800000 */
.L_x_2027:
        /* <DEDUP_REMOVED lines=20> */
.L_x_2030:
[----:B------:R-:W-:Y:S05]  /*10180*/  BSYNC B1 ;  /* 0x0000000000017941 */ /* 0x000fea0003800000 */
.L_x_2029:
[----:B------:R-:W-:Y:S04]  /*10190*/  BSSY B1, `(.L_x_2031) ;  /* 0x0000014000017945 */ /* 0x000fe80003800000 */
[----:B------:R-:W-:Y:S05]  /*101a0*/  @P1 BRA `(.L_x_2032) ;  /* 0x0000000000481947 */ /* 0x000fea0003800000 */
[----:B01----:R-:W-:Y:S01]  /*101b0*/  IADD3 R9, P1, R6, 0x40, RZ ;  /* 0x0000004006097810 */ /* 0x003fe20007f3e0ff */
        /* <DEDUP_REMOVED lines=17> */
.L_x_2032:
[----:B------:R-:W-:Y:S05]  /*102d0*/  BSYNC B1 ;  /* 0x0000000000017941 */ /* 0x000fea0003800000 */
.L_x_2031:
        /* <DEDUP_REMOVED lines=19> */
.L_x_2023:
[----:B------:R-:W-:Y:S05]  /*10410*/  BSYNC B0 ;  /* 0x0000000000007941 */ /* 0x000fea0003800000 */
.L_x_2014:
[----:B------:R-:W-:Y:S02]  /*10420*/  ULDC UR4, c[0x0][0xc14] ;  /* 0x0003050000047ab9 */ /* 0x000fe40000000800 */
[----:B------:R-:W-:-:S13]  /*10430*/  ISETP.GE.AND P0, PT, R47, UR4, PT ;  /* 0x000000042f007c0c */ /* 0x000fda000bf06270 */
[----:B------:R-:W-:Y:S05]  /*10440*/  @!P0 BRA `(.L_x_2033) ;  /* 0xffffff0800508947 */ /* 0x000fea000383ffff */
[----:B------:R-:W-:Y:S05]  /*10450*/  EXIT ;  /* 0x000000000000794d */ /* 0x000fea0003800000 */
.L_x_1975:
[----:B------:R-:W-:-:S08]  /*10460*/  NOP ;  /* 0x0000000000007918 */ /* 0x000fd00000000000 */
[----:B------:R-:W0:-:S00]  /*10470*/  USETMAXREG.DEALLOC.CTAPOOL 0x18 ;  /* 0x00000018000079c8 */ /* 0x000e0000080e0500 */
[----:B0-----:R-:W-:Y:S01]  /*10480*/  LOP3.LUT R0, R0, 0x3, RZ, 0xc0, !PT ;  /* 0x0000000300007812 */ /* 0x001fe200078ec0ff */
[----:B------:R-:W-:-:S05]  /*10490*/  IMAD.MOV.U32 R6, RZ, RZ, RZ ;  /* 0x000000ffff067224 */ /* 0x000fca00078e00ff */
[----:B------:R-:W0:Y:S02]  /*104a0*/  SHFL.IDX PT, R0, R0, RZ, 0x1f ;  /* 0x00001fff00007589 */ /* 0x000e2400000e0000 */
[----:B0-----:R-:W-:-:S04]  /*104b0*/  ISETP.NE.AND P0, PT, R0, RZ, PT ;  /* 0x000000ff0000720c */ /* 0x001fc80003f05270 */
        /* <DEDUP_REMOVED lines=14> */
.L_x_2034:
[----:B0-----:R-:W0:Y:S01]  /*105a0*/  S2R R0, SR_TID.X ;  /* 0x0000000000007919 */ /* 0x001e220000002100 */
        /* <DEDUP_REMOVED lines=40> */
.L_x_2040:
        /* <DEDUP_REMOVED lines=14> */
.L_x_2039:
[----:B------:R-:W-:Y:S05]  /*10910*/  BSYNC B0 ;  /* 0x0000000000007941 */ /* 0x000fea0003800000 */
.L_x_2038:
        /* <DEDUP_REMOVED lines=22> */
.L_x_2036:
        /* <DEDUP_REMOVED lines=18> */
[----:B0-----:R-:W-:-:S06]  /*10ba0*/  IADD3 R14, R13, 0xffffffe, RZ ;  /* 0x0ffffffe0d0e7810 */ /* 0x001fcc0007ffe0ff */
[----:B------:R-:W0:Y:S02]  /*10bb0*/  F2I.FTZ.U32.TRUNC.NTZ R3, R14 ;  /* 0x0000000e00037305 */ /* 0x000e24000021f000 */
[----:B0-----:R-:W-:Y:S01]  /*10bc0*/  IMAD.MOV R17, RZ, RZ, -R3 ;  /* 0x000000ffff117224 */ /* 0x001fe200078e0a03 */
[----:B------:R-:W-:Y:S06]  /*10bd0*/  @!P0 BRA `(.L_x_2041) ;  /* 0x00000000000c8947 */ /* 0x000fec0003800000 */
[----:B------:R-:W-:-:S06]  /*10be0*/  UIADD3 UR4, UR6, -0x1, URZ ;  /* 0xffffffff06047890 */ /* 0x000fcc000fffe03f */
[----:B------:R-:W-:-:S05]  /*10bf0*/  IMAD.U32 R13, RZ, RZ, UR4 ;  /* 0x00000004ff0d7e24 */ /* 0x000fca000f8e00ff */
[----:B------:R0:W1:Y:S02]  /*10c00*/  SHFL.IDX PT, R4, R10, R13, 0x1f ;  /* 0x00001f0d0a047589 */ /* 0x00006400000e0000 */
.L_x_2041:
        /* <DEDUP_REMOVED lines=58> */
.L_x_2037:
[----:B------:R0:W-:Y:S01]  /*10fb0*/  STL [R1+0x20], R0 ;  /* 0x0000200001007387 */ /* 0x0001e20000100800 */
[----:B------:R-:W-:-:S03]  /*10fc0*/  UMOV UR38, URZ ;  /* 0x0000003f00267c82 */ /* 0x000fc60008000000 */
[----:B------:R0:W-:Y:S02]  /*10fd0*/  STL [R1+0x24], RZ ;  /* 0x000024ff01007387 */ /* 0x0001e40000100800 */
.L_x_2042:
        /* <DEDUP_REMOVED lines=11> */
.L_x_2035:
[----:B0-----:R-:W-:Y:S01]  /*11090*/  IMAD.MOV.U32 R0, RZ, RZ, 0x1 ;  /* 0x00000001ff007424 */ /* 0x001fe200078e00ff */
[----:B------:R-:W-:Y:S01]  /*110a0*/  ULDC UR4, c[0x0][0xc14] ;  /* 0x0003050000047ab9 */ /* 0x000fe20000000800 */
[----:B------:R0:W-:Y:S01]  /*110b0*/  STL [R1+0x2c], RZ ;  /* 0x00002cff01007387 */ /* 0x0001e20000100800 */
[----:B------:R-:W-:-:S03]  /*110c0*/  UISETP.GE.AND UP0, UPT, UR48, UR4, UPT ;  /* 0x000000043000728c */ /* 0x000fc6000bf06270 */
[----:B------:R0:W-:Y:S03]  /*110d0*/  STL [R1+0xc], R0 ;  /* 0x00000c0001007387 */ /* 0x0001e60000100800 */
[----:B------:R-:W-:Y:S01]  /*110e0*/  PLOP3.LUT P0, PT, PT, PT, UP0, 0x80, 0x0 ;  /* 0x000000000000781c */ /* 0x000fe20003f0f008 */
[----:B------:R0:W-:-:S12]  /*110f0*/  STL [R1], RZ ;  /* 0x000000ff01007387 */ /* 0x0001d80000100800 */
        /* <DEDUP_REMOVED lines=33> */
.L_x_2105:
[----:B------:R-:W-:Y:S01]  /*11310*/  ULDC.64 UR4, c[0x0][0xc60] ;  /* 0x0003180000047ab9 */ /* 0x000fe20000000a00 */
[----:B------:R-:W-:Y:S01]  /*11320*/  ULDC.64 UR10, c[0x0][0xa00] ;  /* 0x00028000000a7ab9 */ /* 0x000fe20000000a00 */
[----:B------:R-:W-:Y:S01]  /*11330*/  UIMAD.WIDE UR4, UR48, 0x4, UR4 ;  /* 0x00000004300478a5 */ /* 0x000fe2000f8e0204 */
[----:B------:R-:W-:Y:S01]  /*11340*/  ULDC.64 UR6, c[0x0][0xa18] ;  /* 0x0002860000067ab9 */ /* 0x000fe20000000a00 */
[----:B------:R-:W-:-:S04]  /*11350*/  ULDC.64 UR12, c[0x0][0xa08] ;  /* 0x00028200000c7ab9 */ /* 0x000fc80000000a00 */
[----:B------:R-:W-:Y:S02]  /*11360*/  IMAD.U32 R2, RZ, RZ, UR4 ;  /* 0x00000004ff027e24 */ /* 0x000fe4000f8e00ff */
[----:B------:R-:W-:Y:S01]  /*11370*/  IMAD.U32 R3, RZ, RZ, UR5 ;  /* 0x00000005ff037e24 */ /* 0x000fe2000f8e00ff */
[----:B------:R-:W-:-:S04]  /*11380*/  ULDC.64 UR4, c[0x0][0xa28] ;  /* 0x00028a0000047ab9 */ /* 0x000fc80000000a00 */
[----:B--2---:R-:W2:Y:S01]  /*11390*/  LDG.E R2, desc[UR52][R2.64] ;  /* 0x0000003402027981 */ /* 0x004ea2000c1e1900 */
[----:B------:R-:W-:Y:S01]  /*113a0*/  UISETP.NE.U32.AND UP0, UPT, UR4, URZ, UPT ;  /* 0x0000003f0400728c */ /* 0x000fe2000bf05070 */
[----:B-1----:R-:W-:-:S03]  /*113b0*/  IMAD.MOV.U32 R0, RZ, RZ, RZ ;  /* 0x000000ffff007224 */ /* 0x002fc600078e00ff */
[----:B------:R-:W-:-:S06]  /*113c0*/  UISETP.NE.AND.EX UP0, UPT, UR5, URZ, UPT, UP0 ;  /* 0x0000003f0500728c */ /* 0x000fcc000bf05300 */
[----:B------:R-:W-:Y:S02]  /*113d0*/  PLOP3.LUT P0, PT, PT, PT, UP0, 0x80, 0x0 ;  /* 0x000000000000781c */ /* 0x000fe40003f0f008 */
[----:B------:R-:W-:-:S04]  /*113e0*/  ISETP.NE.U32.AND P1, PT, RZ, UR12, PT ;  /* 0x0000000cff007c0c */ /* 0x000fc8000bf25070 */
[----:B------:R-:W-:Y:S01]  /*113f0*/  ISETP.NE.AND.EX P1, PT, RZ, UR13, PT, P1 ;  /* 0x0000000dff007c0c */ /* 0x000fe2000bf25310 */
[----:B------:R-:W-:Y:S02]  /*11400*/  IMAD.MOV.U32 R18, RZ, RZ, RZ ;  /* 0x000000ffff127224 */ /* 0x000fe400078e00ff */
[----:B------:R-:W-:Y:S01]  /*11410*/  IMAD.MOV.U32 R9, RZ, RZ, RZ ;  /* 0x000000ffff097224 */ /* 0x000fe200078e00ff */
[----:B--2---:R-:W-:-:S13]  /*11420*/  R2UR UR45, R2 ;  /* 0x00000000022d72ca */ /* 0x004fda00000e0000 */
[----:B------:R-:W-:Y:S02]  /*11430*/  USHF.R.S32.HI UR44, URZ, 0x1f, UR45 ;  /* 0x0000001f3f2c7899 */ /* 0x000fe4000801142d */
[----:B------:R-:W-:-:S04]  /*11440*/  @UP0 ULEA UR4, UP1, UR45, UR4, 0x2 ;  /* 0x000000042d040291 */ /* 0x000fc8000f82103f */
[----:B------:R-:W-:Y:S02]  /*11450*/  @UP0 ULEA.HI.X UR5, UR45, UR5, UR44, 0x2, UP1 ;  /* 0x000000052d050291 */ /* 0x000fe400088f142c */
[----:B------:R-:W-:Y:S01]  /*11460*/  USHF.L.U32 UR43, UR45, 0x2, URZ ;  /* 0x000000022d2b7899 */ /* 0x000fe2000800063f */
[----:B------:R-:W-:Y:S01]  /*11470*/  IMAD.U32 R2, RZ, RZ, UR4 ;  /* 0x00000004ff027e24 */ /* 0x000fe2000f8e00ff */
[----:B------:R-:W-:Y:S02]  /*11480*/  USHF.L.U64.HI UR44, UR45, 0x2, UR44 ;  /* 0x000000022d2c7899 */ /* 0x000fe4000801022c */
[----:B------:R-:W-:Y:S01]  /*11490*/  IMAD.U32 R3, RZ, RZ, UR5 ;  /* 0x00000005ff037e24 */ /* 0x000fe2000f8e00ff */
[----:B------:R-:W-:-:S04]  /*114a0*/  UIADD3 UR5, UP0, UR43, UR10, URZ ;  /* 0x0000000a2b057290 */ /* 0x000fc8000ff1e03f */
[----:B------:R-:W-:Y:S01]  /*114b0*/  UIADD3.X UR8, UR44, UR11, URZ, UP0, !UPT ;  /* 0x0000000b2c087290 */ /* 0x000fe200087fe43f */
[----:B0-----:R0:W5:Y:S01]  /*114c0*/  @P0 LDG.E R0, desc[UR52][R2.64] ;  /* 0x0000003402000981 */ /* 0x001162000c1e1900 */
[----:B------:R-:W-:Y:S01]  /*114d0*/  UISETP.NE.U32.AND UP0, UPT, UR6, URZ, UPT ;  /* 0x0000003f0600728c */ /* 0x000fe2000bf05070 */
[----:B------:R-:W-:Y:S01]  /*114e0*/  ISETP.NE.U32.AND P0, PT, RZ, UR10, PT ;  /* 0x0000000aff007c0c */ /* 0x000fe2000bf05070 */
[----:B------:R-:W-:Y:S02]  /*114f0*/  UIADD3 UR9, UP1, UR43, UR12, URZ ;  /* 0x0000000c2b097290 */ /* 0x000fe4000ff3e03f */
[----:B------:R-:W-:Y:S01]  /*11500*/  UISETP.NE.AND.EX UP0, UPT, UR7, URZ, UPT, UP0 ;  /* 0x0000003f0700728c */ /* 0x000fe2000bf05300 */
[----:B------:R-:W-:Y:S01]  /*11510*/  ISETP.NE.AND.EX P0, PT, RZ, UR11, PT, P0 ;  /* 0x0000000bff007c0c */ /* 0x000fe2000bf05300 */
[----:B------:R-:W-:Y:S02]  /*11520*/  UIADD3.X UR4, UR44, UR13, URZ, UP1, !UPT ;  /* 0x0000000d2c047290 */ /* 0x000fe40008ffe43f */
[----:B------:R-:W-:-:S02]  /*11530*/  IMAD.U32 R4, RZ, RZ, UR9 ;  /* 0x00000009ff047e24 */ /* 0x000fc4000f8e00ff */
[----:B0-----:R-:W-:Y:S02]  /*11540*/  IMAD.U32 R2, RZ, RZ, UR5 ;  /* 0x00000005ff027e24 */ /* 0x001fe4000f8e00ff */
[----:B------:R-:W-:Y:S01]  /*11550*/  IMAD.U32 R5, RZ, RZ, UR4 ;  /* 0x00000004ff057e24 */ /* 0x000fe2000f8e00ff */
[----:B------:R-:W-:Y:S01]  /*11560*/  PLOP3.LUT P2, PT, PT, PT, UP0, 0x80, 0x0 ;  /* 0x000000000000781c */ /* 0x000fe20003f4f008 */
[----:B------:R-:W-:Y:S01]  /*11570*/  IMAD.U32 R3, RZ, RZ, UR8 ;  /* 0x00000008ff037e24 */ /* 0x000fe2000f8e00ff */
[----:B------:R-:W-:Y:S02]  /*11580*/  @UP0 UIADD3 UR4, UP1, UR43, UR6, URZ ;  /* 0x000000062b040290 */ /* 0x000fe4000ff3e03f */
[----:B------:R0:W5:Y:S02]  /*11590*/  @P1 LDG.E R9, desc[UR52][R4.64] ;  /* 0x0000003404091981 */ /* 0x000164000c1e1900 */
[----:B------:R-:W-:Y:S01]  /*115a0*/  @UP0 UIADD3.X UR5, UR44, UR7, URZ, UP1, !UPT ;  /* 0x000000072c050290 */ /* 0x000fe20008ffe43f */
[----:B------:R-:W-:Y:S01]  /*115b0*/  ULDC UR6, c[0x0][0x288] ;  /* 0x0000a20000067ab9 */ /* 0x000fe20000000800 */
[----:B------:R-:W-:Y:S01]  /*115c0*/  IMAD.U32 R6, RZ, RZ, UR4 ;  /* 0x00000004ff067e24 */ /* 0x000fe2000f8e00ff */
[----:B------:R0:W5:Y:S01]  /*115d0*/  @P0 LDG.E R18, desc[UR52][R2.64] ;  /* 0x0000003402120981 */ /* 0x000162000c1e1900 */
[----:B------:R-:W-:-:S02]  /*115e0*/  IMAD.U32 R8, RZ, RZ, UR6 ;  /* 0x00000006ff087e24 */ /* 0x000fc4000f8e00ff */
[----:B------:R-:W-:-:S05]  /*115f0*/  IMAD.U32 R7, RZ, RZ, UR5 ;  /* 0x00000005ff077e24 */ /* 0x000fca000f8e00ff */
[----:B------:R0:W5:Y:S01]  /*11600*/  @P2 LDG.E R8, desc[UR52][R6.64] ;  /* 0x0000003406082981 */ /* 0x000162000c1e1900 */
[----:B------:R-:W-:Y:S05]  /*11610*/  @P2 BRA `(.L_x_2044) ;  /* 0x0000000000102947 */ /* 0x000fea0003800000 */
[----:B------:R-:W-:Y:S05]  /*11620*/  @!P0 BRA `(.L_x_2044) ;  /* 0x00000000000c8947 */ /* 0x000fea0003800000 */
[----:B0-----:R-:W2:Y:S04]  /*11630*/  LDG.E R7, desc[UR52][R2.64] ;  /* 0x0000003402077981 */ /* 0x001ea8000c1e1900 */
[----:B-----5:R-:W2:Y:S02]  /*11640*/  LDG.E R8, desc[UR52][R2.64+0x4] ;  /* 0x0000043402087981 */ /* 0x020ea4000c1e1900 */
[----:B--2---:R-:W-:-:S07]  /*11650*/  IMAD.IADD R8, R8, 0x1, -R7 ;  /* 0x0000000108087824 */ /* 0x004fce00078e0a07 */
.L_x_2044:
[----:B0----5:R-:W-:Y:S01]  /*11660*/  IMAD.IADD R2, R9, 0x1, R0 ;  /* 0x0000000109027824 */ /* 0x021fe200078e0200 */
[----:B------:R-:W-:Y:S01]  /*11670*/  ULDC.64 UR4, c[0x0][0x3f8] ;  /* 0x0000fe0000047ab9 */ /* 0x000fe20000000a00 */
[----:B------:R-:W-:Y:S01]  /*11680*/  ULDC.64 UR6, c[0x0][0xa20] ;  /* 0x0002880000067ab9 */ /* 0x000fe20000000a00 */
[----:B------:R-:W-:Y:S01]  /*11690*/  UISETP.NE.U32.AND UP0, UPT, UR4, URZ, UPT ;  /* 0x0000003f0400728c */ /* 0x000fe2000bf05070 */
[----:B------:R-:W-:Y:S01]  /*116a0*/  ISETP.NE.U32.AND P0, PT, RZ, UR6, PT ;  /* 0x00000006ff007c0c */ /* 0x000fe2000bf05070 */
[----:B------:R0:W-:Y:S01]  /*116b0*/  STL [R1+0x18], R2 ;  /* 0x0000180201007387 */ /* 0x0001e20000100800 */
[----:B------:R-:W-:Y:S01]  /*116c0*/  ULDC UR4, c[0x0][0x404] ;  /* 0x0001010000047ab9 */ /* 0x000fe20000000800 */
[----:B------:R-:W-:Y:S01]  /*116d0*/  UISETP.NE.AND.EX UP0, UPT, UR5, URZ, UPT, UP0 ;  /* 0x0000003f0500728c */ /* 0x000fe2000bf05300 */
[----:B------:R-:W-:Y:S02]  /*116e0*/  ISETP.NE.AND.EX P0, PT, RZ, UR7, PT, P0 ;  /* 0x00000007ff007c0c */ /* 0x000fe4000bf05300 */
[----:B------:R-:W-:Y:S01]  /*116f0*/  ULDC UR5, c[0x0][0x2e0] ;  /* 0x0000b80000057ab9 */ /* 0x000fe20000000800 */
[----:B------:R-:W-:-:S04]  /*11700*/  USEL UR4, UR4, 0x1, UP0 ;  /* 0x0000000104047887 */ /* 0x000fc80008000000 */
[----:B------:R-:W-:-:S06]  /*11710*/  UIMAD UR4, UR4, UR5, URZ ;  /* 0x00000005040472a4 */ /* 0x000fcc000f8e023f */
[----:B------:R-:W-:Y:S01]  /*11720*/  IMAD.U32 R3, RZ, RZ, UR4 ;  /* 0x00000004ff037e24 */ /* 0x000fe2000f8e00ff */
[----:B0-----:R-:W-:Y:S06]  /*11730*/  @!P0 BRA `(.L_x_2045) ;  /* 0x0000000000188947 */ /* 0x001fec0003800000 */
[----:B------:R-:W-:-:S04]  /*11740*/  UIADD3 UR4, UP0, UR43, UR6, URZ ;  /* 0x000000062b047290 */ /* 0x000fc8000ff1e03f */
[----:B------:R-:W-:Y:S02]  /*11750*/  UIADD3.X UR5, UR44, UR7, URZ, UP0, !UPT ;  /* 0x000000072c057290 */ /* 0x000fe400087fe43f */
[----:B------:R-:W-:-:S04]  /*11760*/  IMAD.U32 R2, RZ, RZ, UR4 ;  /* 0x00000004ff027e24 */ /* 0x000fc8000f8e00ff */
[----:B------:R-:W-:-:S06]  /*11770*/  IMAD.U32 R3, RZ, RZ, UR5 ;  /* 0x00000005ff037e24 */ /* 0x000fcc000f8e00ff */
[----:B------:R0:W5:Y:S01]  /*11780*/  LDG.E R3, desc[UR52][R2.64] ;  /* 0x0000003402037981 */ /* 0x000162000c1e1900 */
[----:B------:R-:W-:Y:S05]  /*11790*/  BRA `(.L_x_2046) ;  /* 0x0000000000107947 */ /* 0x000fea0003800000 */
.L_x_2045:
[----:B------:R-:W-:Y:S05]  /*117a0*/  @!P1 BRA `(.L_x_2046) ;  /* 0x00000000000c9947 */ /* 0x000fea0003800000 */
[----:B------:R-:W2:Y:S04]  /*117b0*/  LDG.E R2, desc[UR52][R4.64] ;  /* 0x0000003404027981 */ /* 0x000ea8000c1e1900 */
[----:B------:R-:W2:Y:S02]  /*117c0*/  LDG.E R3, desc[UR52][R4.64+0x4] ;  /* 0x0000043404037981 */ /* 0x000ea4000c1e1900 */
[----:B--2---:R-:W-:-:S07]  /*117d0*/  IMAD.IADD R3, R3, 0x1, -R2 ;  /* 0x0000000103037824 */ /* 0x004fce00078e0a02 */
.L_x_2046:
[----:B------:R-:W2:Y:S01]  /*117e0*/  LDL R19, [R1+0x24] ;  /* 0x0000240001137983 */ /* 0x000ea20000100800 */
[----:B-----5:R-:W-:Y:S01]  /*117f0*/  IMAD.IADD R3, R3, 0x1, -R0 ;  /* 0x0000000103037824 */ /* 0x020fe200078e0a00 */
[----:B------:R-:W-:Y:S01]  /*11800*/  BSSY B6, `(.L_x_2047) ;  /* 0x00002c2000067945 */ /* 0x000fe20003800000 */
[----:B--2---:R-:W-:-:S04]  /*11810*/  LEA R0, R19, 0x11f, 0x7 ;  /* 0x0000011f13007811 */ /* 0x004fc800078e38ff */
[C---:B------:R-:W-:Y:S01]  /*11820*/  IADD3 R0, R3.reuse, R0, -R8 ;  /* 0x0000000003007210 */ /* 0x040fe20007ffe808 */
[----:B------:R-:W-:-:S04]  /*11830*/  VIADD R3, R3, 0x9f ;  /* 0x0000009f03037836 */ /* 0x000fc80000000000 */
[----:B------:R-:W-:-:S04]  /*11840*/  IMAD.HI R3, R3, 0x66666667, RZ ;  /* 0x6666666703037827 */ /* 0x000fc800078e02ff */
[----:B0-----:R-:W-:Y:S01]  /*11850*/  IMAD.HI R2, R0, 0x66666667, RZ ;  /* 0x6666666700027827 */ /* 0x001fe200078e02ff */
[----:B------:R-:W-:-:S04]  /*11860*/  SHF.R.U32.HI R0, RZ, 0x1f, R3 ;  /* 0x0000001fff007819 */ /* 0x000fc80000011603 */
[----:B------:R-:W-:Y:S02]  /*11870*/  LEA.HI.SX32 R0, R3, R0, 0x1a ;  /* 0x0000000003007211 */ /* 0x000fe400078fd2ff */
[----:B------:R-:W-:-:S04]  /*11880*/  SHF.R.U32.HI R3, RZ, 0x1f, R2 ;  /* 0x0000001fff037819 */ /* 0x000fc80000011602 */
[----:B------:R-:W-:-:S04]  /*11890*/  LEA.HI.SX32 R3, R2, R3, 0x1a ;  /* 0x0000000302037211 */ /* 0x000fc800078fd2ff */
[----:B------:R-:W-:-:S04]  /*118a0*/  VIMNMX R16, R0, R3, PT ;  /* 0x0000000300107248 */ /* 0x000fc80003fe0100 */
[----:B------:R-:W-:-:S13]  /*118b0*/  ISETP.GT.AND P0, PT, R16, RZ, PT ;  /* 0x000000ff1000720c */ /* 0x000fda0003f04270 */
[----:B------:R-:W-:Y:S05]  /*118c0*/  @P0 BRA `(.L_x_2048) ;  /* 0x0000000000480947 */ /* 0x000fea0003800000 */
        /* <DEDUP_REMOVED lines=18> */
.L_x_2048:
        /* <DEDUP_REMOVED lines=23> */
.L_x_2050:
        /* <DEDUP_REMOVED lines=20> */
.L_x_2051:
        /* <DEDUP_REMOVED lines=20> */
.L_x_2052:
        /* <DEDUP_REMOVED lines=18> */
.L_x_2053:
[----:B------:R-:W0:Y:S01]  /*11f00*/  LDC R0, c[0x0][0x428] ;  /* 0x00010a00ff007b82 */ /* 0x000e220000000800 */
[----:B------:R-:W-:Y:S01]  /*11f10*/  ULDC.64 UR4, c[0x0][0x9f8] ;  /* 0x00027e0000047ab9 */ /* 0x000fe20000000a00 */
[----:B------:R-:W-:Y:S01]  /*11f20*/  IMAD.U32 R2, RZ, RZ, UR38 ;  /* 0x00000026ff027e24 */ /* 0x000fe2000f8e00ff */
[----:B------:R-:W-:Y:S01]  /*11f30*/  UISETP.NE.U32.AND UP0, UPT, UR4, URZ, UPT ;  /* 0x0000003f0400728c */ /* 0x000fe2000bf05070 */
[----:B------:R-:W-:Y:S01]  /*11f40*/  IMAD.U32 R10, RZ, RZ, UR45 ;  /* 0x0000002dff0a7e24 */ /* 0x000fe2000f8e00ff */
[----:B------:R-:W1:Y:S01]  /*11f50*/  S2R R4, SR_TID.X ;  /* 0x0000000000047919 */ /* 0x000e620000002100 */
[----:B------:R-:W-:Y:S01]  /*11f60*/  IMAD R6, R19, 0x80, R18 ;  /* 0x0000008013067824 */ /* 0x000fe200078e0212 */
[----:B------:R-:W-:Y:S01]  /*11f70*/  UISETP.NE.AND.EX UP0, UPT, UR5, URZ, UPT, UP0 ;  /* 0x0000003f0500728c */ /* 0x000fe2000bf05300 */
[----:B------:R-:W-:-:S05]  /*11f80*/  ULDC.64 UR14, c[0x0][0xa08] ;  /* 0x00028200000e7ab9 */ /* 0x000fca0000000a00 */
        /* <DEDUP_REMOVED lines=13> */
[----:B------:R0:W2:Y:S01]  /*12060*/  @P1 LDG.E R10, desc[UR52][R2.64] ;  /* 0x00000034020a1981 */ /* 0x0000a2000c1e1900 */
[----:B------:R-:W-:Y:S01]  /*12070*/  ISETP.NE.AND P1, PT, R17, RZ, PT ;  /* 0x000000ff1100720c */ /* 0x000fe20003f25270 */
[----:B------:R-:W-:Y:S01]  /*12080*/  UMOV UR36, URZ ;  /* 0x0000003f00247c82 */ /* 0x000fe20008000000 */
[----:B------:R-:W-:Y:S01]  /*12090*/  ISETP.NE.U32.AND P0, PT, RZ, UR4, PT ;  /* 0x00000004ff007c0c */ /* 0x000fe2000bf05070 */
[----:B------:R-:W-:Y:S01]  /*120a0*/  UMOV UR4, 0x40 ;  /* 0x0000004000047882 */ /* 0x000fe20000000000 */
[----:B------:R-:W-:Y:S01]  /*120b0*/  R2UR UR37, R6 ;  /* 0x00000000062572ca */ /* 0x000fe200000e0000 */
[----:B------:R-:W-:Y:S01]  /*120c0*/  UMOV UR6, UR38 ;  /* 0x0000002600067c82 */ /* 0x000fe20008000000 */
[----:B------:R-:W-:Y:S01]  /*120d0*/  ISETP.NE.AND.EX P0, PT, RZ, UR5, PT, P0 ;  /* 0x00000005ff007c0c */ /* 0x000fe2000bf05300 */
[----:B------:R-:W-:Y:S01]  /*120e0*/  UMOV UR8, 0x80 ;  /* 0x0000008000087882 */ /* 0x000fe20000000000 */
[----:B------:R-:W-:Y:S01]  /*120f0*/  UMOV UR10, UR38 ;  /* 0x00000026000a7c82 */ /* 0x000fe20008000000 */
[----:B0-----:R-:W0:Y:S01]  /*12100*/  LDC.64 R2, c[0x0][0x3f8] ;  /* 0x0000fe00ff027b82 */ /* 0x001e220000000a00 */
[----:B------:R-:W-:-:S02]  /*12110*/  SEL R7, RZ, UR45, P0 ;  /* 0x0000002dff077c07 */ /* 0x000fc40008000000 */
[----:B------:R-:W-:Y:S01]  /*12120*/  SHF.R.U32.HI R4, RZ, 0x5, R4 ;  /* 0x00000005ff047819 */ /* 0x000fe20000011604 */
[----:B------:R-:W-:Y:S01]  /*12130*/  VOTEU.ALL UP1, P1 ;  /* 0x00000000003f7886 */ /* 0x000fe20000820000 */
[----:B------:R-:W-:Y:S02]  /*12140*/  R2UR UR39, R7 ;  /* 0x00000000072772ca */ /* 0x000fe400000e0000 */
[----:B------:R-:W-:Y:S01]  /*12150*/  LOP3.LUT R4, R4, 0x3, RZ, 0xc0, !PT ;  /* 0x0000000304047812 */ /* 0x000fe200078ec0ff */
[----:B------:R-:W-:Y:S01]  /*12160*/  UMOV UR5, UR37 ;  /* 0x0000002500057c82 */ /* 0x000fe20008000000 */
[----:B------:R-:W-:Y:S01]  /*12170*/  @!UP1 UIADD3 UR12, UP0, UR50, 0x270, URZ ;  /* 0x00000270320c9890 */ /* 0x000fe2000ff1e03f */
[----:B------:R-:W-:-:S03]  /*12180*/  UMOV UR9, UR37 ;  /* 0x0000002500097c82 */ /* 0x000fc60008000000 */
[----:B------:R-:W-:-:S05]  /*12190*/  @!UP1 UIADD3.X UR13, URZ, UR51, URZ, UP0, !UPT ;  /* 0x000000333f0d9290 */ /* 0x000fca00087fe43f */
[----:B------:R-:W-:Y:S01]  /*121a0*/  UMOV UR7, UR39 ;  /* 0x0000002700077c82 */ /* 0x000fe20008000000 */
[----:B------:R-:W-:-:S03]  /*121b0*/  UMOV UR11, UR39 ;  /* 0x00000027000b7c82 */ /* 0x000fc60008000000 */
[----:B------:R1:W-:Y:S01]  /*121c0*/  @!UP1 UTMAPF.L2.4D [UR36], [UR12] ;  /* 0x000000240c0095b8 */ /* 0x0003e20008018000 */
[----:B0-----:R-:W-:Y:S01]  /*121d0*/  LOP3.LUT P0, RZ, R2, UR14, RZ, 0xfc, !PT ;  /* 0x0000000e02ff7c12 */ /* 0x001fe2000f80fcff */
[----:B------:R-:W-:-:S03]  /*121e0*/  UMOV UR14, 0xffffffff ;  /* 0xffffffff000e7882 */ /* 0x000fc60000000000 */
[----:B------:R-:W-:Y:S01]  /*121f0*/  LOP3.LUT P0, RZ, R3, UR15, RZ, 0xfc, P0 ;  /* 0x0000000f03ff7c12 */ /* 0x000fe2000800fcff */
[----:B------:R1:W-:Y:S01]  /*12200*/  @!UP1 UTMAPF.L2.4D [UR4], [UR12] ;  /* 0x000000040c0095b8 */ /* 0x0003e20008018000 */
[----:B------:R1:W-:Y:S01]  /*12210*/  @!UP1 UTMAPF.L2.4D [UR8], [UR12] ;  /* 0x000000080c0095b8 */ /* 0x0003e20008018000 */
[----:B--2---:R-:W-:Y:S01]  /*12220*/  SHF.R.S32.HI R19, RZ, 0x1f, R10 ;  /* 0x0000001fff137819 */ /* 0x004fe2000001140a */
[----:B------:R1:W-:Y:S01]  /*12230*/  STL [R1+0x10], R10 ;  /* 0x0000100a01007387 */ /* 0x0003e20000100800 */
[----:B------:R-:W-:-:S03]  /*12240*/  SEL R0, R10, RZ, !P0 ;  /* 0x000000ff0a007207 */ /* 0x000fc60004000000 */
[----:B------:R1:W-:Y:S01]  /*12250*/  STL [R1+0x14], R19 ;  /* 0x0000141301007387 */ /* 0x0003e20000100800 */
[----:B------:R-:W-:Y:S05]  /*12260*/  BRA.DIV UR14, `(.L_x_2054) ;  /* 0x000000360e447947 */ /* 0x000fea000b800000 */
[----:B------:R0:W2:Y:S02]  /*12270*/  SHFL.IDX PT, R14, R4, RZ, 0x1f ;  /* 0x00001fff040e7589 */ /* 0x0000a400000e0000 */
.L_x_2124:
[----:B--2---:R-:W-:Y:S02]  /*12280*/  ISETP.NE.AND P0, PT, R14, RZ, PT ;  /* 0x000000ff0e00720c */ /* 0x004fe40003f05270 */
[----:B------:R-:W-:-:S11]  /*12290*/  PLOP3.LUT P6, PT, PT, PT, PT, 0x8, 0x0 ;  /* 0x000000000000781c */ /* 0x000fd60003fce170 */
[----:B------:R-:W-:Y:S05]  /*122a0*/  @P0 BRA `(.L_x_2055) ;  /* 0x0000000800000947 */ /* 0x000fea0003800000 */
[----:B-1----:R-:W-:Y:S01]  /*122b0*/  UMOV UR4, 0xffffffff ;  /* 0xffffffff00047882 */ /* 0x002fe20000000000 */
[----:B------:R-:W-:Y:S02]  /*122c0*/  VIADD R8, R16, 0xffffffff ;  /* 0xffffffff10087836 */ /* 0x000fe40000000000 */
[----:B------:R-:W-:Y:S05]  /*122d0*/  BRA.DIV UR4, `(.L_x_2056) ;  /* 0x0000003604487947 */ /* 0x000fea000b800000 */
[----:B------:R-:W-:-:S13]  /*122e0*/  ELECT P6, URZ, PT ;  /* 0x00000000003f782f */ /* 0x000fda00038c0000 */
.L_x_2127:
        /* <DEDUP_REMOVED lines=22> */
.L_x_2058:
[----:B-1----:R-:W2:Y:S04]  /*12450*/  LDL R3, [R1] ;  /* 0x0000000001037983 */ /* 0x002ea80000100800 */
[----:B------:R-:W3:Y:S01]  /*12460*/  LDL R2, [R1+0xc] ;  /* 0x00000c0001027983 */ /* 0x000ee20000100800 */
[----:B------:R-:W-:Y:S02]  /*12470*/  ISETP.NE.AND P0, PT, R17, RZ, PT ;  /* 0x000000ff1100720c */ /* 0x000fe40003f05270 */
[----:B--2---:R-:W-:Y:S02]  /*12480*/  LEA R3, R3, UR41, 0x3 ;  /* 0x0000002903037c11 */ /* 0x004fe4000f8e18ff */
[----:B---3--:R-:W-:-:S04]  /*12490*/  SHF.L.U32 R2, R2, 0x1f, RZ ;  /* 0x0000001f02027819 */ /* 0x008fc800000006ff */
[----:B------:R-:W1:Y:S02]  /*124a0*/  SYNCS.PHASECHK.TRANS64.TRYWAIT P2, [R3+URZ+0x29880], R2 ;  /* 0x02988002030075a7 */ /* 0x000e64000804017f */
[----:B-1----:R-:W-:Y:S05]  /*124b0*/  @!P2 BRA `(.L_x_2059) ;  /* 0x0000003000f0a947 */ /* 0x002fea0003800000 */
.L_x_2128:
        /* <DEDUP_REMOVED lines=8> */
.L_x_2060:
        /* <DEDUP_REMOVED lines=19> */
[----:B0-2---:R-:W-:Y:S05]  /*12670*/  @!P2 BRA `(.L_x_2061) ;  /* 0x000000300094a947 */ /* 0x005fea0003800000 */
.L_x_2129:
        /* <DEDUP_REMOVED lines=8> */
.L_x_2062:
        /* <DEDUP_REMOVED lines=28> */
.L_x_2057:
        /* <DEDUP_REMOVED lines=31> */
.L_x_2055:
[----:B------:R-:W2:Y:S01]  /*12ab0*/  LDL.LU R3, [R1+0x2c] ;  /* 0x00002c0001037983 */ /* 0x000ea20000300800 */
[----:B------:R-:W-:Y:S01]  /*12ac0*/  BSSY B0, `(.L_x_2063) ;  /* 0x000000a000007945 */ /* 0x000fe20003800000 */
[----:B------:R-:W-:Y:S01]  /*12ad0*/  ISETP.GE.AND P2, PT, R16, 0x2, PT ;  /* 0x000000021000780c */ /* 0x000fe20003f46270 */
        /* <DEDUP_REMOVED lines=8> */
.L_x_2130:
[----:B-1----:R-:W-:Y:S05]  /*12b60*/  BSYNC B0 ;  /* 0x0000000000007941 */ /* 0x002fea0003800000 */
.L_x_2063:
[----:B------:R-:W-:Y:S05]  /*12b70*/  @!P2 BRA `(.L_x_2065) ;  /* 0x000000100018a947 */ /* 0x000fea0003800000 */
[----:B------:R1:W5:Y:S01]  /*12b80*/  LDL.LU R6, [R1+0xc] ;  /* 0x00000c0001067983 */ /* 0x0003620000300800 */
[----:B------:R-:W-:-:S03]  /*12b90*/  IADD3 R20, R16, -0x2, RZ ;  /* 0xfffffffe10147810 */ /* 0x000fc60007ffe0ff */
[----:B------:R1:W5:Y:S04]  /*12ba0*/  LDL.LU R7, [R1] ;  /* 0x0000000001077983 */ /* 0x0003680000300800 */
.L_x_2087:
        /* <DEDUP_REMOVED lines=18> */
[----:B0-----:R-:W2:Y:S01]  /*12cd0*/  LDL R4, [R1+0x10] ;  /* 0x0000100001047983 */ /* 0x001ea20000100800 */
[----:B----4-:R-:W-:-:S13]  /*12ce0*/  ISETP.NE.AND P0, PT, R8, 0x1, PT ;  /* 0x000000010800780c */ /* 0x010fda0003f05270 */
[----:B------:R-:W0:Y:S02]  /*12cf0*/  @P0 LDC.64 R2, c[0x0][0x420] ;  /* 0x00010800ff020b82 */ /* 0x000e240000000a00 */
[----:B0-----:R-:W-:-:S04]  /*12d00*/  @P0 IMAD.HI.U32 R0, R20, R2, RZ ;  /* 0x0000000214000227 */ /* 0x001fc800078e00ff */
        /* <DEDUP_REMOVED lines=12> */
.L_x_2068:
[----:B0--3--:R-:W-:Y:S01]  /*12dd0*/  LEA R4, R10, UR41, 0x3 ;  /* 0x000000290a047c11 */ /* 0x009fe2000f8e18ff */
[----:B------:R-:W0:Y:S01]  /*12de0*/  S2R R2, SR_TID.X ;  /* 0x0000000000027919 */ /* 0x000e220000002100 */
[----:B------:R-:W-:Y:S01]  /*12df0*/  SHF.L.U32 R3, R9, 0x1f, RZ ;  /* 0x0000001f09037819 */ /* 0x000fe200000006ff */
[----:B------:R-:W-:Y:S03]  /*12e00*/  BSSY B1, `(.L_x_2069) ;  /* 0x0000005000017945 */ /* 0x000fe60003800000 */
[----:B------:R-:W3:Y:S01]  /*12e10*/  SYNCS.PHASECHK.TRANS64.TRYWAIT P0, [R4+URZ+0x29880], R3 ;  /* 0x02988003040075a7 */ /* 0x000ee2000800017f */
[----:B0-----:R-:W-:-:S04]  /*12e20*/  LOP3.LUT R2, R2, 0x7f, RZ, 0xc0, !PT ;  /* 0x0000007f02027812 */ /* 0x001fc800078ec0ff */
[----:B------:R-:W-:Y:S01]  /*12e30*/  ISETP.NE.AND P2, PT, R2, RZ, PT ;  /* 0x000000ff0200720c */ /* 0x000fe20003f45270 */
[----:B---3--:R-:W-:-:S12]  /*12e40*/  @!P0 BRA `(.L_x_2070) ;  /* 0x0000002800cc8947 */ /* 0x008fd80003800000 */
.L_x_2131:
[----:B------:R-:W-:Y:S05]  /*12e50*/  BSYNC B1 ;  /* 0x0000000000017941 */ /* 0x000fea0003800000 */
.L_x_2069:
        /* <DEDUP_REMOVED lines=9> */
.L_x_2072:
[----:B------:R-:W-:Y:S05]  /*12ef0*/  BSYNC B1 ;  /* 0x0000000000017941 */ /* 0x000fea0003800000 */
.L_x_2071:
        /* <DEDUP_REMOVED lines=16> */
.L_x_2073:
        /* <DEDUP_REMOVED lines=12> */
.L_x_2132:
[----:B------:R-:W-:Y:S05]  /*130c0*/  BSYNC B1 ;  /* 0x0000000000017941 */ /* 0x000fea0003800000 */
.L_x_2074:
[----:B------:R-:W-:Y:S01]  /*130d0*/  BSSY B1, `(.L_x_2076) ;  /* 0x000000b000017945 */ /* 0x000fe20003800000 */
[----:B------:R-:W-:Y:S02]  /*130e0*/  IMAD.MOV.U32 R8, RZ, RZ, 0x0 ;  /* 0x00000000ff087424 */ /* 0x000fe400078e00ff */
[----:B------:R-:W-:Y:S01]  /*130f0*/  IMAD.MOV.U32 R9, RZ, RZ, 0x14f00000 ;  /* 0x14f00000ff097424 */ /* 0x000fe200078e00ff */
[----:B------:R-:W-:Y:S06]  /*13100*/  @P2 BRA `(.L_x_2077) ;  /* 0x00000000001c2947 */ /* 0x000fec0003800000 */
[----:B------:R-:W3:Y:S01]  /*13110*/  S2R R11, SR_TID.X ;  /* 0x00000000000b7919 */ /* 0x000ee20000002100 */
[----:B0-2---:R-:W-:-:S04]  /*13120*/  IMAD.MOV.U32 R3, RZ, RZ, 0x7800 ;  /* 0x00007800ff037424 */ /* 0x005fc800078e00ff */
[----:B------:R4:W-:Y:S01]  /*13130*/  SYNCS.ARRIVE.TRANS64 RZ, [R4+URZ+0x29830], R3 ;  /* 0x0298300304ff79a7 */ /* 0x0009e2000800003f */
[----:B---3--:R-:W-:-:S04]  /*13140*/  LOP3.LUT R11, R11, 0x1f, RZ, 0xc0, !PT ;  /* 0x0000001f0b0b7812 */ /* 0x008fc800078ec0ff */
[----:B------:R-:W-:-:S13]  /*13150*/  ISETP.NE.AND P0, PT, R11, RZ, PT ;  /* 0x000000ff0b00720c */ /* 0x000fda0003f05270 */
[----:B----4-:R-:W-:Y:S05]  /*13160*/  @!P0 BRA `(.L_x_2077) ;  /* 0x0000000000048947 */ /* 0x010fea0003800000 */
[----:B------:R-:W-:Y:S01]  /*13170*/  BPT.TRAP 0x1 ;  /* 0x000000040000795c */ /* 0x000fe20000300000 */
.L_x_2077:
[----:B------:R-:W-:Y:S05]  /*13180*/  BSYNC B1 ;  /* 0x0000000000017941 */ /* 0x000fea0003800000 */
.L_x_2076:
[----:B------:R-:W3:Y:S04]  /*13190*/  LDL R11, [R1+0x8] ;  /* 0x00000800010b7983 */ /* 0x000ee80000100800 */
[----:B0-2---:R-:W2:Y:S01]  /*131a0*/  LDL R3, [R1] ;  /* 0x0000000001037983 */ /* 0x005ea20000100800 */
        /* <DEDUP_REMOVED lines=10> */
.L_x_2078:
        /* <DEDUP_REMOVED lines=16> */
.L_x_2079:
        /* <DEDUP_REMOVED lines=16> */
.L_x_2080:
        /* <DEDUP_REMOVED lines=9> */
.L_x_2067:
[----:B------:R-:W-:Y:S05]  /*134e0*/  BSYNC B0 ;  /* 0x0000000000007941 */ /* 0x000fea0003800000 */
.L_x_2066:
[----:B------:R-:W-:-:S06]  /*134f0*/  UISETP.NE.AND UP0, UPT, UR42, 0x3, UPT ;  /* 0x000000032a00788c */ /* 0x000fcc000bf05270 */
[----:B------:R-:W-:-:S13]  /*13500*/  PLOP3.LUT P0, PT, PT, PT, UP0, 0x80, 0x0 ;  /* 0x000000000000781c */ /* 0x000fda0003f0f008 */
[----:B------:R-:W-:Y:S05]  /*13510*/  @!P0 BRA `(.L_x_2081) ;  /* 0x0000000000048947 */ /* 0x000fea0003800000 */
[----:B------:R-:W-:Y:S01]  /*13520*/  BPT.TRAP 0x1 ;  /* 0x000000040000795c */ /* 0x000fe20000300000 */
.L_x_2081:
        /* <DEDUP_REMOVED lines=9> */
.L_x_2133:
[----:B------:R-:W-:Y:S05]  /*135c0*/  BSYNC B0 ;  /* 0x0000000000007941 */ /* 0x000fea0003800000 */
.L_x_2082:
[----:B------:R-:W-:Y:S05]  /*135d0*/  @!P0 BRA `(.L_x_2084) ;  /* 0x0000000000048947 */ /* 0x000fea0003800000 */
[----:B------:R-:W-:Y:S01]  /*135e0*/  BPT.TRAP 0x1 ;  /* 0x000000040000795c */ /* 0x000fe20000300000 */
.L_x_2084:
[----:B---3--:R-:W3:Y:S01]  /*135f0*/  LDL R2, [R1+0x4] ;  /* 0x0000040001027983 */ /* 0x008ee20000100800 */
[----:B------:R-:W-:-:S04]  /*13600*/  SHF.L.U32 R3, R6, 0x1f, RZ ;  /* 0x0000001f06037819 */ /* 0x000fc800000006ff */
[----:B---3--:R3:W4:Y:S02]  /*13610*/  SYNCS.PHASECHK.TRANS64.TRYWAIT P2, [R2+URZ+0x29860], R3 ;  /* 0x02986003020075a7 */ /* 0x008724000804017f */
[----:B---3--:R-:W-:Y:S01]  /*13620*/  IMAD R2, R7, 0x5000, RZ ;  /* 0x0000500007027824 */ /* 0x008fe200078e02ff */
[----:B----4-:R-:W-:Y:S06]  /*13630*/  @!P2 BRA `(.L_x_2085) ;  /* 0x000000240010a947 */ /* 0x010fec0003800000 */
.L_x_2134:
[----:B0-----:R-:W3:Y:S04]  /*13640*/  LDL R4, [R1+0x28] ;  /* 0x0000280001047983 */ /* 0x001ee80000100800 */
[----:B------:R-:W4:Y:S01]  /*13650*/  LDL R12, [R1+0x1c] ;  /* 0x00001c00010c7983 */ /* 0x000f220000100800 */
[----:B------:R-:W-:Y:S05]  /*13660*/  WARPSYNC.ALL ;  /* 0x0000000000007948 */ /* 0x000fea0003800000 */
[----:B------:R-:W0:Y:S01]  /*13670*/  S2R R8, SR_TID.X ;  /* 0x0000000000087919 */ /* 0x000e220000002100 */
[----:B--2---:R-:W-:Y:S01]  /*13680*/  IMAD.MOV.U32 R10, RZ, RZ, 0x40 ;  /* 0x00000040ff0a7424 */ /* 0x004fe200078e00ff */
[----:B0-----:R-:W-:-:S04]  /*13690*/  LOP3.LUT P2, RZ, R8, 0x4, RZ, 0xc0, !PT ;  /* 0x0000000408ff7812 */ /* 0x001fc8000784c0ff */
[----:B------:R-:W-:Y:S02]  /*136a0*/  SEL R10, R10, 0xffffffc0, !P2 ;  /* 0xffffffc00a0a7807 */ /* 0x000fe40005000000 */
[C---:B---3--:R-:W-:Y:S02]  /*136b0*/  LOP3.LUT R3, R2.reuse, R4, RZ, 0xfc, !PT ;  /* 0x0000000402037212 */ /* 0x048fe400078efcff */
[----:B----4-:R-:W-:-:S03]  /*136c0*/  IADD3 R2, R2, UR41, R12 ;  /* 0x0000002902027c10 */ /* 0x010fc6000fffe00c */
[----:B------:R-:W0:Y:S01]  /*136d0*/  LDSM.16.MT88.4 R4, [R3+UR41+0xa400] ;  /* 0x00a400290304783b */ /* 0x000e220008004200 */
[----:B------:R-:W-:-:S04]  /*136e0*/  VIADD R21, R3, UR41 ;  /* 0x0000002903157c36 */ /* 0x000fc80008000000 */
[----:B------:R-:W-:Y:S01]  /*136f0*/  IMAD.IADD R21, R10, 0x1, R21 ;  /* 0x000000010a157824 */ /* 0x000fe200078e0215 */
[C-C-:B0-----:R-:W-:Y:S02]  /*13700*/  PRMT R8, R4.reuse, 0x6420, R5.reuse ;  /* 0x0000642004087816 */ /* 0x141fe40000000005 */
[----:B------:R-:W-:Y:S02]  /*13710*/  PRMT R9, R4, 0x7531, R5 ;  /* 0x0000753104097816 */ /* 0x000fe40000000005 */
[C-C-:B------:R-:W-:Y:S02]  /*13720*/  PRMT R10, R6.reuse, 0x6420, R7.reuse ;  /* 0x00006420060a7816 */ /* 0x140fe40000000007 */
[----:B------:R-:W-:Y:S02]  /*13730*/  PRMT R11, R6, 0x7531, R7 ;  /* 0x00007531060b7816 */ /* 0x000fe40000000007 */
[----:B------:R-:W0:Y:S04]  /*13740*/  LDSM.16.MT88.4 R4, [R21+0xa400] ;  /* 0x00a400001504783b */ /* 0x000e280000004200 */
[----:B------:R-:W-:Y:S01]  /*13750*/  STSM.16.M88.4 [R2+0x400], R8 ;  /* 0x0004000802007844 */ /* 0x000fe20000000200 */
        /* <DEDUP_REMOVED lines=47> */
[----:B------:R0:W-:Y:S02]  /*13a50*/  STSM.16.M88.4 [R2+0x4400], R4 ;  /* 0x0044000402007844 */ /* 0x0001e40000000200 */
[C-C-:B0-----:R-:W-:Y:S02]  /*13a60*/  PRMT R4, R8.reuse, 0x6420, R9.reuse ;  /* 0x0000642008047816 */ /* 0x141fe40000000009 */
        /* <DEDUP_REMOVED lines=12> */
.L_x_2086:
[----:B------:R-:W2:Y:S01]  /*13b30*/  LDL.LU R3, [R1+0x4] ;  /* 0x0000040001037983 */ /* 0x000ea20000300800 */
[C---:B------:R-:W-:Y:S01]  /*13b40*/  ISETP.GT.AND P0, PT, R20.reuse, RZ, PT ;  /* 0x000000ff1400720c */ /* 0x040fe20003f04270 */
[----:B------:R-:W-:Y:S02]  /*13b50*/  VIADD R20, R20, 0xffffffff ;  /* 0xffffffff14147836 */ /* 0x000fe40000000000 */
[----:B0-----:R3:W5:Y:S04]  /*13b60*/  LDL R6, [R1+0xc] ;  /* 0x00000c0001067983 */ /* 0x0017680000100800 */
[----:B------:R3:W5:Y:S01]  /*13b70*/  LDL R7, [R1] ;  /* 0x0000000001077983 */ /* 0x0007620000100800 */
[----:B--2---:R3:W-:Y:S01]  /*13b80*/  SYNCS.ARRIVE.TRANS64.A1T0 RZ, [R3+URZ+0x29850], RZ ;  /* 0x029850ff03ff79a7 */ /* 0x0047e2000810003f */
[----:B------:R-:W-:-:S05]  /*13b90*/  @!P1 VIADD R2, R3, 0x29880 ;  /* 0x0002988003029836 */ /* 0x000fca0000000000 */
[----:B------:R-:W-:Y:S01]  /*13ba0*/  @!P1 PRMT R2, RZ, 0x654, R2 ;  /* 0x00000654ff029816 */ /* 0x000fe20000000002 */
[----:B------:R-:W-:Y:S06]  /*13bb0*/  BAR.SYNC.DEFER_BLOCKING 0x2, 0x80 ;  /* 0x0082000000007b1d */ /* 0x000fec0000010000 */
[----:B------:R3:W-:Y:S01]  /*13bc0*/  @!P1 SYNCS.ARRIVE.TRANS64.RED.A1T0 RZ, [R2+URZ], RZ ;  /* 0x000000ff02ff99a7 */ /* 0x0007e2000810043f */
[----:B------:R-:W-:Y:S05]  /*13bd0*/  @P0 BRA `(.L_x_2087) ;  /* 0xffffffec00f40947 */ /* 0x000fea000383ffff */
.L_x_2065:
        /* <DEDUP_REMOVED lines=9> */
[----:B0-----:R-:W0:Y:S02]  /*13c70*/  S2R R4, SR_LTMASK ;  /* 0x0000000000047919 */ /* 0x001e240000003900 */
[----:B0-----:R-:W-:-:S04]  /*13c80*/  LOP3.LUT R4, R4, UR4, RZ, 0xc0, !PT ;  /* 0x0000000404047c12 */ /* 0x001fc8000f8ec0ff */
[----:B-----5:R-:W0:Y:S01]  /*13c90*/  POPC R7, R4 ;  /* 0x0000000400077309 */ /* 0x020e220000000000 */
[----:B--2---:R-:W0:Y:S02]  /*13ca0*/  SHFL.IDX PT, R0, R3, R0, 0x1f ;  /* 0x00001f0003007589 */ /* 0x004e2400000e0000 */
[----:B0-----:R-:W-:-:S05]  /*13cb0*/  IADD3 R0, R0, UR46, R7 ;  /* 0x0000002e00007c10 */ /* 0x001fca000fffe007 */
[----:B------:R4:W-:Y:S02]  /*13cc0*/  STL [R1+0x20], R0 ;  /* 0x0000200001007387 */ /* 0x0009e40000100800 */
.L_x_2089:
[----:B------:R-:W-:Y:S05]  /*13cd0*/  BSYNC B0 ;  /* 0x0000000000007941 */ /* 0x000fea0003800000 */
.L_x_2088:
[----:B------:R-:W-:-:S06]  /*13ce0*/  UISETP.NE.AND UP0, UPT, UR42, 0x3, UPT ;  /* 0x000000032a00788c */ /* 0x000fcc000bf05270 */
[----:B------:R-:W-:-:S13]  /*13cf0*/  PLOP3.LUT P0, PT, PT, PT, UP0, 0x80, 0x0 ;  /* 0x000000000000781c */ /* 0x000fda0003f0f008 */
[----:B------:R-:W-:Y:S05]  /*13d00*/  @!P0 BRA `(.L_x_2090) ;  /* 0x0000000000048947 */ /* 0x000fea0003800000 */
[----:B------:R-:W-:Y:S01]  /*13d10*/  BPT.TRAP 0x1 ;  /* 0x000000040000795c */ /* 0x000fe20000300000 */
.L_x_2090:
        /* <DEDUP_REMOVED lines=10> */
.L_x_2135:
[----:B------:R-:W-:Y:S05]  /*13dc0*/  BSYNC B0 ;  /* 0x0000000000007941 */ /* 0x000fea0003800000 */
.L_x_2091:
[----:B------:R-:W-:Y:S05]  /*13dd0*/  @!P2 BRA `(.L_x_2093) ;  /* 0x000000000004a947 */ /* 0x000fea0003800000 */
[----:B------:R-:W-:Y:S01]  /*13de0*/  BPT.TRAP 0x1 ;  /* 0x000000040000795c */ /* 0x000fe20000300000 */
.L_x_2093:
[----:B------:R-:W2:Y:S02]  /*13df0*/  LDL R0, [R1+0xc] ;  /* 0x00000c0001007983 */ /* 0x000ea40000100800 */
[----:B--2---:R-:W-:-:S04]  /*13e00*/  SHF.L.U32 R3, R0, 0x1f, RZ ;  /* 0x0000001f00037819 */ /* 0x004fc800000006ff */
[----:B------:R-:W2:Y:S02]  /*13e10*/  SYNCS.PHASECHK.TRANS64.TRYWAIT P0, [R20+URZ+0x29860], R3 ;  /* 0x02986003140075a7 */ /* 0x000ea4000800017f */
[----:B--2---:R-:W-:Y:S05]  /*13e20*/  @!P0 BRA `(.L_x_2094) ;  /* 0x0000001c00408947 */ /* 0x004fea0003800000 */
.L_x_2136:
        /* <DEDUP_REMOVED lines=11> */
[----:B-----5:R-:W0:Y:S01]  /*13ee0*/  LDSM.16.MT88.4 R4, [R2+UR41+0xa400] ;  /* 0x00a400290204783b */ /* 0x020e220008004200 */
        /* <DEDUP_REMOVED lines=69> */
.L_x_2095:
[----:B------:R-:W3:Y:S01]  /*14340*/  LDL.LU R2, [R1] ;  /* 0x0000000001027983 */ /* 0x000ee20000300800 */
[----:B0-----:R-:W-:Y:S03]  /*14350*/  SYNCS.ARRIVE.TRANS64.A1T0 RZ, [R20+URZ+0x29850], RZ ;  /* 0x029850ff14ff79a7 */ /* 0x001fe6000810003f */
        /* <DEDUP_REMOVED lines=12> */
.L_x_2049:
[----:B------:R-:W-:Y:S05]  /*14420*/  BSYNC B6 ;  /* 0x0000000000067941 */ /* 0x000fea0003800000 */
.L_x_2047:
[----:B0-2---:R-:W2:Y:S02]  /*14430*/  LDL R0, [R1+0x30] ;  /* 0x0000300001007983 */ /* 0x005ea40000100800 */
        /* <DEDUP_REMOVED lines=14> */
.L_x_2096:
        /* <DEDUP_REMOVED lines=16> */
[----:B------:R-:W-:Y:S02]  /*14620*/  ISETP.GE.U32.AND P5, PT, R6, 0x10, PT ;  /* 0x000000100600780c */ /* 0x000fe40003fa6070 */
[----:B------:R-:W0:Y:S01]  /*14630*/  LDC R6, c[0x0][0xc10] ;  /* 0x00030400ff067b82 */ /* 0x000e220000000800 */
[----:B--2---:R-:W-:-:S02]  /*14640*/  IMAD.MOV.U32 R8, RZ, RZ, R0 ;  /* 0x000000ffff087224 */ /* 0x004fc400078e0000 */
[----:B---3--:R-:W2:Y:S02]  /*14650*/  SHFL.UP PT, R0, R5, 0x1, RZ ;  /* 0x0420000005007989 */ /* 0x008ea400000e00ff */
[----:B--2---:R-:W-:-:S05]  /*14660*/  SEL R0, R0, RZ, P1 ;  /* 0x000000ff00007207 */ /* 0x004fca0000800000 */
[----:B------:R-:W-:-:S05]  /*14670*/  IMAD.IADD R0, R5, 0x1, R0 ;  /* 0x0000000105007824 */ /* 0x000fca00078e0200 */
[----:B------:R-:W2:Y:S02]  /*14680*/  SHFL.UP PT, R4, R0, 0x2, RZ ;  /* 0x0440000000047989 */ /* 0x000ea400000e00ff */
        /* <DEDUP_REMOVED lines=18> */
.L_x_2102:
        /* <DEDUP_REMOVED lines=14> */
.L_x_2101:
[----:B------:R-:W-:Y:S05]  /*14890*/  BSYNC B0 ;  /* 0x0000000000007941 */ /* 0x000fea0003800000 */
.L_x_2100:
        /* <DEDUP_REMOVED lines=21> */
.L_x_2098:
        /* <DEDUP_REMOVED lines=12> */
[----:B------:R-:W-:Y:S01]  /*14ab0*/  ISETP.NE.AND P0, PT, RZ, UR7, PT ;  /* 0x00000007ff007c0c */ /* 0x000fe2000bf05270 */
[----:B------:R-:W-:-:S03]  /*14ac0*/  IMAD.MOV.U32 R11, RZ, RZ, RZ ;  /* 0x000000ffff0b7224 */ /* 0x000fc600078e00ff */
[----:B------:R-:W2:Y:S02]  /*14ad0*/  SHFL.IDX PT, R5, R5, R12, 0x1f ;  /* 0x00001f0c05057589 */ /* 0x000ea400000e0000 */
[----:B--2---:R-:W-:-:S05]  /*14ae0*/  IMAD R4, R5, R8, RZ ;  /* 0x0000000805047224 */ /* 0x004fca00078e02ff */
[----:B------:R-:W-:Y:S02]  /*14af0*/  IABS R9, R4 ;  /* 0x0000000400097213 */ /* 0x000fe40000000000 */
[----:B------:R-:W-:Y:S05]  /*14b00*/  @!P0 BRA `(.L_x_2103) ;  /* 0x00000000000c8947 */ /* 0x000fea0003800000 */
[----:B------:R-:W-:-:S06]  /*14b10*/  UIADD3 UR4, UR6, -0x1, URZ ;  /* 0xffffffff06047890 */ /* 0x000fcc000fffe03f */
[----:B------:R-:W-:-:S06]  /*14b20*/  IMAD.U32 R11, RZ, RZ, UR4 ;  /* 0x00000004ff0b7e24 */ /* 0x000fcc000f8e00ff */
[----:B------:R0:W2:Y:S02]  /*14b30*/  SHFL.IDX PT, R11, R10, R11, 0x1f ;  /* 0x00001f0b0a0b7589 */ /* 0x0000a400000e0000 */
.L_x_2103:
[----:B0-----:R-:W0:Y:S01]  /*14b40*/  I2F.RP R10, R9 ;  /* 0x00000009000a7306 */ /* 0x001e220000209400 */
[----:B--2---:R-:W-:-:S05]  /*14b50*/  IMAD R11, R11, R6, R7 ;  /* 0x000000060b0b7224 */ /* 0x004fca00078e0207 */
[----:B------:R2:W-:Y:S02]  /*14b60*/  STL [R1+0x20], R11 ;  /* 0x0000200b01007387 */ /* 0x0005e40000100800 */
[----:B0-----:R-:W0:Y:S02]  /*14b70*/  MUFU.RCP R10, R10 ;  /* 0x0000000a000a7308 */ /* 0x001e240000001000 */
[----:B0-----:R-:W-:-:S06]  /*14b80*/  VIADD R3, R10, 0xffffffe ;  /* 0x0ffffffe0a037836 */ /* 0x001fcc0000000000 */
[----:B------:R-:W0:Y:S02]  /*14b90*/  F2I.FTZ.U32.TRUNC.NTZ R3, R3 ;  /* 0x0000000300037305 */ /* 0x000e24000021f000 */
[----:B0-----:R-:W-:-:S04]  /*14ba0*/  IMAD.MOV R2, RZ, RZ, -R3 ;  /* 0x000000ffff027224 */ /* 0x001fc800078e0a03 */
[----:B------:R-:W-:Y:S02]  /*14bb0*/  IMAD R7, R2, R9, RZ ;  /* 0x0000000902077224 */ /* 0x000fe400078e02ff */
[----:B------:R-:W-:-:S04]  /*14bc0*/  IMAD.MOV.U32 R2, RZ, RZ, RZ ;  /* 0x000000ffff027224 */ /* 0x000fc800078e00ff */
[----:B------:R-:W-:-:S04]  /*14bd0*/  IMAD.HI.U32 R2, R3, R7, R2 ;  /* 0x0000000703027227 */ /* 0x000fc800078e0002 */
[----:B------:R-:W-:Y:S01]  /*14be0*/  IMAD.IADD R7, R0, 0x1, -R11 ;  /* 0x0000000100077824 */ /* 0x000fe200078e0a0b */
[----:B------:R-:W-:-:S04]  /*14bf0*/  IABS R0, R4 ;  /* 0x0000000400007213 */ /* 0x000fc80000000000 */
[----:B------:R-:W-:Y:S01]  /*14c00*/  IABS R3, R7 ;  /* 0x0000000700037213 */ /* 0x000fe20000000000 */
[----:B------:R-:W-:-:S04]  /*14c10*/  IMAD.MOV R0, RZ, RZ, -R0 ;  /* 0x000000ffff007224 */ /* 0x000fc800078e0a00 */
        /* <DEDUP_REMOVED lines=9> */
[----:B------:R-:W-:-:S04]  /*14cb0*/  @P0 VIADD R2, R2, 0x1 ;  /* 0x0000000102020836 */ /* 0x000fc80000000000 */
[----:B------:R-:W-:Y:S02]  /*14cc0*/  IMAD.MOV.U32 R9, RZ, RZ, R2 ;  /* 0x000000ffff097224 */ /* 0x000fe400078e0002 */
[----:B------:R-:W-:Y:S02]  /*14cd0*/  IMAD.MOV.U32 R2, RZ, RZ, RZ ;  /* 0x000000ffff027224 */ /* 0x000fe400078e00ff */
[----:B------:R-:W-:Y:S01]  /*14ce0*/  @!P2 IMAD.MOV R9, RZ, RZ, -R9 ;  /* 0x000000ffff09a224 */ /* 0x000fe200078e0a09 */
[----:B------:R-:W-:-:S05]  /*14cf0*/  @!P1 LOP3.LUT R9, RZ, R4, RZ, 0x33, !PT ;  /* 0x00000004ff099212 */ /* 0x000fca00078e33ff */
[----:B------:R-:W-:Y:S02]  /*14d00*/  IMAD R0, R8, R9, RZ ;  /* 0x0000000908007224 */ /* 0x000fe400078e02ff */
[----:B------:R-:W-:Y:S02]  /*14d10*/  IMAD.MOV R9, RZ, RZ, -R9 ;  /* 0x000000ffff097224 */ /* 0x000fe400078e0a09 */
[----:B------:R-:W-:Y:S02]  /*14d20*/  IMAD.MOV R3, RZ, RZ, -R0 ;  /* 0x000000ffff037224 */ /* 0x000fe400078e0a00 */
[----:B------:R-:W-:-:S03]  /*14d30*/  IMAD R7, R4, R9, R7 ;  /* 0x0000000904077224 */ /* 0x000fc600078e0207 */
[----:B------:R-:W-:Y:S01]  /*14d40*/  VIADDMNMX R6, R3, R6, R8, PT ;  /* 0x0000000603067246 */ /* 0x000fe20003800108 */
[----:B------:R-:W-:-:S03]  /*14d50*/  IMAD.IADD R0, R7, 0x1, R0 ;  /* 0x0000000107007824 */ /* 0x000fc600078e0200 */
[-C--:B------:R-:W-:Y:S02]  /*14d60*/  IABS R8, R6.reuse ;  /* 0x0000000600087213 */ /* 0x080fe40000000000 */
[----:B------:R-:W-:Y:S02]  /*14d70*/  IABS R4, R6 ;  /* 0x0000000600047213 */ /* 0x000fe40000000000 */
[----:B------:R-:W0:Y:S08]  /*14d80*/  I2F.RP R10, R8 ;  /* 0x00000008000a7306 */ /* 0x000e300000209400 */
[----:B0-----:R-:W2:Y:S02]  /*14d90*/  MUFU.RCP R10, R10 ;  /* 0x0000000a000a7308 */ /* 0x001ea40000001000 */
[----:B--2---:R-:W-:-:S06]  /*14da0*/  VIADD R11, R10, 0xffffffe ;  /* 0x0ffffffe0a0b7836 */ /* 0x004fcc0000000000 */
[----:B------:R-:W0:Y:S02]  /*14db0*/  F2I.FTZ.U32.TRUNC.NTZ R3, R11 ;  /* 0x0000000b00037305 */ /* 0x000e24000021f000 */
[----:B0-----:R-:W-:-:S04]  /*14dc0*/  IMAD.MOV R9, RZ, RZ, -R3 ;  /* 0x000000ffff097224 */ /* 0x001fc800078e0a03 */
[----:B------:R-:W-:-:S04]  /*14dd0*/  IMAD R9, R9, R8, RZ ;  /* 0x0000000809097224 */ /* 0x000fc800078e02ff */
[----:B------:R-:W-:Y:S01]  /*14de0*/  IMAD.HI.U32 R3, R3, R9, R2 ;  /* 0x0000000903037227 */ /* 0x000fe200078e0002 */
[----:B------:R-:W-:-:S03]  /*14df0*/  IABS R2, R7 ;  /* 0x0000000700027213 */ /* 0x000fc60000000000 */
[----:B------:R-:W-:Y:S02]  /*14e00*/  IMAD.MOV R9, RZ, RZ, -R4 ;  /* 0x000000ffff097224 */ /* 0x000fe400078e0a04 */
        /* <DEDUP_REMOVED lines=19> */
.L_x_2099:
[----:B------:R0:W-:Y:S01]  /*14f40*/  STL [R1+0x20], R0 ;  /* 0x0000200001007387 */ /* 0x0001e20000100800 */
[----:B------:R-:W-:Y:S01]  /*14f50*/  ULDC UR48, c[0x0][0xc14] ;  /* 0x0003050000307ab9 */ /* 0x000fe20000000800 */
[----:B------:R-:W-:Y:S02]  /*14f60*/  UMOV UR38, URZ ;  /* 0x0000003f00267c82 */ /* 0x000fe40008000000 */
[----:B------:R0:W-:Y:S03]  /*14f70*/  STL [R1+0x24], RZ ;  /* 0x000024ff01007387 */ /* 0x0001e60000100800 */
.L_x_2104:
        /* <DEDUP_REMOVED lines=15> */
.L_x_2097:
[----:B------:R-:W-:Y:S02]  /*15070*/  ULDC UR4, c[0x0][0xc14] ;  /* 0x0003050000047ab9 */ /* 0x000fe40000000800 */
[----:B------:R-:W-:-:S06]  /*15080*/  UISETP.GE.AND UP0, UPT, UR48, UR4, UPT ;  /* 0x000000043000728c */ /* 0x000fcc000bf06270 */
[----:B------:R-:W-:-:S13]  /*15090*/  PLOP3.LUT P0, PT, PT, PT, UP0, 0x80, 0x0 ;  /* 0x000000000000781c */ /* 0x000fda0003f0f008 */
[----:B------:R-:W-:Y:S05]  /*150a0*/  @!P0 BRA `(.L_x_2105) ;  /* 0xffffffc000988947 */ /* 0x000fea000383ffff */
.L_x_2043:
        /* <DEDUP_REMOVED lines=12> */
.L_x_2137:
[----:B------:R-:W-:Y:S05]  /*15170*/  BSYNC B0 ;  /* 0x0000000000007941 */ /* 0x000fea0003800000 */
.L_x_2106:
[----:B------:R-:W-:-:S03]  /*15180*/  UMOV UR4, 0xffffffff ;  /* 0xffffffff00047882 */ /* 0x000fc60000000000 */
[----:B------:R-:W-:Y:S05]  /*15190*/  BRA.DIV UR4, `(.L_x_2108) ;  /* 0x0000000a048c7947 */ /* 0x000fea000b800000 */
[----:B------:R-:W1:Y:S02]  /*151a0*/  S2R R2, SR_TID.X ;  /* 0x0000000000027919 */ /* 0x000e640000002100 */
[----:B-1----:R-:W-:-:S04]  /*151b0*/  SHF.R.U32.HI R2, RZ, 0x5, R2 ;  /* 0x00000005ff027819 */ /* 0x002fc80000011602 */
[----:B------:R-:W-:-:S05]  /*151c0*/  LOP3.LUT R2, R2, 0x3, RZ, 0xc0, !PT ;  /* 0x0000000302027812 */ /* 0x000fca00078ec0ff */
[----:B------:R1:W2:Y:S02]  /*151d0*/  SHFL.IDX PT, R14, R2, RZ, 0x1f ;  /* 0x00001fff020e7589 */ /* 0x0002a400000e0000 */
.L_x_2140:
[----:B--2---:R-:W-:Y:S01]  /*151e0*/  ISETP.NE.AND P0, PT, R14, RZ, PT ;  /* 0x000000ff0e00720c */ /* 0x004fe20003f05270 */
[----:B------:R-:W-:-:S12]  /*151f0*/  BSSY B0, `(.L_x_2109) ;  /* 0x000002e000007945 */ /* 0x000fd80003800000 */
[----:B------:R-:W-:Y:S05]  /*15200*/  @P0 BRA `(.L_x_2110) ;  /* 0x0000000000b00947 */ /* 0x000fea0003800000 */
[----:B------:R-:W-:-:S03]  /*15210*/  UMOV UR4, 0xffffffff ;  /* 0xffffffff00047882 */ /* 0x000fc60000000000 */
[----:B------:R-:W-:Y:S05]  /*15220*/  BRA.DIV UR4, `(.L_x_2111) ;  /* 0x0000000a049c7947 */ /* 0x000fea000b800000 */
[----:B------:R-:W-:-:S13]  /*15230*/  ELECT P6, URZ, PT ;  /* 0x00000000003f782f */ /* 0x000fda00038c0000 */
.L_x_2143:
[----:B------:R-:W-:Y:S05]  /*15240*/  @!P6 BRA `(.L_x_2110) ;  /* 0x0000000000a0e947 */ /* 0x000fea0003800000 */
[----:B------:R-:W-:-:S06]  /*15250*/  ULOP3.LUT UR4, UR40, 0x2, URZ, 0xfc, !UPT ;  /* 0x0000000228047892 */ /* 0x000fcc000f8efc3f */
[----:B-1----:R-:W-:-:S05]  /*15260*/  IMAD.U32 R2, RZ, RZ, UR4 ;  /* 0x00000004ff027e24 */ /* 0x002fca000f8e00ff */
[----:B------:R-:W-:-:S13]  /*15270*/  ISETP.NE.AND P0, PT, R2, 0x3, PT ;  /* 0x000000030200780c */ /* 0x000fda0003f05270 */
[----:B------:R-:W-:Y:S05]  /*15280*/  @!P0 BRA `(.L_x_2112) ;  /* 0x0000000000048947 */ /* 0x000fea0003800000 */
[----:B------:R-:W-:Y:S01]  /*15290*/  BPT.TRAP 0x1 ;  /* 0x000000040000795c */ /* 0x000fe20000300000 */
.L_x_2112:
        /* <DEDUP_REMOVED lines=14> */
.L_x_2144:
[----:B------:R-:W1:Y:S02]  /*15380*/  SYNCS.PHASECHK.TRANS64.TRYWAIT P1, [R7+URZ], R2 ;  /* 0x00000002070075a7 */ /* 0x000e64000802017f */
[----:B-1----:R-:W-:Y:S05]  /*15390*/  @!P1 BRA `(.L_x_2114) ;  /* 0x0000000800749947 */ /* 0x002fea0003800000 */
.L_x_2145:
[----:B------:R-:W-:Y:S05]  /*153a0*/  @!P0 BRA `(.L_x_2115) ;  /* 0x0000000000048947 */ /* 0x000fea0003800000 */
[----:B------:R-:W-:Y:S01]  /*153b0*/  BPT.TRAP 0x1 ;  /* 0x000000040000795c */ /* 0x000fe20000300000 */
.L_x_2115:
[----:B------:R-:W2:Y:S02]  /*153c0*/  LDL.LU R4, [R1] ;  /* 0x0000000001047983 */ /* 0x000ea40000300800 */
[----:B--2---:R-:W-:-:S04]  /*153d0*/  IMAD R4, R4, 0x8, R0 ;  /* 0x0000000804047824 */ /* 0x004fc800078e0200 */
[----:B------:R-:W2:Y:S02]  /*153e0*/  SYNCS.PHASECHK.TRANS64.TRYWAIT P1, [R4+URZ+0x29860], R5 ;  /* 0x02986005040075a7 */ /* 0x000ea4000802017f */
[----:B--2---:R-:W-:Y:S05]  /*153f0*/  @!P1 BRA `(.L_x_2116) ;  /* 0x0000000800709947 */ /* 0x004fea0003800000 */
.L_x_2146:
[----:B------:R-:W-:Y:S05]  /*15400*/  @!P0 BRA `(.L_x_2117) ;  /* 0x0000000000048947 */ /* 0x000fea0003800000 */
[----:B------:R-:W-:Y:S01]  /*15410*/  BPT.TRAP 0x1 ;  /* 0x000000040000795c */ /* 0x000fe20000300000 */
.L_x_2117:
[----:B------:R-:W-:-:S04]  /*15420*/  IMAD R3, R3, 0x8, R0 ;  /* 0x0000000803037824 */ /* 0x000fc800078e0200 */
[----:B------:R-:W3:Y:S02]  /*15430*/  SYNCS.PHASECHK.TRANS64.TRYWAIT P1, [R3+URZ+0x29860], R2 ;  /* 0x02986002030075a7 */ /* 0x000ee4000802017f */
[----:B---3--:R-:W-:Y:S05]  /*15440*/  @!P1 BRA `(.L_x_2118) ;  /* 0x0000000800709947 */ /* 0x008fea0003800000 */
.L_x_2147:
[----:B------:R-:W-:Y:S05]  /*15450*/  @!P0 BRA `(.L_x_2119) ;  /* 0x0000000000048947 */ /* 0x000fea0003800000 */
[----:B------:R-:W-:Y:S01]  /*15460*/  BPT.TRAP 0x1 ;  /* 0x000000040000795c */ /* 0x000fe20000300000 */
.L_x_2119:
[----:B------:R-:W4:Y:S02]  /*15470*/  SYNCS.PHASECHK.TRANS64.TRYWAIT P0, [R4+URZ+0x29880], R5 ;  /* 0x02988005040075a7 */ /* 0x000f24000800017f */
[----:B----4-:R-:W-:Y:S05]  /*15480*/  @!P0 BRA `(.L_x_2120) ;  /* 0x0000000800748947 */ /* 0x010fea0003800000 */
.L_x_2121:
[----:B------:R0:W0:Y:S02]  /*15490*/  SYNCS.PHASECHK.TRANS64.TRYWAIT P0, [R3+URZ+0x29880], R2 ;  /* 0x02988002030075a7 */ /* 0x000024000800017f */
[----:B0-----:R-:W-:Y:S05]  /*154a0*/  @!P0 NANOSLEEP.SYNCS 0x989680 ;  /* 0x009896800000895d */ /* 0x001fea0003900000 */
[----:B------:R-:W0:Y:S02]  /*154b0*/  @!P0 SYNCS.PHASECHK.TRANS64 P0, [R3+URZ+0x29880], R2 ;  /* 0x02988002030085a7 */ /* 0x000e24000800007f */
[----:B0-----:R-:W-:Y:S05]  /*154c0*/  @!P0 BRA `(.L_x_2121) ;  /* 0xfffffffc00f08947 */ /* 0x001fea000383ffff */
.L_x_2110:
[----:B------:R-:W-:Y:S05]  /*154d0*/  BSYNC B0 ;  /* 0x0000000000007941 */ /* 0x000fea0003800000 */
.L_x_2109:
[----:B------:R-:W-:Y:S05]  /*154e0*/  EXIT ;  /* 0x000000000000794d */ /* 0x000fea0003800000 */
.L_x_1982:
[----:B0-----:R-:W-:-:S04]  /*154f0*/  IMAD.U32 R3, RZ, RZ, UR41 ;  /* 0x00000029ff037e24 */ /* 0x001fc8000f8e00ff */
[----:B------:R0:W1:Y:S03]  /*15500*/  SYNCS.PHASECHK.TRANS64.TRYWAIT P1, [R3+URZ+0x29800], R6 ;  /* 0x02980006030075a7 */ /* 0x000066000802017f */
[----:B-1----:R-:W-:Y:S05]  /*15510*/  @!P1 NANOSLEEP.SYNCS 0x989680 ;  /* 0x009896800000995d */ /* 0x002fea0003900000 */
[----:B------:R-:W1:Y:S02]  /*15520*/  @!P1 SYNCS.PHASECHK.TRANS64 P1, [R3+URZ+0x29800], R6 ;  /* 0x02980006030095a7 */ /* 0x000e64000802007f */
[----:B-1----:R-:W-:Y:S05]  /*15530*/  @!P1 BRA `(.L_x_1982) ;  /* 0xfffffffc00ec9947 */ /* 0x002fea000383ffff */
[----:B------:R-:W-:Y:S05]  /*15540*/  BRA `(.L_x_2122) ;  /* 0xfffffec400707947 */ /* 0x000fea000383ffff */
.L_x_1986:
[----:B-1----:R1:W2:Y:S02]  /*15550*/  SYNCS.PHASECHK.TRANS64.TRYWAIT P2, [R2+URZ+0x29830], R3 ;  /* 0x02983003020075a7 */ /* 0x0022a4000804017f */
[----:B--2---:R-:W-:Y:S05]  /*15560*/  @!P2 NANOSLEEP.SYNCS 0x989680 ;  /* 0x009896800000a95d */ /* 0x004fea0003900000 */
[----:B------:R-:W2:Y:S02]  /*15570*/  @!P2 SYNCS.PHASECHK.TRANS64 P2, [R2+URZ+0x29830], R3 ;  /* 0x029830030200a5a7 */ /* 0x000ea4000804007f */
[----:B--2---:R-:W-:Y:S05]  /*15580*/  @!P2 BRA `(.L_x_1986) ;  /* 0xfffffffc00f0a947 */ /* 0x004fea000383ffff */
[----:B------:R-:W-:Y:S05]  /*15590*/  BRA `(.L_x_1985) ;  /* 0xfffffec400987947 */ /* 0x000fea000383ffff */
.L_x_1991:
[----:B-1----:R-:W-:-:S04]  /*155a0*/  IMAD.U32 R7, RZ, RZ, UR6 ;  /* 0x00000006ff077e24 */ /* 0x002fc8000f8e00ff */
[----:B------:R1:W2:Y:S03]  /*155b0*/  SYNCS.PHASECHK.TRANS64.TRYWAIT P2, [R7+URZ+0x29830], R6 ;  /* 0x02983006070075a7 */ /* 0x0002a6000804017f */
[----:B--2---:R-:W-:Y:S05]  /*155c0*/  @!P2 NANOSLEEP.SYNCS 0x989680 ;  /* 0x009896800000a95d */ /* 0x004fea0003900000 */
[----:B------:R-:W2:Y:S02]  /*155d0*/  @!P2 SYNCS.PHASECHK.TRANS64 P2, [R7+URZ+0x29830], R6 ;  /* 0x029830060700a5a7 */ /* 0x000ea4000804007f */
[----:B--2---:R-:W-:Y:S05]  /*155e0*/  @!P2 BRA `(.L_x_1991) ;  /* 0xfffffffc00eca947 */ /* 0x004fea000383ffff */
[----:B------:R-:W-:Y:S05]  /*155f0*/  BRA `(.L_x_1988) ;  /* 0xffffff0400987947 */ /* 0x000fea000383ffff */
.L_x_1995:
[----:B-1----:R-:W-:-:S04]  /*15600*/  IMAD.U32 R7, RZ, RZ, UR6 ;  /* 0x00000006ff077e24 */ /* 0x002fc8000f8e00ff */
[----:B------:R1:W2:Y:S03]  /*15610*/  SYNCS.PHASECHK.TRANS64.TRYWAIT P2, [R7+URZ+0x29850], R6 ;  /* 0x02985006070075a7 */ /* 0x0002a6000804017f */
[----:B--2---:R-:W-:Y:S05]  /*15620*/  @!P2 NANOSLEEP.SYNCS 0x989680 ;  /* 0x009896800000a95d */ /* 0x004fea0003900000 */
[----:B------:R-:W2:Y:S02]  /*15630*/  @!P2 SYNCS.PHASECHK.TRANS64 P2, [R7+URZ+0x29850], R6 ;  /* 0x029850060700a5a7 */ /* 0x000ea4000804007f */
[----:B--2---:R-:W-:Y:S05]  /*15640*/  @!P2 BRA `(.L_x_1995) ;  /* 0xfffffffc00eca947 */ /* 0x004fea000383ffff */
[----:B------:R-:W-:Y:S05]  /*15650*/  BRA `(.L_x_1992) ;  /* 0xffffff1000987947 */ /* 0x000fea000383ffff */
.L_x_2002:
[----:B-1----:R-:W-:-:S04]  /*15660*/  IMAD.U32 R7, RZ, RZ, UR6 ;  /* 0x00000006ff077e24 */ /* 0x002fc8000f8e00ff */
[----:B------:R1:W2:Y:S03]  /*15670*/  SYNCS.PHASECHK.TRANS64.TRYWAIT P2, [R7+URZ+0x29830], R6 ;  /* 0x02983006070075a7 */ /* 0x0002a6000804017f */
[----:B--2---:R-:W-:Y:S05]  /*15680*/  @!P2 NANOSLEEP.SYNCS 0x989680 ;  /* 0x009896800000a95d */ /* 0x004fea0003900000 */
[----:B------:R-:W2:Y:S02]  /*15690*/  @!P2 SYNCS.PHASECHK.TRANS64 P2, [R7+URZ+0x29830], R6 ;  /* 0x029830060700a5a7 */ /* 0x000ea4000804007f */
[----:B--2---:R-:W-:Y:S05]  /*156a0*/  @!P2 BRA `(.L_x_2002) ;  /* 0xfffffffc00eca947 */ /* 0x004fea000383ffff */
[----:B------:R-:W-:Y:S05]  /*156b0*/  BRA `(.L_x_1999) ;  /* 0xffffff4400d07947 */ /* 0x000fea000383ffff */
.L_x_2006:
[----:B-1----:R-:W-:-:S04]  /*156c0*/  IMAD.U32 R7, RZ, RZ, UR6 ;  /* 0x00000006ff077e24 */ /* 0x002fc8000f8e00ff */
[----:B------:R1:W2:Y:S03]  /*156d0*/  SYNCS.PHASECHK.TRANS64.TRYWAIT P2, [R7+URZ+0x29850], R6 ;  /* 0x02985006070075a7 */ /* 0x0002a6000804017f */
[----:B--2---:R-:W-:Y:S05]  /*156e0*/  @!P2 NANOSLEEP.SYNCS 0x989680 ;  /* 0x009896800000a95d */ /* 0x004fea0003900000 */
[----:B------:R-:W2:Y:S02]  /*156f0*/  @!P2 SYNCS.PHASECHK.TRANS64 P2, [R7+URZ+0x29850], R6 ;  /* 0x029850060700a5a7 */ /* 0x000ea4000804007f */
[----:B--2---:R-:W-:Y:S05]  /*15700*/  @!P2 BRA `(.L_x_2006) ;  /* 0xfffffffc00eca947 */ /* 0x004fea000383ffff */
[----:B------:R-:W-:Y:S05]  /*15710*/  BRA `(.L_x_2003) ;  /* 0xffffff5000d07947 */ /* 0x000fea000383ffff */
.L_x_2012:
[----:B-1----:R-:W-:-:S04]  /*15720*/  IMAD.U32 R5, RZ, RZ, UR9 ;  /* 0x00000009ff057e24 */ /* 0x002fc8000f8e00ff */
[----:B------:R1:W2:Y:S03]  /*15730*/  SYNCS.PHASECHK.TRANS64.TRYWAIT P1, [R5+URZ+0x29850], R0 ;  /* 0x02985000050075a7 */ /* 0x0002a6000802017f */
[----:B--2---:R-:W-:Y:S05]  /*15740*/  @!P1 NANOSLEEP.SYNCS 0x989680 ;  /* 0x009896800000995d */ /* 0x004fea0003900000 */
[----:B------:R-:W2:Y:S02]  /*15750*/  @!P1 SYNCS.PHASECHK.TRANS64 P1, [R5+URZ+0x29850], R0 ;  /* 0x02985000050095a7 */ /* 0x000ea4000802007f */
[----:B--2---:R-:W-:Y:S05]  /*15760*/  @!P1 BRA `(.L_x_2012) ;  /* 0xfffffffc00ec9947 */ /* 0x004fea000383ffff */
[----:B------:R-:W-:Y:S05]  /*15770*/  BRA `(.L_x_2011) ;  /* 0xffffff7c001c7947 */ /* 0x000fea000383ffff */
.L_x_2054:
[----:B------:R-:W-:Y:S02]  /*15780*/  IMAD.MOV.U32 R13, RZ, RZ, R4 ;  /* 0x000000ffff0d7224 */ /* 0x000fe400078e0004 */
[----:B------:R-:W-:Y:S02]  /*15790*/  IMAD.MOV.U32 R12, RZ, RZ, RZ ;  /* 0x000000ffff0c7224 */ /* 0x000fe400078e00ff */
[----:B------:R-:W-:Y:S02]  /*157a0*/  IMAD.MOV.U32 R11, RZ, RZ, 0x1f ;  /* 0x0000001fff0b7424 */ /* 0x000fe400078e00ff */
[----:B------:R-:W-:-:S07]  /*157b0*/  IMAD.MOV.U32 R15, RZ, RZ, -0x1 ;  /* 0xffffffffff0f7424 */ /* 0x000fce00078e00ff */
[----:B-1----:R-:W-:Y:S05]  /*157c0*/  WARPSYNC.COLLECTIVE R15, `(.L_x_2123) ;  /* 0x000000000f087348 */ /* 0x002fea0003c00000 */
[----:B------:R0:W2:Y:S02]  /*157d0*/  SHFL.IDX P6, R14, R13, R12, R11 ;  /* 0x0000000c0d0e7389 */ /* 0x0000a400000c000b */
[----:B012---:R-:W-:Y:S01]  /*157e0*/  ENDCOLLECTIVE ;  /* 0x000000000000791b */ /* 0x007fe20003800000 */
.L_x_2123:
[----:B------:R-:W-:Y:S05]  /*157f0*/  BRA `(.L_x_2124) ;  /* 0xffffffc800a07947 */ /* 0x000fea000383ffff */
.L_x_2056:
[----:B------:R-:W-:Y:S01]  /*15800*/  BSSY B0, `(.L_x_2125) ;  /* 0x0000006000007945 */ /* 0x000fe20003800000 */
[----:B------:R-:W-:-:S07]  /*15810*/  IMAD.MOV.U32 R15, RZ, RZ, -0x1 ;  /* 0xffffffffff0f7424 */ /* 0x000fce00078e00ff */
[----:B0-----:R-:W-:Y:S05]  /*15820*/  WARPSYNC.COLLECTIVE R15, `(.L_x_2126) ;  /* 0x000000000f0c7348 */ /* 0x001fea0003c00000 */
[----:B------:R-:W-:Y:S02]  /*15830*/  ELECT P6, UR62, PT ;  /* 0x00000000003e782f */ /* 0x000fe400038c0000 */
[----:B------:R-:W-:Y:S01]  /*15840*/  MOV R14, UR62 ;  /* 0x0000003e000e7c02 */ /* 0x000fe20008000f00 */
[----:B0-----:R-:W-:Y:S10]  /*15850*/  ENDCOLLECTIVE ;  /* 0x000000000000791b */ /* 0x001ff40003800000 */
.L_x_2126:
[----:B------:R-:W-:Y:S05]  /*15860*/  BSYNC B0 ;  /* 0x0000000000007941 */ /* 0x000fea0003800000 */
.L_x_2125:
[----:B------:R-:W-:Y:S05]  /*15870*/  BRA `(.L_x_2127) ;  /* 0xffffffc8009c7947 */ /* 0x000fea000383ffff */
.L_x_2059:
[----:B-1----:R1:W2:Y:S02]  /*15880*/  SYNCS.PHASECHK.TRANS64.TRYWAIT P2, [R3+URZ+0x29880], R2 ;  /* 0x02988002030075a7 */ /* 0x0022a4000804017f */
[----:B--2---:R-:W-:Y:S05]  /*15890*/  @!P2 NANOSLEEP.SYNCS 0x989680 ;  /* 0x009896800000a95d */ /* 0x004fea0003900000 */
[----:B------:R-:W2:Y:S02]  /*158a0*/  @!P2 SYNCS.PHASECHK.TRANS64 P2, [R3+URZ+0x29880], R2 ;  /* 0x029880020300a5a7 */ /* 0x000ea4000804007f */
[----:B--2---:R-:W-:Y:S05]  /*158b0*/  @!P2 BRA `(.L_x_2059) ;  /* 0xfffffffc00f0a947 */ /* 0x004fea000383ffff */
[----:B------:R-:W-:Y:S05]  /*158c0*/  BRA `(.L_x_2128) ;  /* 0xffffffc800fc7947 */ /* 0x000fea000383ffff */
.L_x_2061:
[----:B0-----:R0:W2:Y:S02]  /*158d0*/  SYNCS.PHASECHK.TRANS64.TRYWAIT P2, [R3+URZ+0x29840], R2 ;  /* 0x02984002030075a7 */ /* 0x0010a4000804017f */
[----:B--2---:R-:W-:Y:S05]  /*158e0*/  @!P2 NANOSLEEP.SYNCS 0x989680 ;  /* 0x009896800000a95d */ /* 0x004fea0003900000 */
[----:B------:R-:W2:Y:S02]  /*158f0*/  @!P2 SYNCS.PHASECHK.TRANS64 P2, [R3+URZ+0x29840], R2 ;  /* 0x029840020300a5a7 */ /* 0x000ea4000804007f */
[----:B--2---:R-:W-:Y:S05]  /*15900*/  @!P2 BRA `(.L_x_2061) ;  /* 0xfffffffc00f0a947 */ /* 0x004fea000383ffff */
[----:B------:R-:W-:Y:S05]  /*15910*/  BRA `(.L_x_2129) ;  /* 0xffffffcc00587947 */ /* 0x000fea000383ffff */
.L_x_2064:
[----:B--2---:R-:W-:-:S04]  /*15920*/  IMAD.U32 R3, RZ, RZ, UR41 ;  /* 0x00000029ff037e24 */ /* 0x004fc8000f8e00ff */
[----:B------:R2:W3:Y:S03]  /*15930*/  SYNCS.PHASECHK.TRANS64.TRYWAIT P0, [R3+URZ+0x29820], R2 ;  /* 0x02982002030075a7 */ /* 0x0004e6000800017f */
[----:B---3--:R-:W-:Y:S05]  /*15940*/  @!P0 NANOSLEEP.SYNCS 0x989680 ;  /* 0x009896800000895d */ /* 0x008fea0003900000 */
[----:B------:R-:W3:Y:S02]  /*15950*/  @!P0 SYNCS.PHASECHK.TRANS64 P0, [R3+URZ+0x29820], R2 ;  /* 0x02982002030085a7 */ /* 0x000ee4000800007f */
[----:B---3--:R-:W-:Y:S05]  /*15960*/  @!P0 BRA `(.L_x_2064) ;  /* 0xfffffffc00ec8947 */ /* 0x008fea000383ffff */
[----:B------:R-:W-:Y:S05]  /*15970*/  BRA `(.L_x_2130) ;  /* 0xffffffd000787947 */ /* 0x000fea000383ffff */
.L_x_2070:
[----:B0-----:R0:W3:Y:S02]  /*15980*/  SYNCS.PHASECHK.TRANS64.TRYWAIT P0, [R4+URZ+0x29880], R3 ;  /* 0x02988003040075a7 */ /* 0x0010e4000800017f */
[----:B---3--:R-:W-:Y:S05]  /*15990*/  @!P0 NANOSLEEP.SYNCS 0x989680 ;  /* 0x009896800000895d */ /* 0x008fea0003900000 */
[----:B------:R-:W3:Y:S02]  /*159a0*/  @!P0 SYNCS.PHASECHK.TRANS64 P0, [R4+URZ+0x29880], R3 ;  /* 0x02988003040085a7 */ /* 0x000ee4000800007f */
[----:B---3--:R-:W-:Y:S05]  /*159b0*/  @!P0 BRA `(.L_x_2070) ;  /* 0xfffffffc00f08947 */ /* 0x008fea000383ffff */
[----:B------:R-:W-:Y:S05]  /*159c0*/  BRA `(.L_x_2131) ;  /* 0xffffffd400207947 */ /* 0x000fea000383ffff */
.L_x_2075:
[----:B--2---:R2:W3:Y:S02]  /*159d0*/  SYNCS.PHASECHK.TRANS64.TRYWAIT P0, [R4+URZ+0x29840], R3 ;  /* 0x02984003040075a7 */ /* 0x0044e4000800017f */
[----:B---3--:R-:W-:Y:S05]  /*159e0*/  @!P0 NANOSLEEP.SYNCS 0x989680 ;  /* 0x009896800000895d */ /* 0x008fea0003900000 */
[----:B------:R-:W3:Y:S02]  /*159f0*/  @!P0 SYNCS.PHASECHK.TRANS64 P0, [R4+URZ+0x29840], R3 ;  /* 0x02984003040085a7 */ /* 0x000ee4000800007f */
[----:B---3--:R-:W-:Y:S05]  /*15a00*/  @!P0 BRA `(.L_x_2075) ;  /* 0xfffffffc00f08947 */ /* 0x008fea000383ffff */
[----:B------:R-:W-:Y:S05]  /*15a10*/  BRA `(.L_x_2132) ;  /* 0xffffffd400a87947 */ /* 0x000fea000383ffff */
.L_x_2083:
[----:B---3--:R-:W3:Y:S02]  /*15a20*/  LDL R3, [R1+0x4] ;  /* 0x0000040001037983 */ /* 0x008ee40000100800 */
[----:B---3--:R3:W4:Y:S02]  /*15a30*/  SYNCS.PHASECHK.TRANS64.TRYWAIT P2, [R3+URZ+0x29870], R2 ;  /* 0x02987002030075a7 */ /* 0x008724000804017f */
[----:B----4-:R-:W-:Y:S05]  /*15a40*/  @!P2 NANOSLEEP.SYNCS 0x989680 ;  /* 0x009896800000a95d */ /* 0x010fea0003900000 */
[----:B------:R-:W4:Y:S02]  /*15a50*/  @!P2 SYNCS.PHASECHK.TRANS64 P2, [R3+URZ+0x29870], R2 ;  /* 0x029870020300a5a7 */ /* 0x000f24000804007f */
[----:B----4-:R-:W-:Y:S05]  /*15a60*/  @!P2 BRA `(.L_x_2083) ;  /* 0xfffffffc00eca947 */ /* 0x010fea000383ffff */
[----:B------:R-:W-:Y:S05]  /*15a70*/  BRA `(.L_x_2133) ;  /* 0xffffffd800d07947 */ /* 0x000fea000383ffff */
.L_x_2085:
[----:B0-----:R-:W3:Y:S02]  /*15a80*/  LDL R4, [R1+0x4] ;  /* 0x0000040001047983 */ /* 0x001ee40000100800 */
[----:B---3--:R0:W3:Y:S02]  /*15a90*/  SYNCS.PHASECHK.TRANS64.TRYWAIT P2, [R4+URZ+0x29860], R3 ;  /* 0x02986003040075a7 */ /* 0x0080e4000804017f */
[----:B---3--:R-:W-:Y:S05]  /*15aa0*/  @!P2 NANOSLEEP.SYNCS 0x989680 ;  /* 0x009896800000a95d */ /* 0x008fea0003900000 */
[----:B------:R-:W3:Y:S02]  /*15ab0*/  @!P2 SYNCS.PHASECHK.TRANS64 P2, [R4+URZ+0x29860], R3 ;  /* 0x029860030400a5a7 */ /* 0x000ee4000804007f */
[----:B---3--:R-:W-:Y:S05]  /*15ac0*/  @!P2 BRA `(.L_x_2085) ;  /* 0xfffffffc00eca947 */ /* 0x008fea000383ffff */
[----:B------:R-:W-:Y:S05]  /*15ad0*/  BRA `(.L_x_2134) ;  /* 0xffffffd800d87947 */ /* 0x000fea000383ffff */
.L_x_2092:
[----:B--2---:R2:W3:Y:S02]  /*15ae0*/  SYNCS.PHASECHK.TRANS64.TRYWAIT P0, [R20+URZ+0x29870], R3 ;  /* 0x02987003140075a7 */ /* 0x0044e4000800017f */
[----:B---3--:R-:W-:Y:S05]  /*15af0*/  @!P0 NANOSLEEP.SYNCS 0x989680 ;  /* 0x009896800000895d */ /* 0x008fea0003900000 */
[----:B------:R-:W3:Y:S02]  /*15b00*/  @!P0 SYNCS.PHASECHK.TRANS64 P0, [R20+URZ+0x29870], R3 ;  /* 0x02987003140085a7 */ /* 0x000ee4000800007f */
[----:B---3--:R-:W-:Y:S05]  /*15b10*/  @!P0 BRA `(.L_x_2092) ;  /* 0xfffffffc00f08947 */ /* 0x008fea000383ffff */
[----:B------:R-:W-:Y:S05]  /*15b20*/  BRA `(.L_x_2135) ;  /* 0xffffffe000a47947 */ /* 0x000fea000383ffff */
.L_x_2094:
[----:B--2---:R2:W3:Y:S02]  /*15b30*/  SYNCS.PHASECHK.TRANS64.TRYWAIT P0, [R20+URZ+0x29860], R3 ;  /* 0x02986003140075a7 */ /* 0x0044e4000800017f */
[----:B---3--:R-:W-:Y:S05]  /*15b40*/  @!P0 NANOSLEEP.SYNCS 0x989680 ;  /* 0x009896800000895d */ /* 0x008fea0003900000 */
[----:B------:R-:W3:Y:S02]  /*15b50*/  @!P0 SYNCS.PHASECHK.TRANS64 P0, [R20+URZ+0x29860], R3 ;  /* 0x02986003140085a7 */ /* 0x000ee4000800007f */
[----:B---3--:R-:W-:Y:S05]  /*15b60*/  @!P0 BRA `(.L_x_2094) ;  /* 0xfffffffc00f08947 */ /* 0x008fea000383ffff */
[----:B------:R-:W-:Y:S05]  /*15b70*/  BRA `(.L_x_2136) ;  /* 0xffffffe000ac7947 */ /* 0x000fea000383ffff */
.L_x_2107:
[----:B0-----:R0:W1:Y:S02]  /*15b80*/  SYNCS.PHASECHK.TRANS64.TRYWAIT P0, [R0+URZ+0x29820], R3 ;  /* 0x02982003000075a7 */ /* 0x001064000800017f */
[----:B-1----:R-:W-:Y:S05]  /*15b90*/  @!P0 NANOSLEEP.SYNCS 0x989680 ;  /* 0x009896800000895d */ /* 0x002fea0003900000 */
[----:B------:R-:W1:Y:S02]  /*15ba0*/  @!P0 SYNCS.PHASECHK.TRANS64 P0, [R0+URZ+0x29820], R3 ;  /* 0x02982003000085a7 */ /* 0x000e64000800007f */
[----:B-1----:R-:W-:Y:S05]  /*15bb0*/  @!P0 BRA `(.L_x_2107) ;  /* 0xfffffffc00f08947 */ /* 0x002fea000383ffff */
[----:B------:R-:W-:Y:S05]  /*15bc0*/  BRA `(.L_x_2137) ;  /* 0xfffffff400687947 */ /* 0x000fea000383ffff */
.L_x_2108:
        /* <DEDUP_REMOVED lines=11> */
.L_x_2139:
[----:B------:R-:W-:Y:S05]  /*15c80*/  BSYNC B0 ;  /* 0x0000000000007941 */ /* 0x000fea0003800000 */
.L_x_2138:
[----:B------:R-:W-:Y:S05]  /*15c90*/  BRA `(.L_x_2140) ;  /* 0xfffffff400507947 */ /* 0x000fea000383ffff */
.L_x_2111:
[----:B------:R-:W-:Y:S01]  /*15ca0*/  BSSY B1, `(.L_x_2141) ;  /* 0x0000006000017945 */ /* 0x000fe20003800000 */
[----:B------:R-:W-:-:S07]  /*15cb0*/  IMAD.MOV.U32 R15, RZ, RZ, -0x1 ;  /* 0xffffffffff0f7424 */ /* 0x000fce00078e00ff */
[----:B01----:R-:W-:Y:S05]  /*15cc0*/  WARPSYNC.COLLECTIVE R15, `(.L_x_2142) ;  /* 0x000000000f0c7348 */ /* 0x003fea0003c00000 */
[----:B------:R-:W-:Y:S02]  /*15cd0*/  ELECT P6, UR62, PT ;  /* 0x00000000003e782f */ /* 0x000fe400038c0000 */
[----:B------:R-:W-:Y:S01]  /*15ce0*/  MOV R14, UR62 ;  /* 0x0000003e000e7c02 */ /* 0x000fe20008000f00 */
[----:B01----:R-:W-:Y:S10]  /*15cf0*/  ENDCOLLECTIVE ;  /* 0x000000000000791b */ /* 0x003ff40003800000 */
.L_x_2142:
[----:B------:R-:W-:Y:S05]  /*15d00*/  BSYNC B1 ;  /* 0x0000000000017941 */ /* 0x000fea0003800000 */
.L_x_2141:
[----:B------:R-:W-:Y:S05]  /*15d10*/  BRA `(.L_x_2143) ;  /* 0xfffffff400487947 */ /* 0x000fea000383ffff */
.L_x_2113:
[----:B0-----:R0:W1:Y:S02]  /*15d20*/  SYNCS.PHASECHK.TRANS64.TRYWAIT P1, [R6+URZ], R5 ;  /* 0x00000005060075a7 */ /* 0x001064000802017f */
[----:B-1----:R-:W-:Y:S05]  /*15d30*/  @!P1 NANOSLEEP.SYNCS 0x989680 ;  /* 0x009896800000995d */ /* 0x002fea0003900000 */
[----:B------:R-:W1:Y:S02]  /*15d40*/  @!P1 SYNCS.PHASECHK.TRANS64 P1, [R6+URZ], R5 ;  /* 0x00000005060095a7 */ /* 0x000e64000802007f */
[----:B-1----:R-:W-:Y:S05]  /*15d50*/  @!P1 BRA `(.L_x_2113) ;  /* 0xfffffffc00f09947 */ /* 0x002fea000383ffff */
[----:B------:R-:W-:Y:S05]  /*15d60*/  BRA `(.L_x_2144) ;  /* 0xfffffff400847947 */ /* 0x000fea000383ffff */
.L_x_2114:
[----:B-1----:R1:W2:Y:S02]  /*15d70*/  SYNCS.PHASECHK.TRANS64.TRYWAIT P1, [R7+URZ], R2 ;  /* 0x00000002070075a7 */ /* 0x0022a4000802017f */
[----:B--2---:R-:W-:Y:S05]  /*15d80*/  @!P1 NANOSLEEP.SYNCS 0x989680 ;  /* 0x009896800000995d */ /* 0x004fea0003900000 */
[----:B------:R-:W2:Y:S02]  /*15d90*/  @!P1 SYNCS.PHASECHK.TRANS64 P1, [R7+URZ], R2 ;  /* 0x00000002070095a7 */ /* 0x000ea4000802007f */
[----:B--2---:R-:W-:Y:S05]  /*15da0*/  @!P1 BRA `(.L_x_2114) ;  /* 0xfffffffc00f09947 */ /* 0x004fea000383ffff */
[----:B------:R-:W-:Y:S05]  /*15db0*/  BRA `(.L_x_2145) ;  /* 0xfffffff400787947 */ /* 0x000fea000383ffff */
.L_x_2116:
[----:B--2---:R2:W3:Y:S02]  /*15dc0*/  SYNCS.PHASECHK.TRANS64.TRYWAIT P1, [R4+URZ+0x29860], R5 ;  /* 0x02986005040075a7 */ /* 0x0044e4000802017f */
[----:B---3--:R-:W-:Y:S05]  /*15dd0*/  @!P1 NANOSLEEP.SYNCS 0x989680 ;  /* 0x009896800000995d */ /* 0x008fea0003900000 */
[----:B------:R-:W3:Y:S02]  /*15de0*/  @!P1 SYNCS.PHASECHK.TRANS64 P1, [R4+URZ+0x29860], R5 ;  /* 0x02986005040095a7 */ /* 0x000ee4000802007f */
[----:B---3--:R-:W-:Y:S05]  /*15df0*/  @!P1 BRA `(.L_x_2116) ;  /* 0xfffffffc00f09947 */ /* 0x008fea000383ffff */
[----:B------:R-:W-:Y:S05]  /*15e00*/  BRA `(.L_x_2146) ;  /* 0xfffffff4007c7947 */ /* 0x000fea000383ffff */
.L_x_2118:
[----:B---3--:R3:W4:Y:S02]  /*15e10*/  SYNCS.PHASECHK.TRANS64.TRYWAIT P1, [R3+URZ+0x29860], R2 ;  /* 0x02986002030075a7 */ /* 0x008724000802017f */
[----:B----4-:R-:W-:Y:S05]  /*15e20*/  @!P1 NANOSLEEP.SYNCS 0x989680 ;  /* 0x009896800000995d */ /* 0x010fea0003900000 */
[----:B------:R-:W4:Y:S02]  /*15e30*/  @!P1 SYNCS.PHASECHK.TRANS64 P1, [R3+URZ+0x29860], R2 ;  /* 0x02986002030095a7 */ /* 0x000f24000802007f */
[----:B----4-:R-:W-:Y:S05]  /*15e40*/  @!P1 BRA `(.L_x_2118) ;  /* 0xfffffffc00f09947 */ /* 0x010fea000383ffff */
[----:B------:R-:W-:Y:S05]  /*15e50*/  BRA `(.L_x_2147) ;  /* 0xfffffff4007c7947 */ /* 0x000fea000383ffff */
.L_x_2120:
[----:B----4-:R4:W0:Y:S02]  /*15e60*/  SYNCS.PHASECHK.TRANS64.TRYWAIT P0, [R4+URZ+0x29880], R5 ;  /* 0x02988005040075a7 */ /* 0x010824000800017f */
[----:B0-----:R-:W-:Y:S05]  /*15e70*/  @!P0 NANOSLEEP.SYNCS 0x989680 ;  /* 0x009896800000895d */ /* 0x001fea0003900000 */
[----:B------:R-:W0:Y:S02]  /*15e80*/  @!P0 SYNCS.PHASECHK.TRANS64 P0, [R4+URZ+0x29880], R5 ;  /* 0x02988005040085a7 */ /* 0x000e24000800007f */
[----:B0-----:R-:W-:Y:S05]  /*15e90*/  @!P0 BRA `(.L_x_2120) ;  /* 0xfffffffc00f08947 */ /* 0x001fea000383ffff */
[----:B------:R-:W-:Y:S05]  /*15ea0*/  BRA `(.L_x_2121) ;  /* 0xfffffff400787947 */ /* 0x000fea000383ffff */
.L_x_2148:
        /* <DEDUP_REMOVED lines=13> */
.L_x_2630:


//--------------------- .text._ZN7cutlass13device_kernelIN5flash11enable_sm90INS1_16FlashAttnFwdSm90INS1_25CollectiveMainloopFwdSm90ILi2EN4cute5tupleIJNS5_1CILi1EEES8_S8_EEENS6_IJNS7_ILi128EEENS7_ILi160EEENS7_ILi192EEEEEELi128ENS_12float_e4m3_tEfNS_4arch4Sm90ELb1ELb0ELb1ELb1ELb0ELb1ELb0ELb1ELb1ELb0ELb0ELb0EEENS1_21CollectiveEpilogueFwdINS6_IJSA_SA_SB_EEES9_NS_10bfloat16_tESG_Li256ELb1ELb0ELb0ELb1EEENS1_36VarlenDynamicPersistentTileSchedulerILi128ELi160ELi256ELi128ELb0ELb0ELb1ELb1ELb1ELb1EEEEEEEEEvNT_6ParamsE --------------------------
	.section	.text._ZN7cutlass13device_kernelIN5flash11enable_sm90INS1_16FlashAttnFwdSm90INS1_25CollectiveMainloopFwdSm90ILi2EN4cute5tupleIJNS5_1CILi1EEES8_S8_EEENS6_IJNS7_ILi128EEENS7_ILi160EEENS7_ILi192EEEEEELi128ENS_12float_e4m3_tEfNS_4arch4Sm90ELb1ELb0ELb1ELb1ELb0ELb1ELb0ELb1ELb1ELb0ELb0ELb0EEENS1_21CollectiveEpilogueFwdINS6_IJSA_SA_SB_EEES9_NS_10bfloat16_tESG_Li256ELb1ELb0ELb0ELb1EEENS1_36VarlenDynamicPersistentTileSchedulerILi128ELi160ELi256ELi128ELb0ELb0ELb1ELb1ELb1ELb1EEEEEEEEEvNT_6ParamsE,"ax",@progbits
	.align	128
.text._ZN7cutlass13device_kernelIN5flash11enable_sm90INS1_16FlashAttnFwdSm90INS1_25CollectiveMainloopFwdSm90ILi2EN4cute5tupleIJNS5_1CILi1EEES8_S8_EEENS6_IJNS7_ILi128EEENS7_ILi160EEENS7_ILi192EEEEEELi128ENS_12float_e4m3_tEfNS_4arch4Sm90ELb1ELb0ELb1ELb1ELb0ELb1ELb0ELb1ELb1ELb0ELb0ELb0EEENS1_21CollectiveEpilogueFwdINS6_IJSA_SA_SB_EEES9_NS_10bfloat16_tESG_Li256ELb1ELb0ELb0ELb1EEENS1_36VarlenDynamicPersistentTileSchedulerILi128ELi160ELi256ELi128ELb0ELb0ELb1ELb1ELb1ELb1EEEEEEEEEvNT_6ParamsE:
        .type           _ZN7cutlass13device_kernelIN5flash11enable_sm90INS1_16FlashAttnFwdSm90INS1_25CollectiveMainloopFwdSm90ILi2EN4cute5tupleIJNS5_1CILi1EEES8_S8_EEENS6_IJNS7_ILi128EEENS7_ILi160EEENS7_ILi192EEEEEELi128ENS_12float_e4m3_tEfNS_4arch4Sm90ELb1ELb0ELb1ELb1ELb0ELb1ELb0ELb1ELb1ELb0ELb0ELb0EEENS1_21CollectiveEpilogueFwdINS6_IJSA_SA_SB_EEES9_NS_10bfloat16_tESG_Li256ELb1ELb0ELb0ELb1EEENS1_36VarlenDynamicPersistentTileSchedulerILi128ELi160ELi256ELi128ELb0ELb0ELb1ELb1ELb1ELb1EEEEEEEEEvNT_6ParamsE,@function
        .size           _ZN7cutlass13device_kernelIN5flash11enable_sm90INS1_16FlashAttnFwdSm90INS1_25CollectiveMainloopFwdSm90ILi2EN4cute5tupleIJNS5_1CILi1EEES8_S8_EEENS6_IJNS7_ILi128EEENS7_ILi160EEENS7_ILi192EEEEEELi128ENS_12float_e4m3_tEfNS_4arch4Sm90ELb1ELb0ELb1ELb1ELb0ELb1ELb0ELb1ELb1ELb0ELb0ELb0EEENS1_21CollectiveEpilogueFwdINS6_IJSA_SA_SB_EEES9_NS_10bfloat16_tESG_Li256ELb1ELb0ELb0ELb1EEENS1_36VarlenDynamicPersistentTileSchedulerILi128ELi160ELi256ELi128ELb0ELb0ELb1ELb1ELb1ELb1EEEEEEEEEvNT_6ParamsE,(.L_x_2631 - _ZN7cutlass13device_kernelIN5flash11enable_sm90INS1_16FlashAttnFwdSm90INS1_25CollectiveMainloopFwdSm90ILi2EN4cute5tupleIJNS5_1CILi1EEES8_S8_EEENS6_IJNS7_ILi128EEENS7_ILi160EEENS7_ILi192EEEEEELi128ENS_12float_e4m3_tEfNS_4arch4Sm90ELb1ELb0ELb1ELb1ELb0ELb1ELb0ELb1ELb1ELb0ELb0ELb0EEENS1_21CollectiveEpilogueFwdINS6_IJSA_SA_SB_EEES9_NS_10bfloat16_tESG_Li256ELb1ELb0ELb0ELb1EEENS1_36VarlenDynamicPersistentTileSchedulerILi128ELi160ELi256ELi128ELb0ELb0ELb1ELb1ELb1ELb1EEEEEEEEEvNT_6ParamsE)
        .other          _ZN7cutlass13device_kernelIN5flash11enable_sm90INS1_16FlashAttnFwdSm90INS1_25CollectiveMainloopFwdSm90ILi2EN4cute5tupleIJNS5_1CILi1EEES8_S8_EEENS6_IJNS7_ILi128EEENS7_ILi160EEENS7_ILi192EEEEEELi128ENS_12float_e4m3_tEfNS_4arch4Sm90ELb1ELb0ELb1ELb1ELb0ELb1ELb0ELb1ELb1ELb0ELb0ELb0EEENS1_21CollectiveEpilogueFwdINS6_IJSA_SA_SB_EEES9_NS_10bfloat16_tESG_Li256ELb1ELb0ELb0ELb1EEENS1_36VarlenDynamicPersistentTileSchedulerILi128ELi160ELi256ELi128ELb0ELb0ELb1ELb1ELb1ELb1EEEEEEEEEvNT_6ParamsE,@"STO_CUDA_ENTRY STV_DEFAULT"
_ZN7cutlass13device_kernelIN5flash11enable_sm90INS1_16FlashAttnFwdSm90INS1_25CollectiveMainloopFwdSm90ILi2EN4cute5tupleIJNS5_1CILi1EEES8_S8_EEENS6_IJNS7_ILi128EEENS7_ILi160EEENS7_ILi192EEEEEELi128ENS_12float_e4m3_tEfNS_4arch4Sm90ELb1ELb0ELb1ELb1ELb0ELb1ELb0ELb1ELb1ELb0ELb0ELb0EEENS1_21CollectiveEpilogueFwdINS6_IJSA_SA_SB_EEES9_NS_10bfloat16_tESG_Li256ELb1ELb0ELb0ELb1EEENS1_36VarlenDynamicPersistentTileSchedulerILi128ELi160ELi256ELi128ELb0ELb0ELb1ELb1ELb1ELb1EEEEEEEEEvNT_6ParamsE:
        /* <DEDUP_REMOVED lines=27> */
.L_x_2150:
[----:B------:R-:W-:Y:S05]  /*01b0*/  BSYNC B0 ;  /* 0x0000000000007941 */ /* 0x000fea0003800000 */
.L_x_2149:
        /* <DEDUP_REMOVED lines=41> */
.L_x_2151:
        /* <DEDUP_REMOVED lines=22> */
.L_x_2152:
        /* <DEDUP_REMOVED lines=18> */
.L_x_2153:
        /* <DEDUP_REMOVED lines=22> */
.L_x_2154:
        /* <DEDUP_REMOVED lines=22> */
.L_x_2155:
        /* <DEDUP_REMOVED lines=8> */
.L_x_2158:
        /* <DEDUP_REMOVED lines=25> */
[----:B------:R-:W-:Y:S01]  /*0ba0*/  IMAD.MOV.U32 R17, RZ, RZ, RZ ;  /* 0x000000ffff117224 */ /* 0x000fe200078e00ff */
[----:B------:R-:W-:Y:S01]  /*0bb0*/  MOV R218, 0x20 ;  /* 0x0000002000da7802 */ /* 0x000fe20000000f00 */
[----:B------:R-:W-:Y:S01]  /*0bc0*/  IMAD.MOV.U32 R190, RZ, RZ, RZ ;  /* 0x000000ffffbe7224 */ /* 0x000fe200078e00ff */
[----:B------:R-:W-:Y:S01]  /*0bd0*/  MOV R145, RZ ;  /* 0x000000ff00917202 */ /* 0x000fe20000000f00 */
[----:B------:R-:W-:Y:S01]  /*0be0*/  IMAD.MOV.U32 R188, RZ, RZ, RZ ;  /* 0x000000ffffbc7224 */ /* 0x000fe200078e00ff */
[----:B------:R-:W-:Y:S01]  /*0bf0*/  ULOP3.LUT UR53, UR36, 0x1, URZ, 0xfc, !UPT ;  /* 0x0000000124357892 */ /* 0x000fe2000f8efc3f */
[----:B------:R-:W-:-:S06]  /*0c00*/  UMOV UR43, URZ ;  /* 0x0000003f002b7c82 */ /* 0x000fcc0008000000 */
[----:B------:R-:W-:Y:S01]  /*0c10*/  UIADD3 UR52, UR52, 0x14400, URZ ;  /* 0x0001440034347890 */ /* 0x000fe2000fffe03f */
[----:B0-----:R-:W-:-:S05]  /*0c20*/  VIADD R234, R0, 0xffffff80 ;  /* 0xffffff8000ea7836 */ /* 0x001fca0000000000 */
[----:B------:R-:W-:-:S04]  /*0c30*/  SHF.R.S32.HI R3, RZ, 0x1f, R234 ;  /* 0x0000001fff037819 */ /* 0x000fc800000114ea */
[CC--:B------:R-:W-:Y:S02]  /*0c40*/  LEA.HI R2, R3.reuse, R234.reuse, RZ, 0x5 ;  /* 0x000000ea03027211 */ /* 0x0c0fe400078f28ff */
[----:B------:R-:W-:Y:S02]  /*0c50*/  LEA.HI R0, R3, R234, RZ, 0x4 ;  /* 0x000000ea03007211 */ /* 0x000fe400078f20ff */
[----:B------:R-:W-:Y:S02]  /*0c60*/  SHF.L.U32 R2, R2, 0x5, RZ ;  /* 0x0000000502027819 */ /* 0x000fe400000006ff */
[----:B------:R-:W-:Y:S02]  /*0c70*/  LOP3.LUT R5, R0, 0x3fffff0, RZ, 0xc0, !PT ;  /* 0x03fffff000057812 */ /* 0x000fe400078ec0ff */
[----:B------:R-:W-:Y:S02]  /*0c80*/  SHF.R.S32.HI R209, RZ, 0x4, R0 ;  /* 0x00000004ffd17819 */ /* 0x000fe40000011400 */
[----:B------:R-:W-:Y:S01]  /*0c90*/  LOP3.LUT R2, R2, 0xfffffc00, RZ, 0xc0, !PT ;  /* 0xfffffc0002027812 */ /* 0x000fe200078ec0ff */
[----:B------:R-:W-:Y:S01]  /*0ca0*/  IMAD.IADD R5, R234, 0x1, -R5 ;  /* 0x00000001ea057824 */ /* 0x000fe200078e0a05 */
[----:B------:R-:W-:-:S02]  /*0cb0*/  LEA.HI R0, R0, R209, RZ, 0x1 ;  /* 0x000000d100007211 */ /* 0x000fc400078f08ff */
[-C--:B------:R-:W-:Y:S01]  /*0cc0*/  LEA.HI R4, R3, R234.reuse, RZ, 0x2 ;  /* 0x000000ea03047211 */ /* 0x080fe200078f10ff */
[----:B------:R-:W-:Y:S01]  /*0cd0*/  IMAD R5, R5, 0x40, R2 ;  /* 0x0000004005057824 */ /* 0x000fe200078e0202 */
[----:B------:R-:W-:Y:S02]  /*0ce0*/  LOP3.LUT R0, R0, 0x1ffffffe, RZ, 0xc0, !PT ;  /* 0x1ffffffe00007812 */ /* 0x000fe400078ec0ff */
[----:B------:R-:W-:Y:S02]  /*0cf0*/  LEA.HI R2, R234, R234, RZ, 0x1 ;  /* 0x000000eaea027211 */ /* 0x000fe400078f08ff */
[----:B------:R-:W-:Y:S01]  /*0d00*/  SHF.R.S32.HI R6, RZ, 0x2, R4 ;  /* 0x00000002ff067819 */ /* 0x000fe20000011404 */
[----:B------:R-:W-:Y:S01]  /*0d10*/  IMAD.IADD R0, R209, 0x1, -R0 ;  /* 0x00000001d1007824 */ /* 0x000fe200078e0a00 */
[----:B------:R-:W-:Y:S02]  /*0d20*/  SHF.R.S32.HI R7, RZ, 0x1f, R4 ;  /* 0x0000001fff077819 */ /* 0x000fe40000011404 */
[--C-:B------:R-:W-:Y:S01]  /*0d30*/  SHF.R.S32.HI R23, RZ, 0x1, R2.reuse ;  /* 0x00000001ff177819 */ /* 0x100fe20000011402 */
[----:B------:R-:W-:Y:S01]  /*0d40*/  IMAD R227, R0, 0x8, R5 ;  /* 0x0000000800e37824 */ /* 0x000fe200078e0205 */
[----:B------:R-:W-:-:S02]  /*0d50*/  SHF.R.S32.HI R4, RZ, 0x1f, R2 ;  /* 0x0000001fff047819 */ /* 0x000fc40000011402 */
[----:B------:R-:W-:Y:S01]  /*0d60*/  LOP3.LUT R5, R2, 0xfffffffe, RZ, 0xc0, !PT ;  /* 0xfffffffe02057812 */ /* 0x000fe200078ec0ff */
[----:B------:R-:W-:Y:S01]  /*0d70*/  VIADD R216, R23, 0x80 ;  /* 0x0000008017d87836 */ /* 0x000fe20000000000 */
[----:B------:R-:W-:Y:S02]  /*0d80*/  LEA.HI R4, R4, R23, RZ, 0x3 ;  /* 0x0000001704047211 */ /* 0x000fe400078f18ff */
[----:B------:R-:W-:Y:S01]  /*0d90*/  LEA.HI R0, R3, R234, RZ, 0x7 ;  /* 0x000000ea03007211 */ /* 0x000fe200078f38ff */
[----:B------:R-:W-:Y:S01]  /*0da0*/  IMAD.IADD R22, R234, 0x1, -R5 ;  /* 0x00000001ea167824 */ /* 0x000fe200078e0a05 */
[----:B------:R-:W-:Y:S02]  /*0db0*/  LOP3.LUT R4, R4, 0xfffffff8, RZ, 0xc0, !PT ;  /* 0xfffffff804047812 */ /* 0x000fe400078ec0ff */
[----:B------:R-:W-:Y:S01]  /*0dc0*/  LEA.HI R7, R7, R6, RZ, 0x2 ;  /* 0x0000000607077211 */ /* 0x000fe200078f10ff */
[----:B------:R-:W-:Y:S01]  /*0dd0*/  IMAD.SHL.U32 R18, R22, 0x10, RZ ;  /* 0x0000001016127824 */ /* 0x000fe200078e00ff */
[----:B------:R-:W-:Y:S01]  /*0de0*/  LOP3.LUT R219, R0, 0xffffff80, RZ, 0xc0, !PT ;  /* 0xffffff8000db7812 */ /* 0x000fe200078ec0ff */
[----:B------:R-:W-:Y:S01]  /*0df0*/  IMAD.IADD R224, R23, 0x1, -R4 ;  /* 0x0000000117e07824 */ /* 0x000fe200078e0a04 */
[----:B------:R-:W-:Y:S01]  /*0e00*/  SHF.R.S32.HI R5, RZ, 0x1f, R216 ;  /* 0x0000001fff057819 */ /* 0x000fe200000114d8 */
[----:B------:R-:W-:Y:S01]  /*0e10*/  VIADD R189, R18, 0x20 ;  /* 0x0000002012bd7836 */ /* 0x000fe20000000000 */
[----:B------:R-:W-:Y:S01]  /*0e20*/  LEA.HI R11, R216, R216, RZ, 0x1 ;  /* 0x000000d8d80b7211 */ /* 0x000fe200078f08ff */
[----:B------:R-:W-:Y:S01]  /*0e30*/  IMAD.SHL.U32 R4, R224, 0x80, RZ ;  /* 0x00000080e0047824 */ /* 0x000fe200078e00ff */
[----:B------:R-:W-:Y:S01]  /*0e40*/  LOP3.LUT R7, R7, 0xfffffffc, RZ, 0xc0, !PT ;  /* 0xfffffffc07077812 */ /* 0x000fe200078ec0ff */
[----:B------:R-:W-:Y:S01]  /*0e50*/  IMAD.SHL.U32 R19, R22, 0x8, RZ ;  /* 0x0000000816137824 */ /* 0x000fe200078e00ff */
[----:B------:R-:W-:-:S02]  /*0e60*/  IADD3 R219, R234, -R219, RZ ;  /* 0x800000dbeadb7210 */ /* 0x000fc40007ffe0ff */
[----:B------:R-:W-:Y:S02]  /*0e70*/  LEA.HI R8, R5, R216, RZ, 0x3 ;  /* 0x000000d805087211 */ /* 0x000fe400078f18ff */
[----:B------:R-:W-:Y:S02]  /*0e80*/  LOP3.LUT R5, R11, 0x3fffffe, RZ, 0xc0, !PT ;  /* 0x03fffffe0b057812 */ /* 0x000fe400078ec0ff */
[----:B------:R-:W-:Y:S02]  /*0e90*/  IADD3 R7, R6, -R7, RZ ;  /* 0x8000000706077210 */ /* 0x000fe40007ffe0ff */
[----:B------:R-:W-:Y:S01]  /*0ea0*/  LEA.HI R2, R2, R23, RZ, 0x1 ;  /* 0x0000001702027211 */ /* 0x000fe200078f08ff */
[----:B------:R-:W-:Y:S01]  /*0eb0*/  IMAD.IADD R200, R216, 0x1, -R5 ;  /* 0x00000001d8c87824 */ /* 0x000fe200078e0a05 */
[----:B------:R-:W-:Y:S01]  /*0ec0*/  SHF.R.S32.HI R6, RZ, 0x1f, R219 ;  /* 0x0000001fff067819 */ /* 0x000fe200000114db */
[----:B------:R-:W-:Y:S01]  /*0ed0*/  IMAD.SHL.U32 R196, R7, 0x80, RZ ;  /* 0x0000008007c47824 */ /* 0x000fe200078e00ff */
[----:B------:R-:W-:-:S02]  /*0ee0*/  LOP3.LUT R2, R2, 0x3fffffe, RZ, 0xc0, !PT ;  /* 0x03fffffe02027812 */ /* 0x000fc400078ec0ff */
[----:B------:R-:W-:Y:S02]  /*0ef0*/  SHF.L.U32 R9, R8, 0x6, RZ ;  /* 0x0000000608097819 */ /* 0x000fe400000006ff */
[----:B------:R-:W-:Y:S01]  /*0f00*/  LEA.HI R8, R6, R219, RZ, 0x2 ;  /* 0x000000db06087211 */ /* 0x000fe200078f10ff */
[----:B------:R-:W-:Y:S01]  /*0f10*/  IMAD.IADD R2, R23, 0x1, -R2 ;  /* 0x0000000117027824 */ /* 0x000fe200078e0a02 */
[----:B------:R-:W-:Y:S02]  /*0f20*/  LOP3.LUT R5, R4, 0x380, RZ, 0xc0, !PT ;  /* 0x0000038004057812 */ /* 0x000fe400078ec0ff */
[----:B------:R-:W-:Y:S02]  /*0f30*/  LOP3.LUT R13, R9, 0xfffffe00, RZ, 0xc0, !PT ;  /* 0xfffffe00090d7812 */ /* 0x000fe400078ec0ff */
[--C-:B------:R-:W-:Y:S02]  /*0f40*/  SHF.R.S32.HI R9, RZ, 0x2, R8.reuse ;  /* 0x00000002ff097819 */ /* 0x100fe40000011408 */
[----:B------:R-:W-:Y:S01]  /*0f50*/  SHF.R.S32.HI R10, RZ, 0x1f, R8 ;  /* 0x0000001fff0a7819 */ /* 0x000fe20000011408 */
[----:B------:R-:W-:Y:S01]  /*0f60*/  IMAD R200, R200, 0x40, R13 ;  /* 0x00000040c8c87824 */ /* 0x000fe200078e020d */
[----:B------:R-:W-:-:S02]  /*0f70*/  SHF.R.U32.HI R4, RZ, 0x3, R5 ;  /* 0x00000003ff047819 */ /* 0x000fc40000011605 */
[----:B------:R-:W-:Y:S02]  /*0f80*/  LOP3.LUT R5, R5, 0x10, R18, 0xf8, !PT ;  /* 0x0000001005057812 */ /* 0x000fe400078ef812 */
[----:B------:R-:W-:Y:S02]  /*0f90*/  LEA.HI R10, R10, R9, RZ, 0x3 ;  /* 0x000000090a0a7211 */ /* 0x000fe400078f18ff */
[----:B------:R-:W-:Y:S02]  /*0fa0*/  SHF.R.S32.HI R223, RZ, 0x7, R0 ;  /* 0x00000007ffdf7819 */ /* 0x000fe40000011400 */
[----:B------:R-:W-:Y:S02]  /*0fb0*/  LOP3.LUT R4, R5, R4, RZ, 0x3c, !PT ;  /* 0x0000000405047212 */ /* 0x000fe400078e3cff */
[C---:B------:R-:W-:Y:S02]  /*0fc0*/  LEA R198, R209.reuse, R2, 0x3 ;  /* 0x00000002d1c67211 */ /* 0x040fe400078e18ff */
[----:B------:R-:W-:Y:S01]  /*0fd0*/  SHF.R.S32.HI R2, RZ, 0x1f, R189 ;  /* 0x0000001fff027819 */ /* 0x000fe200000114bd */
[----:B------:R-:W-:Y:S01]  /*0fe0*/  IMAD R209, R209, 0x400, R4 ;  /* 0x00000400d1d17824 */ /* 0x000fe200078e0204 */
[----:B------:R-:W-:Y:S01]  /*0ff0*/  IADD3 R191, R18, 0x40, RZ ;  /* 0x0000004012bf7810 */ /* 0x000fe20007ffe0ff */
[----:B------:R-:W-:Y:S01]  /*1000*/  IMAD.SHL.U32 R198, R198, 0x40, RZ ;  /* 0x00000040c6c67824 */ /* 0x000fe200078e00ff */
[----:B------:R-:W-:-:S02]  /*1010*/  LOP3.LUT R10, R10, 0xfffffff8, RZ, 0xc0, !PT ;  /* 0xfffffff80a0a7812 */ /* 0x000fc400078ec0ff */
[----:B------:R-:W-:Y:S02]  /*1020*/  LEA.HI R0, R0, R223, RZ, 0x1 ;  /* 0x000000df00007211 */ /* 0x000fe400078f08ff */
[----:B------:R-:W-:Y:S01]  /*1030*/  LEA.HI R6, R6, R219, RZ, 0x5 ;  /* 0x000000db06067211 */ /* 0x000fe200078f28ff */
[----:B------:R-:W-:Y:S01]  /*1040*/  IMAD.IADD R9, R9, 0x1, -R10 ;  /* 0x0000000109097824 */ /* 0x000fe200078e0a0a */
[----:B------:R-:W-:Y:S02]  /*1050*/  LOP3.LUT P0, RZ, R7, 0x2, RZ, 0xc0, !PT ;  /* 0x0000000207ff7812 */ /* 0x000fe4000780c0ff */
[CC--:B------:R-:W-:Y:S02]  /*1060*/  LEA.HI R7, R2.reuse, R189.reuse, RZ, 0x4 ;  /* 0x000000bd02077211 */ /* 0x0c0fe400078f20ff */
[----:B------:R-:W-:Y:S02]  /*1070*/  SHF.R.S32.HI R4, RZ, 0x1f, R191 ;  /* 0x0000001fff047819 */ /* 0x000fe400000114bf */
[----:B------:R-:W-:-:S02]  /*1080*/  LEA.HI R2, R2, R189, RZ, 0x6 ;  /* 0x000000bd02027211 */ /* 0x000fc400078f30ff */
[----:B------:R-:W-:Y:S02]  /*1090*/  LOP3.LUT R0, R0, 0x3fffffe, RZ, 0xc0, !PT ;  /* 0x03fffffe00007812 */ /* 0x000fe400078ec0ff */
[----:B------:R-:W-:Y:S02]  /*10a0*/  SHF.R.S32.HI R6, RZ, 0x5, R6 ;  /* 0x00000005ff067819 */ /* 0x000fe40000011406 */
[----:B------:R-:W-:Y:S01]  /*10b0*/  LOP3.LUT R196, R196, 0x180, RZ, 0xc0, !PT ;  /* 0x00000180c4c47812 */ /* 0x000fe200078ec0ff */
[----:B------:R-:W-:Y:S01]  /*10c0*/  IMAD.IADD R0, R223, 0x1, -R0 ;  /* 0x00000001df007824 */ /* 0x000fe200078e0a00 */
[-C--:B------:R-:W-:Y:S01]  /*10d0*/  LEA.HI R5, R4, R191.reuse, RZ, 0x6 ;  /* 0x000000bf04057211 */ /* 0x080fe200078f30ff */
[----:B------:R-:W-:Y:S01]  /*10e0*/  IMAD R9, R6, 0x10, R9 ;  /* 0x0000001006097824 */ /* 0x000fe200078e0209 */
[----:B------:R-:W-:Y:S01]  /*10f0*/  LEA.HI R225, R4, R191, RZ, 0x4 ;  /* 0x000000bf04e17211 */ /* 0x000fe200078f20ff */
[----:B------:R-:W-:Y:S01]  /*1100*/  IMAD.SHL.U32 R4, R2, 0x80, RZ ;  /* 0x0000008002047824 */ /* 0x000fe200078e00ff */
[----:B------:R-:W-:Y:S01]  /*1110*/  LOP3.LUT R2, R196, 0x30, R7, 0xf8, !PT ;  /* 0x00000030c4027812 */ /* 0x000fe200078ef807 */
[----:B------:R-:W-:Y:S01]  /*1120*/  IMAD R206, R0, 0x40, R9 ;  /* 0x0000004000ce7824 */ /* 0x000fe200078e0209 */
[----:B------:R-:W-:-:S02]  /*1130*/  SHF.R.U32.HI R197, RZ, 0x3, R196 ;  /* 0x00000003ffc57819 */ /* 0x000fc400000116c4 */
[----:B------:R-:W-:Y:S02]  /*1140*/  SHF.L.U32 R12, R5, 0x7, RZ ;  /* 0x00000007050c7819 */ /* 0x000fe400000006ff */
[----:B------:R-:W-:Y:S02]  /*1150*/  LOP3.LUT R5, R4, 0xffffe000, RZ, 0xc0, !PT ;  /* 0xffffe00004057812 */ /* 0x000fe400078ec0ff */
[----:B------:R-:W-:Y:S02]  /*1160*/  LOP3.LUT R2, R2, R197, RZ, 0x3c, !PT ;  /* 0x000000c502027212 */ /* 0x000fe400078e3cff */
[----:B------:R-:W-:Y:S02]  /*1170*/  LEA.HI R3, R3, R234, RZ, 0x3 ;  /* 0x000000ea03037211 */ /* 0x000fe400078f18ff */
[C---:B------:R-:W-:Y:S02]  /*1180*/  LOP3.LUT R0, R196.reuse, 0x10, R18, 0xf8, !PT ;  /* 0x00000010c4007812 */ /* 0x040fe400078ef812 */
[----:B------:R-:W-:-:S02]  /*1190*/  LOP3.LUT R10, R196, 0x30, R225, 0xf8, !PT ;  /* 0x00000030c40a7812 */ /* 0x000fc400078ef8e1 */
[----:B------:R-:W-:Y:S02]  /*11a0*/  IADD3 R221, R2, R198, R5 ;  /* 0x000000c602dd7210 */ /* 0x000fe40007ffe005 */
[----:B------:R-:W-:Y:S02]  /*11b0*/  LOP3.LUT R5, R3, 0x1ffffff8, RZ, 0xc0, !PT ;  /* 0x1ffffff803057812 */ /* 0x000fe400078ec0ff */
[----:B------:R-:W-:Y:S01]  /*11c0*/  SHF.R.S32.HI R11, RZ, 0x1, R11 ;  /* 0x00000001ff0b7819 */ /* 0x000fe2000001140b */
[----:B------:R-:W-:Y:S01]  /*11d0*/  IMAD.IADD R221, R16, 0x1, R221 ;  /* 0x0000000110dd7824 */ /* 0x000fe200078e02dd */
[-C--:B------:R-:W-:Y:S01]  /*11e0*/  LOP3.LUT R207, R0, R197.reuse, RZ, 0x3c, !PT ;  /* 0x000000c500cf7212 */ /* 0x080fe200078e3cff */
[----:B------:R-:W-:Y:S01]  /*11f0*/  IMAD.IADD R5, R234, 0x1, -R5 ;  /* 0x00000001ea057824 */ /* 0x000fe200078e0a05 */
[----:B------:R-:W-:Y:S01]  /*1200*/  LOP3.LUT R13, R12, 0xffffe000, RZ, 0xc0, !PT ;  /* 0xffffe0000c0d7812 */ /* 0x000fe200078ec0ff */
[----:B------:R-:W-:Y:S01]  /*1210*/  IMAD.SHL.U32 R11, R11, 0x80, RZ ;  /* 0x000000800b0b7824 */ /* 0x000fe200078e00ff */
[----:B------:R-:W-:Y:S01]  /*1220*/  LOP3.LUT R10, R10, R197, RZ, 0x3c, !PT ;  /* 0x000000c50a0a7212 */ /* 0x000fe200078e3cff */
[----:B------:R-:W-:Y:S01]  /*1230*/  IMAD.IADD R207, R198, 0x1, R207 ;  /* 0x00000001c6cf7824 */ /* 0x000fe200078e02cf */
[----:B------:R-:W-:-:S02]  /*1240*/  LOP3.LUT R2, R196, 0x30, R18, 0xf8, !PT ;  /* 0x00000030c4027812 */ /* 0x000fc400078ef812 */
[----:B------:R-:W-:Y:S02]  /*1250*/  SEL R218, R218, 0xffffffe0, !P0 ;  /* 0xffffffe0dada7807 */ /* 0x000fe40004000000 */
[----:B------:R-:W-:Y:S02]  /*1260*/  SHF.R.S32.HI R204, RZ, 0x3, R3 ;  /* 0x00000003ffcc7819 */ /* 0x000fe40000011403 */
[----:B------:R-:W-:Y:S01]  /*1270*/  LOP3.LUT R8, R8, 0x7ffffffc, RZ, 0xc0, !PT ;  /* 0x7ffffffc08087812 */ /* 0x000fe200078ec0ff */
[----:B------:R-:W-:Y:S01]  /*1280*/  IMAD.IADD R208, R218, 0x1, R207 ;  /* 0x00000001dad07824 */ /* 0x000fe200078e02cf */
[----:B------:R-:W-:Y:S02]  /*1290*/  IADD3 R13, R10, R198, R13 ;  /* 0x000000c60a0d7210 */ /* 0x000fe40007ffe00d */
[----:B------:R-:W-:Y:S01]  /*12a0*/  LOP3.LUT R3, R2, R197, RZ, 0x3c, !PT ;  /* 0x000000c502037212 */ /* 0x000fe200078e3cff */
[----:B------:R-:W-:Y:S01]  /*12b0*/  IMAD.IADD R203, R219, 0x1, -R8 ;  /* 0x00000001dbcb7824 */ /* 0x000fe200078e0a08 */
[----:B------:R-:W-:-:S02]  /*12c0*/  SHF.R.S32.HI R215, RZ, 0x1f, R23 ;  /* 0x0000001fffd77819 */ /* 0x000fc40000011417 */
[----:B------:R-:W-:Y:S02]  /*12d0*/  SHF.L.U32 R201, R5, 0x3, RZ ;  /* 0x0000000305c97819 */ /* 0x000fe400000006ff */
[----:B------:R-:W-:Y:S02]  /*12e0*/  LOP3.LUT R199, R11, 0x180, RZ, 0xc0, !PT ;  /* 0x000001800bc77812 */ /* 0x000fe400078ec0ff */
[----:B------:R-:W-:Y:S02]  /*12f0*/  SHF.R.S32.HI R226, RZ, 0x4, R7 ;  /* 0x00000004ffe27819 */ /* 0x000fe40000011407 */
[----:B------:R-:W-:Y:S02]  /*1300*/  SHF.R.S32.HI R225, RZ, 0x4, R225 ;  /* 0x00000004ffe17819 */ /* 0x000fe400000114e1 */
[C---:B------:R-:W-:Y:S02]  /*1310*/  IADD3 R222, R16.reuse, R198, R3 ;  /* 0x000000c610de7210 */ /* 0x040fe40007ffe003 */
[----:B------:R-:W-:-:S02]  /*1320*/  IADD3 R220, R16, R13, RZ ;  /* 0x0000000d10dc7210 */ /* 0x000fc40007ffe0ff */
[----:B------:R-:W-:-:S07]  /*1330*/  IADD3 R218, R218, UR52, R207 ;  /* 0x00000034dada7c10 */ /* 0x000fce000fffe0cf */
.L_x_2365:
        /* <DEDUP_REMOVED lines=8> */
[----:B---345:R-:W-:Y:S01]  /*13c0*/  IMAD.MOV.U32 R9, RZ, RZ, RZ ;  /* 0x000000ffff097224 */ /* 0x038fe200078e00ff */
[----:B------:R-:W-:-:S02]  /*13d0*/  ISETP.NE.U32.AND P0, PT, RZ, UR6, PT ;  /* 0x00000006ff007c0c */ /* 0x000fc4000bf05070 */
[----:B------:R-:W-:Y:S02]  /*13e0*/  ISETP.NE.AND.EX P1, PT, RZ, UR5, PT, P1 ;  /* 0x00000005ff007c0c */ /* 0x000fe4000bf25310 */
[----:B------:R-:W-:Y:S02]  /*13f0*/  ISETP.NE.AND.EX P0, PT, RZ, UR7, PT, P0 ;  /* 0x00000007ff007c0c */ /* 0x000fe4000bf05300 */
[----:B------:R-:W-:Y:S02]  /*1400*/  MOV R27, RZ ;  /* 0x000000ff001b7202 */ /* 0x000fe40000000f00 */
[----:B--2---:R-:W-:Y:S01]  /*1410*/  SHF.R.S32.HI R214, RZ, 0x1f, R210 ;  /* 0x0000001fffd67819 */ /* 0x004fe200000114d2 */
[----:B------:R-:W-:-:S06]  /*1420*/  IMAD.SHL.U32 R212, R210, 0x4, RZ ;  /* 0x00000004d2d47824 */ /* 0x000fcc00078e00ff */
        /* <DEDUP_REMOVED lines=22> */
[----:B0-----:R-:W-:Y:S01]  /*1590*/  IMAD.U32 R2, RZ, RZ, UR5 ;  /* 0x00000005ff027e24 */ /* 0x001fe2000f8e00ff */
[----:B------:R-:W-:Y:S01]  /*15a0*/  MOV R26, UR4 ;  /* 0x00000004001a7c02 */ /* 0x000fe20008000f00 */
[----:B------:R-:W-:Y:S01]  /*15b0*/  IMAD.MOV.U32 R25, RZ, RZ, R210 ;  /* 0x000000ffff197224 */ /* 0x000fe200078e00d2 */
        /* <DEDUP_REMOVED lines=10> */
.L_x_2160:
[----:B------:R-:W-:Y:S01]  /*1660*/  ULDC.64 UR4, c[0x0][0xa20] ;  /* 0x0002880000047ab9 */ /* 0x000fe20000000a00 */
[----:B------:R-:W-:Y:S01]  /*1670*/  IMAD.MOV.U32 R217, RZ, RZ, R193 ;  /* 0x000000ffffd97224 */ /* 0x000fe200078e00c1 */
[----:B------:R-:W-:Y:S01]  /*1680*/  ISETP.NE.U32.AND P1, PT, RZ, UR4, PT ;  /* 0x00000004ff007c0c */ /* 0x000fe2000bf25070 */
[----:B------:R-:W-:-:S03]  /*1690*/  IMAD.MOV.U32 R211, RZ, RZ, R194 ;  /* 0x000000ffffd37224 */ /* 0x000fc600078e00c2 */
[----:B------:R-:W-:-:S13]  /*16a0*/  ISETP.NE.AND.EX P1, PT, RZ, UR5, PT, P1 ;  /* 0x00000005ff007c0c */ /* 0x000fda000bf25310 */
[----:B------:R-:W-:Y:S05]  /*16b0*/  @!P1 BRA `(.L_x_2161) ;  /* 0x0000000000109947 */ /* 0x000fea0003800000 */
[----:B------:R-:W-:-:S04]  /*16c0*/  IADD3 R4, P0, R212, UR4, RZ ;  /* 0x00000004d4047c10 */ /* 0x000fc8000ff1e0ff */
[----:B------:R-:W-:-:S05]  /*16d0*/  IADD3.X R5, R213, UR5, RZ, P0, !PT ;  /* 0x00000005d5057c10 */ /* 0x000fca00087fe4ff */
[----:B------:R0:W5:Y:S01]  /*16e0*/  LDG.E R26, desc[UR56][R4.64] ;  /* 0x00000038041a7981 */ /* 0x000162000c1e1900 */
[----:B------:R-:W-:Y:S05]  /*16f0*/  BRA `(.L_x_2162) ;  /* 0x0000000000107947 */ /* 0x000fea0003800000 */
.L_x_2161:
[----:B------:R-:W-:Y:S05]  /*1700*/  @!P0 BRA `(.L_x_2162) ;  /* 0x00000000000c8947 */ /* 0x000fea0003800000 */
[----:B------:R-:W2:Y:S04]  /*1710*/  LDG.E R3, desc[UR56][R6.64] ;  /* 0x0000003806037981 */ /* 0x000ea8000c1e1900 */
[----:B------:R-:W2:Y:S02]  /*1720*/  LDG.E R26, desc[UR56][R6.64+0x4] ;  /* 0x00000438061a7981 */ /* 0x000ea4000c1e1900 */
[----:B--2---:R-:W-:-:S07]  /*1730*/  IADD3 R26, -R3, R26, RZ ;  /* 0x0000001a031a7210 */ /* 0x004fce0007ffe1ff */
.L_x_2162:
        /* <DEDUP_REMOVED lines=8> */
[----:B------:R-:W2:Y:S01]  /*17c0*/  @P0 LDG.E R3, desc[UR56][R4.64+0x4] ;  /* 0x0000043804030981 */ /* 0x000ea2000c1e1900 */
[----:B------:R-:W-:Y:S01]  /*17d0*/  ISETP.NE.U32.AND P1, PT, RZ, UR4, PT ;  /* 0x00000004ff007c0c */ /* 0x000fe2000bf25070 */
[----:B------:R-:W-:-:S03]  /*17e0*/  IMAD.MOV.U32 R143, RZ, RZ, R26 ;  /* 0x000000ffff8f7224 */ /* 0x000fc600078e001a */
[----:B------:R-:W-:-:S13]  /*17f0*/  ISETP.NE.AND.EX P1, PT, RZ, UR5, PT, P1 ;  /* 0x00000005ff007c0c */ /* 0x000fda000bf25310 */
[----:B------:R-:W-:-:S04]  /*1800*/  @P1 IADD3 R6, P2, R212, UR4, RZ ;  /* 0x00000004d4061c10 */ /* 0x000fc8000ff5e0ff */
[----:B------:R-:W-:-:S05]  /*1810*/  @P1 IADD3.X R7, R213, UR5, RZ, P2, !PT ;  /* 0x00000005d5071c10 */ /* 0x000fca00097fe4ff */
[----:B------:R0:W5:Y:S01]  /*1820*/  @P1 LDG.E R143, desc[UR56][R6.64] ;  /* 0x00000038068f1981 */ /* 0x000162000c1e1900 */
[----:B--2---:R-:W-:Y:S01]  /*1830*/  @P0 IMAD.IADD R2, R3, 0x1, -R0 ;  /* 0x0000000103020824 */ /* 0x004fe200078e0a00 */
[----:B------:R-:W-:-:S04]  /*1840*/  LEA R3, R193, 0x11f, 0x7 ;  /* 0x0000011fc1037811 */ /* 0x000fc800078e38ff */
[----:B------:R-:W-:-:S04]  /*1850*/  IADD3 R202, R9, R2, RZ ;  /* 0x0000000209ca7210 */ /* 0x000fc80007ffe0ff */
[C---:B------:R-:W-:Y:S01]  /*1860*/  IADD3 R3, R202.reuse, R3, -R195 ;  /* 0x00000003ca037210 */ /* 0x040fe20007ffe8c3 */
[----:B------:R-:W-:-:S04]  /*1870*/  VIADD R0, R202, 0x9f ;  /* 0x0000009fca007836 */ /* 0x000fc80000000000 */
[----:B------:R-:W-:-:S04]  /*1880*/  IMAD.HI R0, R0, 0x66666667, RZ ;  /* 0x6666666700007827 */ /* 0x000fc800078e02ff */
[----:B------:R-:W-:Y:S01]  /*1890*/  IMAD.HI R3, R3, 0x66666667, RZ ;  /* 0x6666666703037827 */ /* 0x000fe200078e02ff */
[----:B------:R-:W-:-:S04]  /*18a0*/  SHF.R.U32.HI R157, RZ, 0x1f, R0 ;  /* 0x0000001fff9d7819 */ /* 0x000fc80000011600 */
[----:B------:R-:W-:Y:S02]  /*18b0*/  SHF.R.U32.HI R4, RZ, 0x1f, R3 ;  /* 0x0000001fff047819 */ /* 0x000fe40000011603 */
[----:B------:R-:W-:Y:S01]  /*18c0*/  LEA.HI.SX32 R157, R0, R157, 0x1a ;  /* 0x0000009d009d7211 */ /* 0x000fe200078fd2ff */
[----:B------:R-:W-:Y:S01]  /*18d0*/  IMAD.MOV R0, RZ, RZ, -R9 ;  /* 0x000000ffff007224 */ /* 0x000fe200078e0a09 */
[----:B------:R-:W-:-:S04]  /*18e0*/  LEA.HI.SX32 R4, R3, R4, 0x1a ;  /* 0x0000000403047211 */ /* 0x000fc800078fd2ff */
[----:B------:R-:W-:-:S05]  /*18f0*/  VIMNMX R4, R157, R4, PT ;  /* 0x000000049d047248 */ /* 0x000fca0003fe0100 */
[----:B------:R-:W-:Y:S01]  /*1900*/  IMAD R3, R4, 0xa0, -R9 ;  /* 0x000000a004037824 */ /* 0x000fe200078e0a09 */
[----:B------:R-:W-:-:S04]  /*1910*/  VIMNMX R4, RZ, R0, !PT ;  /* 0x00000000ff047248 */ /* 0x000fc80007fe0100 */
[----:B------:R-:W-:-:S04]  /*1920*/  VIMNMX R3, R3, R2, PT ;  /* 0x0000000203037248 */ /* 0x000fc80003fe0100 */
[----:B------:R-:W-:Y:S01]  /*1930*/  ISETP.GT.AND P0, PT, R3, R4, PT ;  /* 0x000000040300720c */ /* 0x000fe20003f04270 */
[----:B------:R-:W-:-:S05]  /*1940*/  IMAD.WIDE.U32 R4, R4, -0x33333333, RZ ;  /* 0xcccccccd04047825 */ /* 0x000fca00078e00ff */
[----:B------:R-:W-:-:S04]  /*1950*/  SHF.R.U32.HI R121, RZ, 0x7, R5 ;  /* 0x00000007ff797819 */ /* 0x000fc80000011605 */
[----:B------:R-:W-:-:S03]  /*1960*/  MOV R24, R121 ;  /* 0x0000007900187202 */ /* 0x000fc60000000f00 */
[----:B------:R-:W-:-:S04]  /*1970*/  @P0 VIADD R0, R3, 0x9f ;  /* 0x0000009f03000836 */ /* 0x000fc80000000000 */
        /* <DEDUP_REMOVED lines=26> */
.L_x_2165:
[----:B------:R-:W-:Y:S05]  /*1b20*/  BSYNC B6 ;  /* 0x0000000000067941 */ /* 0x000fea0003800000 */
.L_x_2164:
[----:B------:R-:W-:Y:S01]  /*1b30*/  VIADD R0, R16, 0xa400 ;  /* 0x0000a40010007836 */ /* 0x000fe20000000000 */
[----:B------:R-:W-:Y:S04]  /*1b40*/  BSSY B6, `(.L_x_2166) ;  /* 0x0000013000067945 */ /* 0x000fe80003800000 */
[----:B------:R-:W-:-:S13]  /*1b50*/  LOP3.LUT P0, RZ, R0, 0x3ff, RZ, 0xc0, !PT ;  /* 0x000003ff00ff7812 */ /* 0x000fda000780c0ff */
[----:B------:R-:W-:Y:S05]  /*1b60*/  @!P0 BRA `(.L_x_2167) ;  /* 0x0000000000408947 */ /* 0x000fea0003800000 */
[----:B------:R-:W-:Y:S01]  /*1b70*/  MOV R0, 0x0 ;  /* 0x0000000000007802 */ /* 0x000fe20000000f00 */
[----:B------:R-:W-:Y:S01]  /*1b80*/  ULDC.64 UR4, c[0x4][0xc8] ;  /* 0x0100320000047ab9 */ /* 0x000fe20000000a00 */
[----:B------:R-:W-:Y:S01]  /*1b90*/  ULDC.64 UR6, c[0x4][0xd0] ;  /* 0x0100340000067ab9 */ /* 0x000fe20000000a00 */
[----:B------:R-:W-:Y:S01]  /*1ba0*/  MOV R4, UR4 ;  /* 0x0000000400047c02 */ /* 0x000fe20008000f00 */
[----:B------:R0:W1:Y:S01]  /*1bb0*/  LDC.64 R14, c[0x4][R0] ;  /* 0x01000000000e7b82 */ /* 0x0000620000000a00 */
        /* <DEDUP_REMOVED lines=8> */
[----:B0-----:R-:W-:-:S07]  /*1c40*/  IMAD.MOV.U32 R12, RZ, RZ, 0x1 ;  /* 0x00000001ff0c7424 */ /* 0x001fce00078e00ff */
[----:B------:R-:W-:-:S07]  /*1c50*/  LEPC R20, `(.L_x_2167) ;  /* 0x000000001014794e */ /* 0x000fce0000000000 */
[----:B-1---5:R-:W-:Y:S05]  /*1c60*/  CALL.ABS.NOINC R14 ;  /* 0x000000000e007343 */ /* 0x022fea0003c00000 */
.L_x_2167:
[----:B------:R-:W-:Y:S05]  /*1c70*/  BSYNC B6 ;  /* 0x0000000000067941 */ /* 0x000fea0003800000 */
.L_x_2166:
[----:B------:R-:W-:Y:S01]  /*1c80*/  ULDC.64 UR4, c[0x0][0x9f8] ;  /* 0x00027e0000047ab9 */ /* 0x000fe20000000a00 */
[----:B------:R-:W0:Y:S01]  /*1c90*/  S2R R21, SR_TID.X ;  /* 0x0000000000157919 */ /* 0x000e220000002100 */
[----:B------:R-:W-:Y:S01]  /*1ca0*/  ISETP.NE.U32.AND P0, PT, RZ, UR4, PT ;  /* 0x00000004ff007c0c */ /* 0x000fe2000bf05070 */
[----:B------:R-:W1:Y:S08]  /*1cb0*/  LDC R0, c[0x0][0x428] ;  /* 0x00010a00ff007b82 */ /* 0x000e700000000800 */
[----:B------:R-:W2:Y:S01]  /*1cc0*/  LDC.64 R112, c[0x0][0x2f0] ;  /* 0x0000bc00ff707b82 */ /* 0x000ea20000000a00 */
[----:B------:R-:W-:Y:S01]  /*1cd0*/  ISETP.NE.AND.EX P0, PT, RZ, UR5, PT, P0 ;  /* 0x00000005ff007c0c */ /* 0x000fe2000bf05300 */
[----:B------:R-:W-:Y:S01]  /*1ce0*/  IMAD.IADD R98, R27, 0x1, R26 ;  /* 0x000000011b627824 */ /* 0x000fe200078e021a */
[----:B------:R-:W-:Y:S01]  /*1cf0*/  ULDC.64 UR6, c[0x0][0xa08] ;  /* 0x0002820000067ab9 */ /* 0x000fe20000000a00 */
[----:B------:R-:W-:-:S02]  /*1d00*/  IMAD.MOV.U32 R7, RZ, RZ, R194 ;  /* 0x000000ffff077224 */ /* 0x000fc400078e00c2 */
[----:B------:R-:W-:Y:S02]  /*1d10*/  IMAD.MOV.U32 R8, RZ, RZ, R18 ;  /* 0x000000ffff087224 */ /* 0x000fe400078e0012 */
[----:B------:R-:W3:Y:S06]  /*1d20*/  LDC R97, c[0x0][0x3d4] ;  /* 0x0000f500ff617b82 */ /* 0x000eec0000000800 */
[----:B------:R-:W-:Y:S02]  /*1d30*/  @P0 IADD3 R4, P1, R212, UR4, RZ ;  /* 0x00000004d4040c10 */ /* 0x000fe4000ff3e0ff */
[----:B------:R-:W4:Y:S02]  /*1d40*/  LDC.64 R106, c[0x0][0x3d8] ;  /* 0x0000f600ff6a7b82 */ /* 0x000f240000000a00 */
[----:B------:R-:W-:Y:S01]  /*1d50*/  @P0 IADD3.X R5, R213, UR5, RZ, P1, !PT ;  /* 0x00000005d5050c10 */ /* 0x000fe20008ffe4ff */
[----:B------:R-:W-:-:S04]  /*1d60*/  ULDC.64 UR4, c[0x0][0x2f8] ;  /* 0x0000be0000047ab9 */ /* 0x000fc80000000a00 */
[----:B------:R2:W4:Y:S01]  /*1d70*/  @P0 LDG.E R25, desc[UR56][R4.64] ;  /* 0x0000003804190981 */ /* 0x000522000c1e1900 */
[----:B0-----:R-:W-:Y:S01]  /*1d80*/  SHF.R.U32.HI R28, RZ, 0x7, R21 ;  /* 0x00000007ff1c7819 */ /* 0x001fe20000011615 */
[----:B------:R-:W0:Y:S01]  /*1d90*/  LDC.64 R100, c[0x0][0x3e8] ;  /* 0x0000fa00ff647b82 */ /* 0x000e220000000a00 */
[----:B-1----:R-:W-:Y:S01]  /*1da0*/  ISETP.NE.AND P0, PT, R0, 0x1, PT ;  /* 0x000000010000780c */ /* 0x002fe20003f05270 */
[----:B------:R-:W4:Y:S01]  /*1db0*/  LDL.LU R21, [R1+0x20] ;  /* 0x0000200001157983 */ /* 0x000f220000300800 */
[----:B------:R-:W-:-:S05]  /*1dc0*/  SHF.R.S32.HI R26, RZ, 0x1f, R98 ;  /* 0x0000001fff1a7819 */ /* 0x000fca0000011462 */
[-C--:B--2---:R-:W-:Y:S02]  /*1dd0*/  IMAD R6, R26, R112.reuse, RZ ;  /* 0x000000701a067224 */ /* 0x084fe400078e02ff */
[----:B------:R-:W-:-:S04]  /*1de0*/  IMAD.WIDE.U32 R4, R98, R112, RZ ;  /* 0x0000007062047225 */ /* 0x000fc800078e00ff */
[----:B------:R-:W1:Y:S08]  /*1df0*/  @P0 LDC R3, c[0x0][0x42c] ;  /* 0x00010b00ff030b82 */ /* 0x000e700000000800 */
[----:B------:R-:W2:Y:S01]  /*1e00*/  @P0 LDC R9, c[0x0][0x430] ;  /* 0x00010c00ff090b82 */ /* 0x000ea20000000800 */
[----:B-1----:R-:W-:-:S04]  /*1e10*/  @P0 IMAD.HI.U32 R0, R194, R3, RZ ;  /* 0x00000003c2000227 */ /* 0x002fc800078e00ff */
[----:B------:R-:W-:Y:S01]  /*1e20*/  IMAD R3, R98, R113, R6 ;  /* 0x0000007162037224 */ /* 0x000fe200078e0206 */
[----:B--2---:R-:W-:-:S03]  /*1e30*/  @P0 SHF.R.U32.HI R7, RZ, R9, R0 ;  /* 0x00000009ff070219 */ /* 0x004fc60000011600 */
[----:B------:R-:W-:Y:S01]  /*1e40*/  IMAD.IADD R5, R5, 0x1, R3 ;  /* 0x0000000105057824 */ /* 0x000fe200078e0203 */
[----:B------:R-:W-:Y:S02]  /*1e50*/  ISETP.NE.U32.AND P0, PT, RZ, UR6, PT ;  /* 0x00000006ff007c0c */ /* 0x000fe4000bf05070 */
[----:B------:R-:W-:Y:S01]  /*1e60*/  SHF.R.S32.HI R10, RZ, 0x1f, R7 ;  /* 0x0000001fff0a7819 */ /* 0x000fe20000011407 */
[----:B------:R-:W-:Y:S01]  /*1e70*/  IMAD.WIDE.U32 R4, R7, UR4, R4 ;  /* 0x0000000407047c25 */ /* 0x000fe2000f8e0004 */
[----:B------:R-:W-:Y:S02]  /*1e80*/  ISETP.NE.AND.EX P0, PT, RZ, UR7, PT, P0 ;  /* 0x00000007ff007c0c */ /* 0x000fe4000bf05300 */
[----:B------:R-:W-:Y:S01]  /*1e90*/  ISETP.NE.AND P6, PT, R28, 0x1, PT ;  /* 0x000000011c00780c */ /* 0x000fe20003fc5270 */
[----:B------:R-:W-:Y:S01]  /*1ea0*/  IMAD R0, R10, UR4, RZ ;  /* 0x000000040a007c24 */ /* 0x000fe2000f8e02ff */
[----:B------:R-:W-:-:S03]  /*1eb0*/  SHF.R.S32.HI R9, RZ, 0x1f, R18 ;  /* 0x0000001fff097819 */ /* 0x000fc60000011412 */
[----:B------:R-:W-:Y:S01]  /*1ec0*/  IMAD R3, R7, UR5, R0 ;  /* 0x0000000507037c24 */ /* 0x000fe2000f8e0200 */
[----:B------:R-:W-:-:S04]  /*1ed0*/  ULDC.64 UR4, c[0x0][0x300] ;  /* 0x0000c00000047ab9 */ /* 0x000fc80000000a00 */
[----:B------:R-:W-:Y:S01]  /*1ee0*/  IADD3 R5, R5, R3, RZ ;  /* 0x0000000305057210 */ /* 0x000fe20007ffe0ff */
[----:B------:R-:W-:-:S04]  /*1ef0*/  IMAD R6, R215, R112, RZ ;  /* 0x00000070d7067224 */ /* 0x000fc800078e02ff */
[----:B------:R-:W-:Y:S01]  /*1f00*/  IMAD R11, R23, R113, R6 ;  /* 0x00000071170b7224 */ /* 0x000fe200078e0206 */
[----:B---3--:R-:W-:Y:S01]  /*1f10*/  ISETP.GE.AND P3, PT, R189, R97, PT ;  /* 0x00000061bd00720c */ /* 0x008fe20003f66270 */
[----:B----4-:R-:W-:-:S04]  /*1f20*/  IMAD.WIDE.U32 R108, R23, R106, R8 ;  /* 0x0000006a176c7225 */ /* 0x010fc800078e0008 */
[----:B0-----:R-:W-:Y:S01]  /*1f30*/  IMAD.WIDE.U32 R102, R23, R100, R8 ;  /* 0x0000006417667225 */ /* 0x001fe200078e0008 */
[----:B------:R-:W-:-:S03]  /*1f40*/  ISETP.GE.AND P5, PT, R191, R97, PT ;  /* 0x00000061bf00720c */ /* 0x000fc60003fa6270 */
[----:B------:R-:W-:-:S04]  /*1f50*/  IMAD R14, R215, R106, RZ ;  /* 0x0000006ad70e7224 */ /* 0x000fc800078e02ff */
[----:B------:R-:W-:-:S04]  /*1f60*/  IMAD R13, R23, R107, R14 ;  /* 0x0000006b170d7224 */ /* 0x000fc800078e020e */
[----:B------:R-:W-:Y:S02]  /*1f70*/  IMAD.IADD R109, R13, 0x1, R109 ;  /* 0x000000010d6d7824 */ /* 0x000fe400078e026d */
[----:B------:R-:W-:Y:S01]  /*1f80*/  IMAD.MOV.U32 R120, RZ, RZ, 0x40 ;  /* 0x00000040ff787424 */ /* 0x000fe200078e00ff */
[C---:B------:R-:W-:Y:S01]  /*1f90*/  SHF.L.U64.HI R127, R112.reuse, 0x7, R113 ;  /* 0x00000007707f7819 */ /* 0x040fe20000010271 */
[----:B------:R-:W-:Y:S02]  /*1fa0*/  IMAD.SHL.U32 R128, R112, 0x80, RZ ;  /* 0x0000008070807824 */ /* 0x000fe400078e00ff */
[----:B-----5:R-:W-:-:S04]  /*1fb0*/  IMAD.WIDE.U32 R108, R143, R106, R108 ;  /* 0x0000006a8f6c7225 */ /* 0x020fc800078e006c */
[----:B------:R-:W-:Y:S02]  /*1fc0*/  IMAD.MOV.U32 R119, RZ, RZ, 0x20 ;  /* 0x00000020ff777424 */ /* 0x000fe400078e00ff */
[----:B------:R-:W-:Y:S01]  /*1fd0*/  IMAD R123, R107, 0xa0, RZ ;  /* 0x000000a06b7b7824 */ /* 0x000fe200078e02ff */
[----:B------:R-:W-:Y:S01]  /*1fe0*/  IADD3 R156, R28, 0x8, RZ ;  /* 0x000000081c9c7810 */ /* 0x000fe20007ffe0ff */
[----:B------:R-:W-:Y:S01]  /*1ff0*/  IMAD.SHL.U32 R118, R97, 0x2, RZ ;  /* 0x0000000261767824 */ /* 0x000fe200078e00ff */
[----:B------:R-:W-:Y:S02]  /*2000*/  SHF.R.S32.HI R144, RZ, 0x1f, R216 ;  /* 0x0000001fff907819 */ /* 0x000fe400000114d8 */
[----:B------:R-:W-:Y:S02]  /*2010*/  SHF.R.S32.HI R0, RZ, 0x1f, R25 ;  /* 0x0000001fff007819 */ /* 0x000fe40000011419 */
[----:B------:R-:W-:Y:S02]  /*2020*/  SEL R15, R25, RZ, !P0 ;  /* 0x000000ff190f7207 */ /* 0x000fe40004000000 */
[----:B------:R-:W-:-:S05]  /*2030*/  SEL R20, R0, RZ, !P0 ;  /* 0x000000ff00147207 */ /* 0x000fca0004000000 */
[----:B------:R-:W-:Y:S02]  /*2040*/  IMAD R0, R20, UR4, RZ ;  /* 0x0000000414007c24 */ /* 0x000fe4000f8e02ff */
[----:B------:R-:W-:-:S04]  /*2050*/  IMAD.WIDE.U32 R116, R15, UR4, R4 ;  /* 0x000000040f747c25 */ /* 0x000fc8000f8e0004 */
[----:B------:R-:W-:Y:S01]  /*2060*/  IMAD R3, R15, UR5, R0 ;  /* 0x000000050f037c24 */ /* 0x000fe2000f8e0200 */
[----:B------:R-:W-:Y:S05]  /*2070*/  @!P6 WARPSYNC.ALL ;  /* 0x000000000000e948 */ /* 0x000fea0003800000 */
[----:B------:R-:W-:Y:S01]  /*2080*/  IMAD.WIDE.U32 R4, R23, R112, R8 ;  /* 0x0000007017047225 */ /* 0x000fe200078e0008 */
[----:B------:R-:W-:-:S03]  /*2090*/  ULDC.64 UR4, c[0x0][0x320] ;  /* 0x0000c80000047ab9 */ /* 0x000fc60000000a00 */
[----:B------:R-:W-:Y:S01]  /*20a0*/  IMAD.IADD R0, R117, 0x1, R3 ;  /* 0x0000000175007824 */ /* 0x000fe200078e0203 */
[----:B------:R-:W-:Y:S01]  /*20b0*/  @!P6 BAR.SYNC.DEFER_BLOCKING 0x9, 0x100 ;  /* 0x024400000000eb1d */ /* 0x000fe20000010000 */
[----:B------:R-:W-:Y:S01]  /*20c0*/  IMAD R6, R10, UR4, RZ ;  /* 0x000000040a067c24 */ /* 0x000fe2000f8e02ff */
[----:B------:R-:W-:-:S03]  /*20d0*/  IADD3 R3, P0, R116, R4, RZ ;  /* 0x0000000474037210 */ /* 0x000fc60007f1e0ff */
[C---:B------:R-:W-:Y:S01]  /*20e0*/  IMAD R115, R7.reuse, UR5, R6 ;  /* 0x0000000507737c24 */ /* 0x040fe2000f8e0206 */
[----:B------:R-:W-:Y:S01]  /*20f0*/  IADD3.X R4, R0, R5, R11, P0, !PT ;  /* 0x0000000500047210 */ /* 0x000fe200007fe40b */
[----:B------:R-:W-:Y:S01]  /*2100*/  IMAD.WIDE.U32 R6, R7, UR4, R8 ;  /* 0x0000000407067c25 */ /* 0x000fe2000f8e0008 */
[----:B------:R-:W-:-:S03]  /*2110*/  ULDC UR4, c[0x0][0x2e4] ;  /* 0x0000b90000047ab9 */ /* 0x000fc60000000800 */
[----:B------:R-:W-:Y:S01]  /*2120*/  VIADD R5, R18, 0x80 ;  /* 0x0000008012057836 */ /* 0x000fe20000000000 */
[----:B------:R-:W-:-:S04]  /*2130*/  ISETP.GE.AND P1, PT, R189, UR4, PT ;  /* 0x00000004bd007c0c */ /* 0x000fc8000bf26270 */
[----:B------:R-:W-:Y:S02]  /*2140*/  ISETP.GE.AND P2, PT, R5, UR4, PT ;  /* 0x0000000405007c0c */ /* 0x000fe4000bf46270 */
[----:B------:R-:W-:Y:S02]  /*2150*/  SEL R5, RZ, 0xffffffff, P1 ;  /* 0xffffffffff057807 */ /* 0x000fe40000800000 */
[C---:B------:R-:W-:Y:S01]  /*2160*/  ISETP.GE.AND P0, PT, R18.reuse, UR4, PT ;  /* 0x0000000412007c0c */ /* 0x040fe2000bf06270 */
[----:B------:R-:W-:Y:S01]  /*2170*/  IMAD.MOV.U32 R114, RZ, RZ, R6 ;  /* 0x000000ffff727224 */ /* 0x000fe200078e0006 */
[C---:B------:R-:W-:Y:S01]  /*2180*/  IADD3 R10, R18.reuse, 0xa0, RZ ;  /* 0x000000a0120a7810 */ /* 0x040fe20007ffe0ff */
[----:B------:R-:W-:Y:S01]  /*2190*/  IMAD.SHL.U32 R11, R5, 0x2, RZ ;  /* 0x00000002050b7824 */ /* 0x000fe200078e00ff */
[----:B------:R-:W-:Y:S02]  /*21a0*/  SEL R6, RZ, 0x1, P0 ;  /* 0x00000001ff067807 */ /* 0x000fe40000000000 */
[----:B------:R-:W-:-:S02]  /*21b0*/  IADD3 R5, R18, 0x60, RZ ;  /* 0x0000006012057810 */ /* 0x000fc40007ffe0ff */
[----:B------:R-:W-:Y:S01]  /*21c0*/  ISETP.GE.AND P0, PT, R191, UR4, PT ;  /* 0x00000004bf007c0c */ /* 0x000fe2000bf06270 */
[----:B------:R-:W-:Y:S01]  /*21d0*/  IMAD.IADD R115, R7, 0x1, R115 ;  /* 0x0000000107737824 */ /* 0x000fe200078e0273 */
[----:B------:R-:W-:Y:S02]  /*21e0*/  ISETP.GE.AND P4, PT, R10, UR4, PT ;  /* 0x000000040a007c0c */ /* 0x000fe4000bf86270 */
[--C-:B------:R-:W-:Y:S02]  /*21f0*/  SHF.R.S32.HI R7, RZ, 0x1f, R19.reuse ;  /* 0x0000001fff077819 */ /* 0x100fe40000011413 */
[----:B------:R-:W-:Y:S01]  /*2200*/  LOP3.LUT R10, R11, 0x2, R6, 0xe2, !PT ;  /* 0x000000020b0a7812 */ /* 0x000fe200078ee206 */
[----:B------:R-:W-:Y:S01]  /*2210*/  IMAD.MOV.U32 R6, RZ, RZ, R19 ;  /* 0x000000ffff067224 */ /* 0x000fe200078e0013 */
[----:B------:R-:W-:Y:S01]  /*2220*/  ISETP.GE.AND P1, PT, R5, UR4, PT ;  /* 0x0000000405007c0c */ /* 0x000fe2000bf26270 */
[----:B------:R-:W-:Y:S01]  /*2230*/  ULDC.64 UR4, c[0x0][0x328] ;  /* 0x0000ca0000047ab9 */ /* 0x000fe20000000a00 */
[----:B------:R-:W-:-:S02]  /*2240*/  SEL R11, RZ, 0x4, P0 ;  /* 0x00000004ff0b7807 */ /* 0x000fc40000000000 */
[----:B------:R-:W-:Y:S01]  /*2250*/  ISETP.GE.AND P0, PT, R18, R97, PT ;  /* 0x000000611200720c */ /* 0x000fe20003f06270 */
[----:B------:R-:W-:Y:S01]  /*2260*/  IMAD.WIDE.U32 R110, R23, R106, R6 ;  /* 0x0000006a176e7225 */ /* 0x000fe200078e0006 */
[----:B------:R-:W-:-:S03]  /*2270*/  SEL R12, RZ, 0x8, P1 ;  /* 0x00000008ff0c7807 */ /* 0x000fc60000800000 */
[----:B------:R-:W-:Y:S01]  /*2280*/  IMAD.WIDE.U32 R104, R23, R100, R6 ;  /* 0x0000006417687225 */ /* 0x000fe200078e0006 */
[C---:B------:R-:W-:Y:S02]  /*2290*/  SEL R7, R97.reuse, RZ, P0 ;  /* 0x000000ff61077207 */ /* 0x040fe40000000000 */
[----:B------:R-:W-:Y:S02]  /*22a0*/  SEL R6, R97, RZ, P3 ;  /* 0x000000ff61067207 */ /* 0x000fe40001800000 */
[----:B------:R-:W-:Y:S01]  /*22b0*/  LOP3.LUT R10, R12, R10, R11, 0xfe, !PT ;  /* 0x0000000a0c0a7212 */ /* 0x000fe200078efe0b */
[----:B------:R-:W-:Y:S01]  /*22c0*/  IMAD.IADD R7, R18, 0x1, R7 ;  /* 0x0000000112077824 */ /* 0x000fe200078e0207 */
[----:B------:R-:W-:Y:S01]  /*22d0*/  SEL R11, RZ, 0x10, P2 ;  /* 0x00000010ff0b7807 */ /* 0x000fe20001000000 */
[----:B------:R-:W-:-:S03]  /*22e0*/  IMAD.IADD R8, R189, 0x1, R6 ;  /* 0x00000001bd087824 */ /* 0x000fc600078e0206 */
[----:B------:R-:W-:Y:S01]  /*22f0*/  LOP3.LUT R33, R10, R11, RZ, 0xfc, !PT ;  /* 0x0000000b0a217212 */ /* 0x000fe200078efcff */
[----:B------:R-:W-:Y:S01]  /*2300*/  IMAD R10, R215, R100, RZ ;  /* 0x00000064d70a7224 */ /* 0x000fe200078e02ff */
[----:B------:R-:W-:Y:S02]  /*2310*/  SHF.R.S32.HI R6, RZ, 0x1f, R7 ;  /* 0x0000001fff067819 */ /* 0x000fe40000011407 */
[----:B------:R-:W-:Y:S01]  /*2320*/  SHF.R.S32.HI R9, RZ, 0x1f, R8 ;  /* 0x0000001fff097819 */ /* 0x000fe20000011408 */
[----:B------:R-:W-:Y:S01]  /*2330*/  IMAD R12, R20, UR4, RZ ;  /* 0x00000004140c7c24 */ /* 0x000fe2000f8e02ff */
[C---:B------:R-:W-:Y:S01]  /*2340*/  LEA.HI R20, R6.reuse, R7, RZ, 0x4 ;  /* 0x0000000706147211 */ /* 0x040fe200078f20ff */
[----:B------:R-:W-:Y:S01]  /*2350*/  IMAD R11, R23, R101, R10 ;  /* 0x00000065170b7224 */ /* 0x000fe200078e020a */
[----:B------:R-:W-:Y:S02]  /*2360*/  SEL R10, R97, RZ, P5 ;  /* 0x000000ff610a7207 */ /* 0x000fe40002800000 */
[----:B------:R-:W-:-:S02]  /*2370*/  LEA.HI R7, R6, R7, RZ, 0x6 ;  /* 0x0000000706077211 */ /* 0x000fc400078f30ff */
[-C--:B------:R-:W-:Y:S01]  /*2380*/  LEA.HI R25, R9, R8.reuse, RZ, 0x4 ;  /* 0x0000000809197211 */ /* 0x080fe200078f20ff */
[----:B------:R-:W-:Y:S01]  /*2390*/  IMAD R31, R15, UR5, R12 ;  /* 0x000000050f1f7c24 */ /* 0x000fe2000f8e020c */
[----:B------:R-:W-:Y:S02]  /*23a0*/  LEA.HI R8, R9, R8, RZ, 0x6 ;  /* 0x0000000809087211 */ /* 0x000fe400078f30ff */
[----:B------:R-:W-:Y:S02]  /*23b0*/  IADD3 R12, R191, R10, RZ ;  /* 0x0000000abf0c7210 */ /* 0x000fe40007ffe0ff */
[----:B------:R-:W-:Y:S01]  /*23c0*/  SHF.R.S32.HI R7, RZ, 0x6, R7 ;  /* 0x00000006ff077819 */ /* 0x000fe20000011407 */
[----:B------:R-:W-:Y:S01]  /*23d0*/  IMAD.IADD R111, R111, 0x1, R13 ;  /* 0x000000016f6f7824 */ /* 0x000fe200078e020d */
[----:B------:R-:W-:Y:S01]  /*23e0*/  SHF.R.S32.HI R9, RZ, 0x6, R8 ;  /* 0x00000006ff097819 */ /* 0x000fe20000011408 */
[----:B------:R-:W-:Y:S01]  /*23f0*/  IMAD.IADD R103, R11, 0x1, R103 ;  /* 0x000000010b677824 */ /* 0x000fe200078e0267 */
[----:B------:R-:W-:-:S02]  /*2400*/  IADD3 R105, R105, R11, RZ ;  /* 0x0000000b69697210 */ /* 0x000fc40007ffe0ff */
[C---:B------:R-:W-:Y:S02]  /*2410*/  LOP3.LUT R8, R196.reuse, 0x30, R20, 0xf8, !PT ;  /* 0x00000030c4087812 */ /* 0x040fe400078ef814 */
[----:B------:R-:W-:Y:S02]  /*2420*/  LOP3.LUT R10, R196, 0x30, R25, 0xf8, !PT ;  /* 0x00000030c40a7812 */ /* 0x000fe400078ef819 */
[----:B------:R-:W-:Y:S02]  /*2430*/  SHF.R.S32.HI R13, RZ, 0x1f, R12 ;  /* 0x0000001fff0d7819 */ /* 0x000fe4000001140c */
[----:B------:R-:W-:Y:S02]  /*2440*/  SHF.R.U32.HI R6, RZ, 0x3, R199 ;  /* 0x00000003ff067819 */ /* 0x000fe400000116c7 */
[----:B------:R-:W-:Y:S01]  /*2450*/  LOP3.LUT R11, R199, 0x30, R20, 0xf8, !PT ;  /* 0x00000030c70b7812 */ /* 0x000fe200078ef814 */
[C---:B------:R-:W-:Y:S01]  /*2460*/  IMAD R142, R7.reuse, 0x2800, R198 ;  /* 0x00002800078e7824 */ /* 0x040fe200078e02c6 */
[-C--:B------:R-:W-:Y:S01]  /*2470*/  LOP3.LUT R10, R10, R197.reuse, RZ, 0x3c, !PT ;  /* 0x000000c50a0a7212 */ /* 0x080fe200078e3cff */
[----:B------:R-:W-:Y:S01]  /*2480*/  IMAD R133, R7, 0x2800, R200 ;  /* 0x0000280007857824 */ /* 0x000fe200078e02c8 */
[----:B------:R-:W-:Y:S01]  /*2490*/  LOP3.LUT R7, R8, R197, RZ, 0x3c, !PT ;  /* 0x000000c508077212 */ /* 0x000fe200078e3cff */
[----:B------:R-:W-:Y:S01]  /*24a0*/  IMAD R135, R9, 0x2800, R198 ;  /* 0x0000280009877824 */ /* 0x000fe200078e02c6 */
[----:B------:R-:W-:-:S02]  /*24b0*/  LEA.HI R27, R13, R12, RZ, 0x4 ;  /* 0x0000000c0d1b7211 */ /* 0x000fc400078f20ff */
[----:B------:R-:W-:Y:S02]  /*24c0*/  LOP3.LUT R8, R11, R6, RZ, 0x3c, !PT ;  /* 0x000000060b087212 */ /* 0x000fe400078e3cff */
[----:B------:R-:W-:Y:S02]  /*24d0*/  LEA.HI R12, R13, R12, RZ, 0x6 ;  /* 0x0000000c0d0c7211 */ /* 0x000fe400078f30ff */
[----:B------:R-:W-:Y:S01]  /*24e0*/  LOP3.LUT R11, R199, 0x30, R25, 0xf8, !PT ;  /* 0x00000030c70b7812 */ /* 0x000fe200078ef819 */
[----:B------:R-:W-:Y:S01]  /*24f0*/  IMAD.IADD R142, R142, 0x1, R7 ;  /* 0x000000018e8e7824 */ /* 0x000fe200078e0207 */
[----:B------:R-:W-:Y:S01]  /*2500*/  LOP3.LUT R21, R21, 0xfffffffe, RZ, 0xc0, !PT ;  /* 0xfffffffe15157812 */ /* 0x000fe200078ec0ff */
[----:B------:R-:W-:Y:S01]  /*2510*/  IMAD.IADD R135, R135, 0x1, R10 ;  /* 0x0000000187877824 */ /* 0x000fe200078e020a */
[----:B------:R-:W-:Y:S01]  /*2520*/  SHF.R.S32.HI R7, RZ, 0x6, R12 ;  /* 0x00000006ff077819 */ /* 0x000fe2000001140c */
[----:B------:R-:W-:Y:S01]  /*2530*/  IMAD R131, R9, 0x2800, R200 ;  /* 0x0000280009837824 */ /* 0x000fe200078e02c8 */
[----:B------:R-:W-:Y:S01]  /*2540*/  LOP3.LUT R13, R199, 0x30, R27, 0xf8, !PT ;  /* 0x00000030c70d7812 */ /* 0x000fe200078ef81b */
[----:B------:R-:W-:Y:S01]  /*2550*/  IMAD.IADD R133, R133, 0x1, R8 ;  /* 0x0000000185857824 */ /* 0x000fe200078e0208 */
[----:B------:R-:W-:-:S02]  /*2560*/  LOP3.LUT R10, R11, R6, RZ, 0x3c, !PT ;  /* 0x000000060b0a7212 */ /* 0x000fc400078e3cff */
[----:B------:R-:W-:Y:S02]  /*2570*/  SHF.R.S32.HI R9, RZ, 0x1f, R143 ;  /* 0x0000001fff097819 */ /* 0x000fe4000001148f */
[----:B------:R-:W-:Y:S02]  /*2580*/  LOP3.LUT R8, R196, 0x30, R27, 0xf8, !PT ;  /* 0x00000030c4087812 */ /* 0x000fe400078ef81b */
[----:B------:R-:W-:Y:S01]  /*2590*/  @P5 LOP3.LUT R21, R21, 0x1, RZ, 0xfc, !PT ;  /* 0x0000000115155812 */ /* 0x000fe200078efcff */
[----:B------:R-:W-:Y:S01]  /*25a0*/  IMAD R132, R7, 0x2800, R198 ;  /* 0x0000280007847824 */ /* 0x000fe200078e02c6 */
[----:B------:R-:W-:Y:S01]  /*25b0*/  LOP3.LUT R13, R13, R6, RZ, 0x3c, !PT ;  /* 0x000000060d0d7212 */ /* 0x000fe200078e3cff */
[----:B------:R-:W-:Y:S01]  /*25c0*/  IMAD R130, R7, 0x2800, R200 ;  /* 0x0000280007827824 */ /* 0x000fe200078e02c8 */
[----:B------:R-:W-:Y:S01]  /*25d0*/  IADD3 R131, R131, R10, RZ ;  /* 0x0000000a83837210 */ /* 0x000fe20007ffe0ff */
[----:B------:R-:W-:Y:S01]  /*25e0*/  IMAD R10, R9, R100, RZ ;  /* 0x00000064090a7224 */ /* 0x000fe200078e02ff */
[----:B------:R-:W-:-:S02]  /*25f0*/  R2P PR, R224, 0x6 ;  /* 0x00000006e0007804 */ /* 0x000fc40000000000 */
[----:B------:R-:W-:Y:S01]  /*2600*/  LOP3.LUT R7, R8, R197, RZ, 0x3c, !PT ;  /* 0x000000c508077212 */ /* 0x000fe200078e3cff */
[----:B------:R-:W-:Y:S01]  /*2610*/  IMAD R8, R9, R106, RZ ;  /* 0x0000006a09087224 */ /* 0x000fe200078e02ff */
[----:B------:R0:W-:Y:S01]  /*2620*/  STL [R1+0x20], R21 ;  /* 0x0000201501007387 */ /* 0x0001e20000100800 */
[----:B------:R-:W-:Y:S01]  /*2630*/  IMAD.IADD R130, R130, 0x1, R13 ;  /* 0x0000000182827824 */ /* 0x000fe200078e020d */
[----:B------:R-:W-:Y:S01]  /*2640*/  SHF.L.U64.HI R9, R100, 0x7, R101 ;  /* 0x0000000764097819 */ /* 0x000fe20000010265 */
[----:B------:R-:W-:Y:S01]  /*2650*/  IMAD R11, R113, 0xa0, RZ ;  /* 0x000000a0710b7824 */ /* 0x000fe200078e02ff */
[----:B------:R-:W-:Y:S01]  /*2660*/  SEL R120, R120, 0xffffffc0, !P2 ;  /* 0xffffffc078787807 */ /* 0x000fe20005000000 */
[----:B------:R-:W-:Y:S01]  /*2670*/  IMAD.WIDE.U32 R114, R15, UR4, R114 ;  /* 0x000000040f727c25 */ /* 0x000fe2000f8e0072 */
[----:B------:R-:W-:-:S03]  /*2680*/  IADD3 R98, P2, R23, R98, RZ ;  /* 0x0000006217627210 */ /* 0x000fc60007f5e0ff */
[----:B------:R-:W-:-:S04]  /*2690*/  IMAD.WIDE.U32 R112, R112, 0xa0, RZ ;  /* 0x000000a070707825 */ /* 0x000fc800078e00ff */
[----:B0-----:R-:W-:Y:S02]  /*26a0*/  IMAD R21, R143, R101, R10 ;  /* 0x000000658f157224 */ /* 0x001fe400078e020a */
[----:B------:R-:W-:Y:S02]  /*26b0*/  IMAD R13, R101, 0xa0, RZ ;  /* 0x000000a0650d7824 */ /* 0x000fe400078e02ff */
[----:B------:R-:W-:Y:S02]  /*26c0*/  IMAD.SHL.U32 R10, R100, 0x80, RZ ;  /* 0x00000080640a7824 */ /* 0x000fe400078e00ff */
[----:B------:R-:W-:Y:S01]  /*26d0*/  IMAD.WIDE.U32 R104, R143, R100, R104 ;  /* 0x000000648f687225 */ /* 0x000fe200078e0068 */
[----:B------:R-:W-:-:S03]  /*26e0*/  SEL R30, RZ, 0x20, P4 ;  /* 0x00000020ff1e7807 */ /* 0x000fc60002000000 */
[----:B------:R-:W-:-:S04]  /*26f0*/  IMAD.WIDE.U32 R102, R143, R100, R102 ;  /* 0x000000648f667225 */ /* 0x000fc800078e0066 */
[----:B------:R-:W-:Y:S02]  /*2700*/  IMAD R15, R143, R107, R8 ;  /* 0x0000006b8f0f7224 */ /* 0x000fe400078e0208 */
[----:B------:R-:W-:Y:S01]  /*2710*/  IMAD.WIDE.U32 R100, R100, 0xa0, RZ ;  /* 0x000000a064647825 */ /* 0x000fe200078e00ff */
[----:B------:R-:W-:-:S03]  /*2720*/  IADD3 R122, R113, R11, RZ ;  /* 0x0000000b717a7210 */ /* 0x000fc60007ffe0ff */
[----:B------:R-:W-:Y:S01]  /*2730*/  IMAD.WIDE.U32 R110, R143, R106, R110 ;  /* 0x0000006a8f6e7225 */ /* 0x000fe200078e006e */
[----:B------:R-:W-:-:S03]  /*2740*/  IADD3 R12, R15, R109, RZ ;  /* 0x0000006d0f0c7210 */ /* 0x000fc60007ffe0ff */
[----:B------:R-:W-:Y:S01]  /*2750*/  IMAD.IADD R126, R101, 0x1, R13 ;  /* 0x00000001657e7824 */ /* 0x000fe200078e020d */
[----:B------:R-:W-:Y:S01]  /*2760*/  SHF.L.U32 R8, R106, 0x7, RZ ;  /* 0x000000076a087819 */ /* 0x000fe200000006ff */
[----:B------:R-:W-:Y:S01]  /*2770*/  IMAD.IADD R132, R132, 0x1, R7 ;  /* 0x0000000184847824 */ /* 0x000fe200078e0207 */
[C---:B------:R-:W-:Y:S01]  /*2780*/  SHF.L.U64.HI R7, R106.reuse, 0x7, R107 ;  /* 0x000000076a077819 */ /* 0x040fe2000001026b */
[----:B------:R-:W-:Y:S01]  /*2790*/  IMAD.X R99, R215, 0x1, R26, P2 ;  /* 0x00000001d7637824 */ /* 0x000fe200010e061a */
[----:B------:R-:W-:Y:S01]  /*27a0*/  SEL R119, R119, 0xffffffe0, !P1 ;  /* 0xffffffe077777807 */ /* 0x000fe20004800000 */
[----:B------:R-:W-:Y:S01]  /*27b0*/  IMAD.IADD R11, R111, 0x1, R15 ;  /* 0x000000016f0b7824 */ /* 0x000fe200078e020f */
[----:B------:R-:W-:Y:S01]  /*27c0*/  SHF.R.S32.HI R15, RZ, 0x4, R20 ;  /* 0x00000004ff0f7819 */ /* 0x000fe20000011414 */
[----:B------:R-:W-:Y:S01]  /*27d0*/  IMAD.IADD R13, R105, 0x1, R21 ;  /* 0x00000001690d7824 */ /* 0x000fe200078e0215 */
[----:B------:R-:W-:Y:S01]  /*27e0*/  SHF.R.S32.HI R26, RZ, 0x4, R27 ;  /* 0x00000004ff1a7819 */ /* 0x000fe2000001141b */
[----:B------:R-:W-:Y:S01]  /*27f0*/  IMAD.IADD R14, R21, 0x1, R103 ;  /* 0x00000001150e7824 */ /* 0x000fe200078e0267 */
[----:B------:R-:W-:Y:S01]  /*2800*/  SHF.R.S32.HI R21, RZ, 0x4, R25 ;  /* 0x00000004ff157819 */ /* 0x000fe20000011419 */
[----:B------:R-:W-:Y:S01]  /*2810*/  IMAD.WIDE.U32 R106, R106, 0xa0, RZ ;  /* 0x000000a06a6a7825 */ /* 0x000fe200078e00ff */
[----:B------:R-:W-:-:S02]  /*2820*/  LOP3.LUT R37, R33, R30, RZ, 0xfc, !PT ;  /* 0x0000001e21257212 */ /* 0x000fc400078efcff */
[----:B------:R-:W-:Y:S02]  /*2830*/  LOP3.LUT R20, R20, 0xfffffff0, RZ, 0xc0, !PT ;  /* 0xfffffff014147812 */ /* 0x000fe400078ec0ff */
[----:B------:R-:W-:Y:S02]  /*2840*/  LOP3.LUT R25, R25, 0xfffffff0, RZ, 0xc0, !PT ;  /* 0xfffffff019197812 */ /* 0x000fe400078ec0ff */
[----:B------:R-:W-:Y:S02]  /*2850*/  LOP3.LUT R27, R27, 0xfffffff0, RZ, 0xc0, !PT ;  /* 0xfffffff01b1b7812 */ /* 0x000fe400078ec0ff */
[----:B------:R-:W-:Y:S01]  /*2860*/  LOP3.LUT R32, R33, 0x1, RZ, 0xc0, !PT ;  /* 0x0000000121207812 */ /* 0x000fe200078ec0ff */
        /* <DEDUP_REMOVED lines=11> */
.L_x_2267:
[----:B0-23--:R-:W2:Y:S01]  /*2920*/  LDL.LU R40, [R1+0x20] ;  /* 0x0000200001287983 */ /* 0x00dea20000300800 */
[----:B------:R-:W0:Y:S01]  /*2930*/  LDC.64 R124, c[0x0][0x2d8] ;  /* 0x0000b600ff7c7b82 */ /* 0x000e220000000a00 */
[----:B------:R-:W-:Y:S01]  /*2940*/  IADD3 R43, R24, -0x1, RZ ;  /* 0xffffffff182b7810 */ /* 0x000fe20007ffe0ff */
[----:B------:R-:W-:Y:S01]  /*2950*/  IMAD R47, R17, 0x7800, R207 ;  /* 0x00007800112f7824 */ /* 0x000fe200078e02cf */
[----:B------:R-:W-:Y:S05]  /*2960*/  YIELD ;  /* 0x0000000000007946 */ /* 0x000fea0003800000 */
[----:B------:R-:W1:Y:S01]  /*2970*/  LDC R134, c[0x0][0x3d4] ;  /* 0x0000f500ff867b82 */ /* 0x000e620000000800 */
[----:B------:R-:W-:Y:S01]  /*2980*/  ISETP.GT.AND P4, PT, R43, R121, PT ;  /* 0x000000792b00720c */ /* 0x000fe20003f84270 */
[-C--:B------:R-:W-:Y:S01]  /*2990*/  IMAD R39, R122, R43.reuse, RZ ;  /* 0x0000002b7a277224 */ /* 0x080fe200078e02ff */
[----:B------:R-:W-:Y:S01]  /*29a0*/  SHF.R.S32.HI R38, RZ, 0x1f, R43 ;  /* 0x0000001fff267819 */ /* 0x000fe2000001142b */
[----:B------:R-:W-:Y:S01]  /*29b0*/  IMAD.WIDE.U32 R138, R112, R43, RZ ;  /* 0x0000002b708a7225 */ /* 0x000fe200078e00ff */
[----:B------:R-:W-:Y:S03]  /*29c0*/  BSSY B0, `(.L_x_2168) ;  /* 0x0000caa000007945 */ /* 0x000fe60003800000 */
[----:B------:R-:W-:Y:S01]  /*29d0*/  IMAD R39, R38, R112, R39 ;  /* 0x0000007026277224 */ /* 0x000fe200078e0227 */
[----:B------:R-:W-:Y:S01]  /*29e0*/  IADD3 R45, P1, P2, R3, R138, R128 ;  /* 0x0000008a032d7210 */ /* 0x000fe20007a3e080 */
[----:B------:R-:W-:-:S02]  /*29f0*/  IMAD.IADD R47, R16, 0x1, R47 ;  /* 0x00000001102f7824 */ /* 0x000fc400078e022f */
[----:B------:R-:W-:Y:S02]  /*2a00*/  IMAD.IADD R93, R139, 0x1, R39 ;  /* 0x000000018b5d7824 */ /* 0x000fe400078e0227 */
[----:B------:R-:W-:-:S03]  /*2a10*/  IMAD R39, R17, 0x7800, R208 ;  /* 0x0000780011277824 */ /* 0x000fc600078e02d0 */
[----:B------:R-:W-:Y:S02]  /*2a20*/  IADD3.X R24, R4, R93, R127, P1, P2 ;  /* 0x0000005d04187210 */ /* 0x000fe40000fe447f */
[-C--:B0-----:R-:W-:Y:S02]  /*2a30*/  IADD3 R48, P1, P2, R138, R124.reuse, R3 ;  /* 0x0000007c8a307210 */ /* 0x081fe40007a3e003 */
[----:B------:R-:W-:Y:S02]  /*2a40*/  IADD3 R46, R16, R39, RZ ;  /* 0x00000027102e7210 */ /* 0x000fe40007ffe0ff */
[----:B------:R-:W-:Y:S02]  /*2a50*/  IADD3.X R49, R93, R125, R4, P1, P2 ;  /* 0x0000007d5d317210 */ /* 0x000fe40000fe4404 */
[----:B-1----:R-:W-:Y:S02]  /*2a60*/  ISETP.GE.AND P1, PT, R134, 0x1, PT ;  /* 0x000000018600780c */ /* 0x002fe40003f26270 */
[----:B------:R-:W-:-:S05]  /*2a70*/  IADD3 R44, P2, R45, R124, RZ ;  /* 0x0000007c2d2c7210 */ /* 0x000fca0007f5e0ff */
[----:B------:R-:W-:Y:S02]  /*2a80*/  IMAD.X R45, R24, 0x1, R125, P2 ;  /* 0x00000001182d7824 */ /* 0x000fe400010e067d */
        /* <DEDUP_REMOVED lines=37> */
[----:B------:R-:W-:Y:S02]  /*2ce0*/  CS2R R138, SRZ ;  /* 0x00000000008a7805 */ /* 0x000fe4000001ff00 */
[----:B------:R-:W-:Y:S02]  /*2cf0*/  IADD3 R53, R19, 0x10, RZ ;  /* 0x0000001013357810 */ /* 0x000fe40007ffe0ff */
[----:B------:R-:W-:Y:S01]  /*2d00*/  IADD3.X R41, R11, UR5, R39, P1, P4 ;  /* 0x000000050b297c10 */ /* 0x000fe20008fe8427 */
[----:B------:R-:W-:-:S02]  /*2d10*/  ULDC.64 UR4, c[0x0][0x3e0] ;  /* 0x0000f80000047ab9 */ /* 0x000fc40000000a00 */
        /* <DEDUP_REMOVED lines=31> */
[----:B------:R-:W-:-:S13]  /*2f10*/  ISETP.GE.AND P1, PT, R53, R134, PT ;  /* 0x000000863500720c */ /* 0x000fda0003f26270 */
[----:B------:R1:W5:Y:S04]  /*2f20*/  @!P1 LDG.E.64 R74, desc[UR56][R40.64+0x50] ;  /* 0x00005038284a9981 */ /* 0x000368000c1e1b00 */
[----:B------:R1:W5:Y:S02]  /*2f30*/  @!P1 LDG.E.64 R76, desc[UR56][R42.64+0x50] ;  /* 0x000050382a4c9981 */ /* 0x000364000c1e1b00 */
.L_x_2172:
[----:B------:R-:W-:Y:S05]  /*2f40*/  BSYNC B1 ;  /* 0x0000000000017941 */ /* 0x000fea0003800000 */
.L_x_2171:
        /* <DEDUP_REMOVED lines=13> */
[----:B------:R-:W-:Y:S01]  /*3020*/  CS2R R72, SRZ ;  /* 0x0000000000487805 */ /* 0x000fe2000001ff00 */
[----:B------:R-:W-:Y:S01]  /*3030*/  IMAD.MOV.U32 R151, RZ, RZ, R78 ;  /* 0x000000ffff977224 */ /* 0x000fe200078e004e */
        /* <DEDUP_REMOVED lines=46> */
.L_x_2174:
[----:B------:R-:W-:Y:S05]  /*3320*/  BSYNC B1 ;  /* 0x0000000000017941 */ /* 0x000fea0003800000 */
.L_x_2173:
[----:B------:R-:W-:Y:S01]  /*3330*/  UISETP.NE.AND UP0, UPT, UR53, 0x3, UPT ;  /* 0x000000033500788c */ /* 0x000fe2000bf05270 */
[----:B------:R-:W-:Y:S01]  /*3340*/  MOV R158, R82 ;  /* 0x00000052009e7202 */ /* 0x000fe20000000f00 */
        /* <DEDUP_REMOVED lines=21> */
[----:B------:R-:W-:Y:S01]  /*34a0*/  IMAD.MOV.U32 R153, RZ, RZ, R72 ;  /* 0x000000ffff997224 */ /* 0x000fe200078e0048 */
[----:B------:R-:W-:Y:S06]  /*34b0*/  @!P1 BRA `(.L_x_2175) ;  /* 0x0000000000049947 */ /* 0x000fec0003800000 */
[----:B------:R-:W-:Y:S01]  /*34c0*/  BPT.TRAP 0x1 ;  /* 0x000000040000795c */ /* 0x000fe20000300000 */
.L_x_2175:
[----:B------:R-:W-:Y:S01]  /*34d0*/  IMAD R39, R17, 0x8, R16 ;  /* 0x0000000811277824 */ /* 0x000fe200078e0210 */
[----:B------:R-:W-:Y:S01]  /*34e0*/  SHF.L.U32 R96, R190, 0x1f, RZ ;  /* 0x0000001fbe607819 */ /* 0x000fe200000006ff */
[----:B------:R-:W-:Y:S03]  /*34f0*/  BSSY B1, `(.L_x_2176) ;  /* 0x0000003000017945 */ /* 0x000fe60003800000 */
[----:B------:R-:W3:Y:S02]  /*3500*/  SYNCS.PHASECHK.TRANS64.TRYWAIT P5, [R39+URZ+0x29890], R96 ;  /* 0x02989060270075a7 */ /* 0x000ee400080a017f */
[----:B---3--:R-:W-:Y:S05]  /*3510*/  @!P5 BRA `(.L_x_2177) ;  /* 0x0000029c00b8d947 */ /* 0x008fea0003800000 */
.L_x_2495:
[----:B------:R-:W-:Y:S05]  /*3520*/  BSYNC B1 ;  /* 0x0000000000017941 */ /* 0x000fea0003800000 */
.L_x_2176:
        /* <DEDUP_REMOVED lines=10> */
[----:B------:R-:W-:Y:S02]  /*35d0*/  SHF.R.U32.HI R138, RZ, 0x8, R139 ;  /* 0x00000008ff8a7819 */ /* 0x000fe4000001168b */
[----:B------:R-:W-:Y:S01]  /*35e0*/  SHF.R.U32.HI R169, RZ, 0x10, R137 ;  /* 0x00000010ffa97819 */ /* 0x000fe20000011689 */
[----:B------:R-:W-:Y:S01]  /*35f0*/  IMAD.SHL.U32 R136, R136, 0x100, RZ ;  /* 0x0000010088887824 */ /* 0x000fe200078e00ff */
[----:B------:R-:W-:Y:S02]  /*3600*/  LOP3.LUT R137, R137, 0xff0000ff, RZ, 0xc0, !PT ;  /* 0xff0000ff89897812 */ /* 0x000fe400078ec0ff */
[----:B------:R-:W-:Y:S02]  /*3610*/  SHF.R.U32.HI R167, RZ, 0x10, R139 ;  /* 0x00000010ffa77819 */ /* 0x000fe4000001168b */
[----:B------:R-:W-:-:S02]  /*3620*/  LOP3.LUT R166, R139, 0xff0000ff, RZ, 0xc0, !PT ;  /* 0xff0000ff8ba67812 */ /* 0x000fc400078ec0ff */
        /* <DEDUP_REMOVED lines=51> */
[--C-:B------:R-:W-:Y:S01]  /*3960*/  HADD2.F32 R169, -RZ, R166.reuse.H1_H1 ;  /* 0x300000a6ffa97230 */ /* 0x100fe20000004100 */
[----:B------:R-:W-:Y:S01]  /*3970*/  F2FP.SATFINITE.E4M3.F32.PACK_AB_MERGE_C R165, R168, R165, RZ ;  /* 0x000000a5a8a5723e */ /* 0x000fe200048070ff */
[----:B------:R-:W-:Y:S01]  /*3980*/  HADD2.F32 R168, -RZ, R166.H0_H0 ;  /* 0x200000a6ffa87230 */ /* 0x000fe20000004100 */
[----:B------:R-:W-:Y:S01]  /*3990*/  F2FP.F16.E4M3.UNPACK_B R167, R42.H1 ;  /* 0x0000002affa7723e */ /* 0x000fe200030006ff */
[--C-:B------:R-:W-:Y:S01]  /*39a0*/  HADD2.F32 R172, -RZ, R174.reuse.H1_H1 ;  /* 0x300000aeffac7230 */ /* 0x100fe20000004100 */
[----:B------:R-:W-:Y:S01]  /*39b0*/  F2FP.F16.E4M3.UNPACK_B R173, R137 ;  /* 0x00000089ffad723e */ /* 0x000fe200020006ff */
[----:B------:R-:W-:Y:S01]  /*39c0*/  HADD2.F32 R174, -RZ, R174.H0_H0 ;  /* 0x200000aeffae7230 */ /* 0x000fe20000004100 */
[-C--:B------:R-:W-:Y:S01]  /*39d0*/  F2FP.F16.E4M3.UNPACK_B R166, R136.reuse.H1 ;  /* 0x00000088ffa6723e */ /* 0x080fe200030006ff */
[----:B------:R-:W-:Y:S01]  /*39e0*/  HADD2.F32 R137, -RZ, R167.H1_H1 ;  /* 0x300000a7ff897230 */ /* 0x000fe20000004100 */
[----:B------:R-:W-:Y:S01]  /*39f0*/  F2FP.F16.E4M3.UNPACK_B R170, R136 ;  /* 0x00000088ffaa723e */ /* 0x000fe200020006ff */
[----:B------:R-:W-:-:S02]  /*3a00*/  HADD2.F32 R176, -RZ, R173.H1_H1 ;  /* 0x300000adffb07230 */ /* 0x000fc40000004100 */
[-C--:B------:R-:W-:Y:S01]  /*3a10*/  FMUL.FTZ R175, R169, R172.reuse ;  /* 0x000000aca9af7220 */ /* 0x080fe20000410000 */
[----:B------:R-:W-:Y:S02]  /*3a20*/  HADD2.F32 R171, -RZ, R166.H1_H1 ;  /* 0x300000a6ffab7230 */ /* 0x000fe40000004100 */
[C---:B------:R-:W-:Y:S01]  /*3a30*/  FMUL.FTZ R180, R168.reuse, R172 ;  /* 0x000000aca8b47220 */ /* 0x040fe20000410000 */
[----:B------:R-:W-:Y:S02]  /*3a40*/  HADD2.F32 R167, -RZ, R167.H0_H0 ;  /* 0x200000a7ffa77230 */ /* 0x000fe40000004100 */
[----:B------:R-:W-:Y:S01]  /*3a50*/  FMUL.FTZ R178, R137, R176 ;  /* 0x000000b089b27220 */ /* 0x000fe20000410000 */
[----:B------:R-:W-:Y:S02]  /*3a60*/  HADD2.F32 R172, -RZ, R170.H1_H1 ;  /* 0x300000aaffac7230 */ /* 0x000fe40000004100 */
[----:B------:R-:W-:Y:S01]  /*3a70*/  FFMA.FTZ R136, R168, R171, -R175 ;  /* 0x000000aba8887223 */ /* 0x000fe200000108af */
[----:B------:R-:W-:Y:S01]  /*3a80*/  F2FP.F16.E4M3.UNPACK_B R42, R42 ;  /* 0x0000002aff2a723e */ /* 0x000fe200020006ff */
[----:B------:R-:W-:Y:S01]  /*3a90*/  FMUL.FTZ R176, R167, R176 ;  /* 0x000000b0a7b07220 */ /* 0x000fe20000410000 */
[----:B------:R-:W-:Y:S01]  /*3aa0*/  F2FP.F16.E4M3.UNPACK_B R168, R43 ;  /* 0x0000002bffa8723e */ /* 0x000fe200020006ff */
[----:B------:R-:W-:Y:S01]  /*3ab0*/  FFMA.FTZ R43, R169, R171, R180 ;  /* 0x000000aba92b7223 */ /* 0x000fe200000100b4 */
[-C--:B------:R-:W-:Y:S01]  /*3ac0*/  FFMA.FTZ R178, R167, R172.reuse, -R178 ;  /* 0x000000aca7b27223 */ /* 0x080fe200000108b2 */
[----:B------:R-:W-:Y:S01]  /*3ad0*/  FFMA.FTZ R169, R137, R172, R176 ;  /* 0x000000ac89a97223 */ /* 0x000fe200000100b0 */
[----:B------:R-:W-:Y:S01]  /*3ae0*/  HADD2.F32 R137, -RZ, R42.H0_H0 ;  /* 0x2000002aff897230 */ /* 0x000fe20000004100 */
[----:B------:R-:W-:Y:S01]  /*3af0*/  F2FP.SATFINITE.E4M3.F32.PACK_AB_MERGE_C R41, R41, R40, R164 ;  /* 0x000000282929723e */ /* 0x000fe200048070a4 */
[----:B------:R-:W-:Y:S01]  /*3b00*/  HADD2.F32 R167, -RZ, R168.H0_H0 ;  /* 0x200000a8ffa77230 */ /* 0x000fe20000004100 */
[----:B------:R-:W-:Y:S01]  /*3b10*/  F2FP.SATFINITE.E4M3.F32.PACK_AB_MERGE_C R43, R43, R136, RZ ;  /* 0x000000882b2b723e */ /* 0x000fe200048070ff */
[----:B------:R-:W-:Y:S01]  /*3b20*/  HADD2.F32 R42, -RZ, R42.H1_H1 ;  /* 0x3000002aff2a7230 */ /* 0x000fe20000004100 */
[----:B------:R-:W-:Y:S01]  /*3b30*/  F2FP.SATFINITE.E4M3.F32.PACK_AB_MERGE_C R169, R169, R178, RZ ;  /* 0x000000b2a9a9723e */ /* 0x000fe200048070ff */
[----:B------:R-:W-:-:S02]  /*3b40*/  HADD2.F32 R173, -RZ, R173.H0_H0 ;  /* 0x200000adffad7230 */ /* 0x000fc40000004100 */
[----:B------:R-:W-:Y:S01]  /*3b50*/  FMUL.FTZ R171, R167, R174 ;  /* 0x000000aea7ab7220 */ /* 0x000fe20000410000 */
[----:B------:R-:W-:Y:S01]  /*3b60*/  HADD2.F32 R168, -RZ, R168.H1_H1 ;  /* 0x300000a8ffa87230 */ /* 0x000fe20000004100 */
[----:B------:R-:W-:Y:S01]  /*3b70*/  F2FP.SATFINITE.E4M3.F32.PACK_AB_MERGE_C R40, R139, R138, R165 ;  /* 0x0000008a8b28723e */ /* 0x000fe200048070a5 */
[----:B------:R-:W-:Y:S02]  /*3b80*/  HADD2.F32 R166, -RZ, R166.H0_H0 ;  /* 0x200000a6ffa67230 */ /* 0x000fe40000004100 */
[-C--:B------:R-:W-:Y:S01]  /*3b90*/  FMUL.FTZ R172, R42, R173.reuse ;  /* 0x000000ad2aac7220 */ /* 0x080fe20000410000 */
[----:B------:R-:W-:Y:S02]  /*3ba0*/  HADD2.F32 R170, -RZ, R170.H0_H0 ;  /* 0x200000aaffaa7230 */ /* 0x000fe40000004100 */
[C---:B------:R-:W-:Y:S01]  /*3bb0*/  FMUL.FTZ R176, R168.reuse, R174 ;  /* 0x000000aea8b07220 */ /* 0x040fe20000410000 */
[----:B------:R-:W-:Y:S01]  /*3bc0*/  FMUL.FTZ R173, R137, R173 ;  /* 0x000000ad89ad7220 */ /* 0x000fe20000410000 */
[----:B------:R-:W-:-:S02]  /*3bd0*/  FFMA.FTZ R171, R168, R166, R171 ;  /* 0x000000a6a8ab7223 */ /* 0x000fc400000100ab */
[----:B------:R-:W-:Y:S01]  /*3be0*/  FFMA.FTZ R176, R167, R166, -R176 ;  /* 0x000000a6a7b07223 */ /* 0x000fe200000108b0 */
[-C--:B------:R-:W-:Y:S01]  /*3bf0*/  FFMA.FTZ R172, R137, R170.reuse, -R172 ;  /* 0x000000aa89ac7223 */ /* 0x080fe200000108ac */
[----:B------:R-:W-:-:S03]  /*3c00*/  FFMA.FTZ R173, R42, R170, R173 ;  /* 0x000000aa2aad7223 */ /* 0x000fc600000100ad */
[----:B------:R-:W-:Y:S02]  /*3c10*/  F2FP.SATFINITE.E4M3.F32.PACK_AB_MERGE_C R43, R171, R176, R43 ;  /* 0x000000b0ab2b723e */ /* 0x000fe4000480702b */
[----:B------:R-:W-:-:S07]  /*3c20*/  F2FP.SATFINITE.E4M3.F32.PACK_AB_MERGE_C R42, R173, R172, R169 ;  /* 0x000000acad2a723e */ /* 0x000fce00048070a9 */
.L_x_2183:
[----:B------:R-:W-:Y:S05]  /*3c30*/  BSYNC B3 ;  /* 0x0000000000037941 */ /* 0x000fea0003800000 */
.L_x_2182:
[----:B-1----:R4:W-:Y:S02]  /*3c40*/  STG.E.128 desc[UR56][R48.64], R40 ;  /* 0x0000002830007986 */ /* 0x0029e4000c101d38 */
.L_x_2181:
[----:B------:R-:W-:Y:S05]  /*3c50*/  BSYNC B2 ;  /* 0x0000000000027941 */ /* 0x000fea0003800000 */
.L_x_2180:
        /* <DEDUP_REMOVED lines=9> */
[----:B------:R-:W-:Y:S02]  /*3cf0*/  SHF.R.U32.HI R124, RZ, 0x8, R125 ;  /* 0x00000008ff7c7819 */ /* 0x000fe4000001167d */
[----:B------:R-:W-:Y:S02]  /*3d00*/  LOP3.LUT R94, R95, 0xff0000ff, RZ, 0xc0, !PT ;  /* 0xff0000ff5f5e7812 */ /* 0x000fe400078ec0ff */
[----:B------:R-:W-:Y:S01]  /*3d10*/  SHF.R.U32.HI R137, RZ, 0x10, R95 ;  /* 0x00000010ff897819 */ /* 0x000fe2000001165f */
[----:B------:R-:W-:Y:S01]  /*3d20*/  IMAD.SHL.U32 R95, R139, 0x100, RZ ;  /* 0x000001008b5f7824 */ /* 0x000fe200078e00ff */
[----:B------:R-:W-:Y:S02]  /*3d30*/  LOP3.LUT R136, R125, 0xff0000ff, RZ, 0xc0, !PT ;  /* 0xff0000ff7d887812 */ /* 0x000fe400078ec0ff */
[----:B------:R-:W-:Y:S01]  /*3d40*/  SHF.R.U32.HI R138, RZ, 0x10, R125 ;  /* 0x00000010ff8a7819 */ /* 0x000fe2000001167d */
[----:B------:R-:W-:Y:S01]  /*3d50*/  IMAD.SHL.U32 R125, R124, 0x100, RZ ;  /* 0x000001007c7d7824 */ /* 0x000fe200078e00ff */
[----:B------:R-:W-:Y:S01]  /*3d60*/  LOP3.LUT R94, R94, 0xff00, R95, 0xf8, !PT ;  /* 0x0000ff005e5e7812 */ /* 0x000fe200078ef85f */
[----:B-1----:R-:W-:Y:S01]  /*3d70*/  IMAD.MOV.U32 R124, RZ, RZ, R40 ;  /* 0x000000ffff7c7224 */ /* 0x002fe200078e0028 */
[----:B------:R-:W-:Y:S01]  /*3d80*/  SHF.L.U32 R95, R137, 0x10, RZ ;  /* 0x00000010895f7819 */ /* 0x000fe200000006ff */
[----:B------:R-:W-:Y:S01]  /*3d90*/  IMAD.U32 R138, R138, 0x10000, RZ ;  /* 0x000100008a8a7824 */ /* 0x000fe200078e00ff */
[----:B------:R-:W-:-:S02]  /*3da0*/  LOP3.LUT R125, R136, 0xff00, R125, 0xf8, !PT ;  /* 0x0000ff00887d7812 */ /* 0x000fc400078ef87d */
        /* <DEDUP_REMOVED lines=44> */
[----:B------:R-:W-:Y:S01]  /*4070*/  F2FP.SATFINITE.E4M3.F32.PACK_AB_MERGE_C R137, R138, R137, RZ ;  /* 0x000000898a89723e */ /* 0x000fe200048070ff */
[--C-:B------:R-:W-:Y:S01]  /*4080*/  HADD2.F32 R162, -RZ, R139.reuse.H0_H0 ;  /* 0x2000008bffa27230 */ /* 0x100fe20000004100 */
[-C--:B------:R-:W-:Y:S01]  /*4090*/  F2FP.F16.E4M3.UNPACK_B R167, R95.reuse.H1 ;  /* 0x0000005fffa7723e */ /* 0x080fe200030006ff */
[----:B------:R-:W-:Y:S01]  /*40a0*/  HADD2.F32 R139, -RZ, R139.H1_H1 ;  /* 0x3000008bff8b7230 */ /* 0x000fe20000004100 */
[----:B------:R-:W-:Y:S02]  /*40b0*/  F2FP.F16.E4M3.UNPACK_B R138, R42.H1 ;  /* 0x0000002aff8a723e */ /* 0x000fe400030006ff */
[----:B------:R-:W-:Y:S01]  /*40c0*/  F2FP.F16.E4M3.UNPACK_B R166, R95 ;  /* 0x0000005fffa6723e */ /* 0x000fe200020006ff */
[----:B------:R-:W-:Y:S01]  /*40d0*/  HADD2.F32 R169, -RZ, R167.H1_H1 ;  /* 0x300000a7ffa97230 */ /* 0x000fe20000004100 */
[-C--:B------:R-:W-:Y:S01]  /*40e0*/  F2FP.F16.E4M3.UNPACK_B R163, R94.reuse ;  /* 0x0000005effa3723e */ /* 0x080fe200020006ff */
        /* <DEDUP_REMOVED lines=38> */
.L_x_2187:
[----:B------:R-:W-:Y:S05]  /*4350*/  BSYNC B3 ;  /* 0x0000000000037941 */ /* 0x000fea0003800000 */
.L_x_2186:
[----:B-1----:R0:W-:Y:S02]  /*4360*/  STG.E.128 desc[UR56][R48.64+0x20], R40 ;  /* 0x0000202830007986 */ /* 0x0021e4000c101d38 */
.L_x_2185:
[----:B------:R-:W-:Y:S05]  /*4370*/  BSYNC B2 ;  /* 0x0000000000027941 */ /* 0x000fea0003800000 */
.L_x_2184:
        /* <DEDUP_REMOVED lines=111> */
.L_x_2191:
[----:B------:R-:W-:Y:S05]  /*4a70*/  BSYNC B3 ;  /* 0x0000000000037941 */ /* 0x000fea0003800000 */
.L_x_2190:
[----:B-1----:R0:W-:Y:S02]  /*4a80*/  STG.E.128 desc[UR56][R48.64+0x40], R40 ;  /* 0x0000402830007986 */ /* 0x0021e4000c101d38 */
.L_x_2189:
[----:B------:R-:W-:Y:S05]  /*4a90*/  BSYNC B2 ;  /* 0x0000000000027941 */ /* 0x000fea0003800000 */
.L_x_2188:
        /* <DEDUP_REMOVED lines=14> */
[----:B------:R-:W-:Y:S01]  /*4b80*/  IMAD.SHL.U32 R87, R87, 0x100, RZ ;  /* 0x0000010057577824 */ /* 0x000fe200078e00ff */
[----:B------:R-:W-:Y:S01]  /*4b90*/  SHF.R.U32.HI R93, RZ, 0x10, R83 ;  /* 0x00000010ff5d7819 */ /* 0x000fe20000011653 */
[----:B-1----:R-:W-:Y:S01]  /*4ba0*/  IMAD.MOV.U32 R83, RZ, RZ, R41 ;  /* 0x000000ffff537224 */ /* 0x002fe200078e0029 */
[----:B------:R-:W-:Y:S01]  /*4bb0*/  LOP3.LUT R41, R82, 0xff00, R85, 0xf8, !PT ;  /* 0x0000ff0052297812 */ /* 0x000fe200078ef855 */
[----:B------:R-:W-:Y:S01]  /*4bc0*/  IMAD.U32 R92, R92, 0x10000, RZ ;  /* 0x000100005c5c7824 */ /* 0x000fe200078e00ff */
[----:B------:R-:W-:Y:S01]  /*4bd0*/  MOV R84, R40 ;  /* 0x0000002800547202 */ /* 0x000fe20000000f00 */
        /* <DEDUP_REMOVED lines=92> */
.L_x_2195:
[----:B------:R-:W-:Y:S05]  /*51a0*/  BSYNC B3 ;  /* 0x0000000000037941 */ /* 0x000fea0003800000 */
.L_x_2194:
[----:B-1----:R0:W-:Y:S02]  /*51b0*/  STG.E.128 desc[UR56][R48.64+0x60], R40 ;  /* 0x0000602830007986 */ /* 0x0021e4000c101d38 */
.L_x_2193:
[----:B------:R-:W-:Y:S05]  /*51c0*/  BSYNC B2 ;  /* 0x0000000000027941 */ /* 0x000fea0003800000 */
.L_x_2192:
        /* <DEDUP_REMOVED lines=10> */
[----:B------:R-:W-:Y:S02]  /*5270*/  SHF.R.U32.HI R85, RZ, 0x10, R79 ;  /* 0x00000010ff557819 */ /* 0x000fe4000001164f */
[----:B------:R-:W-:Y:S02]  /*5280*/  LOP3.LUT R80, R79, 0xff0000ff, RZ, 0xc0, !PT ;  /* 0xff0000ff4f507812 */ /* 0x000fe400078ec0ff */
[----:B------:R-:W-:Y:S02]  /*5290*/  SHF.R.U32.HI R84, RZ, 0x10, R81 ;  /* 0x00000010ff547819 */ /* 0x000fe40000011651 */
[----:B------:R-:W-:Y:S01]  /*52a0*/  LOP3.LUT R82, R81, 0xff0000ff, RZ, 0xc0, !PT ;  /* 0xff0000ff51527812 */ /* 0x000fe200078ec0ff */
[----:B------:R-:W-:Y:S01]  /*52b0*/  IMAD.SHL.U32 R81, R78, 0x100, RZ ;  /* 0x000001004e517824 */ /* 0x000fe200078e00ff */
[----:B------:R-:W-:Y:S01]  /*52c0*/  SHF.L.U32 R79, R83, 0x8, RZ ;  /* 0x00000008534f7819 */ /* 0x000fe200000006ff */
[----:B-1----:R-:W-:Y:S01]  /*52d0*/  IMAD.MOV.U32 R78, RZ, RZ, R40 ;  /* 0x000000ffff4e7224 */ /* 0x002fe200078e0028 */
[----:B------:R-:W-:-:S02]  /*52e0*/  F2FP.F16.E4M3.UNPACK_B R40, R41 ;  /* 0x00000029ff28723e */ /* 0x000fc400020006ff */
[----:B------:R-:W-:Y:S01]  /*52f0*/  LOP3.LUT R80, R80, 0xff00, R79, 0xf8, !PT ;  /* 0x0000ff0050507812 */ /* 0x000fe200078ef84f */
[----:B------:R-:W-:Y:S01]  /*5300*/  IMAD.U32 R79, R85, 0x10000, RZ ;  /* 0x00010000554f7824 */ /* 0x000fe200078e00ff */
[----:B------:R-:W-:Y:S02]  /*5310*/  LOP3.LUT R83, R82, 0xff00, R81, 0xf8, !PT ;  /* 0x0000ff0052537812 */ /* 0x000fe400078ef851 */
[----:B------:R-:W-:Y:S02]  /*5320*/  SHF.L.U32 R82, R84, 0x10, RZ ;  /* 0x0000001054527819 */ /* 0x000fe400000006ff */
        /* <DEDUP_REMOVED lines=89> */
.L_x_2199:
[----:B------:R-:W-:Y:S05]  /*58c0*/  BSYNC B3 ;  /* 0x0000000000037941 */ /* 0x000fea0003800000 */
.L_x_2198:
[----:B-1----:R0:W-:Y:S02]  /*58d0*/  STG.E.128 desc[UR56][R48.64+0x80], R40 ;  /* 0x0000802830007986 */ /* 0x0021e4000c101d38 */
.L_x_2197:
[----:B------:R-:W-:Y:S05]  /*58e0*/  BSYNC B2 ;  /* 0x0000000000027941 */ /* 0x000fea0003800000 */
.L_x_2196:
        /* <DEDUP_REMOVED lines=16> */
[----:B------:R-:W-:Y:S01]  /*59f0*/  IMAD.U32 R76, R80, 0x10000, RZ ;  /* 0x00010000504c7824 */ /* 0x000fe200078e00ff */
[----:B-1----:R-:W-:Y:S01]  /*5a00*/  MOV R74, R40 ;  /* 0x00000028004a7202 */ /* 0x002fe20000000f00 */
[----:B------:R-:W-:Y:S01]  /*5a10*/  IMAD.U32 R79, R79, 0x10000, RZ ;  /* 0x000100004f4f7824 */ /* 0x000fe200078e00ff */
[----:B------:R-:W-:-:S02]  /*5a20*/  LOP3.LUT R78, R78, 0xff00, R77, 0xf8, !PT ;  /* 0x0000ff004e4e7812 */ /* 0x000fc400078ef84d */
        /* <DEDUP_REMOVED lines=90> */
.L_x_2201:
[----:B------:R-:W-:Y:S05]  /*5fd0*/  BSYNC B2 ;  /* 0x0000000000027941 */ /* 0x000fea0003800000 */
.L_x_2200:
[----:B-1----:R0:W-:Y:S02]  /*5fe0*/  STG.E.128 desc[UR56][R48.64+0xa0], R40 ;  /* 0x0000a02830007986 */ /* 0x0021e4000c101d38 */
.L_x_2179:
[----:B------:R-:W-:Y:S05]  /*5ff0*/  BSYNC B1 ;  /* 0x0000000000017941 */ /* 0x000fea0003800000 */
.L_x_2178:
        /* <DEDUP_REMOVED lines=8> */
[--C-:B------:R-:W-:Y:S01]  /*6080*/  SHF.R.U32.HI R70, RZ, 0x8, R71.reuse ;  /* 0x00000008ff467819 */ /* 0x100fe20000011647 */
[----:B-1----:R-:W-:Y:S01]  /*6090*/  IMAD.MOV.U32 R48, RZ, RZ, R40 ;  /* 0x000000ffff307224 */ /* 0x002fe200078e0028 */
[----:B------:R-:W-:Y:S02]  /*60a0*/  LOP3.LUT R49, R71, 0xff0000ff, RZ, 0xc0, !PT ;  /* 0xff0000ff47317812 */ /* 0x000fe400078ec0ff */
[----:B------:R-:W-:Y:S01]  /*60b0*/  SHF.R.U32.HI R74, RZ, 0x10, R71 ;  /* 0x00000010ff4a7819 */ /* 0x000fe20000011647 */
[----:B------:R-:W-:Y:S01]  /*60c0*/  IMAD.SHL.U32 R70, R70, 0x100, RZ ;  /* 0x0000010046467824 */ /* 0x000fe200078e00ff */
[--C-:B------:R-:W-:Y:S02]  /*60d0*/  SHF.R.U32.HI R72, RZ, 0x8, R73.reuse ;  /* 0x00000008ff487819 */ /* 0x100fe40000011649 */
[----:B------:R-:W-:Y:S02]  /*60e0*/  LOP3.LUT R71, R73, 0xff0000ff, RZ, 0xc0, !PT ;  /* 0xff0000ff49477812 */ /* 0x000fe400078ec0ff */
[----:B------:R-:W-:-:S02]  /*60f0*/  SHF.R.U32.HI R73, RZ, 0x10, R73 ;  /* 0x00000010ff497819 */ /* 0x000fc40000011649 */
[----:B------:R-:W-:Y:S02]  /*6100*/  SHF.L.U32 R72, R72, 0x8, RZ ;  /* 0x0000000848487819 */ /* 0x000fe400000006ff */
[----:B------:R-:W-:Y:S01]  /*6110*/  LOP3.LUT R49, R49, 0xff00, R70, 0xf8, !PT ;  /* 0x0000ff0031317812 */ /* 0x000fe200078ef846 */
[----:B------:R-:W-:Y:S01]  /*6120*/  IMAD.U32 R70, R74, 0x10000, RZ ;  /* 0x000100004a467824 */ /* 0x000fe200078e00ff */
[----:B------:R-:W-:Y:S01]  /*6130*/  LOP3.LUT R72, R71, 0xff00, R72, 0xf8, !PT ;  /* 0x0000ff0047487812 */ /* 0x000fe200078ef848 */
[----:B------:R-:W-:Y:S01]  /*6140*/  IMAD.U32 R73, R73, 0x10000, RZ ;  /* 0x0001000049497824 */ /* 0x000fe200078e00ff */
        /* <DEDUP_REMOVED lines=90> */
.L_x_2206:
[----:B------:R-:W-:Y:S05]  /*66f0*/  BSYNC B2 ;  /* 0x0000000000027941 */ /* 0x000fea0003800000 */
.L_x_2205:
[----:B-1----:R0:W-:Y:S02]  /*6700*/  STG.E.128 desc[UR56][R44.64], R40 ;  /* 0x000000282c007986 */ /* 0x0021e4000c101d38 */
.L_x_2204:
[----:B------:R-:W-:Y:S05]  /*6710*/  BSYNC B1 ;  /* 0x0000000000017941 */ /* 0x000fea0003800000 */
.L_x_2203:
        /* <DEDUP_REMOVED lines=15> */
[----:B------:R-:W-:Y:S01]  /*6810*/  LOP3.LUT R68, R69, 0xff0000ff, RZ, 0xc0, !PT ;  /* 0xff0000ff45447812 */ /* 0x000fe200078ec0ff */
[----:B------:R-:W-:Y:S01]  /*6820*/  IMAD.SHL.U32 R67, R67, 0x100, RZ ;  /* 0x0000010043437824 */ /* 0x000fe200078e00ff */
[----:B------:R-:W-:-:S02]  /*6830*/  LOP3.LUT R66, R66, 0xff00, R49, 0xf8, !PT ;  /* 0x0000ff0042427812 */ /* 0x000fc400078ef831 */
[-C--:B------:R-:W-:Y:S02]  /*6840*/  F2FP.F16.E4M3.UNPACK_B R40, R41.reuse ;  /* 0x00000029ff28723e */ /* 0x080fe400020006ff */
[----:B------:R-:W-:Y:S01]  /*6850*/  LOP3.LUT R70, R68, 0xff00, R67, 0xf8, !PT ;  /* 0x0000ff0044467812 */ /* 0x000fe200078ef843 */
[----:B------:R-:W-:Y:S01]  /*6860*/  IMAD.U32 R67, R71, 0x10000, RZ ;  /* 0x0001000047437824 */ /* 0x000fe200078e00ff */
[----:B------:R-:W-:Y:S02]  /*6870*/  SHF.L.U32 R49, R72, 0x10, RZ ;  /* 0x0000001048317819 */ /* 0x000fe400000006ff */
[-C--:B------:R-:W-:Y:S02]  /*6880*/  F2FP.F16.E4M3.UNPACK_B R68, R150.reuse.H1 ;  /* 0x00000096ff44723e */ /* 0x080fe400030006ff */
[----:B------:R-:W-:Y:S02]  /*6890*/  F2FP.F16.E4M3.UNPACK_B R41, R41.H1 ;  /* 0x00000029ff29723e */ /* 0x000fe400030006ff */
[----:B------:R-:W-:Y:S01]  /*68a0*/  LOP3.LUT R72, R70, 0xff0000, R67, 0xf8, !PT ;  /* 0x00ff000046487812 */ /* 0x000fe200078ef843 */
[--C-:B------:R-:W-:Y:S01]  /*68b0*/  HADD2.F32 R71, -RZ, R68.reuse.H1_H1 ;  /* 0x30000044ff477230 */ /* 0x100fe20000004100 */
[-C--:B------:R-:W-:Y:S01]  /*68c0*/  F2FP.F16.E4M3.UNPACK_B R67, R149.reuse.H1 ;  /* 0x00000095ff43723e */ /* 0x080fe200030006ff */
[----:B------:R-:W-:Y:S01]  /*68d0*/  HADD2.F32 R70, -RZ, R68.H0_H0 ;  /* 0x20000044ff467230 */ /* 0x000fe20000004100 */
[----:B------:R-:W-:Y:S01]  /*68e0*/  LOP3.LUT R69, R66, 0xff0000, R49, 0xf8, !PT ;  /* 0x00ff000042457812 */ /* 0x000fe200078ef831 */
[----:B------:R-:W-:Y:S01]  /*68f0*/  HADD2.F32 R66, -RZ, R41.H1_H1 ;  /* 0x30000029ff427230 */ /* 0x000fe20000004100 */
[----:B------:R-:W-:Y:S01]  /*6900*/  F2FP.F16.E4M3.UNPACK_B R150, R150 ;  /* 0x00000096ff96723e */ /* 0x000fe200020006ff */
[----:B------:R-:W-:Y:S01]  /*6910*/  HADD2.F32 R68, -RZ, R67.H0_H0 ;  /* 0x20000043ff447230 */ /* 0x000fe20000004100 */
[----:B------:R-:W-:Y:S01]  /*6920*/  F2FP.F16.E4M3.UNPACK_B R149, R149 ;  /* 0x00000095ff95723e */ /* 0x000fe200020006ff */
[----:B------:R-:W-:-:S02]  /*6930*/  HADD2.F32 R49, -RZ, R40.H1_H1 ;  /* 0x30000028ff317230 */ /* 0x000fc40000004100 */
[-C--:B------:R-:W-:Y:S01]  /*6940*/  FMUL.FTZ R74, R66, R71.reuse ;  /* 0x00000047424a7220 */ /* 0x080fe20000410000 */
[----:B------:R-:W-:Y:S02]  /*6950*/  HADD2.F32 R41, -RZ, R41.H0_H0 ;  /* 0x20000029ff297230 */ /* 0x000fe40000004100 */
[----:B------:R-:W-:Y:S02]  /*6960*/  HADD2.F32 R67, -RZ, R67.H1_H1 ;  /* 0x30000043ff437230 */ /* 0x000fe40000004100 */
[----:B------:R-:W-:Y:S01]  /*6970*/  FMUL.FTZ R73, R49, R70 ;  /* 0x0000004631497220 */ /* 0x000fe20000410000 */
[----:B------:R-:W-:Y:S02]  /*6980*/  HADD2.F32 R40, -RZ, R40.H0_H0 ;  /* 0x20000028ff287230 */ /* 0x000fe40000004100 */
[C---:B------:R-:W-:Y:S01]  /*6990*/  FMUL.FTZ R71, R41.reuse, R71 ;  /* 0x0000004729477220 */ /* 0x040fe20000410000 */
[-C--:B------:R-:W-:Y:S01]  /*69a0*/  FFMA.FTZ R76, R41, R67.reuse, -R74 ;  /* 0x00000043294c7223 */ /* 0x080fe2000001084a */
[----:B------:R-:W-:Y:S01]  /*69b0*/  F2FP.F16.E4M3.UNPACK_B R41, R48.H1 ;  /* 0x00000030ff29723e */ /* 0x000fe200030006ff */
[C---:B------:R-:W-:Y:S01]  /*69c0*/  FMUL.FTZ R70, R40.reuse, R70 ;  /* 0x0000004628467220 */ /* 0x040fe20000410000 */
[----:B------:R-:W-:Y:S01]  /*69d0*/  F2FP.F16.E4M3.UNPACK_B R48, R48 ;  /* 0x00000030ff30723e */ /* 0x000fe200020006ff */
[-C--:B------:R-:W-:Y:S01]  /*69e0*/  FFMA.FTZ R40, R40, R68.reuse, -R73 ;  /* 0x0000004428287223 */ /* 0x080fe20000010849 */
[----:B------:R-:W-:Y:S01]  /*69f0*/  FFMA.FTZ R77, R66, R67, R71 ;  /* 0x00000043424d7223 */ /* 0x000fe20000010047 */
[----:B------:R-:W-:Y:S01]  /*6a00*/  FFMA.FTZ R75, R49, R68, R70 ;  /* 0x00000044314b7223 */ /* 0x000fe20000010046 */
        /* <DEDUP_REMOVED lines=64> */
.L_x_2210:
[----:B------:R-:W-:Y:S05]  /*6e10*/  BSYNC B2 ;  /* 0x0000000000027941 */ /* 0x000fea0003800000 */
.L_x_2209:
[----:B-1----:R0:W-:Y:S02]  /*6e20*/  STG.E.128 desc[UR56][R44.64+0x20], R40 ;  /* 0x000020282c007986 */ /* 0x0021e4000c101d38 */
.L_x_2208:
[----:B------:R-:W-:Y:S05]  /*6e30*/  BSYNC B1 ;  /* 0x0000000000017941 */ /* 0x000fea0003800000 */
.L_x_2207:
        /* <DEDUP_REMOVED lines=11> */
[----:B------:R-:W-:Y:S01]  /*6ef0*/  MOV R49, R42 ;  /* 0x0000002a00317202 */ /* 0x000fe20000000f00 */
[----:B------:R-:W-:Y:S01]  /*6f00*/  IMAD.SHL.U32 R43, R68, 0x100, RZ ;  /* 0x00000100442b7824 */ /* 0x000fe200078e00ff */
[----:B------:R-:W-:Y:S01]  /*6f10*/  LOP3.LUT R48, R63, 0xff0000ff, RZ, 0xc0, !PT ;  /* 0xff0000ff3f307812 */ /* 0x000fe200078ec0ff */
[----:B------:R-:W-:Y:S01]  /*6f20*/  IMAD.SHL.U32 R42, R64, 0x100, RZ ;  /* 0x00000100402a7824 */ /* 0x000fe200078e00ff */
[----:B------:R-:W-:Y:S02]  /*6f30*/  SHF.R.U32.HI R67, RZ, 0x10, R63 ;  /* 0x00000010ff437819 */ /* 0x000fe4000001163f */
[----:B------:R-:W-:-:S02]  /*6f40*/  LOP3.LUT R63, R65, 0xff0000ff, RZ, 0xc0, !PT ;  /* 0xff0000ff413f7812 */ /* 0x000fc400078ec0ff */
[----:B------:R-:W-:Y:S02]  /*6f50*/  SHF.R.U32.HI R66, RZ, 0x10, R65 ;  /* 0x00000010ff427819 */ /* 0x000fe40000011641 */
[----:B------:R-:W-:Y:S01]  /*6f60*/  LOP3.LUT R43, R48, 0xff00, R43, 0xf8, !PT ;  /* 0x0000ff00302b7812 */ /* 0x000fe200078ef82b */
[----:B------:R-:W-:Y:S01]  /*6f70*/  IMAD.U32 R48, R67, 0x10000, RZ ;  /* 0x0001000043307824 */ /* 0x000fe200078e00ff */
[----:B------:R-:W-:Y:S02]  /*6f80*/  LOP3.LUT R63, R63, 0xff00, R42, 0xf8, !PT ;  /* 0x0000ff003f3f7812 */ /* 0x000fe400078ef82a */
[----:B------:R-:W-:Y:S02]  /*6f90*/  SHF.L.U32 R66, R66, 0x10, RZ ;  /* 0x0000001042427819 */ /* 0x000fe400000006ff */
[----:B------:R-:W-:Y:S02]  /*6fa0*/  F2FP.F16.E4M3.UNPACK_B R64, R147.H1 ;  /* 0x00000093ff40723e */ /* 0x000fe400030006ff */
[----:B------:R-:W-:-:S02]  /*6fb0*/  F2FP.F16.E4M3.UNPACK_B R42, R41 ;  /* 0x00000029ff2a723e */ /* 0x000fc400020006ff */
        /* <DEDUP_REMOVED lines=89> */
.L_x_2214:
[----:B------:R-:W-:Y:S05]  /*7550*/  BSYNC B2 ;  /* 0x0000000000027941 */ /* 0x000fea0003800000 */
.L_x_2213:
[----:B-1----:R0:W-:Y:S02]  /*7560*/  STG.E.128 desc[UR56][R44.64+0x40], R40 ;  /* 0x000040282c007986 */ /* 0x0021e4000c101d38 */
.L_x_2212:
[----:B------:R-:W-:Y:S05]  /*7570*/  BSYNC B1 ;  /* 0x0000000000017941 */ /* 0x000fea0003800000 */
.L_x_2211:
        /* <DEDUP_REMOVED lines=13> */
[----:B------:R-:W-:Y:S01]  /*7650*/  SHF.R.U32.HI R64, RZ, 0x10, R59 ;  /* 0x00000010ff407819 */ /* 0x000fe2000001163b */
[----:B------:R-:W-:Y:S01]  /*7660*/  IMAD.SHL.U32 R43, R48, 0x100, RZ ;  /* 0x00000100302b7824 */ /* 0x000fe200078e00ff */
[----:B------:R-:W-:Y:S02]  /*7670*/  LOP3.LUT R59, R59, 0xff0000ff, RZ, 0xc0, !PT ;  /* 0xff0000ff3b3b7812 */ /* 0x000fe400078ec0ff */
[----:B------:R-:W-:-:S02]  /*7680*/  LOP3.LUT R60, R61, 0xff0000ff, RZ, 0xc0, !PT ;  /* 0xff0000ff3d3c7812 */ /* 0x000fc400078ec0ff */
[----:B------:R-:W-:Y:S02]  /*7690*/  SHF.R.U32.HI R63, RZ, 0x10, R61 ;  /* 0x00000010ff3f7819 */ /* 0x000fe4000001163d */
[----:B------:R-:W-:Y:S02]  /*76a0*/  LOP3.LUT R48, R59, 0xff00, R42, 0xf8, !PT ;  /* 0x0000ff003b307812 */ /* 0x000fe400078ef82a */
[----:B------:R-:W-:Y:S01]  /*76b0*/  LOP3.LUT R62, R60, 0xff00, R43, 0xf8, !PT ;  /* 0x0000ff003c3e7812 */ /* 0x000fe200078ef82b */
[----:B------:R-:W-:Y:S01]  /*76c0*/  IMAD.U32 R43, R64, 0x10000, RZ ;  /* 0x00010000402b7824 */ /* 0x000fe200078e00ff */
        /* <DEDUP_REMOVED lines=92> */
.L_x_2218:
[----:B------:R-:W-:Y:S05]  /*7c90*/  BSYNC B2 ;  /* 0x0000000000027941 */ /* 0x000fea0003800000 */
.L_x_2217:
[----:B-1----:R0:W-:Y:S02]  /*7ca0*/  STG.E.128 desc[UR56][R44.64+0x60], R40 ;  /* 0x000060282c007986 */ /* 0x0021e4000c101d38 */
.L_x_2216:
[----:B------:R-:W-:Y:S05]  /*7cb0*/  BSYNC B1 ;  /* 0x0000000000017941 */ /* 0x000fea0003800000 */
.L_x_2215:
        /* <DEDUP_REMOVED lines=10> */
[----:B------:R-:W-:Y:S02]  /*7d60*/  LOP3.LUT R47, R55, 0xff0000ff, RZ, 0xc0, !PT ;  /* 0xff0000ff372f7812 */ /* 0x000fe400078ec0ff */
[----:B------:R-:W-:Y:S02]  /*7d70*/  SHF.R.U32.HI R56, RZ, 0x10, R55 ;  /* 0x00000010ff387819 */ /* 0x000fe40000011637 */
[--C-:B------:R-:W-:Y:S02]  /*7d80*/  SHF.R.U32.HI R55, RZ, 0x8, R57.reuse ;  /* 0x00000008ff377819 */ /* 0x100fe40000011639 */
[----:B------:R-:W-:Y:S02]  /*7d90*/  LOP3.LUT R54, R57, 0xff0000ff, RZ, 0xc0, !PT ;  /* 0xff0000ff39367812 */ /* 0x000fe400078ec0ff */
[----:B------:R-:W-:Y:S01]  /*7da0*/  MOV R48, R42 ;  /* 0x0000002a00307202 */ /* 0x000fe20000000f00 */
[----:B------:R-:W-:Y:S01]  /*7db0*/  IMAD.SHL.U32 R43, R55, 0x100, RZ ;  /* 0x00000100372b7824 */ /* 0x000fe200078e00ff */
[----:B------:R-:W-:Y:S01]  /*7dc0*/  SHF.R.U32.HI R58, RZ, 0x10, R57 ;  /* 0x00000010ff3a7819 */ /* 0x000fe20000011639 */
[----:B------:R-:W-:Y:S01]  /*7dd0*/  IMAD.SHL.U32 R42, R59, 0x100, RZ ;  /* 0x000001003b2a7824 */ /* 0x000fe200078e00ff */
[----:B------:R-:W-:-:S02]  /*7de0*/  F2FP.F16.E4M3.UNPACK_B R55, R91.H1 ;  /* 0x0000005bff37723e */ /* 0x000fc400030006ff */
[----:B------:R-:W-:Y:S01]  /*7df0*/  LOP3.LUT R43, R54, 0xff00, R43, 0xf8, !PT ;  /* 0x0000ff00362b7812 */ /* 0x000fe200078ef82b */
[----:B------:R-:W-:Y:S01]  /*7e00*/  IMAD.U32 R54, R56, 0x10000, RZ ;  /* 0x0001000038367824 */ /* 0x000fe200078e00ff */
[----:B------:R-:W-:Y:S01]  /*7e10*/  LOP3.LUT R47, R47, 0xff00, R42, 0xf8, !PT ;  /* 0x0000ff002f2f7812 */ /* 0x000fe200078ef82a */
[--C-:B------:R-:W-:Y:S01]  /*7e20*/  HADD2.F32 R57, -RZ, R55.reuse.H0_H0 ;  /* 0x20000037ff397230 */ /* 0x100fe20000004100 */
[----:B------:R-:W-:Y:S02]  /*7e30*/  SHF.L.U32 R58, R58, 0x10, RZ ;  /* 0x000000103a3a7819 */ /* 0x000fe400000006ff */
[-C--:B------:R-:W-:Y:S02]  /*7e40*/  F2FP.F16.E4M3.UNPACK_B R42, R41.reuse ;  /* 0x00000029ff2a723e */ /* 0x080fe400020006ff */
[----:B------:R-:W-:Y:S02]  /*7e50*/  LOP3.LUT R56, R47, 0xff0000, R54, 0xf8, !PT ;  /* 0x00ff00002f387812 */ /* 0x000fe400078ef836 */
        /* <DEDUP_REMOVED lines=86> */
.L_x_2222:
[----:B------:R-:W-:Y:S05]  /*83c0*/  BSYNC B2 ;  /* 0x0000000000027941 */ /* 0x000fea0003800000 */
.L_x_2221:
[----:B-1----:R0:W-:Y:S02]  /*83d0*/  STG.E.128 desc[UR56][R44.64+0x80], R40 ;  /* 0x000080282c007986 */ /* 0x0021e4000c101d38 */
.L_x_2220:
[----:B------:R-:W-:Y:S05]  /*83e0*/  BSYNC B1 ;  /* 0x0000000000017941 */ /* 0x000fea0003800000 */
.L_x_2219:
        /* <DEDUP_REMOVED lines=14> */
[----:B------:R-:W-:Y:S02]  /*84d0*/  SHF.R.U32.HI R51, RZ, 0x10, R53 ;  /* 0x00000010ff337819 */ /* 0x000fe40000011635 */
[----:B------:R-:W-:-:S02]  /*84e0*/  SHF.L.U32 R42, R52, 0x8, RZ ;  /* 0x00000008342a7819 */ /* 0x000fc400000006ff */
[----:B------:R-:W-:Y:S02]  /*84f0*/  LOP3.LUT R50, R53, 0xff0000ff, RZ, 0xc0, !PT ;  /* 0xff0000ff35327812 */ /* 0x000fe400078ec0ff */
        /* <DEDUP_REMOVED lines=92> */
[----:B------:R-:W-:Y:S02]  /*8ac0*/  F2FP.SATFINITE.E4M3.F32.PACK_AB_MERGE_C R41, R57, R56, R61 ;  /* 0x000000383929723e */ /* 0x000fe4000480703d */
[----:B------:R-:W-:Y:S02]  /*8ad0*/  F2FP.SATFINITE.E4M3.F32.PACK_AB_MERGE_C R40, R88, R55, R60 ;  /* 0x000000375828723e */ /* 0x000fe4000480703c */
[----:B------:R-:W-:-:S07]  /*8ae0*/  MOV R42, R52 ;  /* 0x00000034002a7202 */ /* 0x000fce0000000f00 */
.L_x_2224:
[----:B------:R-:W-:Y:S05]  /*8af0*/  BSYNC B1 ;  /* 0x0000000000017941 */ /* 0x000fea0003800000 */
.L_x_2223:
[----:B-1----:R0:W-:Y:S01]  /*8b00*/  STG.E.128 desc[UR56][R44.64+0xa0], R40 ;  /* 0x0000a0282c007986 */ /* 0x0021e2000c101d38 */
[----:B------:R-:W-:Y:S05]  /*8b10*/  BRA `(.L_x_2202) ;  /* 0x0000006800507947 */ /* 0x000fea0003800000 */
.L_x_2170:
        /* <DEDUP_REMOVED lines=43> */
.L_x_2226:
[----:B------:R-:W-:Y:S05]  /*8dd0*/  BSYNC B1 ;  /* 0x0000000000017941 */ /* 0x000fea0003800000 */
.L_x_2225:
        /* <DEDUP_REMOVED lines=47> */
.L_x_2228:
[----:B------:R-:W-:Y:S05]  /*90d0*/  BSYNC B1 ;  /* 0x0000000000017941 */ /* 0x000fea0003800000 */
.L_x_2227:
        /* <DEDUP_REMOVED lines=8> */
[----:B------:R-:W-:Y:S01]  /*9160*/  MOV R165, R62 ;  /* 0x0000003e00a57202 */ /* 0x000fe20000000f00 */
        /* <DEDUP_REMOVED lines=14> */
[----:B------:R-:W-:Y:S01]  /*9250*/  IMAD.MOV.U32 R148, RZ, RZ, R84 ;  /* 0x000000ffff947224 */ /* 0x000fe200078e0054 */
[----:B------:R-:W-:Y:S06]  /*9260*/  @!P1 BRA `(.L_x_2229) ;  /* 0x0000000000049947 */ /* 0x000fec0003800000 */
[----:B------:R-:W-:Y:S01]  /*9270*/  BPT.TRAP 0x1 ;  /* 0x000000040000795c */ /* 0x000fe20000300000 */
.L_x_2229:
[----:B------:R-:W-:Y:S01]  /*9280*/  IMAD R39, R17, 0x8, R16 ;  /* 0x0000000811277824 */ /* 0x000fe200078e0210 */
[----:B------:R-:W-:Y:S01]  /*9290*/  SHF.L.U32 R96, R190, 0x1f, RZ ;  /* 0x0000001fbe607819 */ /* 0x000fe200000006ff */
[----:B------:R-:W1:Y:S01]  /*92a0*/  LDC R146, c[0x0][0x2e4] ;  /* 0x0000b900ff927b82 */ /* 0x000e620000000800 */
[----:B------:R-:W-:Y:S02]  /*92b0*/  BSSY B1, `(.L_x_2230) ;  /* 0x0000004000017945 */ /* 0x000fe40003800000 */
[----:B------:R-:W2:Y:S05]  /*92c0*/  SYNCS.PHASECHK.TRANS64.TRYWAIT P5, [R39+URZ+0x29890], R96 ;  /* 0x02989060270075a7 */ /* 0x000eaa00080a017f */
[----:B------:R-:W3:Y:S01]  /*92d0*/  LDC.64 R136, c[0x0][0x2f0] ;  /* 0x0000bc00ff887b82 */ /* 0x000ee20000000a00 */
[----:B--2---:R-:W-:Y:S05]  /*92e0*/  @!P5 BRA `(.L_x_2231) ;  /* 0x000002400058d947 */ /* 0x004fea0003800000 */
.L_x_2496:
[----:B------:R-:W-:Y:S05]  /*92f0*/  BSYNC B1 ;  /* 0x0000000000017941 */ /* 0x000fea0003800000 */
.L_x_2230:
[----:B------:R-:W-:Y:S01]  /*9300*/  BSSY B1, `(.L_x_2232) ;  /* 0x00002eb000017945 */ /* 0x000fe20003800000 */
[----:B-1----:R-:W-:Y:S02]  /*9310*/  IMAD.IADD R155, R146, 0x1, -R118 ;  /* 0x00000001929b7824 */ /* 0x002fe400078e0a76 */
[----:B------:R-:W-:Y:S01]  /*9320*/  IMAD.MOV.U32 R139, RZ, RZ, R93 ;  /* 0x000000ffff8b7224 */ /* 0x000fe200078e005d */
[----:B------:R-:W-:Y:S06]  /*9330*/  @P4 BRA `(.L_x_2233) ;  /* 0x0000002c009c4947 */ /* 0x000fec0003800000 */
[----:B------:R-:W-:Y:S01]  /*9340*/  ISETP.NE.AND P4, PT, R32, RZ, PT ;  /* 0x000000ff2000720c */ /* 0x000fe20003f85270 */
[-C--:B0--3--:R-:W-:Y:S01]  /*9350*/  IMAD R88, R215, R136.reuse, RZ ;  /* 0x00000088d7587224 */ /* 0x089fe200078e02ff */
[----:B------:R-:W-:Y:S01]  /*9360*/  BSSY B2, `(.L_x_2234) ;  /* 0x00000f4000027945 */ /* 0x000fe20003800000 */
[----:B------:R-:W-:-:S04]  /*9370*/  IMAD.WIDE.U32 R140, R23, R136, R138 ;  /* 0x00000088178c7225 */ /* 0x000fc800078e008a */
[----:B------:R-:W-:-:S05]  /*9380*/  IMAD R89, R23, R137, R88 ;  /* 0x0000008917597224 */ /* 0x000fca00078e0258 */
[----:B------:R-:W-:Y:S01]  /*9390*/  IADD3 R166, R89, R141, RZ ;  /* 0x0000008d59a67210 */ /* 0x000fe20007ffe0ff */
[----:B------:R-:W-:Y:S06]  /*93a0*/  @!P4 BRA `(.L_x_2235) ;  /* 0x0000000c00bcc947 */ /* 0x000fec0003800000 */
        /* <DEDUP_REMOVED lines=23> */
[----:B------:R-:W-:Y:S01]  /*9520*/  F2FP.F16.E4M3.UNPACK_B R180, R176.H1 ;  /* 0x000000b0ffb4723e */ /* 0x000fe200030006ff */
[----:B-1----:R-:W-:Y:S01]  /*9530*/  IMAD.MOV.U32 R186, RZ, RZ, R94 ;  /* 0x000000ffffba7224 */ /* 0x002fe200078e005e */
[----:B------:R-:W-:Y:S02]  /*9540*/  F2FP.F16.E4M3.UNPACK_B R177, R92.H1 ;  /* 0x0000005cffb1723e */ /* 0x000fe400030006ff */
        /* <DEDUP_REMOVED lines=16> */
[C---:B------:R-:W-:Y:S01]  /*9650*/  FMUL.FTZ R179, R177.reuse, R180 ;  /* 0x000000b4b1b37220 */ /* 0x040fe20000410000 */
[----:B------:R-:W-:Y:S01]  /*9660*/  F2FP.F16.E4M3.UNPACK_B R192, R186.H1 ;  /* 0x000000baffc0723e */ /* 0x000fe200030006ff */
[C---:B------:R-:W-:Y:S01]  /*9670*/  FMUL.FTZ R180, R54.reuse, R180 ;  /* 0x000000b436b47220 */ /* 0x040fe20000410000 */
[----:B------:R-:W-:Y:S01]  /*9680*/  F2FP.F16.E4M3.UNPACK_B R187, R90.H1 ;  /* 0x0000005affbb723e */ /* 0x000fe200030006ff */
[-C--:B------:R-:W-:Y:S01]  /*9690*/  FFMA.FTZ R179, R54, R52.reuse, -R179 ;  /* 0x0000003436b37223 */ /* 0x080fe200000108b3 */
[----:B------:R-:W-:Y:S02]  /*96a0*/  HADD2.F32 R233, -RZ, R94.H0_H0 ;  /* 0x2000005effe97230 */ /* 0x000fe40000004100 */
[----:B------:R-:W-:Y:S01]  /*96b0*/  FFMA.FTZ R177, R177, R52, R180 ;  /* 0x00000034b1b17223 */ /* 0x000fe200000100b4 */
[----:B------:R-:W-:Y:S01]  /*96c0*/  F2FP.F16.E4M3.UNPACK_B R180, R176 ;  /* 0x000000b0ffb4723e */ /* 0x000fe200020006ff */
[----:B------:R-:W-:Y:S01]  /*96d0*/  HADD2.F32 R176, -RZ, R88.H0_H0 ;  /* 0x20000058ffb07230 */ /* 0x000fe20000004100 */
[----:B------:R-:W-:Y:S01]  /*96e0*/  F2FP.F16.E4M3.UNPACK_B R52, R92 ;  /* 0x0000005cff34723e */ /* 0x000fe200020006ff */
[----:B------:R-:W-:Y:S01]  /*96f0*/  HADD2.F32 R228, -RZ, R192.H0_H0 ;  /* 0x200000c0ffe47230 */ /* 0x000fe20000004100 */
[----:B------:R-:W-:Y:S01]  /*9700*/  F2FP.F16.E4M3.UNPACK_B R92, R178 ;  /* 0x000000b2ff5c723e */ /* 0x000fe200020006ff */
[----:B------:R-:W-:Y:S01]  /*9710*/  HADD2.F32 R183, -RZ, R180.H0_H0 ;  /* 0x200000b4ffb77230 */ /* 0x000fe20000004100 */
[----:B------:R-:W-:Y:S01]  /*9720*/  F2FP.F16.E4M3.UNPACK_B R229, R173.H1 ;  /* 0x000000adffe5723e */ /* 0x000fe200030006ff */
[----:B------:R-:W-:-:S02]  /*9730*/  HADD2.F32 R54, -RZ, R52.H0_H0 ;  /* 0x20000034ff367230 */ /* 0x000fc40000004100 */
[----:B------:R-:W-:Y:S01]  /*9740*/  FMUL.FTZ R232, R228, R233 ;  /* 0x000000e9e4e87220 */ /* 0x000fe20000410000 */
[----:B------:R-:W-:Y:S01]  /*9750*/  HADD2.F32 R181, -RZ, R92.H0_H0 ;  /* 0x2000005cffb57230 */ /* 0x000fe20000004100 */
[----:B------:R-:W-:Y:S01]  /*9760*/  F2FP.F16.E4M3.UNPACK_B R171, R171 ;  /* 0x000000abffab723e */ /* 0x000fe200020006ff */
[----:B------:R-:W-:Y:S02]  /*9770*/  HADD2.F32 R230, -RZ, R187.H0_H0 ;  /* 0x200000bbffe67230 */ /* 0x000fe40000004100 */
[-C--:B------:R-:W-:Y:S01]  /*9780*/  FMUL.FTZ R185, R54, R183.reuse ;  /* 0x000000b736b97220 */ /* 0x080fe20000410000 */
[----:B------:R-:W-:Y:S01]  /*9790*/  FMUL.FTZ R183, R176, R183 ;  /* 0x000000b7b0b77220 */ /* 0x000fe20000410000 */
[----:B------:R-:W-:Y:S01]  /*97a0*/  HADD2.F32 R52, -RZ, R52.H1_H1 ;  /* 0x30000034ff347230 */ /* 0x000fe20000004100 */
[----:B------:R-:W-:Y:S01]  /*97b0*/  F2FP.F16.E4M3.UNPACK_B R186, R186 ;  /* 0x000000baffba723e */ /* 0x000fe200020006ff */
[----:B------:R-:W-:Y:S02]  /*97c0*/  HADD2.F32 R231, -RZ, R229.H0_H0 ;  /* 0x200000e5ffe77230 */ /* 0x000fe40000004100 */
[----:B------:R-:W-:Y:S01]  /*97d0*/  FFMA.FTZ R54, R54, R181, R183 ;  /* 0x000000b536367223 */ /* 0x000fe200000100b7 */
[----:B------:R-:W-:-:S02]  /*97e0*/  HADD2.F32 R183, -RZ, R180.H1_H1 ;  /* 0x300000b4ffb77230 */ /* 0x000fc40000004100 */
[----:B------:R-:W-:Y:S01]  /*97f0*/  FMUL.FTZ R233, R230, R233 ;  /* 0x000000e9e6e97220 */ /* 0x000fe20000410000 */
[----:B------:R-:W-:Y:S02]  /*9800*/  HADD2.F32 R94, -RZ, R94.H1_H1 ;  /* 0x3000005eff5e7230 */ /* 0x000fe40000004100 */
[----:B------:R-:W-:Y:S01]  /*9810*/  FFMA.FTZ R176, R176, R181, -R185 ;  /* 0x000000b5b0b07223 */ /* 0x000fe200000108b9 */
[----:B------:R-:W-:Y:S02]  /*9820*/  HADD2.F32 R192, -RZ, R192.H1_H1 ;  /* 0x300000c0ffc07230 */ /* 0x000fe40000004100 */
[----:B------:R-:W-:Y:S01]  /*9830*/  FMUL.FTZ R185, R52, R183 ;  /* 0x000000b734b97220 */ /* 0x000fe20000410000 */
[----:B------:R-:W-:Y:S02]  /*9840*/  HADD2.F32 R187, -RZ, R187.H1_H1 ;  /* 0x300000bbffbb7230 */ /* 0x000fe40000004100 */
[----:B------:R-:W-:Y:S01]  /*9850*/  FFMA.FTZ R233, R228, R231, R233 ;  /* 0x000000e7e4e97223 */ /* 0x000fe200000100e9 */
[----:B------:R-:W-:-:S02]  /*9860*/  HADD2.F32 R88, -RZ, R88.H1_H1 ;  /* 0x30000058ff587230 */ /* 0x000fc40000004100 */
[-C--:B------:R-:W-:Y:S01]  /*9870*/  FMUL.FTZ R228, R192, R94.reuse ;  /* 0x0000005ec0e47220 */ /* 0x080fe20000410000 */
[----:B------:R-:W-:Y:S02]  /*9880*/  HADD2.F32 R181, -RZ, R92.H1_H1 ;  /* 0x3000005cffb57230 */ /* 0x000fe40000004100 */
[C---:B------:R-:W-:Y:S01]  /*9890*/  FMUL.FTZ R94, R187.reuse, R94 ;  /* 0x0000005ebb5e7220 */ /* 0x040fe20000410000 */
[----:B------:R-:W-:Y:S02]  /*98a0*/  HADD2.F32 R229, -RZ, R229.H1_H1 ;  /* 0x300000e5ffe57230 */ /* 0x000fe40000004100 */
[----:B------:R-:W-:Y:S01]  /*98b0*/  FMUL.FTZ R183, R88, R183 ;  /* 0x000000b758b77220 */ /* 0x000fe20000410000 */
[----:B------:R-:W-:Y:S01]  /*98c0*/  FFMA.FTZ R232, R230, R231, -R232 ;  /* 0x000000e7e6e87223 */ /* 0x000fe200000108e8 */
[----:B------:R-:W-:Y:S01]  /*98d0*/  FFMA.FTZ R92, R88, R181, -R185 ;  /* 0x000000b5585c7223 */ /* 0x000fe200000108b9 */
[----:B------:R-:W-:Y:S01]  /*98e0*/  SHF.R.U32.HI R88, RZ, 0x8, R53 ;  /* 0x00000008ff587819 */ /* 0x000fe20000011635 */
[----:B------:R-:W-:Y:S01]  /*98f0*/  FFMA.FTZ R94, R192, R229, R94 ;  /* 0x000000e5c05e7223 */ /* 0x000fe2000001005e */
[----:B------:R-:W-:Y:S01]  /*9900*/  F2FP.F16.E4M3.UNPACK_B R90, R90 ;  /* 0x0000005aff5a723e */ /* 0x000fe200020006ff */
[----:B------:R-:W-:Y:S01]  /*9910*/  HADD2.F32 R231, -RZ, R171.H0_H0 ;  /* 0x200000abffe77230 */ /* 0x000fe20000004100 */
[----:B------:R-:W-:Y:S01]  /*9920*/  F2FP.F16.E4M3.UNPACK_B R173, R173 ;  /* 0x000000adffad723e */ /* 0x000fe200020006ff */
[----:B------:R-:W-:Y:S01]  /*9930*/  HADD2.F32 R192, -RZ, R186.H0_H0 ;  /* 0x200000baffc07230 */ /* 0x000fe20000004100 */
[----:B------:R-:W-:Y:S01]  /*9940*/  SHF.R.U32.HI R182, RZ, 0x8, R41 ;  /* 0x00000008ffb67819 */ /* 0x000fe20000011629 */
[----:B------:R-:W-:Y:S01]  /*9950*/  FFMA.FTZ R52, R52, R181, R183 ;  /* 0x000000b534347223 */ /* 0x000fe200000100b7 */
[----:B------:R-:W-:Y:S01]  /*9960*/  SHF.R.U32.HI R178, RZ, 0x10, R53 ;  /* 0x00000010ffb27819 */ /* 0x000fe20000011635 */
[----:B------:R-:W-:Y:S01]  /*9970*/  FFMA.FTZ R187, R187, R229, -R228 ;  /* 0x000000e5bbbb7223 */ /* 0x000fe200000108e4 */
[----:B------:R-:W-:Y:S01]  /*9980*/  LOP3.LUT R181, R53, 0xff0000ff, RZ, 0xc0, !PT ;  /* 0xff0000ff35b57812 */ /* 0x000fe200078ec0ff */
[----:B------:R-:W-:Y:S01]  /*9990*/  IMAD.SHL.U32 R88, R88, 0x100, RZ ;  /* 0x0000010058587824 */ /* 0x000fe200078e00ff */
[--C-:B------:R-:W-:Y:S01]  /*99a0*/  SHF.R.U32.HI R180, RZ, 0x10, R55.reuse ;  /* 0x00000010ffb47819 */ /* 0x100fe20000011637 */
[----:B------:R-:W-:Y:S01]  /*99b0*/  HADD2.F32 R229, -RZ, R90.H0_H0 ;  /* 0x2000005affe57230 */ /* 0x000fe20000004100 */
[----:B------:R-:W-:Y:S01]  /*99c0*/  SHF.R.U32.HI R53, RZ, 0x8, R55 ;  /* 0x00000008ff357819 */ /* 0x000fe20000011637 */
[----:B------:R-:W-:Y:S01]  /*99d0*/  HADD2.F32 R228, -RZ, R173.H0_H0 ;  /* 0x200000adffe47230 */ /* 0x000fe20000004100 */
[----:B------:R-:W-:Y:S01]  /*99e0*/  LOP3.LUT R183, R55, 0xff0000ff, RZ, 0xc0, !PT ;  /* 0xff0000ff37b77812 */ /* 0x000fe200078ec0ff */
[-C--:B------:R-:W-:Y:S01]  /*99f0*/  FMUL.FTZ R230, R192, R231.reuse ;  /* 0x000000e7c0e67220 */ /* 0x080fe20000410000 */
[----:B------:R-:W-:Y:S01]  /*9a00*/  SHF.R.U32.HI R55, RZ, 0x10, R41 ;  /* 0x00000010ff377819 */ /* 0x000fe20000011629 */
[----:B------:R-:W-:Y:S01]  /*9a10*/  HADD2.F32 R171, -RZ, R171.H1_H1 ;  /* 0x300000abffab7230 */ /* 0x000fe20000004100 */
[----:B------:R-:W-:Y:S01]  /*9a20*/  LOP3.LUT R185, R41, 0xff0000ff, RZ, 0xc0, !PT ;  /* 0xff0000ff29b97812 */ /* 0x000fe200078ec0ff */
[----:B------:R-:W-:Y:S01]  /*9a30*/  HADD2.F32 R186, -RZ, R186.H1_H1 ;  /* 0x300000baffba7230 */ /* 0x000fe20000004100 */
[----:B------:R-:W-:Y:S01]  /*9a40*/  SHF.L.U32 R182, R182, 0x8, RZ ;  /* 0x00000008b6b67819 */ /* 0x000fe200000006ff */
[----:B------:R-:W-:Y:S01]  /*9a50*/  HADD2.F32 R90, -RZ, R90.H1_H1 ;  /* 0x3000005aff5a7230 */ /* 0x000fe20000004100 */
[----:B------:R-:W-:Y:S01]  /*9a60*/  LOP3.LUT R181, R181, 0xff00, R88, 0xf8, !PT ;  /* 0x0000ff00b5b57812 */ /* 0x000fe200078ef858 */
[----:B------:R-:W-:Y:S01]  /*9a70*/  FMUL.FTZ R231, R229, R231 ;  /* 0x000000e7e5e77220 */ /* 0x000fe20000410000 */
[----:B------:R-:W-:Y:S01]  /*9a80*/  LOP3.LUT R182, R185, 0xff00, R182, 0xf8, !PT ;  /* 0x0000ff00b9b67812 */ /* 0x000fe200078ef8b6 */
[----:B------:R-:W-:Y:S01]  /*9a90*/  FFMA.FTZ R230, R229, R228, -R230 ;  /* 0x000000e4e5e67223 */ /* 0x000fe200000108e6 */
[----:B------:R-:W-:Y:S01]  /*9aa0*/  SHF.L.U32 R55, R55, 0x10, RZ ;  /* 0x0000001037377819 */ /* 0x000fe200000006ff */
[----:B------:R-:W-:-:S02]  /*9ab0*/  IMAD.SHL.U32 R88, R53, 0x100, RZ ;  /* 0x0000010035587824 */ /* 0x000fc400078e00ff */
[-C--:B------:R-:W-:Y:S01]  /*9ac0*/  FMUL.FTZ R229, R186, R171.reuse ;  /* 0x000000abbae57220 */ /* 0x080fe20000410000 */
[----:B------:R-:W-:Y:S02]  /*9ad0*/  HADD2.F32 R173, -RZ, R173.H1_H1 ;  /* 0x300000adffad7230 */ /* 0x000fe40000004100 */
[----:B------:R-:W-:Y:S01]  /*9ae0*/  FMUL.FTZ R171, R90, R171 ;  /* 0x000000ab5aab7220 */ /* 0x000fe20000410000 */
[----:B------:R-:W-:Y:S01]  /*9af0*/  F2FP.SATFINITE.E4M3.F32.PACK_AB_MERGE_C R179, R179, R42, RZ ;  /* 0x0000002ab3b3723e */ /* 0x000fe200048070ff */
[----:B------:R-:W-:Y:S01]  /*9b00*/  IMAD.U32 R178, R178, 0x10000, RZ ;  /* 0x00010000b2b27824 */ /* 0x000fe200078e00ff */
[----:B------:R-:W-:Y:S01]  /*9b10*/  LOP3.LUT R55, R182, 0xff0000, R55, 0xf8, !PT ;  /* 0x00ff0000b6377812 */ /* 0x000fe200078ef837 */
[-C--:B------:R-:W-:Y:S01]  /*9b20*/  FFMA.FTZ R186, R186, R173.reuse, R171 ;  /* 0x000000adbaba7223 */ /* 0x080fe200000100ab */
[----:B------:R-:W-:Y:S01]  /*9b30*/  F2FP.SATFINITE.E4M3.F32.PACK_AB_MERGE_C R177, R177, R40, RZ ;  /* 0x00000028b1b1723e */ /* 0x000fe200048070ff */
[----:B------:R-:W-:Y:S01]  /*9b40*/  FFMA.FTZ R229, R90, R173, -R229 ;  /* 0x000000ad5ae57223 */ /* 0x000fe200000108e5 */
[----:B------:R-:W-:Y:S01]  /*9b50*/  LOP3.LUT R183, R183, 0xff00, R88, 0xf8, !PT ;  /* 0x0000ff00b7b77812 */ /* 0x000fe200078ef858 */
[----:B------:R-:W-:Y:S01]  /*9b60*/  IMAD.U32 R180, R180, 0x10000, RZ ;  /* 0x00010000b4b47824 */ /* 0x000fe200078e00ff */
[----:B------:R-:W-:Y:S01]  /*9b70*/  F2FP.SATFINITE.E4M3.F32.PACK_AB_MERGE_C R88, R92, R176, R179 ;  /* 0x000000b05c58723e */ /* 0x000fe200048070b3 */
[----:B------:R-:W-:Y:S01]  /*9b80*/  FFMA.FTZ R231, R192, R228, R231 ;  /* 0x000000e4c0e77223 */ /* 0x000fe200000100e7 */
        /* <DEDUP_REMOVED lines=9> */
[----:B------:R-:W-:Y:S01]  /*9c20*/  SHF.R.U32.HI R184, RZ, 0x8, R43 ;  /* 0x00000008ffb87819 */ /* 0x000fe2000001162b */
[----:B------:R-:W-:-:S02]  /*9c30*/  HADD2.F32 R42, -RZ, R52.H0_H0 ;  /* 0x20000034ff2a7230 */ /* 0x000fc40000004100 */
[-C--:B------:R-:W-:Y:S01]  /*9c40*/  FMUL.FTZ R179, R40, R177.reuse ;  /* 0x000000b128b37220 */ /* 0x080fe20000410000 */
[----:B------:R-:W-:Y:S01]  /*9c50*/  HADD2.F32 R173, -RZ, R54.H0_H0 ;  /* 0x20000036ffad7230 */ /* 0x000fe20000004100 */
[----:B------:R-:W-:Y:S01]  /*9c60*/  SHF.R.U32.HI R41, RZ, 0x10, R43 ;  /* 0x00000010ff297819 */ /* 0x000fe2000001162b */
[----:B------:R-:W-:Y:S02]  /*9c70*/  IMAD.SHL.U32 R184, R184, 0x100, RZ ;  /* 0x00000100b8b87824 */ /* 0x000fe400078e00ff */
[C---:B------:R-:W-:Y:S01]  /*9c80*/  FMUL.FTZ R177, R42.reuse, R177 ;  /* 0x000000b12ab17220 */ /* 0x040fe20000410000 */
[----:B------:R-:W-:Y:S01]  /*9c90*/  LOP3.LUT R43, R43, 0xff0000ff, RZ, 0xc0, !PT ;  /* 0xff0000ff2b2b7812 */ /* 0x000fe200078ec0ff */
[-C--:B------:R-:W-:Y:S01]  /*9ca0*/  FFMA.FTZ R42, R42, R173.reuse, -R179 ;  /* 0x000000ad2a2a7223 */ /* 0x080fe200000108b3 */
[----:B------:R-:W-:Y:S02]  /*9cb0*/  HADD2.F32 R52, -RZ, R52.H1_H1 ;  /* 0x30000034ff347230 */ /* 0x000fe40000004100 */
[----:B------:R-:W-:Y:S01]  /*9cc0*/  FFMA.FTZ R40, R40, R173, R177 ;  /* 0x000000ad28287223 */ /* 0x000fe200000100b1 */
[----:B------:R-:W-:Y:S01]  /*9cd0*/  HADD2.F32 R173, -RZ, R176.H1_H1 ;  /* 0x300000b0ffad7230 */ /* 0x000fe20000004100 */
[----:B------:R-:W-:Y:S01]  /*9ce0*/  F2FP.F16.E4M3.UNPACK_B R93, R93.H1 ;  /* 0x0000005dff5d723e */ /* 0x000fe200030006ff */
[----:B------:R-:W-:Y:S01]  /*9cf0*/  HADD2.F32 R176, -RZ, R54.H1_H1 ;  /* 0x30000036ffb07230 */ /* 0x000fe20000004100 */
[----:B------:R-:W-:Y:S01]  /*9d00*/  F2FP.F16.E4M3.UNPACK_B R178, R55.H1 ;  /* 0x00000037ffb2723e */ /* 0x000fe200030006ff */
[----:B------:R-:W-:Y:S01]  /*9d10*/  IMAD.U32 R41, R41, 0x10000, RZ ;  /* 0x0001000029297824 */ /* 0x000fe200078e00ff */
[----:B------:R-:W-:Y:S01]  /*9d20*/  LOP3.LUT R184, R43, 0xff00, R184, 0xf8, !PT ;  /* 0x0000ff002bb87812 */ /* 0x000fe200078ef8b8 */
[----:B------:R-:W-:Y:S01]  /*9d30*/  FMUL.FTZ R55, R171, R173 ;  /* 0x000000adab377220 */ /* 0x000fe20000410000 */
[----:B------:R-:W-:Y:S01]  /*9d40*/  F2FP.F16.E4M3.UNPACK_B R89, R89.H1 ;  /* 0x00000059ff59723e */ /* 0x000fe200030006ff */
[----:B------:R-:W-:Y:S01]  /*9d50*/  HADD2.F32 R54, -RZ, R93.H0_H0 ;  /* 0x2000005dff367230 */ /* 0x000fe20000004100 */
[----:B------:R-:W-:Y:S01]  /*9d60*/  LOP3.LUT R43, R183, 0xff0000, R180, 0xf8, !PT ;  /* 0x00ff0000b72b7812 */ /* 0x000fe200078ef8b4 */
[----:B------:R-:W-:Y:S01]  /*9d70*/  FMUL.FTZ R180, R52, R173 ;  /* 0x000000ad34b47220 */ /* 0x000fe20000410000 */
[----:B------:R-:W-:Y:S01]  /*9d80*/  F2FP.F16.E4M3.UNPACK_B R173, R53.H1 ;  /* 0x00000035ffad723e */ /* 0x000fe200030006ff */
[----:B------:R-:W-:-:S02]  /*9d90*/  HADD2.F32 R179, -RZ, R178.H0_H0 ;  /* 0x200000b2ffb37230 */ /* 0x000fc40000004100 */
[-C--:B------:R-:W-:Y:S01]  /*9da0*/  FFMA.FTZ R53, R52, R176.reuse, -R55 ;  /* 0x000000b034357223 */ /* 0x080fe20000010837 */
[----:B------:R-:W-:Y:S01]  /*9db0*/  HADD2.F32 R52, -RZ, R89.H0_H0 ;  /* 0x20000059ff347230 */ /* 0x000fe20000004100 */
[----:B------:R-:W-:Y:S01]  /*9dc0*/  LOP3.LUT R41, R184, 0xff0000, R41, 0xf8, !PT ;  /* 0x00ff0000b8297812 */ /* 0x000fe200078ef829 */
[----:B------:R-:W-:Y:S02]  /*9dd0*/  HADD2.F32 R177, -RZ, R93.H1_H1 ;  /* 0x3000005dffb17230 */ /* 0x000fe40000004100 */
[----:B------:R-:W-:Y:S01]  /*9de0*/  FFMA.FTZ R55, R171, R176, R180 ;  /* 0x000000b0ab377223 */ /* 0x000fe200000100b4 */
[----:B------:R-:W-:Y:S02]  /*9df0*/  HADD2.F32 R178, -RZ, R178.H1_H1 ;  /* 0x300000b2ffb27230 */ /* 0x000fe40000004100 */
[-C--:B------:R-:W-:Y:S01]  /*9e00*/  FMUL.FTZ R181, R54, R179.reuse ;  /* 0x000000b336b57220 */ /* 0x080fe20000410000 */
[----:B------:R-:W-:Y:S02]  /*9e10*/  HADD2.F32 R89, -RZ, R89.H1_H1 ;  /* 0x30000059ff597230 */ /* 0x000fe40000004100 */
[----:B------:R-:W-:Y:S01]  /*9e20*/  FMUL.FTZ R179, R52, R179 ;  /* 0x000000b334b37220 */ /* 0x000fe20000410000 */
[----:B------:R-:W-:-:S02]  /*9e30*/  HADD2.F32 R171, -RZ, R173.H0_H0 ;  /* 0x200000adffab7230 */ /* 0x000fc40000004100 */
[-C--:B------:R-:W-:Y:S01]  /*9e40*/  FMUL.FTZ R180, R177, R178.reuse ;  /* 0x000000b2b1b47220 */ /* 0x080fe20000410000 */
[----:B------:R-:W-:Y:S02]  /*9e50*/  HADD2.F32 R176, -RZ, R173.H1_H1 ;  /* 0x300000adffb07230 */ /* 0x000fe40000004100 */
[----:B------:R-:W-:Y:S01]  /*9e60*/  FMUL.FTZ R178, R89, R178 ;  /* 0x000000b259b27220 */ /* 0x000fe20000410000 */
[----:B------:R-:W-:Y:S01]  /*9e70*/  F2FP.F16.E4M3.UNPACK_B R173, R41 ;  /* 0x00000029ffad723e */ /* 0x000fe200020006ff */
[----:B------:R-:W-:Y:S01]  /*9e80*/  FFMA.FTZ R52, R52, R171, -R181 ;  /* 0x000000ab34347223 */ /* 0x000fe200000108b5 */
[----:B------:R-:W-:Y:S01]  /*9e90*/  F2FP.F16.E4M3.UNPACK_B R93, R91 ;  /* 0x0000005bff5d723e */ /* 0x000fe200020006ff */
[----:B------:R-:W-:Y:S01]  /*9ea0*/  FFMA.FTZ R54, R54, R171, R179 ;  /* 0x000000ab36367223 */ /* 0x000fe200000100b3 */
[----:B------:R-:W-:Y:S01]  /*9eb0*/  F2FP.F16.E4M3.UNPACK_B R171, R95 ;  /* 0x0000005fffab723e */ /* 0x000fe200020006ff */
[-C--:B------:R-:W-:Y:S01]  /*9ec0*/  FFMA.FTZ R177, R177, R176.reuse, R178 ;  /* 0x000000b0b1b17223 */ /* 0x080fe200000100b2 */
[----:B------:R-:W-:Y:S01]  /*9ed0*/  FFMA.FTZ R89, R89, R176, -R180 ;  /* 0x000000b059597223 */ /* 0x000fe200000108b4 */
[----:B------:R-:W-:Y:S01]  /*9ee0*/  F2FP.F16.E4M3.UNPACK_B R178, R43 ;  /* 0x0000002bffb2723e */ /* 0x000fe200020006ff */
[----:B------:R-:W-:Y:S01]  /*9ef0*/  HADD2.F32 R181, -RZ, R173.H0_H0 ;  /* 0x200000adffb57230 */ /* 0x000fe20000004100 */
[----:B------:R-:W-:Y:S01]  /*9f00*/  F2FP.F16.E4M3.UNPACK_B R95, R95.H1 ;  /* 0x0000005fff5f723e */ /* 0x000fe200030006ff */
[----:B------:R-:W-:Y:S01]  /*9f10*/  HADD2.F32 R176, -RZ, R93.H0_H0 ;  /* 0x2000005dffb07230 */ /* 0x000fe20000004100 */
[----:B------:R-:W-:Y:S01]  /*9f20*/  F2FP.F16.E4M3.UNPACK_B R91, R91.H1 ;  /* 0x0000005bff5b723e */ /* 0x000fe200030006ff */
[----:B------:R-:W-:Y:S01]  /*9f30*/  HADD2.F32 R179, -RZ, R171.H0_H0 ;  /* 0x200000abffb37230 */ /* 0x000fe20000004100 */
[----:B------:R-:W-:Y:S01]  /*9f40*/  F2FP.SATFINITE.E4M3.F32.PACK_AB_MERGE_C R94, R94, R233, RZ ;  /* 0x000000e95e5e723e */ /* 0x000fe200048070ff */
[----:B------:R-:W-:-:S02]  /*9f50*/  HADD2.F32 R180, -RZ, R178.H0_H0 ;  /* 0x200000b2ffb47230 */ /* 0x000fc40000004100 */
[CC--:B------:R-:W-:Y:S01]  /*9f60*/  FMUL.FTZ R182, R176.reuse, R181.reuse ;  /* 0x000000b5b0b67220 */ /* 0x0c0fe20000410000 */
[----:B------:R-:W-:Y:S02]  /*9f70*/  HADD2.F32 R171, -RZ, R171.H1_H1 ;  /* 0x300000abffab7230 */ /* 0x000fe40000004100 */
[C---:B------:R-:W-:Y:S01]  /*9f80*/  FMUL.FTZ R183, R179.reuse, R181 ;  /* 0x000000b5b3b77220 */ /* 0x040fe20000410000 */
[----:B------:R-:W-:Y:S01]  /*9f90*/  F2FP.F16.E4M3.UNPACK_B R181, R43.H1 ;  /* 0x0000002bffb5723e */ /* 0x000fe200030006ff */
[-C--:B------:R-:W-:Y:S01]  /*9fa0*/  FFMA.FTZ R179, R179, R180.reuse, R182 ;  /* 0x000000b4b3b37223 */ /* 0x080fe200000100b6 */
[----:B------:R-:W-:Y:S01]  /*9fb0*/  F2FP.F16.E4M3.UNPACK_B R182, R41.H1 ;  /* 0x00000029ffb6723e */ /* 0x000fe200030006ff */
[----:B------:R-:W-:Y:S01]  /*9fc0*/  FFMA.FTZ R176, R176, R180, -R183 ;  /* 0x000000b4b0b07223 */ /* 0x000fe200000108b7 */
[----:B------:R-:W-:Y:S01]  /*9fd0*/  HADD2.F32 R180, -RZ, R95.H0_H0 ;  /* 0x2000005fffb47230 */ /* 0x000fe20000004100 */
[----:B------:R-:W-:Y:S01]  /*9fe0*/  F2FP.SATFINITE.E4M3.F32.PACK_AB_MERGE_C R94, R186, R231, R94 ;  /* 0x000000e7ba5e723e */ /* 0x000fe2000480705e */
[----:B------:R-:W-:Y:S01]  /*9ff0*/  HADD2.F32 R41, -RZ, R91.H0_H0 ;  /* 0x2000005bff297230 */ /* 0x000fe20000004100 */
[----:B------:R-:W-:Y:S01]  /*a000*/  F2FP.SATFINITE.E4M3.F32.PACK_AB_MERGE_C R90, R187, R232, RZ ;  /* 0x000000e8bb5a723e */ /* 0x000fe200048070ff */
[----:B------:R-:W-:Y:S01]  /*a010*/  HADD2.F32 R183, -RZ, R182.H0_H0 ;  /* 0x200000b6ffb77230 */ /* 0x000fe20000004100 */
[----:B------:R-:W-:Y:S01]  /*a020*/  F2FP.SATFINITE.E4M3.F32.PACK_AB_MERGE_C R52, R89, R52, RZ ;  /* 0x000000345934723e */ /* 0x000fe200048070ff */
[----:B------:R-:W-:Y:S01]  /*a030*/  HADD2.F32 R43, -RZ, R181.H0_H0 ;  /* 0x200000b5ff2b7230 */ /* 0x000fe20000004100 */
[----:B------:R-:W-:Y:S01]  /*a040*/  F2FP.SATFINITE.E4M3.F32.PACK_AB_MERGE_C R54, R177, R54, RZ ;  /* 0x00000036b136723e */ /* 0x000fe200048070ff */
[----:B------:R-:W-:-:S02]  /*a050*/  HADD2.F32 R95, -RZ, R95.H1_H1 ;  /* 0x3000005fff5f7230 */ /* 0x000fc40000004100 */
[CC--:B------:R-:W-:Y:S01]  /*a060*/  FMUL.FTZ R184, R180.reuse, R183.reuse ;  /* 0x000000b7b4b87220 */ /* 0x0c0fe20000410000 */
[----:B------:R-:W-:Y:S01]  /*a070*/  FMUL.FTZ R183, R41, R183 ;  /* 0x000000b729b77220 */ /* 0x000fe20000410000 */
        /* <DEDUP_REMOVED lines=8> */
[----:B------:R-:W-:Y:S01]  /*a100*/  HADD2.F32 R93, -RZ, R93.H1_H1 ;  /* 0x3000005dff5d7230 */ /* 0x000fe20000004100 */
[----:B------:R-:W-:Y:S01]  /*a110*/  F2FP.SATFINITE.E4M3.F32.PACK_AB_MERGE_C R89, R53, R42, R52 ;  /* 0x0000002a3559723e */ /* 0x000fe20004807034 */
[-C--:B------:R-:W-:Y:S01]  /*a120*/  FFMA.FTZ R184, R91, R180.reuse, -R184 ;  /* 0x000000b45bb87223 */ /* 0x080fe200000108b8 */
[----:B------:R-:W-:Y:S01]  /*a130*/  FFMA.FTZ R186, R95, R180, R182 ;  /* 0x000000b45fba7223 */ /* 0x000fe200000100b6 */
[----:B------:R-:W-:-:S02]  /*a140*/  HADD2.F32 R180, -RZ, R173.H1_H1 ;  /* 0x300000adffb47230 */ /* 0x000fc40000004100 */
[----:B------:R-:W-:Y:S01]  /*a150*/  HADD2.F32 R178, -RZ, R178.H1_H1 ;  /* 0x300000b2ffb27230 */ /* 0x000fe20000004100 */
[----:B------:R-:W-:Y:S02]  /*a160*/  F2FP.SATFINITE.E4M3.F32.PACK_AB_MERGE_C R41, R184, R41, RZ ;  /* 0x00000029b829723e */ /* 0x000fe400048070ff */
[-C--:B------:R-:W-:Y:S01]  /*a170*/  FMUL.FTZ R182, R171, R180.reuse ;  /* 0x000000b4abb67220 */ /* 0x080fe20000410000 */
[C---:B------:R-:W-:Y:S01]  /*a180*/  FMUL.FTZ R180, R93.reuse, R180 ;  /* 0x000000b45db47220 */ /* 0x040fe20000410000 */
[----:B------:R-:W-:Y:S02]  /*a190*/  F2FP.SATFINITE.E4M3.F32.PACK_AB_MERGE_C R43, R186, R43, RZ ;  /* 0x0000002bba2b723e */ /* 0x000fe400048070ff */
[-C--:B------:R-:W-:Y:S01]  /*a1a0*/  FFMA.FTZ R93, R93, R178.reuse, -R182 ;  /* 0x000000b25d5d7223 */ /* 0x080fe200000108b6 */
[----:B------:R-:W-:-:S04]  /*a1b0*/  FFMA.FTZ R180, R171, R178, R180 ;  /* 0x000000b2abb47223 */ /* 0x000fc800000100b4 */
[----:B------:R-:W-:Y:S02]  /*a1c0*/  F2FP.SATFINITE.E4M3.F32.PACK_AB_MERGE_C R91, R93, R176, R41 ;  /* 0x000000b05d5b723e */ /* 0x000fe40004807029 */
[----:B------:R-:W-:Y:S02]  /*a1d0*/  F2FP.SATFINITE.E4M3.F32.PACK_AB_MERGE_C R93, R55, R40, R54 ;  /* 0x00000028375d723e */ /* 0x000fe40004807036 */
[----:B------:R-:W-:-:S07]  /*a1e0*/  F2FP.SATFINITE.E4M3.F32.PACK_AB_MERGE_C R95, R180, R179, R43 ;  /* 0x000000b3b45f723e */ /* 0x000fce000480702b */
.L_x_2237:
[----:B------:R-:W-:Y:S05]  /*a1f0*/  BSYNC B3 ;  /* 0x0000000000037941 */ /* 0x000fea0003800000 */
.L_x_2236:
        /* <DEDUP_REMOVED lines=10> */
.L_x_2235:
[----:B------:R-:W-:Y:S05]  /*a2a0*/  BSYNC B2 ;  /* 0x0000000000027941 */ /* 0x000fea0003800000 */
.L_x_2234:
        /* <DEDUP_REMOVED lines=41> */
[----:B------:R-:W-:-:S02]  /*a540*/  LOP3.LUT R58, R59, 0xff0000ff, RZ, 0xc0, !PT ;  /* 0xff0000ff3b3a7812 */ /* 0x000fc400078ec0ff */
[----:B------:R-:W-:Y:S02]  /*a550*/  SHF.R.U32.HI R94, RZ, 0x10, R59 ;  /* 0x00000010ff5e7819 */ /* 0x000fe4000001163b */
[----:B------:R-:W-:Y:S02]  /*a560*/  LOP3.LUT R90, R45, 0xff0000ff, RZ, 0xc0, !PT ;  /* 0xff0000ff2d5a7812 */ /* 0x000fe400078ec0ff */
[----:B------:R-:W-:Y:S02]  /*a570*/  SHF.L.U32 R59, R95, 0x8, RZ ;  /* 0x000000085f3b7819 */ /* 0x000fe400000006ff */
[----:B0-----:R-:W-:Y:S01]  /*a580*/  MOV R56, R52 ;  /* 0x0000003400387202 */ /* 0x001fe20000000f00 */
[----:B------:R-:W-:Y:S01]  /*a590*/  IMAD.MOV.U32 R52, RZ, RZ, R42 ;  /* 0x000000ffff347224 */ /* 0x000fe200078e002a */
[----:B------:R-:W-:Y:S02]  /*a5a0*/  LOP3.LUT R95, R90, 0xff00, R93, 0xf8, !PT ;  /* 0x0000ff005a5f7812 */ /* 0x000fe400078ef85d */
[----:B------:R-:W-:-:S02]  /*a5b0*/  LOP3.LUT R40, R58, 0xff00, R59, 0xf8, !PT ;  /* 0x0000ff003a287812 */ /* 0x000fc400078ef83b */
[----:B------:R-:W-:Y:S02]  /*a5c0*/  LOP3.LUT R44, R44, 0xff0000, R47, 0xf8, !PT ;  /* 0x00ff00002c2c7812 */ /* 0x000fe400078ef82f */
        /* <DEDUP_REMOVED lines=65> */
[----:B------:R-:W-:Y:S01]  /*a9e0*/  FFMA.FTZ R92, R94, R172, -R175 ;  /* 0x000000ac5e5c7223 */ /* 0x000fe200000108af */
[--C-:B------:R-:W-:Y:S02]  /*a9f0*/  HADD2.F32 R171, -RZ, R168.reuse.H1_H1 ;  /* 0x300000a8ffab7230 */ /* 0x100fe40000004100 */
[----:B------:R-:W-:Y:S01]  /*aa00*/  FMUL.FTZ R176, R95, R176 ;  /* 0x000000b05fb07220 */ /* 0x000fe20000410000 */
        /* <DEDUP_REMOVED lines=10> */
[----:B------:R-:W-:-:S02]  /*aab0*/  HADD2.F32 R168, -RZ, R170.H0_H0 ;  /* 0x200000aaffa87230 */ /* 0x000fc40000004100 */
[CC--:B------:R-:W-:Y:S01]  /*aac0*/  FMUL.FTZ R172, R52.reuse, R169.reuse ;  /* 0x000000a934ac7220 */ /* 0x0c0fe20000410000 */
[----:B------:R-:W-:Y:S02]  /*aad0*/  HADD2.F32 R54, -RZ, R54.H1_H1 ;  /* 0x30000036ff367230 */ /* 0x000fe40000004100 */
[----:B------:R-:W-:Y:S01]  /*aae0*/  FMUL.FTZ R173, R167, R169 ;  /* 0x000000a9a7ad7220 */ /* 0x000fe20000410000 */
[----:B------:R-:W-:Y:S01]  /*aaf0*/  HADD2.F32 R95, -RZ, R95.H1_H1 ;  /* 0x3000005fff5f7230 */ /* 0x000fe20000004100 */
[----:B------:R-:W-:Y:S01]  /*ab00*/  F2FP.F16.E4M3.UNPACK_B R92, R41 ;  /* 0x00000029ff5c723e */ /* 0x000fe200020006ff */
[----:B------:R-:W-:Y:S02]  /*ab10*/  HADD2.F32 R170, -RZ, R170.H1_H1 ;  /* 0x300000aaffaa7230 */ /* 0x000fe40000004100 */
[----:B------:R-:W-:Y:S01]  /*ab20*/  FFMA.FTZ R173, R52, R168, -R173 ;  /* 0x000000a834ad7223 */ /* 0x000fe200000108ad */
[----:B------:R-:W-:Y:S01]  /*ab30*/  F2FP.SATFINITE.E4M3.F32.PACK_AB_MERGE_C R52, R93, R58, R46 ;  /* 0x0000003a5d34723e */ /* 0x000fe2000480702e */
[----:B------:R-:W-:Y:S01]  /*ab40*/  FMUL.FTZ R174, R54, R171 ;  /* 0x000000ab36ae7220 */ /* 0x000fe20000410000 */
[----:B------:R-:W-:Y:S01]  /*ab50*/  F2FP.F16.E4M3.UNPACK_B R58, R45 ;  /* 0x0000002dff3a723e */ /* 0x000fe200020006ff */
[----:B------:R-:W-:Y:S01]  /*ab60*/  FMUL.FTZ R169, R95, R171 ;  /* 0x000000ab5fa97220 */ /* 0x000fe20000410000 */
[----:B------:R-:W-:Y:S01]  /*ab70*/  F2FP.F16.E4M3.UNPACK_B R57, R53 ;  /* 0x00000035ff39723e */ /* 0x000fe200020006ff */
[----:B------:R-:W-:Y:S01]  /*ab80*/  FFMA.FTZ R172, R167, R168, R172 ;  /* 0x000000a8a7ac7223 */ /* 0x000fe200000100ac */
[----:B------:R-:W-:Y:S01]  /*ab90*/  F2FP.SATFINITE.E4M3.F32.PACK_AB_MERGE_C R177, R177, R94, RZ ;  /* 0x0000005eb1b1723e */ /* 0x000fe200048070ff */
[----:B------:R-:W-:Y:S01]  /*aba0*/  HADD2.F32 R94, -RZ, R58.H0_H0 ;  /* 0x2000003aff5e7230 */ /* 0x000fe20000004100 */
[----:B------:R-:W-:Y:S01]  /*abb0*/  F2FP.SATFINITE.E4M3.F32.PACK_AB_MERGE_C R47, R90, R59, R47 ;  /* 0x0000003b5a2f723e */ /* 0x000fe2000480702f */
[----:B------:R-:W-:Y:S01]  /*abc0*/  HADD2.F32 R59, -RZ, R92.H0_H0 ;  /* 0x2000005cff3b7230 */ /* 0x000fe20000004100 */
[----:B------:R-:W-:Y:S01]  /*abd0*/  F2FP.F16.E4M3.UNPACK_B R90, R44 ;  /* 0x0000002cff5a723e */ /* 0x000fe200020006ff */
[----:B------:R-:W-:Y:S01]  /*abe0*/  FFMA.FTZ R95, R95, R170, R174 ;  /* 0x000000aa5f5f7223 */ /* 0x000fe200000100ae */
[----:B------:R-:W-:Y:S01]  /*abf0*/  HADD2.F32 R56, -RZ, R57.H0_H0 ;  /* 0x20000039ff387230 */ /* 0x000fe20000004100 */
[----:B------:R-:W-:Y:S01]  /*ac00*/  F2FP.F16.E4M3.UNPACK_B R53, R53.H1 ;  /* 0x00000035ff35723e */ /* 0x000fe200030006ff */
[----:B------:R-:W-:Y:S01]  /*ac10*/  FMUL.FTZ R167, R59, R94 ;  /* 0x0000005e3ba77220 */ /* 0x000fe20000410000 */
[----:B------:R-:W-:Y:S01]  /*ac20*/  HADD2.F32 R93, -RZ, R90.H0_H0 ;  /* 0x2000005aff5d7230 */ /* 0x000fe20000004100 */
[----:B------:R-:W-:Y:S01]  /*ac30*/  F2FP.SATFINITE.E4M3.F32.PACK_AB_MERGE_C R46, R95, R172, R177 ;  /* 0x000000ac5f2e723e */ /* 0x000fe200048070b1 */
[----:B------:R-:W-:Y:S01]  /*ac40*/  FMUL.FTZ R94, R56, R94 ;  /* 0x0000005e385e7220 */ /* 0x000fe20000410000 */
[----:B------:R-:W-:Y:S01]  /*ac50*/  HADD2.F32 R92, -RZ, R92.H1_H1 ;  /* 0x3000005cff5c7230 */ /* 0x000fe20000004100 */
[----:B------:R-:W-:Y:S01]  /*ac60*/  F2FP.F16.E4M3.UNPACK_B R44, R44.H1 ;  /* 0x0000002cff2c723e */ /* 0x000fe200030006ff */
        /* <DEDUP_REMOVED lines=10> */
[----:B------:R-:W-:-:S02]  /*ad10*/  HADD2.F32 R45, -RZ, R53.H0_H0 ;  /* 0x20000035ff2d7230 */ /* 0x000fc40000004100 */
[----:B------:R-:W-:Y:S01]  /*ad20*/  FFMA.FTZ R58, R92, R93, R95 ;  /* 0x0000005d5c3a7223 */ /* 0x000fe2000001005f */
[--C-:B------:R-:W-:Y:S02]  /*ad30*/  HADD2.F32 R90, -RZ, R59.reuse.H0_H0 ;  /* 0x2000003bff5a7230 */ /* 0x100fe40000004100 */
[----:B------:R-:W-:Y:S01]  /*ad40*/  FFMA.FTZ R54, R54, R170, -R169 ;  /* 0x000000aa36367223 */ /* 0x000fe200000108a9 */
[--C-:B------:R-:W-:Y:S01]  /*ad50*/  HADD2.F32 R93, -RZ, R94.reuse.H0_H0 ;  /* 0x2000005eff5d7230 */ /* 0x100fe20000004100 */
[-C--:B------:R-:W-:Y:S01]  /*ad60*/  F2FP.F16.E4M3.UNPACK_B R172, R42.reuse.H1 ;  /* 0x0000002affac723e */ /* 0x080fe200030006ff */
[----:B------:R-:W-:Y:S01]  /*ad70*/  HADD2.F32 R92, -RZ, R59.H1_H1 ;  /* 0x3000003bff5c7230 */ /* 0x000fe20000004100 */
[----:B------:R-:W-:Y:S01]  /*ad80*/  F2FP.F16.E4M3.UNPACK_B R171, R42 ;  /* 0x0000002affab723e */ /* 0x000fe200020006ff */
[----:B------:R-:W-:Y:S02]  /*ad90*/  HADD2.F32 R95, -RZ, R94.H1_H1 ;  /* 0x3000005eff5f7230 */ /* 0x000fe40000004100 */
[----:B------:R-:W-:Y:S01]  /*ada0*/  FMUL.FTZ R168, R90, R93 ;  /* 0x0000005d5aa87220 */ /* 0x000fe20000410000 */
[----:B------:R-:W-:-:S02]  /*adb0*/  HADD2.F32 R53, -RZ, R53.H1_H1 ;  /* 0x30000035ff357230 */ /* 0x000fc40000004100 */
[----:B------:R-:W-:Y:S01]  /*adc0*/  FMUL.FTZ R93, R45, R93 ;  /* 0x0000005d2d5d7220 */ /* 0x000fe20000410000 */
[--C-:B------:R-:W-:Y:S02]  /*add0*/  HADD2.F32 R59, -RZ, R44.reuse.H0_H0 ;  /* 0x2000002cff3b7230 */ /* 0x100fe40000004100 */
[-C--:B------:R-:W-:Y:S01]  /*ade0*/  FMUL.FTZ R170, R92, R95.reuse ;  /* 0x0000005f5caa7220 */ /* 0x080fe20000410000 */
[----:B------:R-:W-:Y:S02]  /*adf0*/  HADD2.F32 R94, -RZ, R44.H1_H1 ;  /* 0x3000002cff5e7230 */ /* 0x000fe40000004100 */
[----:B------:R-:W-:Y:S01]  /*ae00*/  FMUL.FTZ R95, R53, R95 ;  /* 0x0000005f355f7220 */ /* 0x000fe20000410000 */
[----:B------:R-:W-:Y:S01]  /*ae10*/  F2FP.SATFINITE.E4M3.F32.PACK_AB_MERGE_C R54, R54, R173, R175 ;  /* 0x000000ad3636723e */ /* 0x000fe200048070af */
[-C--:B------:R-:W-:Y:S01]  /*ae20*/  FFMA.FTZ R44, R45, R59.reuse, -R168 ;  /* 0x0000003b2d2c7223 */ /* 0x080fe200000108a8 */
[----:B------:R-:W-:Y:S01]  /*ae30*/  FFMA.FTZ R45, R90, R59, R93 ;  /* 0x0000003b5a2d7223 */ /* 0x000fe2000001005d */
[-C--:B------:R-:W-:Y:S01]  /*ae40*/  FFMA.FTZ R53, R53, R94.reuse, -R170 ;  /* 0x0000005e35357223 */ /* 0x080fe200000108aa */
[----:B------:R-:W-:Y:S01]  /*ae50*/  FFMA.FTZ R90, R92, R94, R95 ;  /* 0x0000005e5c5a7223 */ /* 0x000fe2000001005f */
[-C--:B------:R-:W-:Y:S01]  /*ae60*/  F2FP.F16.E4M3.UNPACK_B R94, R43.reuse.H1 ;  /* 0x0000002bff5e723e */ /* 0x080fe200030006ff */
[--C-:B------:R-:W-:Y:S01]  /*ae70*/  HADD2.F32 R173, -RZ, R172.reuse.H0_H0 ;  /* 0x200000acffad7230 */ /* 0x100fe20000004100 */
[----:B------:R-:W-:Y:S01]  /*ae80*/  F2FP.F16.E4M3.UNPACK_B R93, R43 ;  /* 0x0000002bff5d723e */ /* 0x000fe200020006ff */
[----:B------:R-:W-:Y:S01]  /*ae90*/  HADD2.F32 R172, -RZ, R172.H1_H1 ;  /* 0x300000acffac7230 */ /* 0x000fe20000004100 */
[-C--:B------:R-:W-:Y:S01]  /*aea0*/  F2FP.F16.E4M3.UNPACK_B R59, R55.reuse ;  /* 0x00000037ff3b723e */ /* 0x080fe200020006ff */
        /* <DEDUP_REMOVED lines=37> */
[----:B------:R-:W-:Y:S02]  /*b100*/  F2FP.SATFINITE.E4M3.F32.PACK_AB_MERGE_C R53, R41, R56, R44 ;  /* 0x000000382935723e */ /* 0x000fe4000480702c */
[----:B------:R-:W-:Y:S01]  /*b110*/  F2FP.SATFINITE.E4M3.F32.PACK_AB_MERGE_C R55, R59, R40, R174 ;  /* 0x000000283b37723e */ /* 0x000fe200048070ae */
[----:B------:R-:W-:Y:S01]  /*b120*/  IMAD.MOV.U32 R40, RZ, RZ, R47 ;  /* 0x000000ffff287224 */ /* 0x000fe200078e002f */
[----:B------:R-:W-:Y:S02]  /*b130*/  F2FP.SATFINITE.E4M3.F32.PACK_AB_MERGE_C R43, R93, R42, R43 ;  /* 0x0000002a5d2b723e */ /* 0x000fe4000480702b */
[----:B------:R-:W-:-:S02]  /*b140*/  F2FP.SATFINITE.E4M3.F32.PACK_AB_MERGE_C R41, R58, R57, R45 ;  /* 0x000000393a29723e */ /* 0x000fc4000480702d */
[----:B------:R-:W-:-:S07]  /*b150*/  MOV R42, R46 ;  /* 0x0000002e002a7202 */ /* 0x000fce0000000f00 */
.L_x_2241:
[----:B------:R-:W-:Y:S05]  /*b160*/  BSYNC B3 ;  /* 0x0000000000037941 */ /* 0x000fea0003800000 */
.L_x_2240:
        /* <DEDUP_REMOVED lines=10> */
.L_x_2239:
[----:B------:R-:W-:Y:S05]  /*b210*/  BSYNC B2 ;  /* 0x0000000000027941 */ /* 0x000fea0003800000 */
.L_x_2238:
[----:B------:R-:W-:-:S13]  /*b220*/  ISETP.NE.AND P4, PT, R34, RZ, PT ;  /* 0x000000ff2200720c */ /* 0x000fda0003f85270 */
[----:B------:R-:W-:Y:S05]  /*b230*/  @!P4 BRA `(.L_x_2233) ;  /* 0x0000000c00dcc947 */ /* 0x000fea0003800000 */
[C---:B------:R-:W-:Y:S01]  /*b240*/  ISETP.GE.AND P6, PT, R191.reuse, R97, PT ;  /* 0x00000061bf00720c */ /* 0x040fe20003fc6270 */
[----:B------:R-:W-:Y:S01]  /*b250*/  BSSY B2, `(.L_x_2242) ;  /* 0x00000eb000027945 */ /* 0x000fe20003800000 */
[----:B---3--:R-:W-:Y:S02]  /*b260*/  IADD3 R53, P4, P5, R116, R140, R27 ;  /* 0x0000008c74357210 */ /* 0x008fe40007d9e01b */
[----:B0-----:R-:W-:Y:S02]  /*b270*/  SEL R40, R118, R155, !P6 ;  /* 0x0000009b76287207 */ /* 0x001fe40007000000 */
[----:B------:R-:W-:Y:S02]  /*b280*/  IADD3.X R52, R0, R166, R30, P4, P5 ;  /* 0x000000a600347210 */ /* 0x000fe400027ea41e */
[----:B------:R-:W-:Y:S02]  /*b290*/  SHF.R.S32.HI R41, RZ, 0x1f, R40 ;  /* 0x0000001fff297819 */ /* 0x000fe40000011428 */
[----:B------:R-:W-:-:S02]  /*b2a0*/  ISETP.GE.AND P4, PT, R191, R134, PT ;  /* 0x00000086bf00720c */ /* 0x000fc40003f86270 */
        /* <DEDUP_REMOVED lines=229> */
.L_x_2243:
[----:B------:R-:W-:Y:S05]  /*c100*/  BSYNC B2 ;  /* 0x0000000000027941 */ /* 0x000fea0003800000 */
.L_x_2242:
        /* <DEDUP_REMOVED lines=10> */
.L_x_2233:
[----:B------:R-:W-:Y:S05]  /*c1b0*/  BSYNC B1 ;  /* 0x0000000000017941 */ /* 0x000fea0003800000 */
.L_x_2232:
        /* <DEDUP_REMOVED lines=66> */
[----:B------:R-:W-:Y:S01]  /*c5e0*/  F2FP.F16.E4M3.UNPACK_B R58, R57.H1 ;  /* 0x00000039ff3a723e */ /* 0x000fe200030006ff */
[----:B------:R-:W-:Y:S01]  /*c5f0*/  HADD2.F32 R41, -RZ, R63.H0_H0 ;  /* 0x2000003fff297230 */ /* 0x000fe20000004100 */
[----:B------:R-:W-:Y:S01]  /*c600*/  LOP3.LUT R40, R55, 0xff0000, R40, 0xf8, !PT ;  /* 0x00ff000037287812 */ /* 0x000fe200078ef828 */
[----:B------:R-:W-:Y:S01]  /*c610*/  HADD2.F32 R56, -RZ, R60.H0_H0 ;  /* 0x2000003cff387230 */ /* 0x000fe20000004100 */
[----:B------:R-:W-:Y:S01]  /*c620*/  F2FP.F16.E4M3.UNPACK_B R61, R160.H1 ;  /* 0x000000a0ff3d723e */ /* 0x000fe200030006ff */
[--C-:B------:R-:W-:Y:S01]  /*c630*/  HADD2.F32 R55, -RZ, R58.reuse.H0_H0 ;  /* 0x2000003aff377230 */ /* 0x100fe20000004100 */
[----:B------:R-:W-:Y:S01]  /*c640*/  SHF.R.U32.HI R67, RZ, 0x10, R67 ;  /* 0x00000010ff437819 */ /* 0x000fe20000011643 */
[----:B------:R-:W-:-:S02]  /*c650*/  HADD2.F32 R58, -RZ, R58.H1_H1 ;  /* 0x3000003aff3a7230 */ /* 0x000fc40000004100 */
[CC--:B------:R-:W-:Y:S01]  /*c660*/  FMUL.FTZ R66, R56.reuse, R41.reuse ;  /* 0x0000002938427220 */ /* 0x0c0fe20000410000 */
[----:B------:R-:W-:Y:S02]  /*c670*/  HADD2.F32 R62, -RZ, R61.H0_H0 ;  /* 0x2000003dff3e7230 */ /* 0x000fe40000004100 */
[----:B------:R-:W-:Y:S01]  /*c680*/  FMUL.FTZ R77, R55, R41 ;  /* 0x00000029374d7220 */ /* 0x000fe20000410000 */
[----:B------:R-:W-:Y:S01]  /*c690*/  IMAD.U32 R67, R67, 0x10000, RZ ;  /* 0x0001000043437824 */ /* 0x000fe200078e00ff */
[----:B------:R-:W-:Y:S01]  /*c6a0*/  SHF.R.U32.HI R65, RZ, 0x10, R65 ;  /* 0x00000010ff417819 */ /* 0x000fe20000011641 */
[-C--:B------:R-:W-:Y:S01]  /*c6b0*/  FFMA.FTZ R55, R55, R62.reuse, -R66 ;  /* 0x0000003e37377223 */ /* 0x080fe20000010842 */
[----:B------:R-:W-:Y:S02]  /*c6c0*/  FFMA.FTZ R56, R56, R62, R77 ;  /* 0x0000003e38387223 */ /* 0x000fe4000001004d */
[----:B------:R-:W-:Y:S01]  /*c6d0*/  LOP3.LUT R41, R64, 0xff0000, R67, 0xf8, !PT ;  /* 0x00ff000040297812 */ /* 0x000fe200078ef843 */
[----:B------:R-:W-:Y:S01]  /*c6e0*/  HADD2.F32 R62, -RZ, R63.H1_H1 ;  /* 0x3000003fff3e7230 */ /* 0x000fe20000004100 */
[----:B------:R-:W-:Y:S01]  /*c6f0*/  F2FP.F16.E4M3.UNPACK_B R158, R158 ;  /* 0x0000009eff9e723e */ /* 0x000fe200020006ff */
[----:B------:R-:W-:Y:S01]  /*c700*/  IMAD.U32 R65, R65, 0x10000, RZ ;  /* 0x0001000041417824 */ /* 0x000fe200078e00ff */
[----:B------:R-:W-:Y:S01]  /*c710*/  F2FP.F16.E4M3.UNPACK_B R160, R160 ;  /* 0x000000a0ffa0723e */ /* 0x000fe200020006ff */
[----:B------:R-:W-:Y:S01]  /*c720*/  HADD2.F32 R64, -RZ, R61.H1_H1 ;  /* 0x3000003dff407230 */ /* 0x000fe20000004100 */
[----:B------:R-:W-:Y:S01]  /*c730*/  F2FP.F16.E4M3.UNPACK_B R61, R59 ;  /* 0x0000003bff3d723e */ /* 0x000fe200020006ff */
[----:B------:R-:W-:Y:S01]  /*c740*/  HADD2.F32 R63, -RZ, R60.H1_H1 ;  /* 0x3000003cff3f7230 */ /* 0x000fe20000004100 */
[----:B------:R-:W-:Y:S01]  /*c750*/  F2FP.F16.E4M3.UNPACK_B R60, R57 ;  /* 0x00000039ff3c723e */ /* 0x000fe200020006ff */
[----:B------:R-:W-:Y:S01]  /*c760*/  FMUL.FTZ R66, R58, R62 ;  /* 0x0000003e3a427220 */ /* 0x000fe20000410000 */
[----:B------:R-:W-:Y:S01]  /*c770*/  LOP3.LUT R44, R44, 0xff0000, R65, 0xf8, !PT ;  /* 0x00ff00002c2c7812 */ /* 0x000fe200078ef841 */
[----:B------:R-:W-:-:S02]  /*c780*/  HADD2.F32 R65, -RZ, R158.H0_H0 ;  /* 0x2000009eff417230 */ /* 0x000fc40000004100 */
[C---:B------:R-:W-:Y:S01]  /*c790*/  FMUL.FTZ R57, R63.reuse, R62 ;  /* 0x0000003e3f397220 */ /* 0x040fe20000410000 */
[--C-:B------:R-:W-:Y:S02]  /*c7a0*/  HADD2.F32 R62, -RZ, R61.reuse.H0_H0 ;  /* 0x2000003dff3e7230 */ /* 0x100fe40000004100 */
[----:B------:R-:W-:Y:S02]  /*c7b0*/  HADD2.F32 R59, -RZ, R60.H0_H0 ;  /* 0x2000003cff3b7230 */ /* 0x000fe40000004100 */
[-C--:B------:R-:W-:Y:S01]  /*c7c0*/  FFMA.FTZ R58, R58, R64.reuse, -R57 ;  /* 0x000000403a3a7223 */ /* 0x080fe20000010839 */
[----:B------:R-:W-:Y:S01]  /*c7d0*/  FFMA.FTZ R57, R63, R64, R66 ;  /* 0x000000403f397223 */ /* 0x000fe20000010042 */
[----:B------:R-:W-:Y:S02]  /*c7e0*/  HADD2.F32 R63, -RZ, R160.H0_H0 ;  /* 0x200000a0ff3f7230 */ /* 0x000fe40000004100 */
[-C--:B------:R-:W-:Y:S01]  /*c7f0*/  FMUL.FTZ R64, R62, R65.reuse ;  /* 0x000000413e407220 */ /* 0x080fe20000410000 */
[----:B------:R-:W-:Y:S01]  /*c800*/  FMUL.FTZ R65, R59, R65 ;  /* 0x000000413b417220 */ /* 0x000fe20000410000 */
[----:B------:R-:W-:Y:S01]  /*c810*/  HADD2.F32 R158, -RZ, R158.H1_H1 ;  /* 0x3000009eff9e7230 */ /* 0x000fe20000004100 */
[----:B------:R-:W-:Y:S01]  /*c820*/  F2FP.SATFINITE.E4M3.F32.PACK_AB_MERGE_C R55, R58, R55, RZ ;  /* 0x000000373a37723e */ /* 0x000fe200048070ff */
[----:B------:R-:W-:-:S02]  /*c830*/  HADD2.F32 R61, -RZ, R61.H1_H1 ;  /* 0x3000003dff3d7230 */ /* 0x000fc40000004100 */
[-C--:B------:R-:W-:Y:S01]  /*c840*/  FFMA.FTZ R59, R59, R63.reuse, -R64 ;  /* 0x0000003f3b3b7223 */ /* 0x080fe20000010840 */
[----:B------:R-:W-:Y:S01]  /*c850*/  FFMA.FTZ R67, R62, R63, R65 ;  /* 0x0000003f3e437223 */ /* 0x000fe20000010041 */
[----:B------:R-:W-:Y:S01]  /*c860*/  HADD2.F32 R60, -RZ, R60.H1_H1 ;  /* 0x3000003cff3c7230 */ /* 0x000fe20000004100 */
[----:B------:R-:W-:Y:S01]  /*c870*/  F2FP.F16.E4M3.UNPACK_B R65, R159.H1 ;  /* 0x0000009fff41723e */ /* 0x000fe200030006ff */
        /* <DEDUP_REMOVED lines=23> */
[--C-:B------:R-:W-:Y:S02]  /*c9f0*/  HADD2.F32 R63, -RZ, R159.reuse.H0_H0 ;  /* 0x2000009fff3f7230 */ /* 0x100fe40000004100 */
[C---:B------:R-:W-:Y:S01]  /*ca00*/  FMUL.FTZ R65, R60.reuse, R65 ;  /* 0x000000413c417220 */ /* 0x040fe20000410000 */
[----:B------:R-:W-:Y:S01]  /*ca10*/  F2FP.F16.E4M3.UNPACK_B R161, R161 ;  /* 0x000000a1ffa1723e */ /* 0x000fe200020006ff */
[-C--:B------:R-:W-:Y:S01]  /*ca20*/  FFMA.FTZ R77, R60, R61.reuse, -R77 ;  /* 0x0000003d3c4d7223 */ /* 0x080fe2000001084d */
[----:B------:R-:W-:Y:S01]  /*ca30*/  F2FP.F16.E4M3.UNPACK_B R60, R46 ;  /* 0x0000002eff3c723e */ /* 0x000fe200020006ff */
[----:B------:R-:W-:Y:S01]  /*ca40*/  FFMA.FTZ R79, R62, R61, R65 ;  /* 0x0000003d3e4f7223 */ /* 0x000fe20000010041 */
[----:B------:R-:W-:Y:S01]  /*ca50*/  HADD2.F32 R46, -RZ, R54.H0_H0 ;  /* 0x20000036ff2e7230 */ /* 0x000fe20000004100 */
[----:B------:R-:W-:Y:S01]  /*ca60*/  F2FP.SATFINITE.E4M3.F32.PACK_AB_MERGE_C R57, R57, R56, RZ ;  /* 0x000000383939723e */ /* 0x000fe200048070ff */
[----:B------:R-:W-:Y:S01]  /*ca70*/  HADD2.F32 R159, -RZ, R159.H1_H1 ;  /* 0x3000009fff9f7230 */ /* 0x000fe20000004100 */
[----:B------:R-:W-:Y:S01]  /*ca80*/  F2FP.F16.E4M3.UNPACK_B R58, R52 ;  /* 0x00000034ff3a723e */ /* 0x000fe200020006ff */
[----:B------:R-:W-:-:S02]  /*ca90*/  HADD2.F32 R61, -RZ, R60.H0_H0 ;  /* 0x2000003cff3d7230 */ /* 0x000fc40000004100 */
[----:B------:R-:W-:Y:S01]  /*caa0*/  FMUL.FTZ R64, R46, R63 ;  /* 0x0000003f2e407220 */ /* 0x000fe20000410000 */
[----:B------:R-:W-:Y:S01]  /*cab0*/  HADD2.F32 R60, -RZ, R60.H1_H1 ;  /* 0x3000003cff3c7230 */ /* 0x000fe20000004100 */
[----:B------:R-:W-:Y:S01]  /*cac0*/  F2FP.SATFINITE.E4M3.F32.PACK_AB_MERGE_C R56, R78, R59, R55 ;  /* 0x0000003b4e38723e */ /* 0x000fe20004807037 */
[----:B------:R-:W-:Y:S02]  /*cad0*/  HADD2.F32 R54, -RZ, R54.H1_H1 ;  /* 0x30000036ff367230 */ /* 0x000fe40000004100 */
[----:B------:R-:W-:Y:S01]  /*cae0*/  FMUL.FTZ R65, R61, R63 ;  /* 0x0000003f3d417220 */ /* 0x000fe20000410000 */
[--C-:B------:R-:W-:Y:S02]  /*caf0*/  HADD2.F32 R62, -RZ, R161.reuse.H0_H0 ;  /* 0x200000a1ff3e7230 */ /* 0x100fe40000004100 */
[-C--:B------:R-:W-:Y:S01]  /*cb00*/  FMUL.FTZ R63, R60, R159.reuse ;  /* 0x0000009f3c3f7220 */ /* 0x080fe20000410000 */
[----:B------:R-:W-:Y:S02]  /*cb10*/  HADD2.F32 R161, -RZ, R161.H1_H1 ;  /* 0x300000a1ffa17230 */ /* 0x000fe40000004100 */
[----:B------:R-:W-:Y:S01]  /*cb20*/  FMUL.FTZ R159, R54, R159 ;  /* 0x0000009f369f7220 */ /* 0x000fe20000410000 */
[----:B------:R-:W-:Y:S01]  /*cb30*/  F2FP.SATFINITE.E4M3.F32.PACK_AB_MERGE_C R77, R77, R88, RZ ;  /* 0x000000584d4d723e */ /* 0x000fe200048070ff */
[-C--:B------:R-:W-:Y:S01]  /*cb40*/  FFMA.FTZ R65, R46, R62.reuse, -R65 ;  /* 0x0000003e2e417223 */ /* 0x080fe20000010841 */
[----:B------:R-:W-:Y:S01]  /*cb50*/  FFMA.FTZ R46, R61, R62, R64 ;  /* 0x0000003e3d2e7223 */ /* 0x000fe20000010040 */
[-C--:B------:R-:W-:Y:S01]  /*cb60*/  FFMA.FTZ R54, R54, R161.reuse, -R63 ;  /* 0x000000a136367223 */ /* 0x080fe2000001083f */
[----:B------:R-:W-:Y:S01]  /*cb70*/  FFMA.FTZ R159, R60, R161, R159 ;  /* 0x000000a13c9f7223 */ /* 0x000fe2000001009f */
[----:B------:R-:W-:-:S02]  /*cb80*/  F2FP.F16.E4M3.UNPACK_B R60, R45 ;  /* 0x0000002dff3c723e */ /* 0x000fc400020006ff */
[----:B------:R-:W-:Y:S02]  /*cb90*/  F2FP.F16.E4M3.UNPACK_B R63, R44 ;  /* 0x0000002cff3f723e */ /* 0x000fe400020006ff */
[----:B------:R-:W-:Y:S01]  /*cba0*/  F2FP.SATFINITE.E4M3.F32.PACK_AB_MERGE_C R76, R79, R76, RZ ;  /* 0x0000004c4f4c723e */ /* 0x000fe200048070ff */
[----:B------:R-:W-:Y:S01]  /*cbb0*/  HADD2.F32 R59, -RZ, R60.H0_H0 ;  /* 0x2000003cff3b7230 */ /* 0x000fe20000004100 */
[----:B------:R-:W-:Y:S01]  /*cbc0*/  F2FP.SATFINITE.E4M3.F32.PACK_AB_MERGE_C R55, R158, R67, R57 ;  /* 0x000000439e37723e */ /* 0x000fe20004807039 */
[----:B------:R-:W-:Y:S01]  /*cbd0*/  HADD2.F32 R66, -RZ, R63.H0_H0 ;  /* 0x2000003fff427230 */ /* 0x000fe20000004100 */
[----:B------:R-:W-:Y:S01]  /*cbe0*/  F2FP.F16.E4M3.UNPACK_B R61, R42 ;  /* 0x0000002aff3d723e */ /* 0x000fe200020006ff */
[----:B------:R-:W-:Y:S01]  /*cbf0*/  HADD2.F32 R57, -RZ, R58.H0_H0 ;  /* 0x2000003aff397230 */ /* 0x000fe20000004100 */
[----:B------:R-:W-:Y:S01]  /*cc00*/  F2FP.SATFINITE.E4M3.F32.PACK_AB_MERGE_C R54, R54, R65, R77 ;  /* 0x000000413636723e */ /* 0x000fe2000480704d */
[----:B------:R-:W-:Y:S01]  /*cc10*/  HADD2.F32 R62, -RZ, R60.H1_H1 ;  /* 0x3000003cff3e7230 */ /* 0x000fe20000004100 */
        /* <DEDUP_REMOVED lines=19> */
[----:B------:R-:W-:Y:S01]  /*cd50*/  F2FP.F16.E4M3.UNPACK_B R66, R41.H1 ;  /* 0x00000029ff42723e */ /* 0x000fe200030006ff */
[----:B------:R-:W-:Y:S02]  /*cd60*/  HADD2.F32 R44, -RZ, R59.H0_H0 ;  /* 0x2000003bff2c7230 */ /* 0x000fe40000004100 */
[----:B------:R-:W-:-:S02]  /*cd70*/  HADD2.F32 R61, -RZ, R61.H1_H1 ;  /* 0x3000003dff3d7230 */ /* 0x000fc40000004100 */
[-C--:B------:R-:W-:Y:S01]  /*cd80*/  FMUL.FTZ R67, R60, R65.reuse ;  /* 0x000000413c437220 */ /* 0x080fe20000410000 */
[----:B------:R-:W-:Y:S02]  /*cd90*/  HADD2.F32 R64, -RZ, R64.H1_H1 ;  /* 0x30000040ff407230 */ /* 0x000fe40000004100 */
[----:B------:R-:W-:Y:S01]  /*cda0*/  FMUL.FTZ R65, R44, R65 ;  /* 0x000000412c417220 */ /* 0x000fe20000410000 */
[----:B------:R-:W-:Y:S02]  /*cdb0*/  HADD2.F32 R59, -RZ, R59.H1_H1 ;  /* 0x3000003bff3b7230 */ /* 0x000fe40000004100 */
        /* <DEDUP_REMOVED lines=8> */
[----:B------:R-:W-:Y:S01]  /*ce40*/  FFMA.FTZ R77, R44, R63, -R67 ;  /* 0x0000003f2c4d7223 */ /* 0x000fe20000010843 */
[-C--:B------:R-:W-:Y:S01]  /*ce50*/  F2FP.F16.E4M3.UNPACK_B R59, R47.reuse ;  /* 0x0000002fff3b723e */ /* 0x080fe200020006ff */
[----:B------:R-:W-:Y:S01]  /*ce60*/  FFMA.FTZ R79, R61, R62, R64 ;  /* 0x0000003e3d4f7223 */ /* 0x000fe20000010040 */
[----:B------:R-:W-:Y:S01]  /*ce70*/  F2FP.F16.E4M3.UNPACK_B R60, R47.H1 ;  /* 0x0000002fff3c723e */ /* 0x000fe200030006ff */
[----:B------:R-:W-:Y:S01]  /*ce80*/  HADD2.F32 R44, -RZ, R42.H0_H0 ;  /* 0x2000002aff2c7230 */ /* 0x000fe20000004100 */
[----:B------:R-:W-:Y:S01]  /*ce90*/  F2FP.F16.E4M3.UNPACK_B R43, R43.H1 ;  /* 0x0000002bff2b723e */ /* 0x000fe200030006ff */
[----:B------:R-:W-:Y:S01]  /*cea0*/  HADD2.F32 R61, -RZ, R59.H0_H0 ;  /* 0x2000003bff3d7230 */ /* 0x000fe20000004100 */
[-C--:B------:R-:W-:Y:S01]  /*ceb0*/  F2FP.F16.E4M3.UNPACK_B R41, R40.reuse ;  /* 0x00000028ff29723e */ /* 0x080fe200020006ff */
[----:B------:R-:W-:Y:S01]  /*cec0*/  HADD2.F32 R67, -RZ, R65.H0_H0 ;  /* 0x20000041ff437230 */ /* 0x000fe20000004100 */
[----:B------:R-:W-:Y:S01]  /*ced0*/  F2FP.F16.E4M3.UNPACK_B R62, R40.H1 ;  /* 0x00000028ff3e723e */ /* 0x000fe200030006ff */
[----:B------:R-:W-:Y:S01]  /*cee0*/  HADD2.F32 R40, -RZ, R60.H0_H0 ;  /* 0x2000003cff287230 */ /* 0x000fe20000004100 */
[----:B------:R-:W-:Y:S01]  /*cef0*/  F2FP.SATFINITE.E4M3.F32.PACK_AB_MERGE_C R77, R88, R77, RZ ;  /* 0x0000004d584d723e */ /* 0x000fe200048070ff */
[----:B------:R-:W-:-:S02]  /*cf00*/  HADD2.F32 R76, -RZ, R66.H0_H0 ;  /* 0x20000042ff4c7230 */ /* 0x000fc40000004100 */
[-C--:B------:R-:W-:Y:S01]  /*cf10*/  FMUL.FTZ R89, R61, R67.reuse ;  /* 0x000000433d597220 */ /* 0x080fe20000410000 */
[----:B------:R-:W-:Y:S02]  /*cf20*/  HADD2.F32 R47, -RZ, R43.H0_H0 ;  /* 0x2000002bff2f7230 */ /* 0x000fe40000004100 */
[----:B------:R-:W-:Y:S01]  /*cf30*/  FMUL.FTZ R90, R44, R67 ;  /* 0x000000432c5a7220 */ /* 0x000fe20000410000 */
        /* <DEDUP_REMOVED lines=34> */
[----:B------:R-:W-:-:S07]  /*d160*/  MOV R40, R56 ;  /* 0x0000003800287202 */ /* 0x000fce0000000f00 */
.L_x_2247:
[----:B------:R-:W-:Y:S05]  /*d170*/  BSYNC B2 ;  /* 0x0000000000027941 */ /* 0x000fea0003800000 */
.L_x_2246:
[----:B0-----:R0:W-:Y:S04]  /*d180*/  STG.E.128 desc[UR56][R48.64], R40 ;  /* 0x0000002830007986 */ /* 0x0011e8000c101d38 */
[----:B-1----:R0:W-:Y:S02]  /*d190*/  @!P2 STG.E.128 desc[UR56][R50.64], R44 ;  /* 0x0000002c3200a986 */ /* 0x0021e4000c101d38 */
.L_x_2245:
[----:B------:R-:W-:Y:S05]  /*d1a0*/  BSYNC B1 ;  /* 0x0000000000017941 */ /* 0x000fea0003800000 */
.L_x_2244:
        /* <DEDUP_REMOVED lines=9> */
[----:B------:R-:W-:-:S04]  /*d240*/  LEA.HI.SX32 R41, R40, R21, 0x1b ;  /* 0x0000001528297211 */ /* 0x000fc800078fdaff */
[----:B------:R-:W-:-:S04]  /*d250*/  SHF.L.U32 R43, R41, 0x4, RZ ;  /* 0x00000004292b7819 */ /* 0x000fc800000006ff */
[----:B------:R-:W-:-:S13]  /*d260*/  ISETP.GE.AND P2, PT, R43, R146, PT ;  /* 0x000000922b00720c */ /* 0x000fda0003f46270 */
[--C-:B------:R-:W-:Y:S02]  /*d270*/  @!P2 SHF.R.S32.HI R40, RZ, 0x1f, R43.reuse ;  /* 0x0000001fff28a819 */ /* 0x100fe4000001142b */
[----:B------:R-:W-:-:S04]  /*d280*/  @!P2 IADD3 R51, P4, P5, R116, R138, R43 ;  /* 0x0000008a7433a210 */ /* 0x000fc80007d9e02b */
[----:B------:R-:W-:Y:S02]  /*d290*/  @!P2 IADD3.X R40, R0, R53, R40, P4, P5 ;  /* 0x000000350028a210 */ /* 0x000fe400027ea428 */
[----:B------:R-:W-:-:S05]  /*d2a0*/  IADD3 R48, P4, R49, R124, RZ ;  /* 0x0000007c31307210 */ /* 0x000fca0007f9e0ff */
[----:B------:R-:W-:Y:S01]  /*d2b0*/  IMAD.X R49, R42, 0x1, R125, P4 ;  /* 0x000000012a317824 */ /* 0x000fe200020e067d */
        /* <DEDUP_REMOVED lines=11> */
[----:B------:R-:W-:-:S03]  /*d370*/  IMAD R43, R17, 0x7800, R40 ;  /* 0x00007800112b7824 */ /* 0x000fc600078e0228 */
[C---:B------:R-:W-:Y:S01]  /*d380*/  IADD3 R41, R16.reuse, R41, RZ ;  /* 0x0000002910297210 */ /* 0x040fe20007ffe0ff */
[----:B------:R-:W-:-:S05]  /*d390*/  IMAD.IADD R44, R16, 0x1, R43 ;  /* 0x00000001102c7824 */ /* 0x000fca00078e022b */
        /* <DEDUP_REMOVED lines=15> */
[----:B------:R-:W-:Y:S02]  /*d490*/  LOP3.LUT R59, R83, 0xff0000ff, RZ, 0xc0, !PT ;  /* 0xff0000ff533b7812 */ /* 0x000fe400078ec0ff */
[----:B------:R-:W-:Y:S02]  /*d4a0*/  SHF.R.U32.HI R66, RZ, 0x10, R81 ;  /* 0x00000010ff427819 */ /* 0x000fe40000011651 */
[----:B------:R-:W-:Y:S02]  /*d4b0*/  LOP3.LUT R61, R69, 0xff0000ff, RZ, 0xc0, !PT ;  /* 0xff0000ff453d7812 */ /* 0x000fe400078ec0ff */
[----:B------:R-:W-:Y:S01]  /*d4c0*/  SHF.L.U32 R42, R58, 0x8, RZ ;  /* 0x000000083a2a7819 */ /* 0x000fe200000006ff */
[----:B------:R-:W-:Y:S01]  /*d4d0*/  IMAD.U32 R44, R66, 0x10000, RZ ;  /* 0x00010000422c7824 */ /* 0x000fe200078e00ff */
[----:B------:R-:W-:Y:S02]  /*d4e0*/  SHF.R.U32.HI R56, RZ, 0x8, R71 ;  /* 0x00000008ff387819 */ /* 0x000fe40000011647 */
[----:B------:R-:W-:Y:S01]  /*d4f0*/  LOP3.LUT R59, R59, 0xff00, R40, 0xf8, !PT ;  /* 0x0000ff003b3b7812 */ /* 0x000fe200078ef828 */
[----:B------:R-:W-:Y:S01]  /*d500*/  IMAD.U32 R40, R64, 0x10000, RZ ;  /* 0x0001000040287824 */ /* 0x000fe200078e00ff */
[----:B------:R-:W-:Y:S01]  /*d510*/  LOP3.LUT R63, R61, 0xff00, R42, 0xf8, !PT ;  /* 0x0000ff003d3f7812 */ /* 0x000fe200078ef82a */
[----:B------:R-:W-:Y:S01]  /*d520*/  IMAD.SHL.U32 R46, R56, 0x100, RZ ;  /* 0x00000100382e7824 */ /* 0x000fe200078e00ff */
[----:B------:R-:W-:-:S02]  /*d530*/  F2FP.F16.E4M3.UNPACK_B R64, R151.H1 ;  /* 0x00000097ff40723e */ /* 0x000fc400030006ff */
[----:B------:R-:W-:Y:S02]  /*d540*/  F2FP.F16.E4M3.UNPACK_B R61, R60.H1 ;  /* 0x0000003cff3d723e */ /* 0x000fe400030006ff */
[----:B------:R-:W-:Y:S01]  /*d550*/  F2FP.F16.E4M3.UNPACK_B R58, R57.H1 ;  /* 0x00000039ff3a723e */ /* 0x000fe200030006ff */
[----:B------:R-:W-:Y:S01]  /*d560*/  HADD2.F32 R42, -RZ, R64.H0_H0 ;  /* 0x20000040ff2a7230 */ /* 0x000fe20000004100 */
[----:B------:R-:W-:Y:S01]  /*d570*/  SHF.R.U32.HI R62, RZ, 0x10, R71 ;  /* 0x00000010ff3e7819 */ /* 0x000fe20000011647 */
[----:B------:R-:W-:Y:S01]  /*d580*/  HADD2.F32 R56, -RZ, R61.H0_H0 ;  /* 0x2000003dff387230 */ /* 0x000fe20000004100 */
[----:B------:R-:W-:Y:S02]  /*d590*/  LOP3.LUT R65, R71, 0xff0000ff, RZ, 0xc0, !PT ;  /* 0xff0000ff47417812 */ /* 0x000fe400078ec0ff */
[----:B------:R-:W-:Y:S02]  /*d5a0*/  LOP3.LUT R40, R59, 0xff0000, R40, 0xf8, !PT ;  /* 0x00ff00003b287812 */ /* 0x000fe400078ef828 */
[----:B------:R-:W-:Y:S01]  /*d5b0*/  LOP3.LUT R44, R55, 0xff0000, R44, 0xf8, !PT ;  /* 0x00ff0000372c7812 */ /* 0x000fe200078ef82c */
[----:B------:R-:W-:Y:S01]  /*d5c0*/  HADD2.F32 R55, -RZ, R58.H0_H0 ;  /* 0x2000003aff377230 */ /* 0x000fe20000004100 */
[----:B------:R-:W-:Y:S01]  /*d5d0*/  F2FP.F16.E4M3.UNPACK_B R59, R153.H1 ;  /* 0x00000099ff3b723e */ /* 0x000fe200030006ff */
[----:B------:R-:W-:Y:S01]  /*d5e0*/  FMUL.FTZ R68, R56, R42 ;  /* 0x0000002a38447220 */ /* 0x000fe20000410000 */
[----:B------:R-:W-:-:S02]  /*d5f0*/  SHF.R.U32.HI R67, RZ, 0x10, R69 ;  /* 0x00000010ff437819 */ /* 0x000fc40000011645 */
[----:B------:R-:W-:Y:S01]  /*d600*/  LOP3.LUT R66, R65, 0xff00, R46, 0xf8, !PT ;  /* 0x0000ff0041427812 */ /* 0x000fe200078ef82e */
[----:B------:R-:W-:Y:S01]  /*d610*/  IMAD.U32 R65, R62, 0x10000, RZ ;  /* 0x000100003e417824 */ /* 0x000fe200078e00ff */
[----:B------:R-:W-:Y:S01]  /*d620*/  SHF.L.U32 R46, R67, 0x10, RZ ;  /* 0x00000010432e7819 */ /* 0x000fe200000006ff */
[--C-:B------:R-:W-:Y:S02]  /*d630*/  HADD2.F32 R62, -RZ, R59.reuse.H0_H0 ;  /* 0x2000003bff3e7230 */ /* 0x100fe40000004100 */
[----:B------:R-:W-:Y:S01]  /*d640*/  FMUL.FTZ R67, R55, R42 ;  /* 0x0000002a37437220 */ /* 0x000fe20000410000 */
[----:B------:R-:W-:Y:S02]  /*d650*/  F2FP.F16.E4M3.UNPACK_B R151, R151 ;  /* 0x00000097ff97723e */ /* 0x000fe400020006ff */
        /* <DEDUP_REMOVED lines=10> */
[----:B------:R-:W-:-:S02]  /*d700*/  HADD2.F32 R59, -RZ, R58.H1_H1 ;  /* 0x3000003aff3b7230 */ /* 0x000fc40000004100 */
[----:B------:R-:W-:Y:S02]  /*d710*/  HADD2.F32 R64, -RZ, R151.H0_H0 ;  /* 0x20000097ff407230 */ /* 0x000fe40000004100 */
[CC--:B------:R-:W-:Y:S01]  /*d720*/  FMUL.FTZ R66, R62.reuse, R65.reuse ;  /* 0x000000413e427220 */ /* 0x0c0fe20000410000 */
        /* <DEDUP_REMOVED lines=38> */
[----:B------:R-:W-:Y:S02]  /*d990*/  HADD2.F32 R61, -RZ, R152.H0_H0 ;  /* 0x20000098ff3d7230 */ /* 0x000fe40000004100 */
[----:B------:R-:W-:Y:S01]  /*d9a0*/  FFMA.FTZ R60, R57, R62, -R58 ;  /* 0x0000003e393c7223 */ /* 0x000fe2000001083a */
[----:B------:R-:W-:Y:S01]  /*d9b0*/  F2FP.F16.E4M3.UNPACK_B R57, R54 ;  /* 0x00000036ff39723e */ /* 0x000fe200020006ff */
[----:B------:R-:W-:Y:S01]  /*d9c0*/  HADD2.F32 R54, -RZ, R52.H0_H0 ;  /* 0x20000034ff367230 */ /* 0x000fe20000004100 */
[----:B------:R-:W-:Y:S01]  /*d9d0*/  F2FP.F16.E4M3.UNPACK_B R154, R154 ;  /* 0x0000009aff9a723e */ /* 0x000fe200020006ff */
[----:B------:R-:W-:Y:S01]  /*d9e0*/  FFMA.FTZ R77, R59, R62, R64 ;  /* 0x0000003e3b4d7223 */ /* 0x000fe20000010040 */
[----:B------:R-:W-:Y:S01]  /*d9f0*/  HADD2.F32 R152, -RZ, R152.H1_H1 ;  /* 0x30000098ff987230 */ /* 0x000fe20000004100 */
[----:B------:R-:W-:Y:S01]  /*da00*/  F2FP.SATFINITE.E4M3.F32.PACK_AB_MERGE_C R55, R70, R55, RZ ;  /* 0x000000374637723e */ /* 0x000fe200048070ff */
[--C-:B------:R-:W-:Y:S01]  /*da10*/  HADD2.F32 R58, -RZ, R57.reuse.H0_H0 ;  /* 0x20000039ff3a7230 */ /* 0x100fe20000004100 */
[----:B------:R-:W-:Y:S01]  /*da20*/  F2FP.F16.E4M3.UNPACK_B R64, R46 ;  /* 0x0000002eff40723e */ /* 0x000fe200020006ff */
[----:B------:R-:W-:Y:S01]  /*da30*/  HADD2.F32 R57, -RZ, R57.H1_H1 ;  /* 0x30000039ff397230 */ /* 0x000fe20000004100 */
[----:B------:R-:W-:Y:S01]  /*da40*/  F2FP.SATFINITE.E4M3.F32.PACK_AB_MERGE_C R67, R67, R56, RZ ;  /* 0x000000384343723e */ /* 0x000fe200048070ff */
[----:B------:R-:W-:-:S02]  /*da50*/  HADD2.F32 R59, -RZ, R154.H0_H0 ;  /* 0x2000009aff3b7230 */ /* 0x000fc40000004100 */
[-C--:B------:R-:W-:Y:S01]  /*da60*/  FMUL.FTZ R63, R58, R61.reuse ;  /* 0x0000003d3a3f7220 */ /* 0x080fe20000410000 */
[----:B------:R-:W-:Y:S02]  /*da70*/  HADD2.F32 R52, -RZ, R52.H1_H1 ;  /* 0x30000034ff347230 */ /* 0x000fe40000004100 */
[C---:B------:R-:W-:Y:S01]  /*da80*/  FMUL.FTZ R61, R54.reuse, R61 ;  /* 0x0000003d363d7220 */ /* 0x040fe20000410000 */
[----:B------:R-:W-:Y:S02]  /*da90*/  HADD2.F32 R154, -RZ, R154.H1_H1 ;  /* 0x3000009aff9a7230 */ /* 0x000fe40000004100 */
[CC--:B------:R-:W-:Y:S01]  /*daa0*/  FMUL.FTZ R69, R57.reuse, R152.reuse ;  /* 0x0000009839457220 */ /* 0x0c0fe20000410000 */
[-C--:B------:R-:W-:Y:S01]  /*dab0*/  FFMA.FTZ R54, R54, R59.reuse, -R63 ;  /* 0x0000003b36367223 */ /* 0x080fe2000001083f */
[----:B------:R-:W-:Y:S01]  /*dac0*/  FFMA.FTZ R61, R58, R59, R61 ;  /* 0x0000003b3a3d7223 */ /* 0x000fe2000001003d */
[C---:B------:R-:W-:Y:S01]  /*dad0*/  FMUL.FTZ R152, R52.reuse, R152 ;  /* 0x0000009834987220 */ /* 0x040fe20000410000 */
[----:B------:R-:W-:Y:S01]  /*dae0*/  F2FP.F16.E4M3.UNPACK_B R59, R45 ;  /* 0x0000002dff3b723e */ /* 0x000fe200020006ff */
[-C--:B------:R-:W-:Y:S01]  /*daf0*/  FFMA.FTZ R69, R52, R154.reuse, -R69 ;  /* 0x0000009a34457223 */ /* 0x080fe20000010845 */
[----:B------:R-:W-:Y:S01]  /*db00*/  F2FP.F16.E4M3.UNPACK_B R58, R41 ;  /* 0x00000029ff3a723e */ /* 0x000fe200020006ff */
[----:B------:R-:W-:Y:S01]  /*db10*/  FFMA.FTZ R52, R57, R154, R152 ;  /* 0x0000009a39347223 */ /* 0x000fe20000010098 */
[----:B------:R-:W-:Y:S01]  /*db20*/  F2FP.SATFINITE.E4M3.F32.PACK_AB_MERGE_C R71, R60, R71, RZ ;  /* 0x000000473c47723e */ /* 0x000fe200048070ff */
[--C-:B------:R-:W-:Y:S01]  /*db30*/  HADD2.F32 R60, -RZ, R59.reuse.H0_H0 ;  /* 0x2000003bff3c7230 */ /* 0x100fe20000004100 */
[----:B------:R-:W-:Y:S01]  /*db40*/  F2FP.SATFINITE.E4M3.F32.PACK_AB_MERGE_C R56, R68, R65, R55 ;  /* 0x000000414438723e */ /* 0x000fe20004807037 */
[----:B------:R-:W-:Y:S01]  /*db50*/  HADD2.F32 R65, -RZ, R64.H0_H0 ;  /* 0x20000040ff417230 */ /* 0x000fe20000004100 */
[----:B------:R-:W-:Y:S01]  /*db60*/  F2FP.F16.E4M3.UNPACK_B R62, R44 ;  /* 0x0000002cff3e723e */ /* 0x000fe200020006ff */
[----:B------:R-:W-:Y:S01]  /*db70*/  HADD2.F32 R57, -RZ, R58.H0_H0 ;  /* 0x2000003aff397230 */ /* 0x000fe20000004100 */
[----:B------:R-:W-:Y:S01]  /*db80*/  F2FP.SATFINITE.E4M3.F32.PACK_AB_MERGE_C R76, R77, R76, RZ ;  /* 0x0000004c4d4c723e */ /* 0x000fe200048070ff */
[----:B------:R-:W-:Y:S01]  /*db90*/  HADD2.F32 R64, -RZ, R64.H1_H1 ;  /* 0x30000040ff407230 */ /* 0x000fe20000004100 */
[----:B------:R-:W-:Y:S01]  /*dba0*/  F2FP.SATFINITE.E4M3.F32.PACK_AB_MERGE_C R55, R151, R66, R67 ;  /* 0x000000429737723e */ /* 0x000fe20004807043 */
[----:B------:R-:W-:Y:S01]  /*dbb0*/  HADD2.F32 R63, -RZ, R62.H0_H0 ;  /* 0x2000003eff3f7230 */ /* 0x000fe20000004100 */
[----:B------:R-:W-:Y:S01]  /*dbc0*/  F2FP.SATFINITE.E4M3.F32.PACK_AB_MERGE_C R52, R52, R61, R76 ;  /* 0x0000003d3434723e */ /* 0x000fe2000480704c */
[----:B------:R-:W-:Y:S01]  /*dbd0*/  FMUL.FTZ R66, R60, R65 ;  /* 0x000000413c427220 */ /* 0x000fe20000410000 */
[----:B------:R-:W-:-:S02]  /*dbe0*/  HADD2.F32 R61, -RZ, R59.H1_H1 ;  /* 0x3000003bff3d7230 */ /* 0x000fc40000004100 */
[C---:B------:R-:W-:Y:S01]  /*dbf0*/  FMUL.FTZ R65, R57.reuse, R65 ;  /* 0x0000004139417220 */ /* 0x040fe20000410000 */
[----:B------:R-:W-:Y:S02]  /*dc00*/  HADD2.F32 R59, -RZ, R58.H1_H1 ;  /* 0x3000003aff3b7230 */ /* 0x000fe40000004100 */
[-C--:B------:R-:W-:Y:S01]  /*dc10*/  FFMA.FTZ R57, R57, R63.reuse, -R66 ;  /* 0x0000003f39397223 */ /* 0x080fe20000010842 */
[----:B------:R-:W-:Y:S02]  /*dc20*/  HADD2.F32 R62, -RZ, R62.H1_H1 ;  /* 0x3000003eff3e7230 */ /* 0x000fe40000004100 */
[-C--:B------:R-:W-:Y:S01]  /*dc30*/  FMUL.FTZ R66, R61, R64.reuse ;  /* 0x000000403d427220 */ /* 0x080fe20000410000 */
[----:B------:R-:W-:Y:S01]  /*dc40*/  FFMA.FTZ R58, R60, R63, R65 ;  /* 0x0000003f3c3a7223 */ /* 0x000fe20000010041 */
[C---:B------:R-:W-:Y:S01]  /*dc50*/  FMUL.FTZ R64, R59.reuse, R64 ;  /* 0x000000403b407220 */ /* 0x040fe20000410000 */
[----:B------:R-:W-:Y:S01]  /*dc60*/  F2FP.F16.E4M3.UNPACK_B R60, R45.H1 ;  /* 0x0000002dff3c723e */ /* 0x000fe200030006ff */
[----:B------:R-:W-:Y:S01]  /*dc70*/  FFMA.FTZ R68, R59, R62, -R66 ;  /* 0x0000003e3b447223 */ /* 0x000fe20000010842 */
[----:B------:R-:W-:Y:S01]  /*dc80*/  F2FP.F16.E4M3.UNPACK_B R59, R46.H1 ;  /* 0x0000002eff3b723e */ /* 0x000fe200030006ff */
[----:B------:R-:W-:Y:S01]  /*dc90*/  FFMA.FTZ R67, R61, R62, R64 ;  /* 0x0000003e3d437223 */ /* 0x000fe20000010040 */
[----:B------:R-:W-:Y:S01]  /*dca0*/  F2FP.F16.E4M3.UNPACK_B R41, R41.H1 ;  /* 0x00000029ff29723e */ /* 0x000fe200030006ff */
[--C-:B------:R-:W-:Y:S01]  /*dcb0*/  HADD2.F32 R46, -RZ, R60.reuse.H0_H0 ;  /* 0x2000003cff2e7230 */ /* 0x100fe20000004100 */
[----:B------:R-:W-:Y:S01]  /*dcc0*/  F2FP.F16.E4M3.UNPACK_B R44, R44.H1 ;  /* 0x0000002cff2c723e */ /* 0x000fe200030006ff */
        /* <DEDUP_REMOVED lines=8> */
[--C-:B------:R-:W-:Y:S02]  /*dd50*/  HADD2.F32 R59, -RZ, R44.reuse.H0_H0 ;  /* 0x2000002cff3b7230 */ /* 0x100fe40000004100 */
[----:B------:R-:W-:Y:S02]  /*dd60*/  HADD2.F32 R41, -RZ, R41.H1_H1 ;  /* 0x30000029ff297230 */ /* 0x000fe40000004100 */
[-C--:B------:R-:W-:Y:S01]  /*dd70*/  FMUL.FTZ R66, R60, R62.reuse ;  /* 0x0000003e3c427220 */ /* 0x080fe20000410000 */
[----:B------:R-:W-:Y:S02]  /*dd80*/  HADD2.F32 R44, -RZ, R44.H1_H1 ;  /* 0x3000002cff2c7230 */ /* 0x000fe40000004100 */
[----:B------:R-:W-:Y:S01]  /*dd90*/  FFMA.FTZ R70, R46, R59, R61 ;  /* 0x0000003b2e467223 */ /* 0x000fe2000001003d */
[----:B------:R-:W-:Y:S01]  /*dda0*/  F2FP.F16.E4M3.UNPACK_B R46, R47 ;  /* 0x0000002fff2e723e */ /* 0x000fe200020006ff */
[----:B------:R-:W-:Y:S01]  /*ddb0*/  FFMA.FTZ R69, R45, R59, -R64 ;  /* 0x0000003b2d457223 */ /* 0x000fe20000010840 */
[C---:B------:R-:W-:Y:S01]  /*ddc0*/  FMUL.FTZ R45, R41.reuse, R62 ;  /* 0x0000003e292d7220 */ /* 0x040fe20000410000 */
[----:B------:R-:W-:Y:S01]  /*ddd0*/  FFMA.FTZ R76, R41, R44, -R66 ;  /* 0x0000002c294c7223 */ /* 0x000fe20000010842 */
[-C--:B------:R-:W-:Y:S01]  /*dde0*/  F2FP.F16.E4M3.UNPACK_B R41, R43.reuse ;  /* 0x0000002bff29723e */ /* 0x080fe200020006ff */
[----:B------:R-:W-:Y:S01]  /*ddf0*/  HADD2.F32 R59, -RZ, R46.H0_H0 ;  /* 0x2000002eff3b7230 */ /* 0x000fe20000004100 */
[----:B------:R-:W-:Y:S01]  /*de00*/  F2FP.F16.E4M3.UNPACK_B R64, R42.H1 ;  /* 0x0000002aff40723e */ /* 0x000fe200030006ff */
[----:B------:R-:W-:Y:S01]  /*de10*/  HADD2.F32 R65, -RZ, R63.H0_H0 ;  /* 0x2000003fff417230 */ /* 0x000fe20000004100 */
[----:B------:R-:W-:Y:S01]  /*de20*/  F2FP.F16.E4M3.UNPACK_B R43, R43.H1 ;  /* 0x0000002bff2b723e */ /* 0x000fe200030006ff */
[----:B------:R-:W-:Y:S01]  /*de30*/  FFMA.FTZ R71, R60, R44, R45 ;  /* 0x0000002c3c477223 */ /* 0x000fe2000001002d */
        /* <DEDUP_REMOVED lines=11> */
[----:B------:R-:W-:Y:S02]  /*def0*/  HADD2.F32 R47, -RZ, R47.H1_H1 ;  /* 0x3000002fff2f7230 */ /* 0x000fe40000004100 */
[----:B------:R-:W-:Y:S01]  /*df00*/  FMUL.FTZ R65, R45, R66 ;  /* 0x000000422d417220 */ /* 0x000fe20000410000 */
[----:B------:R-:W-:Y:S02]  /*df10*/  HADD2.F32 R64, -RZ, R64.H1_H1 ;  /* 0x30000040ff407230 */ /* 0x000fe40000004100 */
[----:B------:R-:W-:Y:S01]  /*df20*/  FFMA.FTZ R77, R44, R61, -R77 ;  /* 0x0000003d2c4d7223 */ /* 0x000fe2000001084d */
[----:B------:R-:W-:-:S02]  /*df30*/  HADD2.F32 R43, -RZ, R43.H1_H1 ;  /* 0x3000002bff2b7230 */ /* 0x000fc40000004100 */
[C---:B------:R-:W-:Y:S01]  /*df40*/  FMUL.FTZ R80, R40.reuse, R66 ;  /* 0x0000004228507220 */ /* 0x040fe20000410000 */
[----:B------:R-:W-:Y:S02]  /*df50*/  HADD2.F32 R62, -RZ, R60.H0_H0 ;  /* 0x2000003cff3e7230 */ /* 0x000fe40000004100 */
[-C--:B------:R-:W-:Y:S01]  /*df60*/  FMUL.FTZ R44, R47, R64.reuse ;  /* 0x000000402f2c7220 */ /* 0x080fe20000410000 */
[----:B------:R-:W-:Y:S02]  /*df70*/  HADD2.F32 R46, -RZ, R46.H1_H1 ;  /* 0x3000002eff2e7230 */ /* 0x000fe40000004100 */
[----:B------:R-:W-:Y:S01]  /*df80*/  FMUL.FTZ R64, R43, R64 ;  /* 0x000000402b407220 */ /* 0x000fe20000410000 */
[----:B------:R-:W-:Y:S02]  /*df90*/  HADD2.F32 R63, -RZ, R63.H1_H1 ;  /* 0x3000003fff3f7230 */ /* 0x000fe40000004100 */
[----:B------:R-:W-:Y:S01]  /*dfa0*/  FFMA.FTZ R65, R40, R62, R65 ;  /* 0x0000003e28417223 */ /* 0x000fe20000010041 */
[----:B------:R-:W-:-:S02]  /*dfb0*/  HADD2.F32 R60, -RZ, R60.H1_H1 ;  /* 0x3000003cff3c7230 */ /* 0x000fc40000004100 */
[----:B------:R-:W-:Y:S01]  /*dfc0*/  FFMA.FTZ R80, R45, R62, -R80 ;  /* 0x0000003e2d507223 */ /* 0x000fe20000010850 */
[----:B------:R-:W-:Y:S02]  /*dfd0*/  HADD2.F32 R41, -RZ, R41.H1_H1 ;  /* 0x30000029ff297230 */ /* 0x000fe40000004100 */
[CC--:B------:R-:W-:Y:S01]  /*dfe0*/  FMUL.FTZ R40, R46.reuse, R63.reuse ;  /* 0x0000003f2e287220 */ /* 0x0c0fe20000410000 */
[----:B------:R-:W-:Y:S02]  /*dff0*/  HADD2.F32 R42, -RZ, R42.H1_H1 ;  /* 0x3000002aff2a7230 */ /* 0x000fe40000004100 */
[-C--:B------:R-:W-:Y:S01]  /*e000*/  FFMA.FTZ R43, R43, R60.reuse, -R44 ;  /* 0x0000003c2b2b7223 */ /* 0x080fe2000001082c */
[----:B------:R-:W-:Y:S01]  /*e010*/  FFMA.FTZ R64, R47, R60, R64 ;  /* 0x0000003c2f407223 */ /* 0x000fe20000010040 */
[----:B------:R-:W-:Y:S01]  /*e020*/  FMUL.FTZ R63, R41, R63 ;  /* 0x0000003f293f7220 */ /* 0x000fe20000410000 */
[----:B------:R-:W-:Y:S01]  /*e030*/  FFMA.FTZ R78, R59, R61, R78 ;  /* 0x0000003d3b4e7223 */ /* 0x000fe2000001004e */
[----:B------:R-:W-:Y:S01]  /*e040*/  FFMA.FTZ R40, R41, R42, -R40 ;  /* 0x0000002a29287223 */ /* 0x000fe20000010828 */
[----:B------:R-:W-:Y:S01]  /*e050*/  F2FP.SATFINITE.E4M3.F32.PACK_AB_MERGE_C R43, R43, R80, RZ ;  /* 0x000000502b2b723e */ /* 0x000fe200048070ff */
[----:B------:R-:W-:Y:S01]  /*e060*/  FFMA.FTZ R63, R46, R42, R63 ;  /* 0x0000002a2e3f7223 */ /* 0x000fe2000001003f */
[----:B------:R-:W-:Y:S01]  /*e070*/  F2FP.SATFINITE.E4M3.F32.PACK_AB_MERGE_C R70, R71, R70, RZ ;  /* 0x000000464746723e */ /* 0x000fe200048070ff */
[----:B------:R-:W-:Y:S01]  /*e080*/  IMAD.MOV.U32 R44, RZ, RZ, R55 ;  /* 0x000000ffff2c7224 */ /* 0x000fe200078e0037 */
        /* <DEDUP_REMOVED lines=8> */
.L_x_2251:
[----:B------:R-:W-:Y:S05]  /*e110*/  BSYNC B2 ;  /* 0x0000000000027941 */ /* 0x000fea0003800000 */
.L_x_2250:
[----:B0-----:R3:W-:Y:S04]  /*e120*/  STG.E.128 desc[UR56][R48.64], R40 ;  /* 0x0000002830007986 */ /* 0x0017e8000c101d38 */
[----:B-1----:R3:W-:Y:S02]  /*e130*/  @!P2 STG.E.128 desc[UR56][R50.64], R44 ;  /* 0x0000002c3200a986 */ /* 0x0027e4000c101d38 */
.L_x_2249:
[----:B------:R-:W-:Y:S05]  /*e140*/  BSYNC B1 ;  /* 0x0000000000017941 */ /* 0x000fea0003800000 */
.L_x_2248:
[----:B------:R-:W-:-:S13]  /*e150*/  ISETP.NE.AND P2, PT, R34, RZ, PT ;  /* 0x000000ff2200720c */ /* 0x000fda0003f45270 */
[----:B------:R-:W-:Y:S05]  /*e160*/  @!P2 BRA `(.L_x_2202) ;  /* 0x0000001000bca947 */ /* 0x000fea0003800000 */
[----:B------:R-:W-:Y:S01]  /*e170*/  ISETP.GE.AND P5, PT, R191, R97, PT ;  /* 0x00000061bf00720c */ /* 0x000fe20003fa6270 */
[----:B------:R-:W-:Y:S01]  /*e180*/  BSSY B1, `(.L_x_2252) ;  /* 0x00000ed000017945 */ /* 0x000fe20003800000 */
[----:B0--3--:R-:W-:Y:S02]  /*e190*/  IADD3 R49, P2, P4, R116, R138, R27 ;  /* 0x0000008a74317210 */ /* 0x009fe40007c5e01b */
[----:B------:R-:W-:Y:S02]  /*e1a0*/  SEL R155, R118, R155, !P5 ;  /* 0x0000009b769b7207 */ /* 0x000fe40006800000 */
[----:B------:R-:W-:Y:S02]  /*e1b0*/  IADD3.X R42, R0, R53, R30, P2, P4 ;  /* 0x00000035002a7210 */ /* 0x000fe400017e841e */
[----:B------:R-:W-:Y:S02]  /*e1c0*/  SHF.R.S32.HI R40, RZ, 0x1f, R155 ;  /* 0x0000001fff287819 */ /* 0x000fe4000001149b */
[----:B------:R-:W-:-:S02]  /*e1d0*/  IADD3 R48, P2, R49, R124, RZ ;  /* 0x0000007c31307210 */ /* 0x000fc40007f5e0ff */
[----:B------:R-:W-:-:S03]  /*e1e0*/  LEA.HI R155, R40, R155, RZ, 0x5 ;  /* 0x0000009b289b7211 */ /* 0x000fc600078f28ff */
[----:B------:R-:W-:Y:S01]  /*e1f0*/  IMAD.X R49, R42, 0x1, R125, P2 ;  /* 0x000000012a317824 */ /* 0x000fe200010e067d */
[----:B------:R-:W-:Y:S02]  /*e200*/  LEA.HI.SX32 R155, R155, R26, 0x1b ;  /* 0x0000001a9b9b7211 */ /* 0x000fe400078fdaff */
[----:B------:R-:W-:Y:S02]  /*e210*/  ISETP.GE.AND P2, PT, R191, R134, PT ;  /* 0x00000086bf00720c */ /* 0x000fe40003f46270 */
        /* <DEDUP_REMOVED lines=15> */
[--C-:B------:R-:W-:Y:S01]  /*e310*/  SHF.R.U32.HI R57, RZ, 0x8, R85.reuse ;  /* 0x00000008ff397819 */ /* 0x100fe20000011655 */
[----:B0-----:R-:W-:Y:S01]  /*e320*/  IMAD.MOV.U32 R50, RZ, RZ, R40 ;  /* 0x000000ffff327224 */ /* 0x001fe200078e0028 */
[----:B------:R-:W-:Y:S01]  /*e330*/  LOP3.LUT R52, R85, 0xff0000ff, RZ, 0xc0, !PT ;  /* 0xff0000ff55347812 */ /* 0x000fe200078ec0ff */
[----:B------:R-:W-:Y:S01]  /*e340*/  IMAD.MOV.U32 R55, RZ, RZ, R42 ;  /* 0x000000ffff377224 */ /* 0x000fe200078e002a */
[----:B------:R-:W-:Y:S01]  /*e350*/  SHF.R.U32.HI R66, RZ, 0x10, R85 ;  /* 0x00000010ff427819 */ /* 0x000fe20000011655 */
[----:B------:R-:W-:Y:S01]  /*e360*/  IMAD.SHL.U32 R57, R57, 0x100, RZ ;  /* 0x0000010039397824 */ /* 0x000fe200078e00ff */
[----:B------:R-:W-:Y:S01]  /*e370*/  SHF.R.U32.HI R61, RZ, 0x8, R87 ;  /* 0x00000008ff3d7819 */ /* 0x000fe20000011657 */
[----:B-1----:R-:W-:Y:S01]  /*e380*/  IMAD.MOV.U32 R59, RZ, RZ, R46 ;  /* 0x000000ffff3b7224 */ /* 0x002fe200078e002e */
[----:B------:R-:W-:Y:S02]  /*e390*/  MOV R56, R44 ;  /* 0x0000002c00387202 */ /* 0x000fe40000000f00 */
[----:B------:R-:W-:Y:S01]  /*e3a0*/  LOP3.LUT R44, R52, 0xff00, R57, 0xf8, !PT ;  /* 0x0000ff00342c7812 */ /* 0x000fe200078ef839 */
[----:B------:R-:W-:Y:S01]  /*e3b0*/  IMAD.U32 R57, R66, 0x10000, RZ ;  /* 0x0001000042397824 */ /* 0x000fe200078e00ff */
[----:B------:R-:W-:-:S02]  /*e3c0*/  LOP3.LUT R54, R87, 0xff0000ff, RZ, 0xc0, !PT ;  /* 0xff0000ff57367812 */ /* 0x000fc400078ec0ff */
[----:B------:R-:W-:Y:S02]  /*e3d0*/  SHF.R.U32.HI R63, RZ, 0x8, R73 ;  /* 0x00000008ff3f7819 */ /* 0x000fe40000011649 */
[----:B------:R-:W-:Y:S02]  /*e3e0*/  SHF.R.U32.HI R65, RZ, 0x8, R75 ;  /* 0x00000008ff417819 */ /* 0x000fe4000001164b */
[----:B------:R-:W-:Y:S01]  /*e3f0*/  SHF.L.U32 R61, R61, 0x8, RZ ;  /* 0x000000083d3d7819 */ /* 0x000fe200000006ff */
[----:B------:R-:W-:Y:S01]  /*e400*/  IMAD.SHL.U32 R63, R63, 0x100, RZ ;  /* 0x000001003f3f7824 */ /* 0x000fe200078e00ff */
[----:B------:R-:W-:Y:S01]  /*e410*/  SHF.R.U32.HI R62, RZ, 0x10, R87 ;  /* 0x00000010ff3e7819 */ /* 0x000fe20000011657 */
[----:B------:R-:W-:Y:S01]  /*e420*/  IMAD.SHL.U32 R65, R65, 0x100, RZ ;  /* 0x0000010041417824 */ /* 0x000fe200078e00ff */
[----:B------:R-:W-:Y:S02]  /*e430*/  LOP3.LUT R40, R54, 0xff00, R61, 0xf8, !PT ;  /* 0x0000ff0036287812 */ /* 0x000fe400078ef83d */
[----:B------:R-:W-:-:S02]  /*e440*/  LOP3.LUT R44, R44, 0xff0000, R57, 0xf8, !PT ;  /* 0x00ff00002c2c7812 */ /* 0x000fc400078ef839 */
[----:B------:R-:W-:Y:S02]  /*e450*/  SHF.L.U32 R61, R62, 0x10, RZ ;  /* 0x000000103e3d7819 */ /* 0x000fe400000006ff */
[----:B------:R-:W-:Y:S02]  /*e460*/  LOP3.LUT R58, R73, 0xff0000ff, RZ, 0xc0, !PT ;  /* 0xff0000ff493a7812 */ /* 0x000fe400078ec0ff */
[----:B------:R-:W-:Y:S02]  /*e470*/  LOP3.LUT R60, R75, 0xff0000ff, RZ, 0xc0, !PT ;  /* 0xff0000ff4b3c7812 */ /* 0x000fe400078ec0ff */
[----:B------:R-:W-:Y:S02]  /*e480*/  F2FP.F16.E4M3.UNPACK_B R62, R150.H1 ;  /* 0x00000096ff3e723e */ /* 0x000fe400030006ff */
[----:B------:R-:W-:Y:S02]  /*e490*/  F2FP.F16.E4M3.UNPACK_B R57, R56.H1 ;  /* 0x00000038ff39723e */ /* 0x000fe400030006ff */
[----:B------:R-:W-:-:S02]  /*e4a0*/  F2FP.F16.E4M3.UNPACK_B R52, R50.H1 ;  /* 0x00000032ff34723e */ /* 0x000fc400030006ff */
[----:B------:R-:W-:Y:S01]  /*e4b0*/  LOP3.LUT R46, R58, 0xff00, R63, 0xf8, !PT ;  /* 0x0000ff003a2e7812 */ /* 0x000fe200078ef83f */
[----:B------:R-:W-:Y:S01]  /*e4c0*/  HADD2.F32 R63, -RZ, R62.H0_H0 ;  /* 0x2000003eff3f7230 */ /* 0x000fe20000004100 */
[----:B------:R-:W-:Y:S01]  /*e4d0*/  LOP3.LUT R42, R60, 0xff00, R65, 0xf8, !PT ;  /* 0x0000ff003c2a7812 */ /* 0x000fe200078ef841 */
[----:B------:R-:W-:Y:S01]  /*e4e0*/  HADD2.F32 R58, -RZ, R57.H0_H0 ;  /* 0x20000039ff3a7230 */ /* 0x000fe20000004100 */
[----:B------:R-:W-:Y:S01]  /*e4f0*/  F2FP.F16.E4M3.UNPACK_B R60, R148.H1 ;  /* 0x00000094ff3c723e */ /* 0x000fe200030006ff */
[----:B------:R-:W-:Y:S01]  /*e500*/  HADD2.F32 R54, -RZ, R52.H0_H0 ;  /* 0x20000034ff367230 */ /* 0x000fe20000004100 */
[----:B------:R-:W-:Y:S02]  /*e510*/  LOP3.LUT R40, R40, 0xff0000, R61, 0xf8, !PT ;  /* 0x00ff000028287812 */ /* 0x000fe400078ef83d */
[----:B------:R-:W-:Y:S01]  /*e520*/  SHF.R.U32.HI R64, RZ, 0x10, R73 ;  /* 0x00000010ff407819 */ /* 0x000fe20000011649 */
[----:B------:R-:W-:Y:S02]  /*e530*/  HADD2.F32 R61, -RZ, R60.H0_H0 ;  /* 0x2000003cff3d7230 */ /* 0x000fe40000004100 */
[-C--:B------:R-:W-:Y:S01]  /*e540*/  FMUL.FTZ R69, R58, R63.reuse ;  /* 0x0000003f3a457220 */ /* 0x080fe20000410000 */
[----:B------:R-:W-:Y:S01]  /*e550*/  FMUL.FTZ R63, R54, R63 ;  /* 0x0000003f363f7220 */ /* 0x000fe20000410000 */
[----:B------:R-:W-:Y:S01]  /*e560*/  F2FP.F16.E4M3.UNPACK_B R150, R150 ;  /* 0x00000096ff96723e */ /* 0x000fe200020006ff */
[----:B------:R-:W-:-:S02]  /*e570*/  IMAD.U32 R65, R64, 0x10000, RZ ;  /* 0x0001000040417824 */ /* 0x000fc400078e00ff */
[-C--:B------:R-:W-:Y:S01]  /*e580*/  FFMA.FTZ R69, R54, R61.reuse, -R69 ;  /* 0x0000003d36457223 */ /* 0x080fe20000010845 */
[----:B------:R-:W-:Y:S01]  /*e590*/  FFMA.FTZ R66, R58, R61, R63 ;  /* 0x0000003d3a427223 */ /* 0x000fe2000001003f */
[----:B------:R-:W-:Y:S01]  /*e5a0*/  HADD2.F32 R63, -RZ, R62.H1_H1 ;  /* 0x3000003eff3f7230 */ /* 0x000fe20000004100 */
[----:B------:R-:W-:Y:S01]  /*e5b0*/  F2FP.F16.E4M3.UNPACK_B R56, R56 ;  /* 0x00000038ff38723e */ /* 0x000fe200020006ff */
[----:B------:R-:W-:Y:S01]  /*e5c0*/  HADD2.F32 R58, -RZ, R57.H1_H1 ;  /* 0x30000039ff3a7230 */ /* 0x000fe20000004100 */
[----:B------:R-:W-:Y:S01]  /*e5d0*/  F2FP.F16.E4M3.UNPACK_B R50, R50 ;  /* 0x00000032ff32723e */ /* 0x000fe200020006ff */
[----:B------:R-:W-:Y:S01]  /*e5e0*/  HADD2.F32 R54, -RZ, R52.H1_H1 ;  /* 0x30000034ff367230 */ /* 0x000fe20000004100 */
[----:B------:R-:W-:Y:S01]  /*e5f0*/  LOP3.LUT R46, R46, 0xff0000, R65, 0xf8, !PT ;  /* 0x00ff00002e2e7812 */ /* 0x000fe200078ef841 */
[----:B------:R-:W-:Y:S01]  /*e600*/  HADD2.F32 R61, -RZ, R60.H1_H1 ;  /* 0x3000003cff3d7230 */ /* 0x000fe20000004100 */
[----:B------:R-:W-:Y:S01]  /*e610*/  F2FP.F16.E4M3.UNPACK_B R148, R148 ;  /* 0x00000094ff94723e */ /* 0x000fe200020006ff */
[----:B------:R-:W-:Y:S01]  /*e620*/  FMUL.FTZ R65, R58, R63 ;  /* 0x0000003f3a417220 */ /* 0x000fe20000410000 */
[----:B------:R-:W-:-:S02]  /*e630*/  HADD2.F32 R60, -RZ, R150.H0_H0 ;  /* 0x20000096ff3c7230 */ /* 0x000fc40000004100 */
        /* <DEDUP_REMOVED lines=9> */
[----:B------:R-:W-:Y:S01]  /*e6d0*/  HADD2.F32 R56, -RZ, R56.H1_H1 ;  /* 0x30000038ff387230 */ /* 0x000fe20000004100 */
[----:B------:R-:W-:Y:S01]  /*e6e0*/  SHF.R.U32.HI R67, RZ, 0x10, R75 ;  /* 0x00000010ff437819 */ /* 0x000fe2000001164b */
[-C--:B------:R-:W-:Y:S01]  /*e6f0*/  FFMA.FTZ R62, R52, R54.reuse, -R61 ;  /* 0x00000036343e7223 */ /* 0x080fe2000001083d */
[----:B------:R-:W-:Y:S01]  /*e700*/  FFMA.FTZ R64, R57, R54, R60 ;  /* 0x0000003639407223 */ /* 0x000fe2000001003c */
[----:B------:R-:W-:Y:S02]  /*e710*/  HADD2.F32 R50, -RZ, R50.H1_H1 ;  /* 0x30000032ff327230 */ /* 0x000fe40000004100 */
[----:B------:R-:W-:Y:S01]  /*e720*/  FMUL.FTZ R57, R56, R63 ;  /* 0x0000003f38397220 */ /* 0x000fe20000410000 */
[----:B------:R-:W-:Y:S01]  /*e730*/  HADD2.F32 R61, -RZ, R148.H1_H1 ;  /* 0x30000094ff3d7230 */ /* 0x000fe20000004100 */
[----:B------:R-:W-:Y:S01]  /*e740*/  F2FP.F16.E4M3.UNPACK_B R52, R149.H1 ;  /* 0x00000095ff34723e */ /* 0x000fe200030006ff */
[----:B------:R-:W-:Y:S01]  /*e750*/  IMAD.U32 R67, R67, 0x10000, RZ ;  /* 0x0001000043437824 */ /* 0x000fe200078e00ff */
[----:B------:R-:W-:Y:S01]  /*e760*/  F2FP.F16.E4M3.UNPACK_B R54, R59.H1 ;  /* 0x0000003bff36723e */ /* 0x000fe200030006ff */
[C---:B------:R-:W-:Y:S01]  /*e770*/  FMUL.FTZ R63, R50.reuse, R63 ;  /* 0x0000003f323f7220 */ /* 0x040fe20000410000 */
[----:B------:R-:W-:Y:S01]  /*e780*/  FFMA.FTZ R65, R50, R61, -R57 ;  /* 0x0000003d32417223 */ /* 0x000fe20000010839 */
[----:B------:R-:W-:Y:S01]  /*e790*/  F2FP.F16.E4M3.UNPACK_B R50, R55.H1 ;  /* 0x00000037ff32723e */ /* 0x000fe200030006ff */
[----:B------:R-:W-:Y:S01]  /*e7a0*/  HADD2.F32 R60, -RZ, R52.H0_H0 ;  /* 0x20000034ff3c7230 */ /* 0x000fe20000004100 */
[----:B------:R-:W-:Y:S01]  /*e7b0*/  F2FP.F16.E4M3.UNPACK_B R58, R147.H1 ;  /* 0x00000093ff3a723e */ /* 0x000fe200030006ff */
[----:B------:R-:W-:Y:S01]  /*e7c0*/  HADD2.F32 R57, -RZ, R54.H0_H0 ;  /* 0x20000036ff397230 */ /* 0x000fe20000004100 */
[----:B------:R-:W-:Y:S01]  /*e7d0*/  LOP3.LUT R42, R42, 0xff0000, R67, 0xf8, !PT ;  /* 0x00ff00002a2a7812 */ /* 0x000fe200078ef843 */
[----:B------:R-:W-:Y:S01]  /*e7e0*/  FFMA.FTZ R67, R56, R61, R63 ;  /* 0x0000003d38437223 */ /* 0x000fe2000001003f */
[----:B------:R-:W-:Y:S01]  /*e7f0*/  HADD2.F32 R63, -RZ, R52.H1_H1 ;  /* 0x30000034ff3f7230 */ /* 0x000fe20000004100 */
[----:B------:R-:W-:Y:S01]  /*e800*/  F2FP.F16.E4M3.UNPACK_B R149, R149 ;  /* 0x00000095ff95723e */ /* 0x000fe200020006ff */
[----:B------:R-:W-:-:S02]  /*e810*/  HADD2.F32 R52, -RZ, R50.H0_H0 ;  /* 0x20000032ff347230 */ /* 0x000fc40000004100 */
[CC--:B------:R-:W-:Y:S01]  /*e820*/  FMUL.FTZ R61, R57.reuse, R60.reuse ;  /* 0x0000003c393d7220 */ /* 0x0c0fe20000410000 */
[----:B------:R-:W-:Y:S01]  /*e830*/  HADD2.F32 R56, -RZ, R58.H0_H0 ;  /* 0x2000003aff387230 */ /* 0x000fe20000004100 */
[----:B------:R-:W-:Y:S01]  /*e840*/  F2FP.F16.E4M3.UNPACK_B R59, R59 ;  /* 0x0000003bff3b723e */ /* 0x000fe200020006ff */
[----:B------:R-:W-:Y:S02]  /*e850*/  HADD2.F32 R54, -RZ, R54.H1_H1 ;  /* 0x30000036ff367230 */ /* 0x000fe40000004100 */
[C---:B------:R-:W-:Y:S01]  /*e860*/  FMUL.FTZ R70, R52.reuse, R60 ;  /* 0x0000003c34467220 */ /* 0x040fe20000410000 */
[----:B------:R-:W-:Y:S02]  /*e870*/  HADD2.F32 R50, -RZ, R50.H1_H1 ;  /* 0x30000032ff327230 */ /* 0x000fe40000004100 */
[-C--:B------:R-:W-:Y:S01]  /*e880*/  FFMA.FTZ R60, R52, R56.reuse, -R61 ;  /* 0x00000038343c7223 */ /* 0x080fe2000001083d */
[----:B------:R-:W-:Y:S02]  /*e890*/  HADD2.F32 R61, -RZ, R58.H1_H1 ;  /* 0x3000003aff3d7230 */ /* 0x000fe40000004100 */
[----:B------:R-:W-:Y:S01]  /*e8a0*/  FMUL.FTZ R73, R54, R63 ;  /* 0x0000003f36497220 */ /* 0x000fe20000410000 */
[----:B------:R-:W-:Y:S01]  /*e8b0*/  F2FP.F16.E4M3.UNPACK_B R55, R55 ;  /* 0x00000037ff37723e */ /* 0x000fe200020006ff */
[C---:B------:R-:W-:Y:S01]  /*e8c0*/  FMUL.FTZ R63, R50.reuse, R63 ;  /* 0x0000003f323f7220 */ /* 0x040fe20000410000 */
[----:B------:R-:W-:Y:S01]  /*e8d0*/  FFMA.FTZ R74, R57, R56, R70 ;  /* 0x00000038394a7223 */ /* 0x000fe20000010046 */
[----:B------:R-:W-:Y:S01]  /*e8e0*/  FFMA.FTZ R75, R50, R61, -R73 ;  /* 0x0000003d324b7223 */ /* 0x000fe20000010849 */
[----:B------:R-:W-:Y:S01]  /*e8f0*/  F2FP.F16.E4M3.UNPACK_B R147, R147 ;  /* 0x00000093ff93723e */ /* 0x000fe200020006ff */
[----:B------:R-:W-:Y:S01]  /*e900*/  FFMA.FTZ R77, R54, R61, R63 ;  /* 0x0000003d364d7223 */ /* 0x000fe2000001003f */
[----:B------:R-:W-:-:S02]  /*e910*/  HADD2.F32 R61, -RZ, R149.H0_H0 ;  /* 0x20000095ff3d7230 */ /* 0x000fc40000004100 */
[----:B------:R-:W-:Y:S02]  /*e920*/  HADD2.F32 R52, -RZ, R59.H0_H0 ;  /* 0x2000003bff347230 */ /* 0x000fe40000004100 */
[----:B------:R-:W-:Y:S02]  /*e930*/  HADD2.F32 R56, -RZ, R149.H1_H1 ;  /* 0x30000095ff387230 */ /* 0x000fe40000004100 */
[----:B------:R-:W-:Y:S02]  /*e940*/  HADD2.F32 R50, -RZ, R55.H0_H0 ;  /* 0x20000037ff327230 */ /* 0x000fe40000004100 */
[-C--:B------:R-:W-:Y:S01]  /*e950*/  FMUL.FTZ R63, R52, R61.reuse ;  /* 0x0000003d343f7220 */ /* 0x080fe20000410000 */
[----:B------:R-:W-:Y:S02]  /*e960*/  HADD2.F32 R59, -RZ, R59.H1_H1 ;  /* 0x3000003bff3b7230 */ /* 0x000fe40000004100 */
[----:B------:R-:W-:Y:S02]  /*e970*/  HADD2.F32 R55, -RZ, R55.H1_H1 ;  /* 0x30000037ff377230 */ /* 0x000fe40000004100 */
[----:B------:R-:W-:Y:S01]  /*e980*/  FMUL.FTZ R61, R50, R61 ;  /* 0x0000003d323d7220 */ /* 0x000fe20000410000 */
[----:B------:R-:W-:-:S02]  /*e990*/  HADD2.F32 R57, -RZ, R147.H0_H0 ;  /* 0x20000093ff397230 */ /* 0x000fc40000004100 */
[-C--:B------:R-:W-:Y:S01]  /*e9a0*/  FMUL.FTZ R58, R59, R56.reuse ;  /* 0x000000383b3a7220 */ /* 0x080fe20000410000 */
[----:B------:R-:W-:Y:S02]  /*e9b0*/  HADD2.F32 R54, -RZ, R147.H1_H1 ;  /* 0x30000093ff367230 */ /* 0x000fe40000004100 */
[C---:B------:R-:W-:Y:S01]  /*e9c0*/  FMUL.FTZ R56, R55.reuse, R56 ;  /* 0x0000003837387220 */ /* 0x040fe20000410000 */
[-C--:B------:R-:W-:Y:S01]  /*e9d0*/  FFMA.FTZ R63, R50, R57.reuse, -R63 ;  /* 0x00000039323f7223 */ /* 0x080fe2000001083f */
[----:B------:R-:W-:Y:S01]  /*e9e0*/  FFMA.FTZ R70, R52, R57, R61 ;  /* 0x0000003934467223 */ /* 0x000fe2000001003d */
[-C--:B------:R-:W-:Y:S01]  /*e9f0*/  FFMA.FTZ R72, R55, R54.reuse, -R58 ;  /* 0x0000003637487223 */ /* 0x080fe2000001083a */
[----:B------:R-:W-:Y:S01]  /*ea00*/  FFMA.FTZ R73, R59, R54, R56 ;  /* 0x000000363b497223 */ /* 0x000fe20000010038 */
[----:B------:R-:W-:Y:S02]  /*ea10*/  F2FP.SATFINITE.E4M3.F32.PACK_AB_MERGE_C R50, R71, R66, RZ ;  /* 0x000000424732723e */ /* 0x000fe400048070ff */
[----:B------:R-:W-:-:S02]  /*ea20*/  F2FP.F16.E4M3.UNPACK_B R58, R45 ;  /* 0x0000002dff3a723e */ /* 0x000fc400020006ff */
[----:B------:R-:W-:Y:S02]  /*ea30*/  F2FP.F16.E4M3.UNPACK_B R61, R46 ;  /* 0x0000002eff3d723e */ /* 0x000fe400020006ff */
[----:B------:R-:W-:Y:S01]  /*ea40*/  F2FP.F16.E4M3.UNPACK_B R56, R41 ;  /* 0x00000029ff38723e */ /* 0x000fe200020006ff */
[--C-:B------:R-:W-:Y:S01]  /*ea50*/  HADD2.F32 R59, -RZ, R58.reuse.H0_H0 ;  /* 0x2000003aff3b7230 */ /* 0x100fe20000004100 */
[----:B------:R-:W-:Y:S01]  /*ea60*/  F2FP.SATFINITE.E4M3.F32.PACK_AB_MERGE_C R55, R75, R60, RZ ;  /* 0x0000003c4b37723e */ /* 0x000fe200048070ff */
[----:B------:R-:W-:Y:S01]  /*ea70*/  HADD2.F32 R58, -RZ, R58.H1_H1 ;  /* 0x3000003aff3a7230 */ /* 0x000fe20000004100 */
[----:B------:R-:W-:Y:S01]  /*ea80*/  F2FP.SATFINITE.E4M3.F32.PACK_AB_MERGE_C R50, R67, R64, R50 ;  /* 0x000000404332723e */ /* 0x000fe20004807032 */
[--C-:B------:R-:W-:Y:S01]  /*ea90*/  HADD2.F32 R64, -RZ, R61.reuse.H0_H0 ;  /* 0x2000003dff407230 */ /* 0x100fe20000004100 */
[----:B------:R-:W-:Y:S01]  /*eaa0*/  F2FP.SATFINITE.E4M3.F32.PACK_AB_MERGE_C R52, R68, R69, RZ ;  /* 0x000000454434723e */ /* 0x000fe200048070ff */
[----:B------:R-:W-:Y:S01]  /*eab0*/  HADD2.F32 R57, -RZ, R56.H0_H0 ;  /* 0x20000038ff397230 */ /* 0x000fe20000004100 */
[----:B------:R-:W-:Y:S01]  /*eac0*/  F2FP.F16.E4M3.UNPACK_B R60, R44 ;  /* 0x0000002cff3c723e */ /* 0x000fe200020006ff */
[----:B------:R-:W-:Y:S01]  /*ead0*/  HADD2.F32 R61, -RZ, R61.H1_H1 ;  /* 0x3000003dff3d7230 */ /* 0x000fe20000004100 */
[----:B------:R-:W-:Y:S01]  /*eae0*/  F2FP.SATFINITE.E4M3.F32.PACK_AB_MERGE_C R52, R65, R62, R52 ;  /* 0x0000003e4134723e */ /* 0x000fe20004807034 */
[-C--:B------:R-:W-:Y:S01]  /*eaf0*/  FMUL.FTZ R66, R59, R64.reuse ;  /* 0x000000403b427220 */ /* 0x080fe20000410000 */
[----:B------:R-:W-:Y:S01]  /*eb00*/  FMUL.FTZ R64, R57, R64 ;  /* 0x0000004039407220 */ /* 0x000fe20000410000 */
[----:B------:R-:W-:Y:S01]  /*eb10*/  HADD2.F32 R62, -RZ, R60.H0_H0 ;  /* 0x2000003cff3e7230 */ /* 0x000fe20000004100 */
[----:B------:R-:W-:Y:S01]  /*eb20*/  F2FP.SATFINITE.E4M3.F32.PACK_AB_MERGE_C R55, R72, R63, R55 ;  /* 0x0000003f4837723e */ /* 0x000fe20004807037 */
[----:B------:R-:W-:-:S02]  /*eb30*/  HADD2.F32 R56, -RZ, R56.H1_H1 ;  /* 0x30000038ff387230 */ /* 0x000fc40000004100 */
[----:B------:R-:W-:Y:S01]  /*eb40*/  FMUL.FTZ R63, R58, R61 ;  /* 0x0000003d3a3f7220 */ /* 0x000fe20000410000 */
[----:B------:R-:W-:Y:S01]  /*eb50*/  F2FP.F16.E4M3.UNPACK_B R41, R41.H1 ;  /* 0x00000029ff29723e */ /* 0x000fe200030006ff */
[-C--:B------:R-:W-:Y:S01]  /*eb60*/  FFMA.FTZ R64, R59, R62.reuse, R64 ;  /* 0x0000003e3b407223 */ /* 0x080fe20000010040 */
[----:B------:R-:W-:Y:S02]  /*eb70*/  HADD2.F32 R59, -RZ, R60.H1_H1 ;  /* 0x3000003cff3b7230 */ /* 0x000fe40000004100 */
[----:B------:R-:W-:Y:S01]  /*eb80*/  FFMA.FTZ R66, R57, R62, -R66 ;  /* 0x0000003e39427223 */ /* 0x000fe20000010842 */
[C---:B------:R-:W-:Y:S01]  /*eb90*/  FMUL.FTZ R61, R56.reuse, R61 ;  /* 0x0000003d383d7220 */ /* 0x040fe20000410000 */
[----:B------:R-:W-:Y:S01]  /*eba0*/  F2FP.F16.E4M3.UNPACK_B R57, R45.H1 ;  /* 0x0000002dff39723e */ /* 0x000fe200030006ff */
[----:B------:R-:W-:Y:S02]  /*ebb0*/  HADD2.F32 R45, -RZ, R41.H0_H0 ;  /* 0x20000029ff2d7230 */ /* 0x000fe40000004100 */
[-C--:B------:R-:W-:Y:S01]  /*ebc0*/  FFMA.FTZ R65, R56, R59.reuse, -R63 ;  /* 0x0000003b38417223 */ /* 0x080fe2000001083f */
[----:B------:R-:W-:Y:S01]  /*ebd0*/  F2FP.F16.E4M3.UNPACK_B R56, R46.H1 ;  /* 0x0000002eff38723e */ /* 0x000fe200030006ff */
[----:B------:R-:W-:Y:S01]  /*ebe0*/  FFMA.FTZ R67, R58, R59, R61 ;  /* 0x0000003b3a437223 */ /* 0x000fe2000001003d */
[--C-:B------:R-:W-:Y:S01]  /*ebf0*/  HADD2.F32 R46, -RZ, R57.reuse.H0_H0 ;  /* 0x20000039ff2e7230 */ /* 0x100fe20000004100 */
[----:B------:R-:W-:Y:S01]  /*ec00*/  F2FP.F16.E4M3.UNPACK_B R44, R44.H1 ;  /* 0x0000002cff2c723e */ /* 0x000fe200030006ff */
[----:B------:R-:W-:Y:S01]  /*ec10*/  HADD2.F32 R57, -RZ, R57.H1_H1 ;  /* 0x30000039ff397230 */ /* 0x000fe20000004100 */
[----:B------:R-:W-:Y:S01]  /*ec20*/  F2FP.SATFINITE.E4M3.F32.PACK_AB_MERGE_C R54, R77, R74, RZ ;  /* 0x0000004a4d36723e */ /* 0x000fe200048070ff */
[--C-:B------:R-:W-:Y:S01]  /*ec30*/  HADD2.F32 R58, -RZ, R56.reuse.H0_H0 ;  /* 0x20000038ff3a7230 */ /* 0x100fe20000004100 */
        /* <DEDUP_REMOVED lines=59> */
[----:B------:R-:W-:Y:S02]  /*eff0*/  F2FP.SATFINITE.E4M3.F32.PACK_AB_MERGE_C R43, R44, R73, R43 ;  /* 0x000000492c2b723e */ /* 0x000fe4000480702b */
[----:B------:R-:W-:Y:S01]  /*f000*/  F2FP.SATFINITE.E4M3.F32.PACK_AB_MERGE_C R47, R42, R63, R58 ;  /* 0x0000003f2a2f723e */ /* 0x000fe2000480703a */
[----:B------:R-:W-:Y:S01]  /*f010*/  IMAD.MOV.U32 R42, RZ, RZ, R55 ;  /* 0x000000ffff2a7224 */ /* 0x000fe200078e0037 */
[----:B------:R-:W-:Y:S02]  /*f020*/  F2FP.SATFINITE.E4M3.F32.PACK_AB_MERGE_C R41, R65, R66, R68 ;  /* 0x000000424129723e */ /* 0x000fe40004807044 */
[----:B------:R-:W-:Y:S02]  /*f030*/  F2FP.SATFINITE.E4M3.F32.PACK_AB_MERGE_C R45, R67, R64, R69 ;  /* 0x00000040432d723e */ /* 0x000fe40004807045 */
[----:B------:R-:W-:-:S07]  /*f040*/  MOV R44, R50 ;  /* 0x00000032002c7202 */ /* 0x000fce0000000f00 */
.L_x_2253:
[----:B------:R-:W-:Y:S05]  /*f050*/  BSYNC B1 ;  /* 0x0000000000017941 */ /* 0x000fea0003800000 */
.L_x_2252:
        /* <DEDUP_REMOVED lines=10> */
.L_x_2169:
[----:B------:R-:W-:-:S06]  /*f100*/  UISETP.NE.AND UP0, UPT, UR53, 0x3, UPT ;  /* 0x000000033500788c */ /* 0x000fcc000bf05270 */
[----:B------:R-:W-:-:S13]  /*f110*/  PLOP3.LUT P1, PT, PT, PT, UP0, 0x80, 0x0 ;  /* 0x000000000000781c */ /* 0x000fda0003f2f008 */
[----:B------:R-:W-:Y:S05]  /*f120*/  @!P1 BRA `(.L_x_2254) ;  /* 0x0000000000049947 */ /* 0x000fea0003800000 */
[----:B------:R-:W-:Y:S01]  /*f130*/  BPT.TRAP 0x1 ;  /* 0x000000040000795c */ /* 0x000fe20000300000 */
.L_x_2254:
[----:B------:R-:W-:Y:S01]  /*f140*/  LEA R39, R17, R16, 0x3 ;  /* 0x0000001011277211 */ /* 0x000fe200078e18ff */
[----:B------:R-:W-:Y:S01]  /*f150*/  IMAD R38, R24, -0xa0, R2 ;  /* 0xffffff6018267824 */ /* 0x000fe200078e0202 */
[----:B------:R-:W-:Y:S01]  /*f160*/  SHF.L.U32 R96, R190, 0x1f, RZ ;  /* 0x0000001fbe607819 */ /* 0x000fe200000006ff */
[----:B------:R-:W-:Y:S03]  /*f170*/  BSSY B1, `(.L_x_2255) ;  /* 0x0000004000017945 */ /* 0x000fe60003800000 */
[----:B------:R-:W1:Y:S01]  /*f180*/  SYNCS.PHASECHK.TRANS64.TRYWAIT P2, [R39+URZ+0x29890], R96 ;  /* 0x02989060270075a7 */ /* 0x000e62000804017f */
[----:B------:R-:W-:Y:S01]  /*f190*/  VIMNMX R38, R38, 0xa0, PT ;  /* 0x000000a026267848 */ /* 0x000fe20003fe0100 */
[----:B-1----:R-:W-:Y:S06]  /*f1a0*/  @!P2 BRA `(.L_x_2256) ;  /* 0x000001e000bca947 */ /* 0x002fec0003800000 */
.L_x_2497:
[----:B------:R-:W-:Y:S05]  /*f1b0*/  BSYNC B1 ;  /* 0x0000000000017941 */ /* 0x000fea0003800000 */
.L_x_2255:
        /* <DEDUP_REMOVED lines=21> */
.L_x_2258:
[----:B------:R-:W-:Y:S05]  /*f310*/  BSYNC B1 ;  /* 0x0000000000017941 */ /* 0x000fea0003800000 */
.L_x_2257:
        /* <DEDUP_REMOVED lines=20> */
.L_x_2202:
[----:B------:R-:W-:Y:S05]  /*f460*/  BSYNC B0 ;  /* 0x0000000000007941 */ /* 0x000fea0003800000 */
.L_x_2168:
        /* <DEDUP_REMOVED lines=17> */
.L_x_2260:
[----:B------:R-:W-:Y:S05]  /*f580*/  BSYNC B0 ;  /* 0x0000000000007941 */ /* 0x000fea0003800000 */
.L_x_2259:
[----:B------:R-:W1:Y:S01]  /*f590*/  SYNCS.PHASECHK.TRANS64.TRYWAIT P1, [R39+URZ+0x298b0], R96 ;  /* 0x0298b060270075a7 */ /* 0x000e62000802017f */
[----:B------:R-:W-:Y:S01]  /*f5a0*/  ULDC UR42, c[0x0][0x310] ;  /* 0x0000c400002a7ab9 */ /* 0x000fe20000000800 */
[----:B------:R-:W-:Y:S01]  /*f5b0*/  ULDC.64 UR38, c[0x0][0x318] ;  /* 0x0000c60000267ab9 */ /* 0x000fe20000000a00 */
[----:B------:R-:W-:Y:S01]  /*f5c0*/  ULDC.64 UR40, c[0x0][0x308] ;  /* 0x0000c20000287ab9 */ /* 0x000fe20000000a00 */
[----:B------:R-:W-:Y:S01]  /*f5d0*/  BSSY B0, `(.L_x_2261) ;  /* 0x0000003000007945 */ /* 0x000fe20003800000 */
[----:B------:R-:W-:-:S03]  /*f5e0*/  IMAD R41, R17, 0x5000, R209 ;  /* 0x0000500011297824 */ /* 0x000fc600078e02d1 */
[----:B-1----:R-:W-:Y:S05]  /*f5f0*/  @!P1 BRA `(.L_x_2262) ;  /* 0x000001dc00bc9947 */ /* 0x002fea0003800000 */
.L_x_2498:
[----:B------:R-:W-:Y:S05]  /*f600*/  BSYNC B0 ;  /* 0x0000000000007941 */ /* 0x000fea0003800000 */
.L_x_2261:
[----:B------:R-:W-:Y:S01]  /*f610*/  ISETP.GE.AND P1, PT, R23, R38, PT ;  /* 0x000000261700720c */ /* 0x000fe20003f26270 */
[----:B------:R-:W-:Y:S01]  /*f620*/  BSSY B0, `(.L_x_2263) ;  /* 0x000001a000007945 */ /* 0x000fe20003800000 */
[C---:B------:R-:W-:Y:S01]  /*f630*/  IMAD.IADD R48, R16.reuse, 0x1, R41 ;  /* 0x0000000110307824 */ /* 0x040fe200078e0229 */
[-C--:B------:R-:W-:Y:S01]  /*f640*/  IADD3 R49, R16, R41.reuse, R119 ;  /* 0x0000002910317210 */ /* 0x080fe20007ffe077 */
[----:B------:R-:W-:Y:S01]  /*f650*/  IMAD.WIDE R44, R24, 0xa0, R98 ;  /* 0x000000a0182c7825 */ /* 0x000fe200078e0262 */
[CC--:B------:R-:W-:Y:S02]  /*f660*/  IADD3 R50, R16.reuse, R41.reuse, R120 ;  /* 0x0000002910327210 */ /* 0x0c0fe40007ffe078 */
[----:B------:R-:W-:-:S06]  /*f670*/  IADD3 R51, R16, R41, R129 ;  /* 0x0000002910337210 */ /* 0x000fcc0007ffe081 */
[----:B------:R-:W-:Y:S05]  /*f680*/  @P1 BRA `(.L_x_2264) ;  /* 0x00000000004c1947 */ /* 0x000fea0003800000 */
[----:B------:R-:W-:Y:S01]  /*f690*/  MOV R41, R31 ;  /* 0x0000001f00297202 */ /* 0x000fe20000000f00 */
[----:B0-----:R-:W-:Y:S02]  /*f6a0*/  IMAD.MOV.U32 R40, RZ, RZ, R114 ;  /* 0x000000ffff287224 */ /* 0x001fe400078e0072 */
        /* <DEDUP_REMOVED lines=17> */
.L_x_2264:
[----:B------:R-:W-:Y:S05]  /*f7c0*/  BSYNC B0 ;  /* 0x0000000000007941 */ /* 0x000fea0003800000 */
.L_x_2263:
[----:B------:R-:W-:Y:S01]  /*f7d0*/  ISETP.GE.AND P1, PT, R216, R38, PT ;  /* 0x00000026d800720c */ /* 0x000fe20003f26270 */
[----:B------:R-:W-:-:S12]  /*f7e0*/  BSSY B0, `(.L_x_2265) ;  /* 0x0000017000007945 */ /* 0x000fd80003800000 */
[----:B------:R-:W-:Y:S05]  /*f7f0*/  @P1 BRA `(.L_x_2266) ;  /* 0x0000000000541947 */ /* 0x000fea0003800000 */
[----:B--2---:R-:W-:Y:S01]  /*f800*/  IADD3 R43, P1, R44, 0x80, RZ ;  /* 0x000000802c2b7810 */ /* 0x004fe20007f3e0ff */
[----:B0-----:R-:W-:Y:S02]  /*f810*/  IMAD.MOV.U32 R40, RZ, RZ, R114 ;  /* 0x000000ffff287224 */ /* 0x001fe400078e0072 */
[----:B------:R-:W-:Y:S02]  /*f820*/  IMAD.MOV.U32 R41, RZ, RZ, R31 ;  /* 0x000000ffff297224 */ /* 0x000fe400078e001f */
        /* <DEDUP_REMOVED lines=18> */
.L_x_2266:
[----:B------:R-:W-:Y:S05]  /*f950*/  BSYNC B0 ;  /* 0x0000000000007941 */ /* 0x000fea0003800000 */
.L_x_2265:
[----:B------:R-:W4:Y:S01]  /*f960*/  LDL R38, [R1+0x20] ;  /* 0x0000200001267983 */ /* 0x000f220000100800 */
[----:B-1----:R-:W-:Y:S01]  /*f970*/  @!P2 IADD3 R39, R39, 0x298c0, RZ ;  /* 0x000298c02727a810 */ /* 0x002fe20007ffe0ff */
[----:B------:R-:W-:Y:S01]  /*f980*/  VIADD R17, R17, 0x1 ;  /* 0x0000000111117836 */ /* 0x000fe20000000000 */
[----:B------:R-:W-:Y:S01]  /*f990*/  @!PT LDS RZ, [RZ] ;  /* 0x00000000fffff984 */ /* 0x000fe20000000800 */
[----:B------:R-:W-:Y:S01]  /*f9a0*/  @!PT LDS RZ, [RZ] ;  /* 0x00000000fffff984 */ /* 0x000fe20000000800 */
[----:B------:R-:W-:Y:S01]  /*f9b0*/  @!PT LDS RZ, [RZ] ;  /* 0x00000000fffff984 */ /* 0x000fe20000000800 */
[----:B------:R-:W-:Y:S01]  /*f9c0*/  @!PT LDS RZ, [RZ] ;  /* 0x00000000fffff984 */ /* 0x000fe20000000800 */
[----:B------:R1:W-:Y:S06]  /*f9d0*/  MEMBAR.ALL.CTA ;  /* 0x0000000000007992 */ /* 0x0003ec0000008000 */
[----:B-1----:R-:W1:Y:S01]  /*f9e0*/  FENCE.VIEW.ASYNC.S ;  /* 0x00000000000073c6 */ /* 0x002e620000000000 */
[----:B------:R-:W-:Y:S01]  /*f9f0*/  @!P2 PRMT R39, RZ, 0x654, R39 ;  /* 0x00000654ff27a816 */ /* 0x000fe20000000027 */
[----:B-1----:R1:W-:Y:S01]  /*fa00*/  BAR.SYNC.DEFER_BLOCKING R156, 0x80 ;  /* 0x0002009c0000751d */ /* 0x0023e20000010000 */
[----:B------:R-:W-:-:S04]  /*fa10*/  ISETP.NE.AND P1, PT, R17, 0x2, PT ;  /* 0x000000021100780c */ /* 0x000fc80003f25270 */
[----:B------:R-:W-:Y:S01]  /*fa20*/  SEL R17, R17, RZ, P1 ;  /* 0x000000ff11117207 */ /* 0x000fe20000800000 */
[----:B------:R5:W-:Y:S02]  /*fa30*/  @!P2 SYNCS.ARRIVE.TRANS64.RED.A1T0 RZ, [R39+URZ], RZ ;  /* 0x000000ff27ffa9a7 */ /* 0x000be4000810043f */
[----:B-----5:R-:W-:-:S04]  /*fa40*/  SEL R39, RZ, 0x1, P1 ;  /* 0x00000001ff277807 */ /* 0x020fc80000800000 */
[----:B------:R-:W-:Y:S02]  /*fa50*/  LOP3.LUT R190, R190, R39, RZ, 0x3c, !PT ;  /* 0x00000027bebe7212 */ /* 0x000fe400078e3cff */
[----:B----4-:R-:W-:-:S13]  /*fa60*/  LOP3.LUT P4, RZ, R38, 0x2, RZ, 0xc0, !PT ;  /* 0x0000000226ff7812 */ /* 0x010fda000788c0ff */
[----:B-1----:R-:W-:Y:S05]  /*fa70*/  @P4 BRA `(.L_x_2267) ;  /* 0xffffff2c00a84947 */ /* 0x002fea000383ffff */
[----:B------:R-:W1:Y:S01]  /*fa80*/  S2R R38, SR_TID.X ;  /* 0x0000000000267919 */ /* 0x000e620000002100 */
[----:B------:R-:W-:Y:S02]  /*fa90*/  PLOP3.LUT P0, PT, PT, PT, PT, 0x8, 0x0 ;  /* 0x000000000000781c */ /* 0x000fe40003f0e170 */
[----:B-1----:R-:W-:-:S04]  /*faa0*/  SHF.R.U32.HI R38, RZ, 0x7, R38 ;  /* 0x00000007ff267819 */ /* 0x002fc80000011626 */
[----:B------:R-:W-:-:S13]  /*fab0*/  ISETP.NE.AND P4, PT, R38, 0x1, PT ;  /* 0x000000012600780c */ /* 0x000fda0003f85270 */
[----:B------:R-:W-:Y:S06]  /*fac0*/  @!P4 BAR.ARV 0x9, 0x100 ;  /* 0x024400000000cb1d */ /* 0x000fec0000002000 */
.L_x_2163:
[----:B------:R-:W1:Y:S01]  /*fad0*/  LDC R0, c[0x0][0x428] ;  /* 0x00010a00ff007b82 */ /* 0x000e620000000800 */
[----:B------:R-:W-:Y:S02]  /*fae0*/  PLOP3.LUT P1, PT, PT, PT, PT, 0x80, 0x0 ;  /* 0x000000000000781c */ /* 0x000fe40003f2f070 */
[----:B------:R-:W-:Y:S01]  /*faf0*/  CS2R R90, SRZ ;  /* 0x00000000005a7805 */ /* 0x000fe2000001ff00 */
[----:B------:R-:W-:Y:S01]  /*fb00*/  IMAD.MOV.U32 R87, RZ, RZ, RZ ;  /* 0x000000ffff577224 */ /* 0x000fe200078e00ff */
        /* <DEDUP_REMOVED lines=14> */
[----:B0-23--:R-:W-:Y:S02]  /*fbf0*/  CS2R R40, SRZ ;  /* 0x0000000000287805 */ /* 0x00dfe4000001ff00 */
[----:B------:R-:W-:-:S02]  /*fc00*/  CS2R R42, SRZ ;  /* 0x00000000002a7805 */ /* 0x000fc4000001ff00 */
[----:B------:R-:W-:Y:S02]  /*fc10*/  CS2R R44, SRZ ;  /* 0x00000000002c7805 */ /* 0x000fe4000001ff00 */
[----:B------:R-:W-:Y:S02]  /*fc20*/  CS2R R46, SRZ ;  /* 0x00000000002e7805 */ /* 0x000fe4000001ff00 */
[----:B------:R-:W-:Y:S02]  /*fc30*/  CS2R R48, SRZ ;  /* 0x0000000000307805 */ /* 0x000fe4000001ff00 */
[----:B------:R-:W-:Y:S02]  /*fc40*/  CS2R R88, SRZ ;  /* 0x0000000000587805 */ /* 0x000fe4000001ff00 */
[----:B-1----:R-:W-:Y:S02]  /*fc50*/  ISETP.NE.AND P2, PT, R0, 0x1, PT ;  /* 0x000000010000780c */ /* 0x002fe40003f45270 */
[----:B------:R-:W-:-:S02]  /*fc60*/  CS2R R52, SRZ ;  /* 0x0000000000347805 */ /* 0x000fc4000001ff00 */
[----:B------:R-:W-:Y:S02]  /*fc70*/  IADD3 R0, R202, 0x11f, -R195 ;  /* 0x0000011fca007810 */ /* 0x000fe40007ffe8c3 */
[----:B------:R-:W-:Y:S02]  /*fc80*/  CS2R R92, SRZ ;  /* 0x00000000005c7805 */ /* 0x000fe4000001ff00 */
[----:B------:R-:W-:Y:S02]  /*fc90*/  CS2R R56, SRZ ;  /* 0x0000000000387805 */ /* 0x000fe4000001ff00 */
[----:B------:R-:W-:Y:S02]  /*fca0*/  CS2R R94, SRZ ;  /* 0x00000000005e7805 */ /* 0x000fe4000001ff00 */
[----:B------:R-:W-:Y:S01]  /*fcb0*/  CS2R R60, SRZ ;  /* 0x00000000003c7805 */ /* 0x000fe2000001ff00 */
[----:B------:R-:W-:Y:S01]  /*fcc0*/  IMAD R0, R193, 0x80, R0 ;  /* 0x00000080c1007824 */ /* 0x000fe200078e0200 */
[----:B------:R-:W-:-:S02]  /*fcd0*/  CS2R R96, SRZ ;  /* 0x0000000000607805 */ /* 0x000fc4000001ff00 */
[----:B------:R-:W-:Y:S02]  /*fce0*/  CS2R R64, SRZ ;  /* 0x0000000000407805 */ /* 0x000fe4000001ff00 */
[----:B------:R-:W-:Y:S01]  /*fcf0*/  CS2R R98, SRZ ;  /* 0x0000000000627805 */ /* 0x000fe2000001ff00 */
[----:B------:R-:W-:Y:S01]  /*fd00*/  IMAD.HI R0, R0, 0x66666667, RZ ;  /* 0x6666666700007827 */ /* 0x000fe200078e02ff */
[----:B------:R-:W-:Y:S01]  /*fd10*/  MOV R68, RZ ;  /* 0x000000ff00447202 */ /* 0x000fe20000000f00 */
[----:B------:R-:W0:Y:S02]  /*fd20*/  @P2 LDC R5, c[0x0][0x42c] ;  /* 0x00010b00ff052b82 */ /* 0x000e240000000800 */
[----:B------:R-:W-:Y:S01]  /*fd30*/  IMAD.MOV.U32 R101, RZ, RZ, RZ ;  /* 0x000000ffff657224 */ /* 0x000fe200078e00ff */
[----:B------:R-:W-:Y:S01]  /*fd40*/  SHF.R.U32.HI R3, RZ, 0x1f, R0 ;  /* 0x0000001fff037819 */ /* 0x000fe20000011600 */
[----:B------:R-:W-:-:S03]  /*fd50*/  IMAD.MOV.U32 R72, RZ, RZ, RZ ;  /* 0x000000ffff487224 */ /* 0x000fc600078e00ff */
[----:B------:R-:W-:Y:S01]  /*fd60*/  LEA.HI.SX32 R0, R0, R3, 0x1a ;  /* 0x0000000300007211 */ /* 0x000fe200078fd2ff */
[----:B------:R-:W1:Y:S03]  /*fd70*/  @P2 LDC R2, c[0x0][0x430] ;  /* 0x00010c00ff022b82 */ /* 0x000e660000000800 */
[----:B------:R-:W-:Y:S01]  /*fd80*/  VIMNMX R157, R157, R0, PT ;  /* 0x000000009d9d7248 */ /* 0x000fe20003fe0100 */
[----:B0-----:R-:W-:-:S05]  /*fd90*/  @P2 IMAD.HI.U32 R5, R194, R5, RZ ;  /* 0x00000005c2052227 */ /* 0x001fca00078e00ff */
[----:B-1----:R-:W-:Y:S02]  /*fda0*/  @P2 SHF.R.U32.HI R194, RZ, R2, R5 ;  /* 0x00000002ffc22219 */ /* 0x002fe40000011605 */
[----:B------:R-:W-:Y:S02]  /*fdb0*/  CS2R R4, SRZ ;  /* 0x0000000000047805 */ /* 0x000fe4000001ff00 */
[----:B------:R-:W-:Y:S01]  /*fdc0*/  ISETP.GE.AND P2, PT, R157, 0x1, PT ;  /* 0x000000019d00780c */ /* 0x000fe20003f46270 */
[----:B------:R-:W-:-:S12]  /*fdd0*/  @P0 BRA `(.L_x_2268) ;  /* 0x00000000000c0947 */ /* 0x000fd80003800000 */
[----:B------:R-:W0:Y:S01]  /*fde0*/  FENCE.VIEW.ASYNC.G ;  /* 0x00000000000073c6 */ /* 0x000e220000000100 */
[----:B------:R-:W-:Y:S05]  /*fdf0*/  WARPSYNC.ALL ;  /* 0x0000000000007948 */ /* 0x000fea0003800000 */
[----:B0-----:R-:W-:Y:S06]  /*fe00*/  BAR.ARV 0xc, 0x180 ;  /* 0x0306000000007b1d */ /* 0x001fec0000002000 */
.L_x_2268:
[----:B------:R-:W-:Y:S01]  /*fe10*/  IMAD.MOV.U32 R100, RZ, RZ, RZ ;  /* 0x000000ffff647224 */ /* 0x000fe200078e00ff */
[----:B------:R-:W-:Y:S01]  /*fe20*/  MOV R103, RZ ;  /* 0x000000ff00677202 */ /* 0x000fe20000000f00 */
[----:B------:R-:W-:Y:S06]  /*fe30*/  @!P2 BRA `(.L_x_2269) ;  /* 0x0000014400eca947 */ /* 0x000fec0003800000 */
[----:B------:R-:W-:-:S03]  /*fe40*/  UMOV UR4, 0xffffffff ;  /* 0xffffffff00047882 */ /* 0x000fc60000000000 */
[----:B------:R-:W-:Y:S05]  /*fe50*/  BRA.DIV UR4, `(.L_x_2270) ;  /* 0x000001d604b87947 */ /* 0x000fea000b800000 */
[----:B------:R0:W1:Y:S02]  /*fe60*/  SHFL.IDX PT, R192, R223, RZ, 0x1f ;  /* 0x00001fffdfc07589 */ /* 0x00006400000e0000 */
.L_x_2501:
        /* <DEDUP_REMOVED lines=17> */
[----:B------:R-:W-:Y:S01]  /*ff80*/  IMAD.U32 R7, RZ, RZ, UR7 ;  /* 0x00000007ff077e24 */ /* 0x000fe2000f8e00ff */
[----:B------:R-:W-:Y:S01]  /*ff90*/  MOV R8, 0x70 ;  /* 0x0000007000087802 */ /* 0x000fe20000000f00 */
[----:B------:R-:W-:-:S02]  /*ffa0*/  IMAD.U32 R10, RZ, RZ, UR4 ;  /* 0x00000004ff0a7e24 */ /* 0x000fc4000f8e00ff */
[----:B------:R-:W-:Y:S02]  /*ffb0*/  IMAD.U32 R11, RZ, RZ, UR5 ;  /* 0x00000005ff0b7e24 */ /* 0x000fe4000f8e00ff */
[----:B------:R-:W-:Y:S02]  /*ffc0*/  IMAD.MOV.U32 R12, RZ, RZ, 0x1 ;  /* 0x00000001ff0c7424 */ /* 0x000fe400078e00ff */
[----:B-1----:R-:W-:-:S07]  /*ffd0*/  IMAD.MOV.U32 R13, RZ, RZ, RZ ;  /* 0x000000ffff0d7224 */ /* 0x002fce00078e00ff */
[----:B------:R-:W-:-:S07]  /*ffe0*/  LEPC R20, `(.L_x_2271) ;  /* 0x000000001014794e */ /* 0x000fce0000000000 */
[----:B0-2--5:R-:W-:Y:S05]  /*fff0*/  CALL.ABS.NOINC R2 ;  /* 0x0000000002007343 */ /* 0x025fea0003c00000 */
.L_x_2271:
        /* <DEDUP_REMOVED lines=19> */
[-C--:B---3--:R-:W-:Y:S01]  /*10130*/  @P0 IMAD R7, R7, R12.reuse, RZ ;  /* 0x0000000c07070224 */ /* 0x088fe200078e02ff */
[----:B------:R-:W-:Y:S01]  /*10140*/  @P1 IADD3 R5, R5, R11, RZ ;  /* 0x0000000b05051210 */ /* 0x000fe20007ffe0ff */
[----:B------:R-:W-:-:S04]  /*10150*/  @P0 IMAD.WIDE.U32 R2, R194, R12, R2 ;  /* 0x0000000cc2020225 */ /* 0x000fc800078e0002 */
[-C--:B----4-:R-:W-:Y:S02]  /*10160*/  @P1 IMAD R0, R9, R14.reuse, RZ ;  /* 0x0000000e09001224 */ /* 0x090fe400078e02ff */
[C---:B------:R-:W-:Y:S02]  /*10170*/  @P0 IMAD R9, R194.reuse, R13, R7 ;  /* 0x0000000dc2090224 */ /* 0x040fe400078e0207 */
[C---:B------:R-:W-:Y:S01]  /*10180*/  @P1 IMAD R11, R194.reuse, R15, R0 ;  /* 0x0000000fc20b1224 */ /* 0x040fe200078e0200 */
[----:B------:R-:W-:Y:S01]  /*10190*/  MOV R0, 0x3f800000 ;  /* 0x3f80000000007802 */ /* 0x000fe20000000f00 */
[----:B------:R-:W-:Y:S01]  /*101a0*/  @P1 IMAD.WIDE.U32 R6, R194, R14, R4 ;  /* 0x0000000ec2061225 */ /* 0x000fe200078e0004 */
[----:B------:R-:W-:Y:S01]  /*101b0*/  @P0 LEA R4, P2, R2, UR4, 0x2 ;  /* 0x0000000402040c11 */ /* 0x000fe2000f8410ff */
[----:B------:R-:W-:Y:S02]  /*101c0*/  ULDC UR4, c[0x0][0x3d4] ;  /* 0x0000f50000047ab9 */ /* 0x000fe40000000800 */
[----:B------:R-:W-:Y:S01]  /*101d0*/  @P0 IMAD.IADD R5, R3, 0x1, R9 ;  /* 0x0000000103050824 */ /* 0x000fe200078e0209 */
[----:B------:R-:W-:Y:S01]  /*101e0*/  @P1 LEA R8, P3, R6, UR6, 0x2 ;  /* 0x0000000606081c11 */ /* 0x000fe2000f8610ff */
[----:B------:R-:W-:-:S03]  /*101f0*/  @P1 IMAD.IADD R3, R7, 0x1, R11 ;  /* 0x0000000107031824 */ /* 0x000fc600078e020b */
        /* <DEDUP_REMOVED lines=20> */
.L_x_2275:
[----:B--2---:R2:W3:Y:S02]  /*10340*/  SYNCS.PHASECHK.TRANS64.TRYWAIT P0, [R16+URZ+0x29800], R3 ;  /* 0x02980003100075a7 */ /* 0x0044e4000800017f */
[----:B---3--:R-:W-:Y:S05]  /*10350*/  @!P0 NANOSLEEP.SYNCS 0x989680 ;  /* 0x009896800000895d */ /* 0x008fea0003900000 */
[----:B------:R-:W3:Y:S02]  /*10360*/  @!P0 SYNCS.PHASECHK.TRANS64 P0, [R16+URZ+0x29800], R3 ;  /* 0x02980003100085a7 */ /* 0x000ee4000800007f */
[----:B---3--:R-:W-:Y:S05]  /*10370*/  @!P0 BRA `(.L_x_2275) ;  /* 0xfffffffc00f08947 */ /* 0x008fea000383ffff */
.L_x_2274:
[----:B------:R-:W-:Y:S05]  /*10380*/  BSYNC B0 ;  /* 0x0000000000007941 */ /* 0x000fea0003800000 */
.L_x_2273:
[----:B------:R-:W-:Y:S05]  /*10390*/  BRA `(.L_x_2276) ;  /* 0x0000006c00d87947 */ /* 0x000fea0003800000 */
.L_x_2272:
        /* <DEDUP_REMOVED lines=32> */
.L_x_2277:
        /* <DEDUP_REMOVED lines=12> */
[----:B------:R-:W-:Y:S01]  /*10660*/  IMAD R9, R193, R11, R8 ;  /* 0x0000000bc1097224 */ /* 0x000fe200078e0208 */
[----:B------:R-:W-:Y:S01]  /*10670*/  SHF.L.U32 R57, R6, 0x7, RZ ;  /* 0x0000000706397819 */ /* 0x000fe200000006ff */
[----:B------:R-:W-:Y:S02]  /*10680*/  IMAD.IADD R5, R5, 0x1, R3 ;  /* 0x0000000105057824 */ /* 0x000fe400078e0203 */
[----:B------:R-:W-:Y:S02]  /*10690*/  IMAD R0, R193, -0x80, R195 ;  /* 0xffffff80c1007824 */ /* 0x000fe400078e02c3 */
[----:B------:R-:W-:Y:S01]  /*106a0*/  IMAD.IADD R3, R7, 0x1, R9 ;  /* 0x0000000107037824 */ /* 0x000fe200078e0209 */
[----:B------:R-:W-:Y:S02]  /*106b0*/  SHF.L.U64.HI R52, R4, 0x7, R5 ;  /* 0x0000000704347819 */ /* 0x000fe40000010205 */
        /* <DEDUP_REMOVED lines=19> */
[----:B------:R-:W-:Y:S01]  /*107f0*/  IMAD.MOV.U32 R4, RZ, RZ, R46 ;  /* 0x000000ffff047224 */ /* 0x000fe200078e002e */
[----:B------:R-:W-:Y:S01]  /*10800*/  MOV R6, R48 ;  /* 0x0000003000067202 */ /* 0x000fe20000000f00 */
        /* <DEDUP_REMOVED lines=9> */
[-C--:B------:R-:W-:Y:S01]  /*108a0*/  IMAD R0, R215, R12.reuse, RZ ;  /* 0x0000000cd7007224 */ /* 0x080fe200078e02ff */
[----:B------:R-:W-:Y:S01]  /*108b0*/  ULDC UR4, c[0x0][0x3d4] ;  /* 0x0000f50000047ab9 */ /* 0x000fe20000000800 */
[----:B------:R-:W-:Y:S01]  /*108c0*/  IMAD.MOV.U32 R8, RZ, RZ, R19 ;  /* 0x000000ffff087224 */ /* 0x000fe200078e0013 */
[----:B------:R-:W-:Y:S01]  /*108d0*/  ULDC.64 UR6, c[0x0][0x3c8] ;  /* 0x0000f20000067ab9 */ /* 0x000fe20000000a00 */
[----:B------:R-:W-:Y:S01]  /*108e0*/  IMAD.MOV.U32 R9, RZ, RZ, R50 ;  /* 0x000000ffff097224 */ /* 0x000fe200078e0032 */
[----:B------:R-:W-:Y:S01]  /*108f0*/  ULDC.64 UR8, c[0x0][0x3e0] ;  /* 0x0000f80000087ab9 */ /* 0x000fe20000000a00 */
[C---:B------:R-:W-:Y:S01]  /*10900*/  IMAD R21, R23.reuse, R13, R0 ;  /* 0x0000000d17157224 */ /* 0x040fe200078e0200 */
[----:B------:R-:W-:Y:S01]  /*10910*/  CS2R R42, SRZ ;  /* 0x00000000002a7805 */ /* 0x000fe2000001ff00 */
[----:B------:R-:W-:Y:S01]  /*10920*/  IMAD.WIDE.U32 R14, R23, R12, R8 ;  /* 0x0000000c170e7225 */ /* 0x000fe200078e0008 */
[----:B------:R-:W-:-:S03]  /*10930*/  CS2R R40, SRZ ;  /* 0x0000000000287805 */ /* 0x000fc6000001ff00 */
[-C--:B------:R-:W-:Y:S01]  /*10940*/  IMAD R0, R215, R10.reuse, RZ ;  /* 0x0000000ad7007224 */ /* 0x080fe200078e02ff */
[----:B------:R-:W-:Y:S01]  /*10950*/  IADD3 R21, R15, R21, RZ ;  /* 0x000000150f157210 */ /* 0x000fe20007ffe0ff */
[----:B------:R-:W-:Y:S01]  /*10960*/  IMAD.WIDE.U32 R8, R23, R10, R8 ;  /* 0x0000000a17087225 */ /* 0x000fe200078e0008 */
[----:B------:R-:W-:-:S03]  /*10970*/  IADD3 R14, P2, P5, R55, R46, R14 ;  /* 0x0000002e370e7210 */ /* 0x000fc60007d5e00e */
[----:B------:R-:W-:Y:S01]  /*10980*/  IMAD R15, R23, R11, R0 ;  /* 0x0000000b170f7224 */ /* 0x000fe200078e0200 */
[----:B------:R-:W-:Y:S01]  /*10990*/  IADD3 R46, P3, P4, R57, R48, R8 ;  /* 0x00000030392e7210 */ /* 0x000fe20007c7e008 */
[----:B------:R-:W-:Y:S02]  /*109a0*/  VIADD R8, R19, 0x10 ;  /* 0x0000001013087836 */ /* 0x000fe40000000000 */
[----:B------:R-:W-:Y:S01]  /*109b0*/  IMAD.IADD R0, R9, 0x1, R15 ;  /* 0x0000000109007824 */ /* 0x000fe200078e020f */
[C---:B------:R-:W-:Y:S01]  /*109c0*/  IADD3 R9, R19.reuse, 0x30, RZ ;  /* 0x0000003013097810 */ /* 0x040fe20007ffe0ff */
[C---:B------:R-:W-:Y:S01]  /*109d0*/  VIADD R20, R19.reuse, 0x20 ;  /* 0x0000002013147836 */ /* 0x040fe20000000000 */
[----:B------:R-:W-:Y:S02]  /*109e0*/  ISETP.GE.AND P1, PT, R8, UR4, PT ;  /* 0x0000000408007c0c */ /* 0x000fe4000bf26270 */
[----:B------:R-:W-:Y:S02]  /*109f0*/  IADD3.X R0, R54, R51, R0, P3, P4 ;  /* 0x0000003336007210 */ /* 0x000fe40001fe8400 */
[----:B------:R-:W-:-:S02]  /*10a00*/  ISETP.GE.AND P4, PT, R19, UR4, PT ;  /* 0x0000000413007c0c */ /* 0x000fc4000bf86270 */
[----:B------:R-:W-:Y:S02]  /*10a10*/  IADD3.X R8, R52, R53, R21, P2, P5 ;  /* 0x0000003534087210 */ /* 0x000fe400017ea415 */
[----:B------:R-:W-:Y:S02]  /*10a20*/  IADD3 R14, P3, R14, UR6, RZ ;  /* 0x000000060e0e7c10 */ /* 0x000fe4000ff7e0ff */
[----:B------:R-:W-:Y:S02]  /*10a30*/  IADD3 R46, P5, R46, UR8, RZ ;  /* 0x000000082e2e7c10 */ /* 0x000fe4000ffbe0ff */
[----:B------:R-:W-:Y:S01]  /*10a40*/  ISETP.GE.AND P2, PT, R20, UR4, PT ;  /* 0x0000000414007c0c */ /* 0x000fe2000bf46270 */
[C---:B------:R-:W-:Y:S01]  /*10a50*/  VIADD R20, R19.reuse, 0x40 ;  /* 0x0000004013147836 */ /* 0x040fe20000000000 */
        /* <DEDUP_REMOVED lines=28> */
.L_x_2281:
[----:B------:R-:W-:Y:S05]  /*10c20*/  BSYNC B1 ;  /* 0x0000000000017941 */ /* 0x000fea0003800000 */
.L_x_2280:
        /* <DEDUP_REMOVED lines=14> */
.L_x_2504:
[----:B------:R-:W-:-:S03]  /*10d10*/  UMOV UR4, 0xffffffff ;  /* 0xffffffff00047882 */ /* 0x000fc60000000000 */
[----:B------:R-:W-:Y:S05]  /*10d20*/  BRA.DIV UR4, `(.L_x_2283) ;  /* 0x000001ca04547947 */ /* 0x000fea000b800000 */
.L_x_2507:
[----:B------:R-:W-:-:S03]  /*10d30*/  UMOV UR4, 0xffffffff ;  /* 0xffffffff00047882 */ /* 0x000fc60000000000 */
[----:B------:R-:W-:Y:S05]  /*10d40*/  BRA.DIV UR4, `(.L_x_2284) ;  /* 0x000001ca04747947 */ /* 0x000fea000b800000 */
.L_x_2510:
[----:B------:R-:W-:-:S03]  /*10d50*/  UMOV UR4, 0xffffffff ;  /* 0xffffffff00047882 */ /* 0x000fc60000000000 */
[----:B------:R-:W-:Y:S05]  /*10d60*/  BRA.DIV UR4, `(.L_x_2285) ;  /* 0x000001ca04947947 */ /* 0x000fea000b800000 */
.L_x_2513:
        /* <DEDUP_REMOVED lines=8> */
.L_x_2514:
[----:B------:R-:W-:Y:S05]  /*10df0*/  BSYNC B1 ;  /* 0x0000000000017941 */ /* 0x000fea0003800000 */
.L_x_2286:
[----:B------:R-:W-:Y:S05]  /*10e00*/  @P0 BRA `(.L_x_2288) ;  /* 0x0000006400180947 */ /* 0x000fea0003800000 */
[----:B------:R-:W3:Y:S01]  /*10e10*/  LDC R0, c[0x0][0x3d4] ;  /* 0x0000f500ff007b82 */ /* 0x000ee20000000800 */
[C---:B--2---:R-:W-:Y:S01]  /*10e20*/  IADD3 R3, R19.reuse, 0x10, RZ ;  /* 0x0000001013037810 */ /* 0x044fe20007ffe0ff */
[C---:B------:R-:W-:Y:S01]  /*10e30*/  VIADD R5, R19.reuse, 0x20 ;  /* 0x0000002013057836 */ /* 0x040fe20000000000 */
[----:B------:R-:W-:Y:S01]  /*10e40*/  BSSY B1, `(.L_x_2289) ;  /* 0x0000082000017945 */ /* 0x000fe20003800000 */
[C---:B------:R-:W-:Y:S01]  /*10e50*/  VIADD R7, R19.reuse, 0x30 ;  /* 0x0000003013077836 */ /* 0x040fe20000000000 */
[-C--:B---3--:R-:W-:Y:S02]  /*10e60*/  ISETP.GE.AND P0, PT, R19, R0.reuse, PT ;  /* 0x000000001300720c */ /* 0x088fe40003f06270 */
[-C--:B------:R-:W-:Y:S01]  /*10e70*/  ISETP.GE.AND P1, PT, R3, R0.reuse, PT ;  /* 0x000000000300720c */ /* 0x080fe20003f26270 */
[----:B------:R-:W-:Y:S01]  /*10e80*/  VIADD R3, R19, 0x40 ;  /* 0x0000004013037836 */ /* 0x000fe20000000000 */
[----:B------:R-:W-:Y:S02]  /*10e90*/  ISETP.GE.AND P2, PT, R5, R0, PT ;  /* 0x000000000500720c */ /* 0x000fe40003f46270 */
[----:B------:R-:W-:-:S02]  /*10ea0*/  IADD3 R5, R19, 0x50, RZ ;  /* 0x0000005013057810 */ /* 0x000fc40007ffe0ff */
[-C--:B------:R-:W-:Y:S02]  /*10eb0*/  ISETP.GE.AND P3, PT, R7, R0.reuse, PT ;  /* 0x000000000700720c */ /* 0x080fe40003f66270 */
[-C--:B------:R-:W-:Y:S02]  /*10ec0*/  ISETP.GE.AND P4, PT, R3, R0.reuse, PT ;  /* 0x000000000300720c */ /* 0x080fe40003f86270 */
[----:B------:R-:W-:Y:S01]  /*10ed0*/  ISETP.GE.AND P5, PT, R5, R0, PT ;  /* 0x000000000500720c */ /* 0x000fe20003fa6270 */
[----:B------:R-:W-:Y:S01]  /*10ee0*/  IMAD.IADD R0, R16, 0x1, R207 ;  /* 0x0000000110007824 */ /* 0x000fe200078e02cf */
[----:B------:R-:W-:Y:S11]  /*10ef0*/  @P0 BRA `(.L_x_2290) ;  /* 0x0000000400d80947 */ /* 0x000ff60003800000 */
        /* <DEDUP_REMOVED lines=118> */
.L_x_2290:
[----:B------:R-:W-:Y:S05]  /*11660*/  BSYNC B1 ;  /* 0x0000000000017941 */ /* 0x000fea0003800000 */
.L_x_2289:
        /* <DEDUP_REMOVED lines=124> */
.L_x_2292:
[----:B------:R-:W-:Y:S05]  /*11e30*/  BSYNC B1 ;  /* 0x0000000000017941 */ /* 0x000fea0003800000 */
.L_x_2291:
        /* <DEDUP_REMOVED lines=11> */
[----:B------:R-:W-:Y:S02]  /*11ef0*/  SHF.R.U32.HI R10, RZ, 0x8, R34 ;  /* 0x00000008ff0a7819 */ /* 0x000fe40000011622 */
[----:B------:R-:W-:Y:S02]  /*11f00*/  SHF.R.U32.HI R36, RZ, 0x10, R33 ;  /* 0x00000010ff247819 */ /* 0x000fe40000011621 */
[----:B------:R-:W-:Y:S02]  /*11f10*/  SHF.R.U32.HI R37, RZ, 0x10, R35 ;  /* 0x00000010ff257819 */ /* 0x000fe40000011623 */
[----:B------:R-:W-:-:S02]  /*11f20*/  PRMT R11, R11, 0x7604, R12 ;  /* 0x000076040b0b7816 */ /* 0x000fc4000000000c */
[----:B------:R-:W-:Y:S01]  /*11f30*/  LOP3.LUT R15, R35, 0xff, RZ, 0xc0, !PT ;  /* 0x000000ff230f7812 */ /* 0x000fe200078ec0ff */
[----:B------:R-:W-:Y:S01]  /*11f40*/  IMAD.U32 R37, R37, 0x10000, RZ ;  /* 0x0001000025257824 */ /* 0x000fe200078e00ff */
[----:B------:R-:W-:Y:S02]  /*11f50*/  LOP3.LUT R14, R14, 0xff, RZ, 0xc0, !PT ;  /* 0x000000ff0e0e7812 */ /* 0x000fe400078ec0ff */
[----:B------:R-:W-:Y:S02]  /*11f60*/  LOP3.LUT R13, R34, 0xff, RZ, 0xc0, !PT ;  /* 0x000000ff220d7812 */ /* 0x000fe400078ec0ff */
[----:B------:R-:W-:Y:S02]  /*11f70*/  LOP3.LUT R12, R10, 0xff, RZ, 0xc0, !PT ;  /* 0x000000ff0a0c7812 */ /* 0x000fe400078ec0ff */
[----:B------:R-:W-:Y:S02]  /*11f80*/  SHF.L.U32 R10, R36, 0x10, RZ ;  /* 0x00000010240a7819 */ /* 0x000fe400000006ff */
[----:B------:R-:W-:-:S02]  /*11f90*/  PRMT R14, R14, 0x7604, R15 ;  /* 0x000076040e0e7816 */ /* 0x000fc4000000000f */
        /* <DEDUP_REMOVED lines=98> */
.L_x_2294:
[----:B------:R-:W-:Y:S05]  /*125c0*/  BSYNC B1 ;  /* 0x0000000000017941 */ /* 0x000fea0003800000 */
.L_x_2293:
        /* <DEDUP_REMOVED lines=124> */
.L_x_2296:
[----:B------:R-:W-:Y:S05]  /*12d90*/  BSYNC B1 ;  /* 0x0000000000017941 */ /* 0x000fea0003800000 */
.L_x_2295:
        /* <DEDUP_REMOVED lines=120> */
.L_x_2298:
[----:B------:R-:W-:Y:S05]  /*13520*/  BSYNC B1 ;  /* 0x0000000000017941 */ /* 0x000fea0003800000 */
.L_x_2297:
        /* <DEDUP_REMOVED lines=124> */
.L_x_2279:
[----:B------:R-:W1:Y:S01]  /*13cf0*/  LDC R0, c[0x0][0x428] ;  /* 0x00010a00ff007b82 */ /* 0x000e620000000800 */
[----:B------:R-:W-:Y:S01]  /*13d00*/  ISETP.GE.AND P0, PT, R23, R4, PT ;  /* 0x000000041700720c */ /* 0x000fe20003f06270 */
[----:B------:R-:W-:Y:S01]  /*13d10*/  BSSY B1, `(.L_x_2299) ;  /* 0x0000042000017945 */ /* 0x000fe20003800000 */
[----:B------:R-:W-:Y:S01]  /*13d20*/  LEA R3, R193, R23, 0x7 ;  /* 0x00000017c1037211 */ /* 0x000fe200078e38ff */
        /* <DEDUP_REMOVED lines=64> */
.L_x_2300:
[----:B------:R-:W-:Y:S05]  /*14130*/  BSYNC B1 ;  /* 0x0000000000017941 */ /* 0x000fea0003800000 */
.L_x_2299:
        /* <DEDUP_REMOVED lines=14> */
.L_x_2517:
[----:B------:R-:W-:-:S03]  /*14220*/  UMOV UR4, 0xffffffff ;  /* 0xffffffff00047882 */ /* 0x000fc60000000000 */
[----:B------:R-:W-:Y:S05]  /*14230*/  BRA.DIV UR4, `(.L_x_2302) ;  /* 0x0000019604c07947 */ /* 0x000fea000b800000 */
.L_x_2520:
[----:B------:R-:W-:-:S03]  /*14240*/  UMOV UR4, 0xffffffff ;  /* 0xffffffff00047882 */ /* 0x000fc60000000000 */
[----:B------:R-:W-:Y:S05]  /*14250*/  BRA.DIV UR4, `(.L_x_2303) ;  /* 0x0000019604e07947 */ /* 0x000fea000b800000 */
.L_x_2523:
[----:B------:R-:W-:-:S03]  /*14260*/  UMOV UR4, 0xffffffff ;  /* 0xffffffff00047882 */ /* 0x000fc60000000000 */
[----:B------:R-:W-:Y:S05]  /*14270*/  BRA.DIV UR4, `(.L_x_2304) ;  /* 0x0000019a04007947 */ /* 0x000fea000b800000 */
.L_x_2526:
[----:B------:R-:W-:Y:S01]  /*14280*/  ULEA.HI UR4, UR43, UR43, URZ, 0x1 ;  /* 0x0000002b2b047291 */ /* 0x000fe2000f8f083f */
[----:B------:R-:W-:Y:S03]  /*14290*/  BSSY B1, `(.L_x_2305) ;  /* 0x0000007000017945 */ /* 0x000fe60003800000 */
[----:B------:R-:W-:-:S04]  /*142a0*/  ULOP3.LUT UR4, UR4, 0xfffffffe, URZ, 0xc0, !UPT ;  /* 0xfffffffe04047892 */ /* 0x000fc8000f8ec03f */
[----:B------:R-:W-:-:S06]  /*142b0*/  UIADD3 UR4, UR43, -UR4, URZ ;  /* 0x800000042b047290 */ /* 0x000fcc000fffe03f */
[----:B------:R-:W-:-:S04]  /*142c0*/  MOV R3, UR4 ;  /* 0x0000000400037c02 */ /* 0x000fc80008000f00 */
[----:B------:R-:W-:-:S04]  /*142d0*/  SHF.L.U32 R3, R3, 0x1f, RZ ;  /* 0x0000001f03037819 */ /* 0x000fc800000006ff */
[----:B------:R-:W1:Y:S02]  /*142e0*/  SYNCS.PHASECHK.TRANS64.TRYWAIT P1, [R16+URZ+0x29800], R3 ;  /* 0x02980003100075a7 */ /* 0x000e64000802017f */
[----:B-1----:R-:W-:Y:S05]  /*142f0*/  @!P1 BRA `(.L_x_2306) ;  /* 0x0000019800089947 */ /* 0x002fea0003800000 */
.L_x_2527:
[----:B------:R-:W-:Y:S05]  /*14300*/  BSYNC B1 ;  /* 0x0000000000017941 */ /* 0x000fea0003800000 */
.L_x_2305:
        /* <DEDUP_REMOVED lines=18> */
[----:B------:R-:W-:Y:S02]  /*14430*/  SHF.R.U32.HI R10, RZ, 0x8, R33 ;  /* 0x00000008ff0a7819 */ /* 0x000fe40000011621 */
[----:B------:R-:W-:Y:S01]  /*14440*/  PRMT R47, R12, 0x7604, R13 ;  /* 0x000076040c2f7816 */ /* 0x000fe2000000000d */
[----:B------:R-:W-:Y:S01]  /*14450*/  IMAD.SHL.U32 R9, R9, 0x800, RZ ;  /* 0x0000080009097824 */ /* 0x000fe200078e00ff */
[----:B------:R-:W-:-:S02]  /*14460*/  SHF.R.U32.HI R12, RZ, 0x8, R4 ;  /* 0x00000008ff0c7819 */ /* 0x000fc40000011604 */
[----:B------:R-:W-:Y:S02]  /*14470*/  LOP3.LUT R8, R196, 0x30, R3, 0xf8, !PT ;  /* 0x00000030c4087812 */ /* 0x000fe400078ef803 */
[----:B------:R-:W-:Y:S02]  /*14480*/  LOP3.LUT R11, R33, 0xff, RZ, 0xc0, !PT ;  /* 0x000000ff210b7812 */ /* 0x000fe400078ec0ff */
[----:B------:R-:W-:Y:S02]  /*14490*/  LOP3.LUT R10, R10, 0xff, RZ, 0xc0, !PT ;  /* 0x000000ff0a0a7812 */ /* 0x000fe400078ec0ff */
[----:B------:R-:W-:Y:S02]  /*144a0*/  LOP3.LUT R13, R12, 0xff, RZ, 0xc0, !PT ;  /* 0x000000ff0c0d7812 */ /* 0x000fe400078ec0ff */
[----:B------:R-:W-:Y:S02]  /*144b0*/  LOP3.LUT R12, R8, R197, RZ, 0x3c, !PT ;  /* 0x000000c5080c7212 */ /* 0x000fe400078e3cff */
[----:B------:R-:W-:-:S02]  /*144c0*/  LOP3.LUT R3, R9, 0xffffe000, RZ, 0xc0, !PT ;  /* 0xffffe00009037812 */ /* 0x000fc400078ec0ff */
[----:B------:R-:W-:Y:S02]  /*144d0*/  PRMT R20, R10, 0x7604, R11 ;  /* 0x000076040a147816 */ /* 0x000fe4000000000b */
[----:B------:R-:W-:Y:S02]  /*144e0*/  SHF.R.U32.HI R10, RZ, 0x8, R35 ;  /* 0x00000008ff0a7819 */ /* 0x000fe40000011623 */
[----:B------:R-:W-:Y:S02]  /*144f0*/  IADD3 R3, R12, R198, R3 ;  /* 0x000000c60c037210 */ /* 0x000fe40007ffe003 */
[----:B------:R-:W-:Y:S02]  /*14500*/  LOP3.LUT R11, R35, 0xff, RZ, 0xc0, !PT ;  /* 0x000000ff230b7812 */ /* 0x000fe400078ec0ff */
[----:B------:R-:W-:Y:S01]  /*14510*/  LOP3.LUT R10, R10, 0xff, RZ, 0xc0, !PT ;  /* 0x000000ff0a0a7812 */ /* 0x000fe200078ec0ff */
[----:B------:R-:W-:Y:S01]  /*14520*/  IMAD.IADD R3, R16, 0x1, R3 ;  /* 0x0000000110037824 */ /* 0x000fe200078e0203 */
[----:B------:R-:W-:-:S02]  /*14530*/  LOP3.LUT R14, R4, 0xff, RZ, 0xc0, !PT ;  /* 0x000000ff040e7812 */ /* 0x000fc400078ec0ff */
[----:B------:R-:W-:Y:S02]  /*14540*/  PRMT R46, R10, 0x7604, R11 ;  /* 0x000076040a2e7816 */ /* 0x000fe4000000000b */
[----:B------:R-:W1:Y:S01]  /*14550*/  LDS.128 R8, [R222+0x14400] ;  /* 0x01440000de087984 */ /* 0x000e620000000c00 */
[----:B------:R-:W-:Y:S02]  /*14560*/  PRMT R51, R13, 0x7604, R14 ;  /* 0x000076040d337816 */ /* 0x000fe4000000000e */
[----:B------:R-:W-:Y:S01]  /*14570*/  SHF.R.U32.HI R49, RZ, 0x8, R6 ;  /* 0x00000008ff317819 */ /* 0x000fe20000011606 */
[----:B------:R-:W2:Y:S01]  /*14580*/  LDS.128 R12, [R3+0x14400] ;  /* 0x01440000030c7984 */ /* 0x000ea20000000c00 */
[----:B------:R-:W-:Y:S02]  /*14590*/  LOP3.LUT R50, R6, 0xff, RZ, 0xc0, !PT ;  /* 0x000000ff06327812 */ /* 0x000fe400078ec0ff */
[----:B------:R-:W-:Y:S02]  /*145a0*/  LOP3.LUT R49, R49, 0xff, RZ, 0xc0, !PT ;  /* 0x000000ff31317812 */ /* 0x000fe400078ec0ff */
[----:B------:R-:W-:-:S02]  /*145b0*/  SHF.R.U32.HI R45, RZ, 0x8, R5 ;  /* 0x00000008ff2d7819 */ /* 0x000fc40000011605 */
[----:B------:R-:W-:Y:S02]  /*145c0*/  PRMT R57, R49, 0x7604, R50 ;  /* 0x0000760431397816 */ /* 0x000fe40000000032 */
[----:B------:R-:W-:Y:S02]  /*145d0*/  LOP3.LUT R48, R5, 0xff, RZ, 0xc0, !PT ;  /* 0x000000ff05307812 */ /* 0x000fe400078ec0ff */
[----:B------:R-:W-:Y:S02]  /*145e0*/  LOP3.LUT R45, R45, 0xff, RZ, 0xc0, !PT ;  /* 0x000000ff2d2d7812 */ /* 0x000fe400078ec0ff */
[----:B------:R-:W-:Y:S02]  /*145f0*/  SHF.R.U32.HI R49, RZ, 0x10, R35 ;  /* 0x00000010ff317819 */ /* 0x000fe40000011623 */
[----:B------:R-:W-:Y:S02]  /*14600*/  SHF.R.U32.HI R52, RZ, 0x8, R7 ;  /* 0x00000008ff347819 */ /* 0x000fe40000011607 */
[----:B------:R-:W-:Y:S01]  /*14610*/  SHF.R.U32.HI R55, RZ, 0x10, R5 ;  /* 0x00000010ff377819 */ /* 0x000fe20000011605 */
[----:B------:R-:W-:Y:S01]  /*14620*/  IMAD.U32 R49, R49, 0x10000, RZ ;  /* 0x0001000031317824 */ /* 0x000fe200078e00ff */
[----:B------:R-:W-:-:S02]  /*14630*/  PRMT R48, R45, 0x7604, R48 ;  /* 0x000076042d307816 */ /* 0x000fc40000000030 */
[----:B------:R-:W-:Y:S01]  /*14640*/  LOP3.LUT R53, R7, 0xff, RZ, 0xc0, !PT ;  /* 0x000000ff07357812 */ /* 0x000fe200078ec0ff */
[----:B------:R-:W-:Y:S01]  /*14650*/  IMAD.U32 R55, R55, 0x10000, RZ ;  /* 0x0001000037377824 */ /* 0x000fe200078e00ff */
[----:B------:R-:W-:Y:S02]  /*14660*/  LOP3.LUT R52, R52, 0xff, RZ, 0xc0, !PT ;  /* 0x000000ff34347812 */ /* 0x000fe400078ec0ff */
[----:B------:R-:W-:Y:S02]  /*14670*/  SHF.R.U32.HI R45, RZ, 0x10, R33 ;  /* 0x00000010ff2d7819 */ /* 0x000fe40000011621 */
[----:B------:R-:W-:Y:S02]  /*14680*/  SHF.R.U32.HI R59, RZ, 0x10, R7 ;  /* 0x00000010ff3b7819 */ /* 0x000fe40000011607 */
[----:B------:R-:W-:Y:S02]  /*14690*/  LOP3.LUT R21, R21, 0xff0000, R32, 0xf8, !PT ;  /* 0x00ff000015157812 */ /* 0x000fe400078ef820 */
[----:B------:R-:W-:Y:S01]  /*146a0*/  PRMT R52, R52, 0x7604, R53 ;  /* 0x0000760434347816 */ /* 0x000fe20000000035 */
[----:B------:R-:W-:Y:S01]  /*146b0*/  IMAD.U32 R59, R59, 0x10000, RZ ;  /* 0x000100003b3b7824 */ /* 0x000fe200078e00ff */
[----:B------:R-:W-:-:S02]  /*146c0*/  SHF.L.U32 R45, R45, 0x10, RZ ;  /* 0x000000102d2d7819 */ /* 0x000fc400000006ff */
        /* <DEDUP_REMOVED lines=9> */
[----:B------:R-:W-:Y:S02]  /*14760*/  LOP3.LUT R52, R21, 0xff000000, R4, 0xf8, !PT ;  /* 0xff00000015347812 */ /* 0x000fe400078ef804 */
[-C--:B-1----:R-:W-:Y:S02]  /*14770*/  F2FP.F16.E4M3.UNPACK_B R21, R11.reuse ;  /* 0x0000000bff15723e */ /* 0x082fe400020006ff */
[----:B------:R-:W-:-:S02]  /*14780*/  F2FP.F16.E4M3.UNPACK_B R32, R11.H1 ;  /* 0x0000000bff20723e */ /* 0x000fc400030006ff */
[----:B------:R-:W-:Y:S02]  /*14790*/  LOP3.LUT R57, R57, 0xff0000, R6, 0xf8, !PT ;  /* 0x00ff000039397812 */ /* 0x000fe400078ef806 */
[-C--:B------:R-:W-:Y:S02]  /*147a0*/  F2FP.F16.E4M3.UNPACK_B R11, R10.reuse ;  /* 0x0000000aff0b723e */ /* 0x080fe400020006ff */
[----:B------:R-:W-:Y:S02]  /*147b0*/  F2FP.F16.E4M3.UNPACK_B R20, R10.H1 ;  /* 0x0000000aff14723e */ /* 0x000fe400030006ff */
[----:B------:R-:W-:Y:S02]  /*147c0*/  LOP3.LUT R51, R49, 0xff000000, R34, 0xf8, !PT ;  /* 0xff00000031337812 */ /* 0x000fe400078ef822 */
[----:B------:R-:W-:Y:S02]  /*147d0*/  F2FP.F16.E4M3.UNPACK_B R54, R55 ;  /* 0x00000037ff36723e */ /* 0x000fe400020006ff */
[----:B--2---:R-:W-:-:S02]  /*147e0*/  F2FP.F16.E4M3.UNPACK_B R10, R13 ;  /* 0x0000000dff0a723e */ /* 0x004fc400020006ff */
[----:B------:R-:W-:Y:S01]  /*147f0*/  F2FP.F16.E4M3.UNPACK_B R49, R48 ;  /* 0x00000030ff31723e */ /* 0x000fe200020006ff */
[----:B------:R-:W-:Y:S01]  /*14800*/  HADD2.F32 R56, -RZ, R54.H0_H0 ;  /* 0x20000036ff387230 */ /* 0x000fe20000004100 */
[----:B------:R-:W-:Y:S01]  /*14810*/  LOP3.LUT R58, R57, 0xff000000, R6, 0xf8, !PT ;  /* 0xff000000393a7812 */ /* 0x000fe200078ef806 */
[----:B------:R-:W-:Y:S01]  /*14820*/  HADD2.F32 R5, -RZ, R10.H0_H0 ;  /* 0x2000000aff057230 */ /* 0x000fe20000004100 */
[-C--:B------:R-:W-:Y:S01]  /*14830*/  F2FP.F16.E4M3.UNPACK_B R6, R9.reuse ;  /* 0x00000009ff06723e */ /* 0x080fe200020006ff */
[--C-:B------:R-:W-:Y:S01]  /*14840*/  HADD2.F32 R50, -RZ, R49.reuse.H0_H0 ;  /* 0x20000031ff327230 */ /* 0x100fe20000004100 */
[----:B------:R-:W-:Y:S01]  /*14850*/  LOP3.LUT R59, R59, 0xff000000, R7, 0xf8, !PT ;  /* 0xff0000003b3b7812 */ /* 0x000fe200078ef807 */
[----:B------:R-:W-:Y:S01]  /*14860*/  HADD2.F32 R57, -RZ, R54.H1_H1 ;  /* 0x30000036ff397230 */ /* 0x000fe20000004100 */
[----:B------:R-:W-:Y:S01]  /*14870*/  F2FP.F16.E4M3.UNPACK_B R7, R9.H1 ;  /* 0x00000009ff07723e */ /* 0x000fe200030006ff */
[----:B------:R-:W-:Y:S01]  /*14880*/  HADD2.F32 R9, -RZ, R6.H0_H0 ;  /* 0x20000006ff097230 */ /* 0x000fe20000004100 */
[----:B------:R-:W-:Y:S01]  /*14890*/  LOP3.LUT R53, R53, 0xff000000, R35, 0xf8, !PT ;  /* 0xff00000035357812 */ /* 0x000fe200078ef823 */
[C---:B------:R-:W-:Y:S01]  /*148a0*/  FMUL.FTZ R60, R5.reuse, R56 ;  /* 0x00000038053c7220 */ /* 0x040fe20000410000 */
[-C--:B------:R-:W-:Y:S01]  /*148b0*/  F2FP.F16.E4M3.UNPACK_B R45, R15.reuse ;  /* 0x0000000fff2d723e */ /* 0x080fe200020006ff */
[----:B------:R-:W-:Y:S01]  /*148c0*/  HADD2.F32 R49, -RZ, R49.H1_H1 ;  /* 0x30000031ff317230 */ /* 0x000fe20000004100 */
[----:B------:R-:W-:Y:S01]  /*148d0*/  F2FP.F16.E4M3.UNPACK_B R46, R15.H1 ;  /* 0x0000000fff2e723e */ /* 0x000fe200030006ff */
[-C--:B------:R-:W-:Y:S01]  /*148e0*/  FMUL.FTZ R15, R5, R50.reuse ;  /* 0x00000032050f7220 */ /* 0x080fe20000410000 */
[----:B------:R-:W-:Y:S01]  /*148f0*/  F2FP.F16.E4M3.UNPACK_B R33, R13.H1 ;  /* 0x0000000dff21723e */ /* 0x000fe200030006ff */
[C---:B------:R-:W-:Y:S01]  /*14900*/  FFMA.FTZ R5, R9.reuse, R50, -R60 ;  /* 0x0000003209057223 */ /* 0x040fe2000001083c */
[----:B------:R-:W-:Y:S01]  /*14910*/  F2FP.F16.E4M3.UNPACK_B R34, R14 ;  /* 0x0000000eff22723e */ /* 0x000fe200020006ff */
[----:B------:R-:W-:Y:S01]  /*14920*/  FFMA.FTZ R9, R9, R56, R15 ;  /* 0x0000003809097223 */ /* 0x000fe2000001000f */
[----:B------:R-:W-:Y:S01]  /*14930*/  F2FP.F16.E4M3.UNPACK_B R35, R14.H1 ;  /* 0x0000000eff23723e */ /* 0x000fe200030006ff */
[----:B------:R-:W-:Y:S01]  /*14940*/  HADD2.F32 R14, -RZ, R10.H1_H1 ;  /* 0x3000000aff0e7230 */ /* 0x000fe20000004100 */
[----:B------:R-:W-:Y:S01]  /*14950*/  F2FP.F16.E4M3.UNPACK_B R55, R55.H1 ;  /* 0x00000037ff37723e */ /* 0x000fe200030006ff */
[----:B------:R-:W-:Y:S01]  /*14960*/  HADD2.F32 R6, -RZ, R6.H1_H1 ;  /* 0x30000006ff067230 */ /* 0x000fe20000004100 */
[----:B------:R-:W-:Y:S01]  /*14970*/  F2FP.F16.E4M3.UNPACK_B R48, R48.H1 ;  /* 0x00000030ff30723e */ /* 0x000fe200030006ff */
[----:B------:R-:W-:-:S02]  /*14980*/  HADD2.F32 R15, -RZ, R33.H0_H0 ;  /* 0x20000021ff0f7230 */ /* 0x000fc40000004100 */
[C---:B------:R-:W-:Y:S01]  /*14990*/  FMUL.FTZ R61, R14.reuse, R57 ;  /* 0x000000390e3d7220 */ /* 0x040fe20000410000 */
[----:B------:R-:W-:Y:S02]  /*149a0*/  HADD2.F32 R54, -RZ, R55.H0_H0 ;  /* 0x20000037ff367230 */ /* 0x000fe40000004100 */
[-C--:B------:R-:W-:Y:S01]  /*149b0*/  FMUL.FTZ R14, R14, R49.reuse ;  /* 0x000000310e0e7220 */ /* 0x080fe20000410000 */
[----:B------:R-:W-:Y:S02]  /*149c0*/  HADD2.F32 R50, -RZ, R48.H0_H0 ;  /* 0x20000030ff327230 */ /* 0x000fe40000004100 */
[C---:B------:R-:W-:Y:S01]  /*149d0*/  FFMA.FTZ R56, R6.reuse, R49, -R61 ;  /* 0x0000003106387223 */ /* 0x040fe2000001083d */
[----:B------:R-:W-:Y:S02]  /*149e0*/  HADD2.F32 R10, -RZ, R7.H0_H0 ;  /* 0x20000007ff0a7230 */ /* 0x000fe40000004100 */
[C---:B------:R-:W-:Y:S01]  /*149f0*/  FMUL.FTZ R63, R15.reuse, R54 ;  /* 0x000000360f3f7220 */ /* 0x040fe20000410000 */
[----:B------:R-:W-:Y:S01]  /*14a00*/  F2FP.F16.E4M3.UNPACK_B R49, R59 ;  /* 0x0000003bff31723e */ /* 0x000fe200020006ff */
[-C--:B------:R-:W-:Y:S01]  /*14a10*/  FMUL.FTZ R15, R15, R50.reuse ;  /* 0x000000320f0f7220 */ /* 0x080fe20000410000 */
[----:B------:R-:W-:Y:S01]  /*14a20*/  FFMA.FTZ R60, R6, R57, R14 ;  /* 0x00000039063c7223 */ /* 0x000fe2000001000e */
[----:B------:R-:W-:Y:S01]  /*14a30*/  FFMA.FTZ R63, R10, R50, -R63 ;  /* 0x000000320a3f7223 */ /* 0x000fe2000001083f */
[----:B------:R-:W-:-:S02]  /*14a40*/  HADD2.F32 R50, -RZ, R55.H1_H1 ;  /* 0x30000037ff327230 */ /* 0x000fc40000004100 */
[----:B------:R-:W-:Y:S01]  /*14a50*/  FFMA.FTZ R54, R10, R54, R15 ;  /* 0x000000360a367223 */ /* 0x000fe2000001000f */
[----:B------:R-:W-:Y:S01]  /*14a60*/  F2FP.F16.E4M3.UNPACK_B R14, R53 ;  /* 0x00000035ff0e723e */ /* 0x000fe200020006ff */
[----:B------:R-:W-:Y:S01]  /*14a70*/  HADD2.F32 R33, -RZ, R33.H1_H1 ;  /* 0x30000021ff217230 */ /* 0x000fe20000004100 */
[----:B------:R-:W-:Y:S01]  /*14a80*/  F2FP.F16.E4M3.UNPACK_B R59, R59.H1 ;  /* 0x0000003bff3b723e */ /* 0x000fe200030006ff */
[----:B------:R-:W-:Y:S01]  /*14a90*/  HADD2.F32 R48, -RZ, R48.H1_H1 ;  /* 0x30000030ff307230 */ /* 0x000fe20000004100 */
[----:B------:R-:W-:Y:S01]  /*14aa0*/  F2FP.F16.E4M3.UNPACK_B R53, R53.H1 ;  /* 0x00000035ff35723e */ /* 0x000fe200030006ff */
[----:B------:R-:W-:Y:S02]  /*14ab0*/  HADD2.F32 R55, -RZ, R49.H0_H0 ;  /* 0x20000031ff377230 */ /* 0x000fe40000004100 */
[C---:B------:R-:W-:Y:S01]  /*14ac0*/  FMUL.FTZ R62, R33.reuse, R50 ;  /* 0x00000032213e7220 */ /* 0x040fe20000410000 */
[----:B------:R-:W-:Y:S02]  /*14ad0*/  HADD2.F32 R10, -RZ, R45.H0_H0 ;  /* 0x2000002dff0a7230 */ /* 0x000fe40000004100 */
[----:B------:R-:W-:Y:S01]  /*14ae0*/  FMUL.FTZ R33, R33, R48 ;  /* 0x0000003021217220 */ /* 0x000fe20000410000 */
[----:B------:R-:W-:Y:S01]  /*14af0*/  HADD2.F32 R7, -RZ, R7.H1_H1 ;  /* 0x30000007ff077230 */ /* 0x000fe20000004100 */
[----:B------:R-:W-:Y:S01]  /*14b00*/  F2FP.F16.E4M3.UNPACK_B R13, R12 ;  /* 0x0000000cff0d723e */ /* 0x000fe200020006ff */
[----:B------:R-:W-:-:S02]  /*14b10*/  HADD2.F32 R15, -RZ, R14.H0_H0 ;  /* 0x2000000eff0f7230 */ /* 0x000fc40000004100 */
[C---:B------:R-:W-:Y:S01]  /*14b20*/  FMUL.FTZ R61, R10.reuse, R55 ;  /* 0x000000370a3d7220 */ /* 0x040fe20000410000 */
[----:B------:R-:W-:Y:S02]  /*14b30*/  HADD2.F32 R6, -RZ, R21.H0_H0 ;  /* 0x20000015ff067230 */ /* 0x000fe40000004100 */
[C---:B------:R-:W-:Y:S01]  /*14b40*/  FFMA.FTZ R62, R7.reuse, R48, -R62 ;  /* 0x00000030073e7223 */ /* 0x040fe2000001083e */
[----:B------:R-:W-:Y:S01]  /*14b50*/  FFMA.FTZ R57, R7, R50, R33 ;  /* 0x0000003207397223 */ /* 0x000fe20000010021 */
[-C--:B------:R-:W-:Y:S01]  /*14b60*/  FMUL.FTZ R10, R10, R15.reuse ;  /* 0x0000000f0a0a7220 */ /* 0x080fe20000410000 */
[----:B------:R-:W-:Y:S02]  /*14b70*/  HADD2.F32 R7, -RZ, R46.H0_H0 ;  /* 0x2000002eff077230 */ /* 0x000fe40000004100 */
[C---:B------:R-:W-:Y:S01]  /*14b80*/  FFMA.FTZ R61, R6.reuse, R15, -R61 ;  /* 0x0000000f063d7223 */ /* 0x040fe2000001083d */
[----:B------:R-:W-:Y:S02]  /*14b90*/  HADD2.F32 R15, -RZ, R59.H0_H0 ;  /* 0x2000003bff0f7230 */ /* 0x000fe40000004100 */
        /* <DEDUP_REMOVED lines=13> */
[-C--:B------:R-:W-:Y:S01]  /*14c70*/  F2FP.F16.E4M3.UNPACK_B R4, R8.reuse ;  /* 0x00000008ff04723e */ /* 0x080fe200020006ff */
[----:B------:R-:W-:Y:S01]  /*14c80*/  FFMA.FTZ R66, R6, R15, R66 ;  /* 0x0000000f06427223 */ /* 0x000fe20000010042 */
[----:B------:R-:W-:Y:S01]  /*14c90*/  F2FP.F16.E4M3.UNPACK_B R8, R8.H1 ;  /* 0x00000008ff08723e */ /* 0x000fe200030006ff */
[-C--:B------:R-:W-:Y:S01]  /*14ca0*/  FMUL.FTZ R45, R45, R14.reuse ;  /* 0x0000000e2d2d7220 */ /* 0x080fe20000410000 */
[----:B------:R-:W-:Y:S01]  /*14cb0*/  FFMA.FTZ R50, R21, R14, -R50 ;  /* 0x0000000e15327223 */ /* 0x000fe20000010832 */
[----:B------:R-:W-:Y:S01]  /*14cc0*/  HADD2.F32 R53, -RZ, R53.H1_H1 ;  /* 0x30000035ff357230 */ /* 0x000fe20000004100 */
[----:B------:R-:W-:Y:S01]  /*14cd0*/  F2FP.F16.E4M3.UNPACK_B R15, R52.H1 ;  /* 0x00000034ff0f723e */ /* 0x000fe200030006ff */
[----:B------:R-:W-:-:S02]  /*14ce0*/  HADD2.F32 R59, -RZ, R59.H1_H1 ;  /* 0x3000003bff3b7230 */ /* 0x000fc40000004100 */
[----:B------:R-:W-:Y:S01]  /*14cf0*/  FFMA.FTZ R64, R21, R48, R45 ;  /* 0x0000003015407223 */ /* 0x000fe2000001002d */
[----:B------:R-:W-:Y:S01]  /*14d00*/  HADD2.F32 R46, -RZ, R46.H1_H1 ;  /* 0x3000002eff2e7230 */ /* 0x000fe20000004100 */
[----:B------:R-:W-:Y:S01]  /*14d10*/  F2FP.F16.E4M3.UNPACK_B R52, R52 ;  /* 0x00000034ff34723e */ /* 0x000fe200020006ff */
[----:B------:R-:W-:Y:S01]  /*14d20*/  HADD2.F32 R7, -RZ, R12.H0_H0 ;  /* 0x2000000cff077230 */ /* 0x000fe20000004100 */
[----:B------:R-:W-:Y:S01]  /*14d30*/  F2FP.F16.E4M3.UNPACK_B R47, R47 ;  /* 0x0000002fff2f723e */ /* 0x000fe200020006ff */
[----:B------:R-:W-:Y:S02]  /*14d40*/  HADD2.F32 R14, -RZ, R10.H0_H0 ;  /* 0x2000000aff0e7230 */ /* 0x000fe40000004100 */
[C---:B------:R-:W-:Y:S01]  /*14d50*/  FMUL.FTZ R45, R46.reuse, R59 ;  /* 0x0000003b2e2d7220 */ /* 0x040fe20000410000 */
[----:B------:R-:W-:Y:S02]  /*14d60*/  HADD2.F32 R21, -RZ, R15.H0_H0 ;  /* 0x2000000fff157230 */ /* 0x000fe40000004100 */
[----:B------:R-:W-:Y:S01]  /*14d70*/  FMUL.FTZ R48, R46, R53 ;  /* 0x000000352e307220 */ /* 0x000fe20000410000 */
[----:B------:R-:W-:-:S02]  /*14d80*/  HADD2.F32 R6, -RZ, R8.H0_H0 ;  /* 0x20000008ff067230 */ /* 0x000fc40000004100 */
[C---:B------:R-:W-:Y:S01]  /*14d90*/  FMUL.FTZ R46, R7.reuse, R14 ;  /* 0x0000000e072e7220 */ /* 0x040fe20000410000 */
[----:B------:R-:W-:Y:S02]  /*14da0*/  HADD2.F32 R32, -RZ, R32.H1_H1 ;  /* 0x30000020ff207230 */ /* 0x000fe40000004100 */
[-C--:B------:R-:W-:Y:S01]  /*14db0*/  FMUL.FTZ R33, R7, R21.reuse ;  /* 0x0000001507217220 */ /* 0x080fe20000410000 */
[----:B------:R-:W-:Y:S02]  /*14dc0*/  HADD2.F32 R12, -RZ, R12.H1_H1 ;  /* 0x3000000cff0c7230 */ /* 0x000fe40000004100 */
[----:B------:R-:W-:Y:S01]  /*14dd0*/  FFMA.FTZ R46, R6, R21, R46 ;  /* 0x00000015062e7223 */ /* 0x000fe2000001002e */
[----:B------:R-:W-:Y:S02]  /*14de0*/  HADD2.F32 R21, -RZ, R15.H1_H1 ;  /* 0x3000000fff157230 */ /* 0x000fe40000004100 */
[----:B------:R-:W-:Y:S01]  /*14df0*/  FFMA.FTZ R68, R32, R53, -R45 ;  /* 0x0000003520447223 */ /* 0x000fe2000001082d */
[----:B------:R-:W-:-:S02]  /*14e00*/  HADD2.F32 R15, -RZ, R10.H1_H1 ;  /* 0x3000000aff0f7230 */ /* 0x000fc40000004100 */
[----:B------:R-:W-:Y:S01]  /*14e10*/  FFMA.FTZ R33, R6, R14, -R33 ;  /* 0x0000000e06217223 */ /* 0x000fe20000010821 */
[----:B------:R-:W-:Y:S02]  /*14e20*/  HADD2.F32 R8, -RZ, R8.H1_H1 ;  /* 0x30000008ff087230 */ /* 0x000fe40000004100 */
[C---:B------:R-:W-:Y:S01]  /*14e30*/  FMUL.FTZ R45, R12.reuse, R21 ;  /* 0x000000150c2d7220 */ /* 0x040fe20000410000 */
[----:B------:R-:W-:Y:S02]  /*14e40*/  HADD2.F32 R10, -RZ, R52.H0_H0 ;  /* 0x20000034ff0a7230 */ /* 0x000fe40000004100 */
[-C--:B------:R-:W-:Y:S01]  /*14e50*/  FMUL.FTZ R12, R12, R15.reuse ;  /* 0x0000000f0c0c7220 */ /* 0x080fe20000410000 */
[----:B------:R-:W-:Y:S02]  /*14e60*/  HADD2.F32 R7, -RZ, R13.H0_H0 ;  /* 0x2000000dff077230 */ /* 0x000fe40000004100 */
[----:B------:R-:W-:Y:S01]  /*14e70*/  FFMA.FTZ R14, R8, R15, -R45 ;  /* 0x0000000f080e7223 */ /* 0x000fe2000001082d */
[----:B------:R-:W-:-:S02]  /*14e80*/  HADD2.F32 R6, -RZ, R4.H0_H0 ;  /* 0x20000004ff067230 */ /* 0x000fc40000004100 */
[----:B------:R-:W-:Y:S01]  /*14e90*/  FFMA.FTZ R45, R8, R21, R12 ;  /* 0x00000015082d7223 */ /* 0x000fe2000001000c */
[----:B------:R-:W-:Y:S02]  /*14ea0*/  HADD2.F32 R8, -RZ, R47.H0_H0 ;  /* 0x2000002fff087230 */ /* 0x000fe40000004100 */
[C---:B------:R-:W-:Y:S01]  /*14eb0*/  FMUL.FTZ R15, R7.reuse, R10 ;  /* 0x0000000a070f7220 */ /* 0x040fe20000410000 */
[----:B------:R-:W-:Y:S02]  /*14ec0*/  HADD2.F32 R52, -RZ, R52.H1_H1 ;  /* 0x30000034ff347230 */ /* 0x000fe40000004100 */
[----:B------:R-:W-:Y:S01]  /*14ed0*/  FFMA.FTZ R59, R32, R59, R48 ;  /* 0x0000003b203b7223 */ /* 0x000fe20000010030 */
[----:B------:R-:W-:Y:S02]  /*14ee0*/  HADD2.F32 R13, -RZ, R13.H1_H1 ;  /* 0x3000000dff0d7230 */ /* 0x000fe40000004100 */
[----:B------:R-:W-:Y:S01]  /*14ef0*/  FMUL.FTZ R7, R7, R8 ;  /* 0x0000000807077220 */ /* 0x000fe20000410000 */
[----:B------:R-:W-:-:S02]  /*14f00*/  HADD2.F32 R47, -RZ, R47.H1_H1 ;  /* 0x3000002fff2f7230 */ /* 0x000fc40000004100 */
[C---:B------:R-:W-:Y:S01]  /*14f10*/  FFMA.FTZ R12, R6.reuse, R8, -R15 ;  /* 0x00000008060c7223 */ /* 0x040fe2000001080f */
[----:B------:R-:W-:Y:S01]  /*14f20*/  HADD2.F32 R4, -RZ, R4.H1_H1 ;  /* 0x30000004ff047230 */ /* 0x000fe20000004100 */
[----:B------:R-:W-:Y:S01]  /*14f30*/  F2FP.F16.E4M3.UNPACK_B R8, R58.H1 ;  /* 0x0000003aff08723e */ /* 0x000fe200030006ff */
[C---:B------:R-:W-:Y:S01]  /*14f40*/  FMUL.FTZ R15, R13.reuse, R52 ;  /* 0x000000340d0f7220 */ /* 0x040fe20000410000 */
[----:B------:R-:W-:Y:S01]  /*14f50*/  FFMA.FTZ R10, R6, R10, R7 ;  /* 0x0000000a060a7223 */ /* 0x000fe20000010007 */
[----:B------:R-:W-:Y:S01]  /*14f60*/  FMUL.FTZ R13, R13, R47 ;  /* 0x0000002f0d0d7220 */ /* 0x000fe20000410000 */
[----:B------:R-:W-:Y:S01]  /*14f70*/  F2FP.F16.E4M3.UNPACK_B R7, R51.H1 ;  /* 0x00000033ff07723e */ /* 0x000fe200030006ff */
[C---:B------:R-:W-:Y:S01]  /*14f80*/  FFMA.FTZ R47, R4.reuse, R47, -R15 ;  /* 0x0000002f042f7223 */ /* 0x040fe2000001080f */
[----:B------:R-:W-:Y:S02]  /*14f90*/  HADD2.F32 R15, -RZ, R8.H0_H0 ;  /* 0x20000008ff0f7230 */ /* 0x000fe40000004100 */
[----:B------:R-:W-:Y:S01]  /*14fa0*/  FFMA.FTZ R21, R4, R52, R13 ;  /* 0x0000003404157223 */ /* 0x000fe2000001000d */
[----:B------:R-:W-:Y:S01]  /*14fb0*/  HADD2.F32 R6, -RZ, R35.H0_H0 ;  /* 0x20000023ff067230 */ /* 0x000fe20000004100 */
[----:B------:R-:W-:Y:S01]  /*14fc0*/  F2FP.F16.E4M3.UNPACK_B R58, R58 ;  /* 0x0000003aff3a723e */ /* 0x000fe200020006ff */
        /* <DEDUP_REMOVED lines=16> */
[--C-:B------:R-:W-:Y:S02]  /*150d0*/  HADD2.F32 R13, -RZ, R58.reuse.H0_H0 ;  /* 0x2000003aff0d7230 */ /* 0x100fe40000004100 */
        /* <DEDUP_REMOVED lines=8> */
[CC--:B------:R-:W-:Y:S01]  /*15160*/  FMUL.FTZ R20, R34.reuse, R58.reuse ;  /* 0x0000003a22147220 */ /* 0x0c0fe20000410000 */
        /* <DEDUP_REMOVED lines=23> */
.L_x_2308:
[----:B------:R-:W-:Y:S05]  /*152e0*/  BSYNC B1 ;  /* 0x0000000000017941 */ /* 0x000fea0003800000 */
.L_x_2307:
        /* <DEDUP_REMOVED lines=9> */
[----:B------:R-:W-:Y:S02]  /*15380*/  LEA.HI R5, R4, R3, RZ, 0x2 ;  /* 0x0000000304057211 */ /* 0x000fe400078f10ff */
[----:B------:R-:W-:Y:S02]  /*15390*/  SHF.L.U32 R3, R3, 0x4, RZ ;  /* 0x0000000403037819 */ /* 0x000fe400000006ff */
[----:B------:R-:W-:Y:S01]  /*153a0*/  SHF.R.U32.HI R10, RZ, 0x8, R24 ;  /* 0x00000008ff0a7819 */ /* 0x000fe20000011618 */
[----:B------:R-:W-:Y:S01]  /*153b0*/  IMAD.SHL.U32 R5, R5, 0x800, RZ ;  /* 0x0000080005057824 */ /* 0x000fe200078e00ff */
[----:B------:R-:W-:Y:S02]  /*153c0*/  LOP3.LUT R4, R196, 0x30, R3, 0xf8, !PT ;  /* 0x00000030c4047812 */ /* 0x000fe400078ef803 */
[----:B------:R-:W-:-:S02]  /*153d0*/  SHF.R.U32.HI R7, RZ, 0x8, R37 ;  /* 0x00000008ff077819 */ /* 0x000fc40000011625 */
[----:B------:R-:W-:Y:S02]  /*153e0*/  LOP3.LUT R8, R39, 0xff, RZ, 0xc0, !PT ;  /* 0x000000ff27087812 */ /* 0x000fe400078ec0ff */
[----:B------:R-:W-:Y:S02]  /*153f0*/  LOP3.LUT R9, R24, 0xff, RZ, 0xc0, !PT ;  /* 0x000000ff18097812 */ /* 0x000fe400078ec0ff */
[----:B------:R-:W-:Y:S02]  /*15400*/  LOP3.LUT R3, R11, 0xff, RZ, 0xc0, !PT ;  /* 0x000000ff0b037812 */ /* 0x000fe400078ec0ff */
[----:B------:R-:W-:Y:S02]  /*15410*/  LOP3.LUT R10, R10, 0xff, RZ, 0xc0, !PT ;  /* 0x000000ff0a0a7812 */ /* 0x000fe400078ec0ff */
[----:B------:R-:W-:Y:S02]  /*15420*/  LOP3.LUT R4, R4, R197, RZ, 0x3c, !PT ;  /* 0x000000c504047212 */ /* 0x000fe400078e3cff */
[----:B------:R-:W-:-:S02]  /*15430*/  LOP3.LUT R5, R5, 0xffffe000, RZ, 0xc0, !PT ;  /* 0xffffe00005057812 */ /* 0x000fc400078ec0ff */
[----:B------:R-:W-:Y:S02]  /*15440*/  LOP3.LUT R6, R37, 0xff, RZ, 0xc0, !PT ;  /* 0x000000ff25067812 */ /* 0x000fe400078ec0ff */
[----:B------:R-:W-:Y:S02]  /*15450*/  LOP3.LUT R7, R7, 0xff, RZ, 0xc0, !PT ;  /* 0x000000ff07077812 */ /* 0x000fe400078ec0ff */
[----:B------:R-:W-:Y:S02]  /*15460*/  PRMT R33, R3, 0x7604, R8 ;  /* 0x0000760403217816 */ /* 0x000fe40000000008 */
[----:B------:R-:W-:Y:S02]  /*15470*/  PRMT R45, R10, 0x7604, R9 ;  /* 0x000076040a2d7816 */ /* 0x000fe40000000009 */
[----:B------:R-:W-:Y:S02]  /*15480*/  IADD3 R3, R4, R198, R5 ;  /* 0x000000c604037210 */ /* 0x000fe40007ffe005 */
[----:B------:R-:W-:-:S02]  /*15490*/  SHF.R.U32.HI R9, RZ, 0x8, R25 ;  /* 0x00000008ff097819 */ /* 0x000fc40000011619 */
[----:B------:R-:W-:Y:S01]  /*154a0*/  SHF.R.U32.HI R11, RZ, 0x8, R26 ;  /* 0x00000008ff0b7819 */ /* 0x000fe2000001161a */
[----:B------:R-:W-:Y:S01]  /*154b0*/  IMAD.IADD R3, R16, 0x1, R3 ;  /* 0x0000000110037824 */ /* 0x000fe200078e0203 */
[----:B------:R-:W-:Y:S02]  /*154c0*/  PRMT R15, R7, 0x7604, R6 ;  /* 0x00007604070f7816 */ /* 0x000fe40000000006 */
[----:B------:R-:W-:Y:S02]  /*154d0*/  SHF.R.U32.HI R7, RZ, 0x8, R38 ;  /* 0x00000008ff077819 */ /* 0x000fe40000011626 */
[----:B------:R-:W-:Y:S02]  /*154e0*/  LOP3.LUT R8, R25, 0xff, RZ, 0xc0, !PT ;  /* 0x000000ff19087812 */ /* 0x000fe400078ec0ff */
[----:B------:R-:W-:Y:S02]  /*154f0*/  LOP3.LUT R10, R26, 0xff, RZ, 0xc0, !PT ;  /* 0x000000ff1a0a7812 */ /* 0x000fe400078ec0ff */
[----:B------:R-:W-:-:S02]  /*15500*/  LOP3.LUT R9, R9, 0xff, RZ, 0xc0, !PT ;  /* 0x000000ff09097812 */ /* 0x000fc400078ec0ff */
[----:B------:R-:W-:Y:S02]  /*15510*/  LOP3.LUT R11, R11, 0xff, RZ, 0xc0, !PT ;  /* 0x000000ff0b0b7812 */ /* 0x000fe400078ec0ff */
[----:B------:R-:W-:Y:S02]  /*15520*/  LOP3.LUT R6, R38, 0xff, RZ, 0xc0, !PT ;  /* 0x000000ff26067812 */ /* 0x000fe400078ec0ff */
[----:B------:R-:W-:Y:S02]  /*15530*/  LOP3.LUT R7, R7, 0xff, RZ, 0xc0, !PT ;  /* 0x000000ff07077812 */ /* 0x000fe400078ec0ff */
[----:B------:R-:W-:Y:S02]  /*15540*/  PRMT R47, R9, 0x7604, R8 ;  /* 0x00007604092f7816 */ /* 0x000fe40000000008 */
[----:B------:R-:W-:Y:S02]  /*15550*/  PRMT R49, R11, 0x7604, R10 ;  /* 0x000076040b317816 */ /* 0x000fe4000000000a */
[----:B------:R-:W1:Y:S01]  /*15560*/  LDS.128 R8, [R3+0x14400] ;  /* 0x0144000003087984 */ /* 0x000e620000000c00 */
[----:B------:R-:W-:-:S02]  /*15570*/  PRMT R21, R7, 0x7604, R6 ;  /* 0x0000760407157816 */ /* 0x000fc40000000006 */
[----:B------:R-:W-:Y:S01]  /*15580*/  SHF.R.U32.HI R35, RZ, 0x8, R27 ;  /* 0x00000008ff237819 */ /* 0x000fe2000001161b */
[----:B------:R-:W2:Y:S01]  /*15590*/  LDS.128 R4, [R221+0x14400] ;  /* 0x01440000dd047984 */ /* 0x000ea20000000c00 */
[----:B------:R-:W-:Y:S02]  /*155a0*/  LOP3.LUT R12, R27, 0xff, RZ, 0xc0, !PT ;  /* 0x000000ff1b0c7812 */ /* 0x000fe400078ec0ff */
[----:B------:R-:W-:Y:S02]  /*155b0*/  LOP3.LUT R35, R35, 0xff, RZ, 0xc0, !PT ;  /* 0x000000ff23237812 */ /* 0x000fe400078ec0ff */
[----:B------:R-:W-:Y:S02]  /*155c0*/  SHF.R.U32.HI R14, RZ, 0x10, R37 ;  /* 0x00000010ff0e7819 */ /* 0x000fe40000011625 */
[----:B------:R-:W-:Y:S02]  /*155d0*/  PRMT R51, R35, 0x7604, R12 ;  /* 0x0000760423337816 */ /* 0x000fe4000000000c */
[----:B------:R-:W-:-:S02]  /*155e0*/  SHF.R.U32.HI R12, RZ, 0x10, R36 ;  /* 0x00000010ff0c7819 */ /* 0x000fc40000011624 */
[----:B------:R-:W-:Y:S02]  /*155f0*/  LOP3.LUT R14, R14, 0xff, RZ, 0xc0, !PT ;  /* 0x000000ff0e0e7812 */ /* 0x000fe400078ec0ff */
[----:B------:R-:W-:Y:S02]  /*15600*/  LOP3.LUT R12, R12, 0xff, RZ, 0xc0, !PT ;  /* 0x000000ff0c0c7812 */ /* 0x000fe400078ec0ff */
[----:B------:R-:W-:Y:S02]  /*15610*/  PRMT R15, R14, 0x7054, R15 ;  /* 0x000070540e0f7816 */ /* 0x000fe4000000000f */
[----:B------:R-:W-:Y:S02]  /*15620*/  SHF.R.U32.HI R14, RZ, 0x10, R25 ;  /* 0x00000010ff0e7819 */ /* 0x000fe40000011619 */
[----:B------:R-:W-:Y:S02]  /*15630*/  PRMT R13, R12, 0x7054, R13 ;  /* 0x000070540c0d7816 */ /* 0x000fe4000000000d */
[----:B------:R-:W-:-:S02]  /*15640*/  SHF.R.U32.HI R12, RZ, 0x10, R24 ;  /* 0x00000010ff0c7819 */ /* 0x000fc40000011618 */
[----:B------:R-:W-:Y:S02]  /*15650*/  SHF.R.U32.HI R20, RZ, 0x10, R38 ;  /* 0x00000010ff147819 */ /* 0x000fe40000011626 */
[----:B------:R-:W-:Y:S02]  /*15660*/  LOP3.LUT R14, R14, 0xff, RZ, 0xc0, !PT ;  /* 0x000000ff0e0e7812 */ /* 0x000fe400078ec0ff */
[----:B------:R-:W-:Y:S02]  /*15670*/  SHF.R.U32.HI R32, RZ, 0x10, R39 ;  /* 0x00000010ff207819 */ /* 0x000fe40000011627 */
[----:B------:R-:W-:Y:S02]  /*15680*/  LOP3.LUT R12, R12, 0xff, RZ, 0xc0, !PT ;  /* 0x000000ff0c0c7812 */ /* 0x000fe400078ec0ff */
[----:B------:R-:W-:Y:S02]  /*15690*/  LOP3.LUT R20, R20, 0xff, RZ, 0xc0, !PT ;  /* 0x000000ff14147812 */ /* 0x000fe400078ec0ff */
[----:B------:R-:W-:-:S02]  /*156a0*/  PRMT R47, R14, 0x7054, R47 ;  /* 0x000070540e2f7816 */ /* 0x000fc4000000002f */
[----:B------:R-:W-:Y:S02]  /*156b0*/  LOP3.LUT R32, R32, 0xff, RZ, 0xc0, !PT ;  /* 0x000000ff20207812 */ /* 0x000fe400078ec0ff */
[----:B------:R-:W-:Y:S02]  /*156c0*/  PRMT R45, R12, 0x7054, R45 ;  /* 0x000070540c2d7816 */ /* 0x000fe4000000002d */
[----:B------:R-:W-:Y:S02]  /*156d0*/  PRMT R21, R20, 0x7054, R21 ;  /* 0x0000705414157816 */ /* 0x000fe40000000015 */
[----:B------:R-:W-:Y:S02]  /*156e0*/  LOP3.LUT R47, R47, 0xff000000, R25, 0xf8, !PT ;  /* 0xff0000002f2f7812 */ /* 0x000fe400078ef819 */
[----:B------:R-:W-:Y:S02]  /*156f0*/  PRMT R35, R32, 0x7054, R33 ;  /* 0x0000705420237816 */ /* 0x000fe40000000021 */
[----:B------:R-:W-:-:S02]  /*15700*/  SHF.R.U32.HI R20, RZ, 0x10, R26 ;  /* 0x00000010ff147819 */ /* 0x000fc4000001161a */
[----:B------:R-:W-:Y:S02]  /*15710*/  LOP3.LUT R33, R13, 0xff000000, R36, 0xf8, !PT ;  /* 0xff0000000d217812 */ /* 0x000fe400078ef824 */
[----:B------:R-:W-:Y:S02]  /*15720*/  LOP3.LUT R36, R15, 0xff000000, R37, 0xf8, !PT ;  /* 0xff0000000f247812 */ /* 0x000fe400078ef825 */
[----:B------:R-:W-:Y:S02]  /*15730*/  LOP3.LUT R45, R45, 0xff000000, R24, 0xf8, !PT ;  /* 0xff0000002d2d7812 */ /* 0x000fe400078ef818 */
[----:B------:R-:W-:Y:S02]  /*15740*/  SHF.R.U32.HI R32, RZ, 0x10, R27 ;  /* 0x00000010ff207819 */ /* 0x000fe4000001161b */
[----:B------:R-:W-:Y:S02]  /*15750*/  F2FP.F16.E4M3.UNPACK_B R37, R47 ;  /* 0x0000002fff25723e */ /* 0x000fe400020006ff */
[----:B-1----:R-:W-:-:S02]  /*15760*/  F2FP.F16.E4M3.UNPACK_B R24, R9 ;  /* 0x00000009ff18723e */ /* 0x002fc400020006ff */
[----:B------:R-:W-:Y:S01]  /*15770*/  LOP3.LUT R20, R20, 0xff, RZ, 0xc0, !PT ;  /* 0x000000ff14147812 */ /* 0x000fe200078ec0ff */
[----:B------:R-:W-:Y:S01]  /*15780*/  HADD2.F32 R46, -RZ, R37.H0_H0 ;  /* 0x20000025ff2e7230 */ /* 0x000fe20000004100 */
[----:B------:R-:W-:Y:S02]  /*15790*/  F2FP.F16.E4M3.UNPACK_B R34, R36 ;  /* 0x00000024ff22723e */ /* 0x000fe400020006ff */
[----:B------:R-:W-:Y:S02]  /*157a0*/  LOP3.LUT R32, R32, 0xff, RZ, 0xc0, !PT ;  /* 0x000000ff20207812 */ /* 0x000fe400078ec0ff */
[-C--:B--2---:R-:W-:Y:S02]  /*157b0*/  F2FP.F16.E4M3.UNPACK_B R12, R5.reuse ;  /* 0x00000005ff0c723e */ /* 0x084fe400020006ff */
[----:B------:R-:W-:Y:S01]  /*157c0*/  F2FP.F16.E4M3.UNPACK_B R13, R5.H1 ;  /* 0x00000005ff0d723e */ /* 0x000fe200030006ff */
[--C-:B------:R-:W-:Y:S01]  /*157d0*/  HADD2.F32 R5, -RZ, R24.reuse.H0_H0 ;  /* 0x20000018ff057230 */ /* 0x100fe20000004100 */
[----:B------:R-:W-:Y:S01]  /*157e0*/  PRMT R49, R20, 0x7054, R49 ;  /* 0x0000705414317816 */ /* 0x000fe20000000031 */
[----:B------:R-:W-:Y:S01]  /*157f0*/  HADD2.F32 R24, -RZ, R24.H1_H1 ;  /* 0x30000018ff187230 */ /* 0x000fe20000004100 */
[----:B------:R-:W-:Y:S01]  /*15800*/  LOP3.LUT R39, R35, 0xff000000, R39, 0xf8, !PT ;  /* 0xff00000023277812 */ /* 0x000fe200078ef827 */
[----:B------:R-:W-:Y:S01]  /*15810*/  HADD2.F32 R35, -RZ, R34.H0_H0 ;  /* 0x20000022ff237230 */ /* 0x000fe20000004100 */
[----:B------:R-:W-:-:S02]  /*15820*/  PRMT R51, R32, 0x7054, R51 ;  /* 0x0000705420337816 */ /* 0x000fc40000000033 */
[-C--:B------:R-:W-:Y:S02]  /*15830*/  F2FP.F16.E4M3.UNPACK_B R14, R6.reuse ;  /* 0x00000006ff0e723e */ /* 0x080fe400020006ff */
[----:B------:R-:W-:Y:S01]  /*15840*/  F2FP.F16.E4M3.UNPACK_B R15, R6.H1 ;  /* 0x00000006ff0f723e */ /* 0x000fe200030006ff */
[----:B------:R-:W-:Y:S01]  /*15850*/  HADD2.F32 R6, -RZ, R12.H0_H0 ;  /* 0x2000000cff067230 */ /* 0x000fe20000004100 */
[----:B------:R-:W-:Y:S01]  /*15860*/  LOP3.LUT R48, R49, 0xff000000, R26, 0xf8, !PT ;  /* 0xff00000031307812 */ /* 0x000fe200078ef81a */
[----:B------:R-:W-:Y:S01]  /*15870*/  FMUL.FTZ R49, R5, R46 ;  /* 0x0000002e05317220 */ /* 0x000fe20000410000 */
[----:B------:R-:W-:Y:S01]  /*15880*/  LOP3.LUT R50, R51, 0xff000000, R27, 0xf8, !PT ;  /* 0xff00000033327812 */ /* 0x000fe200078ef81b */
[----:B------:R-:W-:Y:S01]  /*15890*/  FMUL.FTZ R51, R5, R35 ;  /* 0x0000002305337220 */ /* 0x000fe20000410000 */
[----:B------:R-:W-:Y:S01]  /*158a0*/  F2FP.F16.E4M3.UNPACK_B R25, R9.H1 ;  /* 0x00000009ff19723e */ /* 0x000fe200030006ff */
[C---:B------:R-:W-:Y:S01]  /*158b0*/  FFMA.FTZ R5, R6.reuse, R35, -R49 ;  /* 0x0000002306057223 */ /* 0x040fe20000010831 */
[----:B------:R-:W-:Y:S01]  /*158c0*/  F2FP.F16.E4M3.UNPACK_B R47, R47.H1 ;  /* 0x0000002fff2f723e */ /* 0x000fe200030006ff */
[----:B------:R-:W-:Y:S01]  /*158d0*/  HADD2.F32 R49, -RZ, R37.H1_H1 ;  /* 0x30000025ff317230 */ /* 0x000fe20000004100 */
[----:B------:R-:W-:Y:S01]  /*158e0*/  F2FP.F16.E4M3.UNPACK_B R36, R36.H1 ;  /* 0x00000024ff24723e */ /* 0x000fe200030006ff */
[----:B------:R-:W-:Y:S01]  /*158f0*/  HADD2.F32 R35, -RZ, R34.H1_H1 ;  /* 0x30000022ff237230 */ /* 0x000fe20000004100 */
[-C--:B------:R-:W-:Y:S01]  /*15900*/  F2FP.F16.E4M3.UNPACK_B R27, R11.reuse ;  /* 0x0000000bff1b723e */ /* 0x080fe200020006ff */
[----:B------:R-:W-:Y:S01]  /*15910*/  FFMA.FTZ R46, R6, R46, R51 ;  /* 0x0000002e062e7223 */ /* 0x000fe20000010033 */
[----:B------:R-:W-:Y:S01]  /*15920*/  F2FP.F16.E4M3.UNPACK_B R32, R11.H1 ;  /* 0x0000000bff20723e */ /* 0x000fe200030006ff */
[----:B------:R-:W-:Y:S01]  /*15930*/  HADD2.F32 R51, -RZ, R47.H0_H0 ;  /* 0x2000002fff337230 */ /* 0x000fe20000004100 */
[-C--:B------:R-:W-:Y:S01]  /*15940*/  F2FP.F16.E4M3.UNPACK_B R11, R10.reuse ;  /* 0x0000000aff0b723e */ /* 0x080fe200020006ff */
[----:B------:R-:W-:Y:S01]  /*15950*/  HADD2.F32 R12, -RZ, R12.H1_H1 ;  /* 0x3000000cff0c7230 */ /* 0x000fe20000004100 */
[----:B------:R-:W-:Y:S01]  /*15960*/  F2FP.F16.E4M3.UNPACK_B R26, R10.H1 ;  /* 0x0000000aff1a723e */ /* 0x000fe200030006ff */
[----:B------:R-:W-:-:S02]  /*15970*/  HADD2.F32 R10, -RZ, R25.H0_H0 ;  /* 0x20000019ff0a7230 */ /* 0x000fc40000004100 */
[C---:B------:R-:W-:Y:S01]  /*15980*/  FMUL.FTZ R53, R24.reuse, R49 ;  /* 0x0000003118357220 */ /* 0x040fe20000410000 */
[----:B------:R-:W-:Y:S02]  /*15990*/  HADD2.F32 R37, -RZ, R36.H0_H0 ;  /* 0x20000024ff257230 */ /* 0x000fe40000004100 */
[----:B------:R-:W-:Y:S01]  /*159a0*/  FMUL.FTZ R24, R24, R35 ;  /* 0x0000002318187220 */ /* 0x000fe20000410000 */
[----:B------:R-:W-:Y:S02]  /*159b0*/  HADD2.F32 R6, -RZ, R13.H0_H0 ;  /* 0x2000000dff067230 */ /* 0x000fe40000004100 */
[----:B------:R-:W-:Y:S01]  /*159c0*/  FMUL.FTZ R55, R10, R51 ;  /* 0x000000330a377220 */ /* 0x000fe20000410000 */
        /* <DEDUP_REMOVED lines=13> */
[----:B------:R-:W-:Y:S01]  /*15aa0*/  LOP3.LUT R38, R21, 0xff000000, R38, 0xf8, !PT ;  /* 0xff00000015267812 */ /* 0x000fe200078ef826 */
        /* <DEDUP_REMOVED lines=29> */
[----:B------:R-:W-:Y:S01]  /*15c80*/  FMUL.FTZ R10, R10, R13 ;  /* 0x0000000d0a0a7220 */ /* 0x000fe20000410000 */
        /* <DEDUP_REMOVED lines=17> */
[----:B------:R-:W-:Y:S02]  /*15da0*/  HADD2.F32 R6, -RZ, R4.H0_H0 ;  /* 0x20000004ff067230 */ /* 0x000fe40000004100 */
[C---:B------:R-:W-:Y:S01]  /*15db0*/  FMUL.FTZ R24, R32.reuse, R50 ;  /* 0x0000003220187220 */ /* 0x040fe20000410000 */
[----:B------:R-:W-:Y:S02]  /*15dc0*/  HADD2.F32 R21, -RZ, R21.H1_H1 ;  /* 0x30000015ff157230 */ /* 0x000fe40000004100 */
[----:B------:R-:W-:Y:S01]  /*15dd0*/  FMUL.FTZ R35, R32, R39 ;  /* 0x0000002720237220 */ /* 0x000fe20000410000 */
[----:B------:R-:W-:-:S02]  /*15de0*/  HADD2.F32 R8, -RZ, R8.H1_H1 ;  /* 0x30000008ff087230 */ /* 0x000fc40000004100 */
[C---:B------:R-:W-:Y:S01]  /*15df0*/  FFMA.FTZ R32, R6.reuse, R25, R10 ;  /* 0x0000001906207223 */ /* 0x040fe2000001000a */
[----:B------:R-:W-:Y:S02]  /*15e00*/  HADD2.F32 R25, -RZ, R20.H1_H1 ;  /* 0x30000014ff197230 */ /* 0x000fe40000004100 */
[C---:B------:R-:W-:Y:S01]  /*15e10*/  FFMA.FTZ R60, R21.reuse, R39, -R24 ;  /* 0x00000027153c7223 */ /* 0x040fe20000010818 */
        /* <DEDUP_REMOVED lines=11> */
[----:B------:R-:W-:Y:S02]  /*15ed0*/  HADD2.F32 R8, -RZ, R45.H1_H1 ;  /* 0x3000002dff087230 */ /* 0x000fe40000004100 */
[----:B------:R-:W-:Y:S01]  /*15ee0*/  FMUL.FTZ R25, R6, R21 ;  /* 0x0000001506197220 */ /* 0x000fe20000410000 */
[----:B------:R-:W-:-:S02]  /*15ef0*/  HADD2.F32 R9, -RZ, R9.H1_H1 ;  /* 0x30000009ff097230 */ /* 0x000fc40000004100 */
[-C--:B------:R-:W-:Y:S01]  /*15f00*/  FMUL.FTZ R27, R6, R13.reuse ;  /* 0x0000000d061b7220 */ /* 0x080fe20000410000 */
[----:B------:R-:W-:Y:S01]  /*15f10*/  HADD2.F32 R4, -RZ, R7.H0_H0 ;  /* 0x20000007ff047230 */ /* 0x000fe20000004100 */
        /* <DEDUP_REMOVED lines=19> */
[----:B------:R-:W-:Y:S01]  /*16050*/  HADD2.F32 R10, -RZ, R10.H1_H1 ;  /* 0x3000000aff0a7230 */ /* 0x000fe20000004100 */
[----:B------:R-:W-:Y:S01]  /*16060*/  F2FP.SATFINITE.E4M3.F32.PACK_AB_MERGE_C R5, R52, R5, R54 ;  /* 0x000000053405723e */ /* 0x000fe20004807036 */
[----:B------:R-:W-:-:S02]  /*16070*/  HADD2.F32 R26, -RZ, R26.H1_H1 ;  /* 0x3000001aff1a7230 */ /* 0x000fc40000004100 */
[C---:B------:R-:W-:Y:S01]  /*16080*/  FFMA.FTZ R21, R4.reuse, R7, -R13 ;  /* 0x0000000704157223 */ /* 0x040fe2000001080d */
[----:B------:R-:W-:Y:S02]  /*16090*/  HADD2.F32 R15, -RZ, R15.H1_H1 ;  /* 0x3000000fff0f7230 */ /* 0x000fe40000004100 */
[----:B------:R-:W-:Y:S01]  /*160a0*/  FFMA.FTZ R33, R4, R9, R33 ;  /* 0x0000000904217223 */ /* 0x000fe20000010021 */
[--C-:B------:R-:W-:Y:S02]  /*160b0*/  HADD2.F32 R9, -RZ, R48.reuse.H0_H0 ;  /* 0x20000030ff097230 */ /* 0x100fe40000004100 */
[C---:B------:R-:W-:Y:S01]  /*160c0*/  FMUL.FTZ R6, R26.reuse, R10 ;  /* 0x0000000a1a067220 */ /* 0x040fe20000410000 */
[-C--:B------:R-:W-:Y:S01]  /*160d0*/  FMUL.FTZ R7, R26, R8.reuse ;  /* 0x000000081a077220 */ /* 0x080fe20000410000 */
[----:B------:R-:W-:Y:S02]  /*160e0*/  HADD2.F32 R48, -RZ, R48.H1_H1 ;  /* 0x30000030ff307230 */ /* 0x000fe40000004100 */
[C---:B------:R-:W-:Y:S01]  /*160f0*/  FFMA.FTZ R26, R15.reuse, R8, -R6 ;  /* 0x000000080f1a7223 */ /* 0x040fe20000010806 */
[----:B------:R-:W-:Y:S01]  /*16100*/  FFMA.FTZ R34, R15, R10, R7 ;  /* 0x0000000a0f227223 */ /* 0x000fe20000010007 */
[----:B------:R-:W-:-:S02]  /*16110*/  HADD2.F32 R6, -RZ, R11.H0_H0 ;  /* 0x2000000bff067230 */ /* 0x000fc40000004100 */
[--C-:B------:R-:W-:Y:S01]  /*16120*/  HADD2.F32 R7, -RZ, R38.reuse.H0_H0 ;  /* 0x20000026ff077230 */ /* 0x100fe20000004100 */
[----:B------:R-:W-:Y:S01]  /*16130*/  F2FP.SATFINITE.E4M3.F32.PACK_AB_MERGE_C R21, R26, R21, RZ ;  /* 0x000000151a15723e */ /* 0x000fe200048070ff */
[----:B------:R-:W-:Y:S02]  /*16140*/  HADD2.F32 R11, -RZ, R11.H1_H1 ;  /* 0x3000000bff0b7230 */ /* 0x000fe40000004100 */
[C---:B------:R-:W-:Y:S01]  /*16150*/  FMUL.FTZ R13, R6.reuse, R9 ;  /* 0x00000009060d7220 */ /* 0x040fe20000410000 */
[----:B------:R-:W-:Y:S02]  /*16160*/  HADD2.F32 R38, -RZ, R38.H1_H1 ;  /* 0x30000026ff267230 */ /* 0x000fe40000004100 */
[----:B------:R-:W-:Y:S01]  /*16170*/  FMUL.FTZ R8, R6, R7 ;  /* 0x0000000706087220 */ /* 0x000fe20000410000 */
[--C-:B------:R-:W-:Y:S02]  /*16180*/  HADD2.F32 R4, -RZ, R14.reuse.H0_H0 ;  /* 0x2000000eff047230 */ /* 0x100fe40000004100 */
[----:B------:R-:W-:Y:S01]  /*16190*/  FMUL.FTZ R15, R11, R48 ;  /* 0x000000300b0f7220 */ /* 0x000fe20000410000 */
[----:B------:R-:W-:-:S02]  /*161a0*/  HADD2.F32 R14, -RZ, R14.H1_H1 ;  /* 0x3000000eff0e7230 */ /* 0x000fc40000004100 */
[-C--:B------:R-:W-:Y:S01]  /*161b0*/  FMUL.FTZ R11, R11, R38.reuse ;  /* 0x000000260b0b7220 */ /* 0x080fe20000410000 */
        /* <DEDUP_REMOVED lines=10> */
[----:B------:R-:W-:Y:S02]  /*16260*/  F2FP.SATFINITE.E4M3.F32.PACK_AB_MERGE_C R7, R56, R47, R7 ;  /* 0x0000002f3807723e */ /* 0x000fe40004807007 */
[----:B------:R-:W-:Y:S02]  /*16270*/  F2FP.SATFINITE.E4M3.F32.PACK_AB_MERGE_C R4, R12, R25, R4 ;  /* 0x000000190c04723e */ /* 0x000fe40004807004 */
[----:B------:R-:W-:Y:S02]  /*16280*/  F2FP.SATFINITE.E4M3.F32.PACK_AB_MERGE_C R6, R15, R6, R21 ;  /* 0x000000060f06723e */ /* 0x000fe40004807015 */
[----:B------:R-:W-:-:S02]  /*16290*/  F2FP.SATFINITE.E4M3.F32.PACK_AB_MERGE_C R9, R49, R46, R9 ;  /* 0x0000002e3109723e */ /* 0x000fc40004807009 */
[----:B------:R-:W-:Y:S01]  /*162a0*/  F2FP.SATFINITE.E4M3.F32.PACK_AB_MERGE_C R11, R58, R53, R11 ;  /* 0x000000353a0b723e */ /* 0x000fe2000480700b */
[----:B------:R3:W-:Y:S01]  /*162b0*/  STS.128 [R221+0x14400], R4 ;  /* 0x01440004dd007388 */ /* 0x0007e20000000c00 */
[----:B------:R-:W-:Y:S02]  /*162c0*/  F2FP.SATFINITE.E4M3.F32.PACK_AB_MERGE_C R8, R20, R27, R8 ;  /* 0x0000001b1408723e */ /* 0x000fe40004807008 */
[----:B------:R-:W-:-:S05]  /*162d0*/  F2FP.SATFINITE.E4M3.F32.PACK_AB_MERGE_C R10, R13, R10, R33 ;  /* 0x0000000a0d0a723e */ /* 0x000fca0004807021 */
[----:B------:R3:W-:Y:S02]  /*162e0*/  STS.128 [R3+0x14400], R8 ;  /* 0x0144000803007388 */ /* 0x0007e40000000c00 */
.L_x_2310:
[----:B------:R-:W-:Y:S05]  /*162f0*/  BSYNC B1 ;  /* 0x0000000000017941 */ /* 0x000fea0003800000 */
.L_x_2309:
        /* <DEDUP_REMOVED lines=11> */
[----:B------:R-:W-:Y:S02]  /*163b0*/  LOP3.LUT R7, R7, 0xff, RZ, 0xc0, !PT ;  /* 0x000000ff07077812 */ /* 0x000fe400078ec0ff */
[----:B------:R-:W-:Y:S02]  /*163c0*/  LOP3.LUT R0, R196, 0x30, R3, 0xf8, !PT ;  /* 0x00000030c4007812 */ /* 0x000fe400078ef803 */
[----:B------:R-:W-:-:S02]  /*163d0*/  SHF.L.U32 R4, R4, 0xb, RZ ;  /* 0x0000000b04047819 */ /* 0x000fc400000006ff */
[----:B------:R-:W-:Y:S02]  /*163e0*/  PRMT R15, R7, 0x7604, R8 ;  /* 0x00007604070f7816 */ /* 0x000fe40000000008 */
[----:B------:R-:W-:Y:S02]  /*163f0*/  SHF.R.U32.HI R5, RZ, 0x8, R41 ;  /* 0x00000008ff057819 */ /* 0x000fe40000011629 */
[----:B------:R-:W-:Y:S02]  /*16400*/  SHF.R.U32.HI R7, RZ, 0x8, R28 ;  /* 0x00000008ff077819 */ /* 0x000fe4000001161c */
[----:B------:R-:W-:Y:S02]  /*16410*/  LOP3.LUT R0, R0, R197, RZ, 0x3c, !PT ;  /* 0x000000c500007212 */ /* 0x000fe400078e3cff */
[----:B------:R-:W-:Y:S02]  /*16420*/  LOP3.LUT R3, R4, 0xffffe000, RZ, 0xc0, !PT ;  /* 0xffffe00004037812 */ /* 0x000fe400078ec0ff */
[----:B------:R-:W-:-:S02]  /*16430*/  LOP3.LUT R6, R41, 0xff, RZ, 0xc0, !PT ;  /* 0x000000ff29067812 */ /* 0x000fc400078ec0ff */
[----:B------:R-:W-:Y:S02]  /*16440*/  LOP3.LUT R5, R5, 0xff, RZ, 0xc0, !PT ;  /* 0x000000ff05057812 */ /* 0x000fe400078ec0ff */
        /* <DEDUP_REMOVED lines=13> */
[----:B------:R-:W-:Y:S01]  /*16520*/  LOP3.LUT R20, R29, 0xff, RZ, 0xc0, !PT ;  /* 0x000000ff1d147812 */ /* 0x000fe200078ec0ff */
[----:B------:R-:W2:Y:S01]  /*16530*/  LDS.128 R4, [R220+0x14400] ;  /* 0x01440000dc047984 */ /* 0x000ea20000000c00 */
[----:B------:R-:W-:-:S02]  /*16540*/  SHF.R.U32.HI R26, RZ, 0x8, R31 ;  /* 0x00000008ff1a7819 */ /* 0x000fc4000001161f */
[----:B------:R-:W-:Y:S02]  /*16550*/  LOP3.LUT R27, R31, 0xff, RZ, 0xc0, !PT ;  /* 0x000000ff1f1b7812 */ /* 0x000fe400078ec0ff */
[----:B------:R-:W-:Y:S02]  /*16560*/  LOP3.LUT R26, R26, 0xff, RZ, 0xc0, !PT ;  /* 0x000000ff1a1a7812 */ /* 0x000fe400078ec0ff */
[----:B------:R-:W-:Y:S02]  /*16570*/  PRMT R20, R3, 0x7604, R20 ;  /* 0x0000760403147816 */ /* 0x000fe40000000014 */
[----:B------:R-:W-:Y:S02]  /*16580*/  SHF.R.U32.HI R3, RZ, 0x10, R41 ;  /* 0x00000010ff037819 */ /* 0x000fe40000011629 */
[----:B------:R-:W-:Y:S02]  /*16590*/  SHF.R.U32.HI R21, RZ, 0x8, R30 ;  /* 0x00000008ff157819 */ /* 0x000fe4000001161e */
[----:B------:R-:W-:Y:S01]  /*165a0*/  PRMT R26, R26, 0x7604, R27 ;  /* 0x000076041a1a7816 */ /* 0x000fe2000000001b */
[----:B------:R-:W-:Y:S01]  /*165b0*/  IMAD.U32 R3, R3, 0x10000, RZ ;  /* 0x0001000003037824 */ /* 0x000fe200078e00ff */
[----:B------:R-:W-:-:S02]  /*165c0*/  SHF.R.U32.HI R27, RZ, 0x10, R29 ;  /* 0x00000010ff1b7819 */ /* 0x000fc4000001161d */
[----:B------:R-:W-:Y:S02]  /*165d0*/  LOP3.LUT R24, R30, 0xff, RZ, 0xc0, !PT ;  /* 0x000000ff1e187812 */ /* 0x000fe400078ec0ff */
[----:B------:R-:W-:Y:S02]  /*165e0*/  LOP3.LUT R21, R21, 0xff, RZ, 0xc0, !PT ;  /* 0x000000ff15157812 */ /* 0x000fe400078ec0ff */
[----:B------:R-:W-:Y:S02]  /*165f0*/  SHF.L.U32 R27, R27, 0x10, RZ ;  /* 0x000000101b1b7819 */ /* 0x000fe400000006ff */
[----:B------:R-:W-:Y:S02]  /*16600*/  LOP3.LUT R13, R13, 0xff0000, R40, 0xf8, !PT ;  /* 0x00ff00000d0d7812 */ /* 0x000fe400078ef828 */
        /* <DEDUP_REMOVED lines=8> */
[----:B------:R-:W-:-:S02]  /*16690*/  SHF.R.U32.HI R21, RZ, 0x10, R43 ;  /* 0x00000010ff157819 */ /* 0x000fc4000001162b */
[----:B------:R-:W-:Y:S02]  /*166a0*/  LOP3.LUT R35, R35, 0xff000000, R29, 0xf8, !PT ;  /* 0xff00000023237812 */ /* 0x000fe400078ef81d */
[----:B------:R-:W-:Y:S01]  /*166b0*/  LOP3.LUT R25, R25, 0xff0000, R28, 0xf8, !PT ;  /* 0x00ff000019197812 */ /* 0x000fe200078ef81c */
[----:B------:R-:W-:Y:S01]  /*166c0*/  IMAD.U32 R21, R21, 0x10000, RZ ;  /* 0x0001000015157824 */ /* 0x000fe200078e00ff */
[----:B------:R-:W-:Y:S02]  /*166d0*/  LOP3.LUT R34, R3, 0xff000000, R30, 0xf8, !PT ;  /* 0xff00000003227812 */ /* 0x000fe400078ef81e */
[----:B------:R-:W-:Y:S02]  /*166e0*/  LOP3.LUT R37, R26, 0xff0000, R37, 0xf8, !PT ;  /* 0x00ff00001a257812 */ /* 0x000fe400078ef825 */
[----:B------:R-:W-:Y:S02]  /*166f0*/  F2FP.F16.E4M3.UNPACK_B R30, R35 ;  /* 0x00000023ff1e723e */ /* 0x000fe400020006ff */
[----:B-1----:R-:W-:-:S02]  /*16700*/  F2FP.F16.E4M3.UNPACK_B R20, R9 ;  /* 0x00000009ff14723e */ /* 0x002fc400020006ff */
[----:B------:R-:W-:Y:S02]  /*16710*/  LOP3.LUT R15, R15, 0xff0000, R42, 0xf8, !PT ;  /* 0x00ff00000f0f7812 */ /* 0x000fe400078ef82a */
[----:B------:R-:W-:Y:S01]  /*16720*/  LOP3.LUT R33, R25, 0xff000000, R28, 0xf8, !PT ;  /* 0xff00000019217812 */ /* 0x000fe200078ef81c */
[----:B------:R-:W-:Y:S01]  /*16730*/  HADD2.F32 R24, -RZ, R20.H0_H0 ;  /* 0x20000014ff187230 */ /* 0x000fe20000004100 */
[----:B------:R-:W-:Y:S01]  /*16740*/  LOP3.LUT R36, R37, 0xff000000, R31, 0xf8, !PT ;  /* 0xff00000025247812 */ /* 0x000fe200078ef81f */
[----:B------:R-:W-:Y:S01]  /*16750*/  HADD2.F32 R31, -RZ, R30.H0_H0 ;  /* 0x2000001eff1f7230 */ /* 0x000fe20000004100 */
[----:B--2---:R-:W-:Y:S01]  /*16760*/  F2FP.F16.E4M3.UNPACK_B R12, R5 ;  /* 0x00000005ff0c723e */ /* 0x004fe200020006ff */
[----:B------:R-:W-:Y:S01]  /*16770*/  HADD2.F32 R20, -RZ, R20.H1_H1 ;  /* 0x30000014ff147230 */ /* 0x000fe20000004100 */
[----:B------:R-:W-:Y:S02]  /*16780*/  F2FP.F16.E4M3.UNPACK_B R28, R40 ;  /* 0x00000028ff1c723e */ /* 0x000fe400020006ff */
[----:B------:R-:W-:Y:S01]  /*16790*/  LOP3.LUT R21, R14, 0xff0000, R21, 0xf8, !PT ;  /* 0x00ff00000e157812 */ /* 0x000fe200078ef815 */
[----:B------:R-:W-:Y:S01]  /*167a0*/  FMUL.FTZ R37, R24, R31 ;  /* 0x0000001f18257220 */ /* 0x000fe20000410000 */
[----:B------:R-:W-:Y:S01]  /*167b0*/  LOP3.LUT R32, R15, 0xff000000, R42, 0xf8, !PT ;  /* 0xff0000000f207812 */ /* 0x000fe200078ef82a */
[----:B------:R-:W-:Y:S01]  /*167c0*/  HADD2.F32 R29, -RZ, R28.H0_H0 ;  /* 0x2000001cff1d7230 */ /* 0x000fe20000004100 */
[----:B------:R-:W-:-:S02]  /*167d0*/  F2FP.F16.E4M3.UNPACK_B R14, R7 ;  /* 0x00000007ff0e723e */ /* 0x000fc400020006ff */
[----:B------:R-:W-:Y:S02]  /*167e0*/  F2FP.F16.E4M3.UNPACK_B R15, R7.H1 ;  /* 0x00000007ff0f723e */ /* 0x000fe400030006ff */
[-C--:B------:R-:W-:Y:S01]  /*167f0*/  F2FP.F16.E4M3.UNPACK_B R7, R6.reuse ;  /* 0x00000006ff07723e */ /* 0x080fe200020006ff */
[----:B------:R-:W-:Y:S01]  /*16800*/  FMUL.FTZ R46, R24, R29 ;  /* 0x0000001d182e7220 */ /* 0x000fe20000410000 */
[----:B------:R-:W-:Y:S01]  /*16810*/  F2FP.F16.E4M3.UNPACK_B R13, R6.H1 ;  /* 0x00000006ff0d723e */ /* 0x000fe200030006ff */
[--C-:B------:R-:W-:Y:S01]  /*16820*/  HADD2.F32 R6, -RZ, R12.reuse.H0_H0 ;  /* 0x2000000cff067230 */ /* 0x100fe20000004100 */
[----:B------:R-:W-:Y:S01]  /*16830*/  LOP3.LUT R42, R21, 0xff000000, R43, 0xf8, !PT ;  /* 0xff000000152a7812 */ /* 0x000fe200078ef82b */
[----:B------:R-:W-:Y:S01]  /*16840*/  HADD2.F32 R12, -RZ, R12.H1_H1 ;  /* 0x3000000cff0c7230 */ /* 0x000fe20000004100 */
[----:B------:R-:W-:Y:S02]  /*16850*/  F2FP.F16.E4M3.UNPACK_B R21, R9.H1 ;  /* 0x00000009ff15723e */ /* 0x000fe400030006ff */
        /* <DEDUP_REMOVED lines=129> */
[--C-:B------:R-:W-:Y:S01]  /*17070*/  HADD2.F32 R4, -RZ, R11.reuse.H0_H0 ;  /* 0x2000000bff047230 */ /* 0x100fe20000004100 */
[----:B------:R-:W-:Y:S01]  /*17080*/  F2FP.SATFINITE.E4M3.F32.PACK_AB_MERGE_C R27, R36, R27, RZ ;  /* 0x0000001b241b723e */ /* 0x000fe200048070ff */
        /* <DEDUP_REMOVED lines=30> */
.L_x_2288:
[----:B------:R-:W-:Y:S05]  /*17270*/  BSYNC B0 ;  /* 0x0000000000007941 */ /* 0x000fea0003800000 */
.L_x_2278:
        /* <DEDUP_REMOVED lines=8> */
.L_x_2276:
[----:B-12-4-:R-:W-:-:S05]  /*17300*/  IMAD.U32 R0, RZ, RZ, UR53 ;  /* 0x00000035ff007e24 */ /* 0x016fca000f8e00ff */
[----:B------:R-:W-:-:S13]  /*17310*/  ISETP.NE.AND P1, PT, R0, 0x3, PT ;  /* 0x000000030000780c */ /* 0x000fda0003f25270 */
[----:B------:R-:W-:Y:S05]  /*17320*/  @!P1 BRA `(.L_x_2311) ;  /* 0x0000000000049947 */ /* 0x000fea0003800000 */
[----:B------:R-:W-:Y:S01]  /*17330*/  BPT.TRAP 0x1 ;  /* 0x000000040000795c */ /* 0x000fe20000300000 */
.L_x_2311:
[----:B------:R-:W-:Y:S01]  /*17340*/  IMAD R0, R145, 0x8, R16 ;  /* 0x0000000891007824 */ /* 0x000fe200078e0210 */
[----:B---3--:R-:W-:-:S04]  /*17350*/  SHF.L.U32 R3, R188, 0x1f, RZ ;  /* 0x0000001fbc037819 */ /* 0x008fc800000006ff */
[----:B------:R1:W2:Y:S01]  /*17360*/  SYNCS.PHASECHK.TRANS64.TRYWAIT P2, [R0+URZ+0x29830], R3 ;  /* 0x02983003000075a7 */ /* 0x0002a2000804017f */
[----:B------:R-:W-:Y:S05]  /*17370*/  @!P1 BRA `(.L_x_2312) ;  /* 0x0000000000049947 */ /* 0x000fea0003800000 */
[----:B------:R-:W-:Y:S01]  /*17380*/  BPT.TRAP 0x1 ;  /* 0x000000040000795c */ /* 0x000fe20000300000 */
.L_x_2312:
[----:B-----5:R-:W3:Y:S01]  /*17390*/  S2R R4, SR_TID.X ;  /* 0x0000000000047919 */ /* 0x020ee20000002100 */
[----:B------:R-:W-:Y:S02]  /*173a0*/  MOV R87, RZ ;  /* 0x000000ff00577202 */ /* 0x000fe40000000f00 */
[----:B---3--:R-:W-:-:S04]  /*173b0*/  LOP3.LUT R4, R4, 0x7f, RZ, 0xc0, !PT ;  /* 0x0000007f04047812 */ /* 0x008fc800078ec0ff */
[----:B------:R-:W-:Y:S01]  /*173c0*/  ISETP.NE.AND P0, PT, R4, RZ, PT ;  /* 0x000000ff0400720c */ /* 0x000fe20003f05270 */
[----:B--2---:R-:W-:-:S12]  /*173d0*/  @P2 BRA `(.L_x_2313) ;  /* 0x0000000000082947 */ /* 0x004fd80003800000 */
[----:B------:R-:W2:Y:S02]  /*173e0*/  SYNCS.PHASECHK.TRANS64.TRYWAIT P2, [R0+URZ+0x29830], R3 ;  /* 0x02983003000075a7 */ /* 0x000ea4000804017f */
[----:B--2---:R-:W-:Y:S05]  /*173f0*/  @!P2 BRA `(.L_x_2314) ;  /* 0x0000016400dca947 */ /* 0x004fea0003800000 */
.L_x_2313:
        /* <DEDUP_REMOVED lines=9> */
[----:B------:R-:W-:Y:S01]  /*17490*/  IMAD.MOV.U32 R11, RZ, RZ, -0x7fffffe0 ;  /* 0x80000020ff0b7424 */ /* 0x000fe200078e00ff */
[----:B------:R-:W-:Y:S01]  /*174a0*/  LOP3.LUT R3, R3, 0x3fff, RZ, 0xc0, !PT ;  /* 0x00003fff03037812 */ /* 0x000fe200078ec0ff */
[----:B------:R-:W-:Y:S01]  /*174b0*/  UMOV UR9, UR25 ;  /* 0x0000001900097c82 */ /* 0x000fe20008000000 */
[----:B------:R-:W-:Y:S01]  /*174c0*/  UMOV UR13, UR25 ;  /* 0x00000019000d7c82 */ /* 0x000fe20008000000 */
[----:B------:R-:W-:Y:S01]  /*174d0*/  UMOV UR17, UR25 ;  /* 0x0000001900117c82 */ /* 0x000fe20008000000 */
[----:B------:R-:W-:Y:S01]  /*174e0*/  LOP3.LUT R4, R3, 0x10000, RZ, 0xfc, !PT ;  /* 0x0001000003047812 */ /* 0x000fe200078efcff */
[----:B------:R-:W-:Y:S01]  /*174f0*/  ULOP3.LUT UR44, UR44, 0x10000, URZ, 0xfc, !UPT ;  /* 0x000100002c2c7892 */ /* 0x000fe2000f8efc3f */
[----:B------:R-:W-:Y:S01]  /*17500*/  R2UR UR11, R11 ;  /* 0x000000000b0b72ca */ /* 0x000fe200000e0000 */
[----:B------:R-:W-:Y:S01]  /*17510*/  IMAD.MOV.U32 R11, RZ, RZ, -0x7fffffe0 ;  /* 0x80000020ff0b7424 */ /* 0x000fe200078e00ff */
[----:B------:R-:W-:Y:S01]  /*17520*/  MOV R13, 0x80000020 ;  /* 0x80000020000d7802 */ /* 0x000fe20000000f00 */
[----:B------:R-:W-:Y:S01]  /*17530*/  IMAD R6, R145, 0x780, R4 ;  /* 0x0000078091067824 */ /* 0x000fe200078e0204 */
[----:B------:R-:W-:Y:S01]  /*17540*/  UIADD3 UR4, UR44, 0x2, URZ ;  /* 0x000000022c047890 */ /* 0x000fe2000fffe03f */
[----:B------:R-:W-:Y:S01]  /*17550*/  MOV R15, 0x80000020 ;  /* 0x80000020000f7802 */ /* 0x000fe20000000f00 */
[----:B------:R-:W-:Y:S01]  /*17560*/  UMOV UR24, UR44 ;  /* 0x0000002c00187c82 */ /* 0x000fe20008000000 */
[C---:B------:R-:W-:Y:S01]  /*17570*/  VIADD R8, R6.reuse, 0x80 ;  /* 0x0000008006087836 */ /* 0x040fe20000000000 */
[C---:B------:R-:W-:Y:S01]  /*17580*/  R2UR UR26, R6.reuse ;  /* 0x00000000061a72ca */ /* 0x040fe200000e0000 */
[----:B------:R-:W-:Y:S01]  /*17590*/  UMOV UR8, UR24 ;  /* 0x0000001800087c82 */ /* 0x000fe20008000000 */
[----:B------:R-:W-:Y:S01]  /*175a0*/  IADD3 R10, R6, 0x100, RZ ;  /* 0x00000100060a7810 */ /* 0x000fe20007ffe0ff */
[----:B------:R-:W-:Y:S01]  /*175b0*/  UMOV UR12, UR24 ;  /* 0x00000018000c7c82 */ /* 0x000fe20008000000 */
[----:B------:R-:W-:Y:S01]  /*175c0*/  R2UR UR19, R11 ;  /* 0x000000000b1372ca */ /* 0x000fe200000e0000 */
[----:B------:R-:W-:Y:S01]  /*175d0*/  UMOV UR16, UR24 ;  /* 0x0000001800107c82 */ /* 0x000fe20008000000 */
[----:B------:R-:W-:Y:S01]  /*175e0*/  R2UR UR10, R10 ;  /* 0x000000000a0a72ca */ /* 0x000fe200000e0000 */
[C---:B------:R-:W-:Y:S01]  /*175f0*/  VIADD R12, R6.reuse, 0x2 ;  /* 0x00000002060c7836 */ /* 0x040fe20000000000 */
[----:B------:R-:W-:Y:S01]  /*17600*/  IADD3 R10, R6, 0x200, RZ ;  /* 0x00000200060a7810 */ /* 0x000fe20007ffe0ff */
[----:B------:R-:W-:Y:S01]  /*17610*/  UMOV UR5, 0x80000020 ;  /* 0x8000002000057882 */ /* 0x000fe20000000000 */
[----:B------:R-:W-:Y:S01]  /*17620*/  R2UR UR7, R13 ;  /* 0x000000000d0772ca */ /* 0x000fe200000e0000 */
[----:B------:R-:W-:Y:S01]  /*17630*/  IMAD.MOV.U32 R11, RZ, RZ, -0x7fffffe0 ;  /* 0x80000020ff0b7424 */ /* 0x000fe200078e00ff */
[----:B------:R-:W-:Y:S01]  /*17640*/  R2UR UR18, R10 ;  /* 0x000000000a1272ca */ /* 0x000fe200000e0000 */
[----:B------:R-:W-:Y:S01]  /*17650*/  QGMMA.64x32x32.F32.E4M3.E4M3 R104, gdesc[UR24], RZ, !UPT, gsb0 ;  /* 0x00600000186879f3 */ /* 0x000fe2000c0008ff */
[----:B------:R-:W-:Y:S01]  /*17660*/  R2UR UR26, R8 ;  /* 0x00000000081a72ca */ /* 0x000fe200000e0000 */
[----:B------:R-:W-:Y:S01]  /*17670*/  VIADD R8, R6, 0x180 ;  /* 0x0000018006087836 */ /* 0x000fe20000000000 */
[----:B------:R-:W-:Y:S01]  /*17680*/  R2UR UR27, R9 ;  /* 0x00000000091b72ca */ /* 0x000fe200000e0000 */
[----:B------:R-:W-:Y:S01]  /*17690*/  IMAD.MOV.U32 R9, RZ, RZ, -0x7fffffe0 ;  /* 0x80000020ff097424 */ /* 0x000fe200078e00ff */
[----:B------:R-:W-:Y:S01]  /*176a0*/  R2UR UR6, R12 ;  /* 0x000000000c0672ca */ /* 0x000fe200000e0000 */
[----:B------:R-:W-:Y:S01]  /*176b0*/  VIADD R10, R6, 0x102 ;  /* 0x00000102060a7836 */ /* 0x000fe20000000000 */
[----:B------:R-:W-:Y:S01]  /*176c0*/  R2UR UR14, R8 ;  /* 0x00000000080e72ca */ /* 0x000fe200000e0000 */
[C---:B------:R-:W-:Y:S01]  /*176d0*/  VIADD R8, R6.reuse, 0x82 ;  /* 0x0000008206087836 */ /* 0x040fe20000000000 */
[----:B------:R-:W-:Y:S01]  /*176e0*/  R2UR UR15, R9 ;  /* 0x00000000090f72ca */ /* 0x000fe200000e0000 */
[----:B------:R-:W-:Y:S01]  /*176f0*/  IMAD.MOV.U32 R9, RZ, RZ, -0x7fffffe0 ;  /* 0x80000020ff097424 */ /* 0x000fe200078e00ff */
[----:B------:R-:W-:Y:S01]  /*17700*/  UMOV UR20, UR4 ;  /* 0x0000000400147c82 */ /* 0x000fe20008000000 */
[----:B------:R-:W-:Y:S01]  /*17710*/  UMOV UR21, UR5 ;  /* 0x0000000500157c82 */ /* 0x000fe20008000000 */
[C---:B------:R-:W-:Y:S01]  /*17720*/  VIADD R12, R6.reuse, 0x280 ;  /* 0x00000280060c7836 */ /* 0x040fe20000000000 */
[----:B------:R-:W-:Y:S01]  /*17730*/  ULDC UR54, c[0x0][0x988] ;  /* 0x0002620000367ab9 */ /* 0x000fe20000000800 */
[----:B------:R-:W-:Y:S01]  /*17740*/  IMAD.MOV.U32 R13, RZ, RZ, -0x7fffffe0 ;  /* 0x80000020ff0d7424 */ /* 0x000fe200078e00ff */
[----:B------:R-:W-:Y:S01]  /*17750*/  ULDC UR55, c[0x0][0x988] ;  /* 0x0002620000377ab9 */ /* 0x000fe20000000800 */
[----:B------:R-:W-:Y:S01]  /*17760*/  VIADD R14, R6, 0x602 ;  /* 0x00000602060e7836 */ /* 0x000fe20000000000 */
[----:B------:R-:W-:Y:S01]  /*17770*/  MOV R86, R87 ;  /* 0x0000005700567202 */ /* 0x000fe20000000f00 */
[----:B------:R-:W-:Y:S01]  /*17780*/  @!P0 VIADD R0, R0, 0x29840 ;  /* 0x0002984000008836 */ /* 0x000fe20000000000 */
        /* <DEDUP_REMOVED lines=10> */
[----:B------:R-:W-:Y:S01]  /*17830*/  VIADD R12, R6, 0x282 ;  /* 0x00000282060c7836 */ /* 0x000fe20000000000 */
        /* <DEDUP_REMOVED lines=24> */
[----:B------:R-:W-:Y:S02]  /*179c0*/  R2UR UR6, R8 ;  /* 0x00000000080672ca */ /* 0x000fe400000e0000 */
[----:B------:R-:W-:Y:S02]  /*179d0*/  R2UR UR7, R9 ;  /* 0x00000000090772ca */ /* 0x000fe400000e0000 */
[----:B------:R-:W-:Y:S02]  /*179e0*/  IADD3 R8, R6, 0x182, RZ ;  /* 0x0000018206087810 */ /* 0x000fe40007ffe0ff */
[----:B------:R-:W-:Y:S02]  /*179f0*/  MOV R9, 0x80000020 ;  /* 0x8000002000097802 */ /* 0x000fe40000000f00 */
[----:B------:R-:W-:Y:S01]  /*17a00*/  R2UR UR18, R8 ;  /* 0x00000000081272ca */ /* 0x000fe200000e0000 */
[----:B------:R-:W-:Y:S01]  /*17a10*/  VIADD R8, R6, 0x300 ;  /* 0x0000030006087836 */ /* 0x000fe20000000000 */
[----:B------:R-:W-:Y:S01]  /*17a20*/  R2UR UR19, R9 ;  /* 0x00000000091372ca */ /* 0x000fe200000e0000 */
[----:B------:R-:W-:Y:S01]  /*17a30*/  IMAD.MOV.U32 R9, RZ, RZ, -0x7fffffe0 ;  /* 0x80000020ff097424 */ /* 0x000fe200078e00ff */
        /* <DEDUP_REMOVED lines=106> */
[----:B------:R-:W-:Y:S02]  /*180e0*/  R2UR UR46, R10 ;  /* 0x000000000a2e72ca */ /* 0x000fe400000e0000 */
[----:B------:R-:W-:Y:S01]  /*180f0*/  R2UR UR47, R11 ;  /* 0x000000000b2f72ca */ /* 0x000fe200000e0000 */
        /* <DEDUP_REMOVED lines=42> */
[----:B------:R-:W-:Y:S01]  /*183a0*/  VIADD R14, R6, 0x682 ;  /* 0x00000682060e7836 */ /* 0x000fe20000000000 */
[----:B------:R-:W-:Y:S01]  /*183b0*/  R2UR UR23, R15 ;  /* 0x000000000f1772ca */ /* 0x000fe200000e0000 */
[----:B------:R-:W-:Y:S01]  /*183c0*/  IMAD.MOV.U32 R15, RZ, RZ, -0x7fffffe0 ;  /* 0x80000020ff0f7424 */ /* 0x000fe200078e00ff */
        /* <DEDUP_REMOVED lines=12> */
[----:B------:R-:W-:-:S04]  /*18490*/  FMUL.FTZ R11, R2, R118 ;  /* 0x00000076020b7220 */ /* 0x000fc80000410000 */
[----:B------:R-:W3:Y:S08]  /*184a0*/  MUFU.TANH R79, R79 ;  /* 0x0000004f004f7308 */ /* 0x000ef00000002400 */
[----:B------:R-:W4:Y:S08]  /*184b0*/  MUFU.TANH R80, R80 ;  /* 0x0000005000507308 */ /* 0x000f300000002400 */
[----:B------:R-:W5:Y:S08]  /*184c0*/  MUFU.TANH R131, R131 ;  /* 0x0000008300837308 */ /* 0x000f700000002400 */
[----:B------:R-:W0:Y:S08]  /*184d0*/  MUFU.TANH R133, R133 ;  /* 0x0000008500857308 */ /* 0x000e300000002400 */
[----:B------:R-:W0:Y:S01]  /*184e0*/  MUFU.TANH R135, R135 ;  /* 0x0000008700877308 */ /* 0x000e220000002400 */
[----:B------:R-:W-:-:S02]  /*184f0*/  WARPGROUP.DEPBAR.LE gsb0, 0x0 ;  /* 0x00008000000079c5 */ /* 0x000fc40000010000 */
[----:B------:R-:W-:Y:S01]  /*18500*/  WARPGROUP.ARRIVE ;  /* 0x00000000000079c5 */ /* 0x000fe20000000000 */
[C---:B------:R-:W-:Y:S01]  /*18510*/  FMUL.FTZ R93, R2.reuse, R93 ;  /* 0x0000005d025d7220 */ /* 0x040fe20000410000 */
[----:B------:R-:W-:-:S03]  /*18520*/  FMUL.FTZ R88, R2, R88 ;  /* 0x0000005802587220 */ /* 0x000fc60000410000 */
[----:B------:R-:W0:Y:S01]  /*18530*/  MUFU.TANH R129, R129 ;  /* 0x0000008100817308 */ /* 0x000e220000002400 */
[C---:B------:R-:W-:Y:S01]  /*18540*/  FMUL.FTZ R123, R2.reuse, R89 ;  /* 0x00000059027b7220 */ /* 0x040fe20000410000 */
[----:B------:R-:W-:Y:S01]  /*18550*/  FMUL.FTZ R92, R2, R92 ;  /* 0x0000005c025c7220 */ /* 0x000fe20000410000 */
[----:B------:R-:W-:Y:S01]  /*18560*/  QGMMA.64x32x32.F32.E4M3.E4M3 R56, gdesc[UR20], R56, gsb0 ;  /* 0x00600000143879f3 */ /* 0x000fe20008000838 */
[----:B------:R-:W-:Y:S01]  /*18570*/  R2UR UR22, R14 ;  /* 0x000000000e1672ca */ /* 0x000fe200000e0000 */
[----:B------:R-:W-:Y:S01]  /*18580*/  IMAD R14, R157, -0xa0, R202 ;  /* 0xffffff609d0e7824 */ /* 0x000fe200078e02ca */
[----:B------:R-:W-:Y:S01]  /*18590*/  R2UR UR23, R15 ;  /* 0x000000000f1772ca */ /* 0x000fe200000e0000 */
[----:B------:R-:W-:Y:S01]  /*185a0*/  IMAD.MOV.U32 R15, RZ, RZ, -0x7fffffe0 ;  /* 0x80000020ff0f7424 */ /* 0x000fe200078e00ff */
[----:B------:R1:W-:Y:S01]  /*185b0*/  MUFU.TANH R119, R93 ;  /* 0x0000005d00777308 */ /* 0x0003e20000002400 */
        /* <DEDUP_REMOVED lines=8> */
[----:B-1----:R-:W-:Y:S01]  /*18640*/  LEA R93, R193, R206, 0x7 ;  /* 0x000000cec15d7211 */ /* 0x002fe200078e38ff */
[C---:B------:R-:W-:Y:S01]  /*18650*/  FMUL.FTZ R72, R2.reuse, R91 ;  /* 0x0000005b02487220 */ /* 0x040fe20000410000 */
[C---:B------:R-:W-:Y:S01]  /*18660*/  FMUL.FTZ R74, R2.reuse, R90 ;  /* 0x0000005a024a7220 */ /* 0x040fe20000410000 */
[C---:B------:R-:W-:Y:S01]  /*18670*/  FMUL.FTZ R21, R2.reuse, R94 ;  /* 0x0000005e02157220 */ /* 0x040fe20000410000 */
[C---:B------:R-:W-:Y:S01]  /*18680*/  FMUL.FTZ R75, R2.reuse, R98 ;  /* 0x00000062024b7220 */ /* 0x040fe20000410000 */
[----:B------:R-:W-:-:S02]  /*18690*/  FMUL.FTZ R77, R2, R102 ;  /* 0x00000066024d7220 */ /* 0x000fc40000410000 */
        /* <DEDUP_REMOVED lines=14> */
[C---:B------:R-:W-:Y:S01]  /*18780*/  FMUL.FTZ R62, R2.reuse, R70 ;  /* 0x00000046023e7220 */ /* 0x040fe20000410000 */
[----:B------:R-:W-:Y:S01]  /*18790*/  R2UR UR23, R15 ;  /* 0x000000000f1772ca */ /* 0x000fe200000e0000 */
[C---:B------:R-:W-:Y:S01]  /*187a0*/  FMUL.FTZ R82, R2.reuse, R57 ;  /* 0x0000003902527220 */ /* 0x040fe20000410000 */
[C---:B------:R-:W-:Y:S01]  /*187b0*/  FMUL.FTZ R61, R2.reuse, R61 ;  /* 0x0000003d023d7220 */ /* 0x040fe20000410000 */
[C---:B------:R-:W-:Y:S01]  /*187c0*/  FMUL.FTZ R65, R2.reuse, R65 ;  /* 0x0000004102417220 */ /* 0x040fe20000410000 */
[----:B------:R3:W-:Y:S01]  /*187d0*/  MUFU.TANH R83, R64 ;  /* 0x0000004000537308 */ /* 0x0007e20000002400 */
[C---:B--2---:R-:W-:Y:S01]  /*187e0*/  FMUL.FTZ R60, R2.reuse, R66 ;  /* 0x00000042023c7220 */ /* 0x044fe20000410000 */
[----:B------:R-:W-:Y:S01]  /*187f0*/  IADD3 R66, -R195, 0xa1, R14 ;  /* 0x000000a1c3427810 */ /* 0x000fe20007ffe10e */
[C---:B------:R-:W-:Y:S01]  /*18800*/  FMUL.FTZ R68, R2.reuse, R68 ;  /* 0x0000004402447220 */ /* 0x040fe20000410000 */
[C---:B------:R-:W-:Y:S01]  /*18810*/  FMUL.FTZ R69, R2.reuse, R69 ;  /* 0x0000004502457220 */ /* 0x040fe20000410000 */
[C---:B------:R-:W-:Y:S01]  /*18820*/  FMUL.FTZ R57, R2.reuse, R59 ;  /* 0x0000003b02397220 */ /* 0x040fe20000410000 */
[----:B------:R-:W-:Y:S01]  /*18830*/  FMUL.FTZ R59, R2, R63 ;  /* 0x0000003f023b7220 */ /* 0x000fe20000410000 */
[----:B------:R-:W-:Y:S01]  /*18840*/  IMAD R66, R203, -0x2, R66 ;  /* 0xfffffffecb427824 */ /* 0x000fe200078e0242 */
[----:B------:R-:W2:Y:S01]  /*18850*/  MUFU.TANH R101, R101 ;  /* 0x0000006500657308 */ /* 0x000ea20000002400 */
[----:B---3--:R-:W-:-:S02]  /*18860*/  VIADD R64, R14, 0xa0 ;  /* 0x000000a00e407836 */ /* 0x008fc40000000000 */
[----:B------:R-:W-:Y:S01]  /*18870*/  FMUL.FTZ R63, R2, R71 ;  /* 0x00000047023f7220 */ /* 0x000fe20000410000 */
[----:B------:R-:W-:Y:S02]  /*18880*/  VIADD R14, R6, 0x702 ;  /* 0x00000702060e7836 */ /* 0x000fe40000000000 */
[----:B------:R-:W-:-:S03]  /*18890*/  IMAD R64, R203, -0x2, R64 ;  /* 0xfffffffecb407824 */ /* 0x000fc600078e0240 */
[----:B------:R-:W-:Y:S01]  /*188a0*/  R2UR UR22, R14 ;  /* 0x000000000e1672ca */ /* 0x000fe200000e0000 */
[----:B------:R-:W3:Y:S01]  /*188b0*/  MUFU.TANH R81, R81 ;  /* 0x0000005100517308 */ /* 0x000ee20000002400 */
[----:B------:R-:W-:Y:S02]  /*188c0*/  VIADDMNMX R6, R93, R66, R64, PT ;  /* 0x000000425d067246 */ /* 0x000fe40003800140 */
[----:B------:R-:W-:Y:S02]  /*188d0*/  IADD3 R93, R66, 0x8, R93 ;  /* 0x00000008425d7810 */ /* 0x000fe40007ffe05d */
[C---:B------:R-:W-:Y:S02]  /*188e0*/  ISETP.GT.AND P4, PT, R6.reuse, RZ, PT ;  /* 0x000000ff0600720c */ /* 0x040fe40003f84270 */
[C---:B------:R-:W-:Y:S01]  /*188f0*/  ISETP.GT.AND P5, PT, R6.reuse, 0x1, PT ;  /* 0x000000010600780c */ /* 0x040fe20003fa4270 */
[----:B------:R-:W3:Y:S01]  /*18900*/  MUFU.TANH R82, R82 ;  /* 0x0000005200527308 */ /* 0x000ee20000002400 */
[----:B------:R-:W-:-:S02]  /*18910*/  ISETP.GT.AND P2, PT, R6, 0x8, PT ;  /* 0x000000080600780c */ /* 0x000fc40003f44270 */
[----:B------:R-:W-:Y:S02]  /*18920*/  FSEL R13, R13, -INF , P4 ;  /* 0xff8000000d0d7808 */ /* 0x000fe40002000000 */
[----:B------:R-:W-:Y:S02]  /*18930*/  FSEL R20, R20, -INF , P5 ;  /* 0xff80000014147808 */ /* 0x000fe40002800000 */
[C---:B------:R-:W-:Y:S01]  /*18940*/  ISETP.GT.AND P3, PT, R6.reuse, 0x9, PT ;  /* 0x000000090600780c */ /* 0x040fe20003f64270 */
[----:B------:R5:W3:Y:S01]  /*18950*/  MUFU.TANH R103, R61 ;  /* 0x0000003d00677308 */ /* 0x000ae20000002400 */
[----:B------:R-:W-:Y:S02]  /*18960*/  FSEL R15, R79, -INF , P2 ;  /* 0xff8000004f0f7808 */ /* 0x000fe40001000000 */
[----:B------:R-:W-:Y:S02]  /*18970*/  FMNMX.FTZ R70, R13, R20, !PT ;  /* 0x000000140d467209 */ /* 0x000fe40007810000 */
[----:B------:R-:W-:-:S02]  /*18980*/  ISETP.GT.AND P4, PT, R6, 0x10, PT ;  /* 0x000000100600780c */ /* 0x000fc40003f84270 */
[----:B----4-:R-:W-:Y:S01]  /*18990*/  FSEL R127, R80, -INF , P3 ;  /* 0xff800000507f7808 */ /* 0x010fe20001800000 */
[----:B------:R-:W4:Y:S01]  /*189a0*/  MUFU.TANH R65, R65 ;  /* 0x0000004100417308 */ /* 0x000f220000002400 */
[----:B------:R-:W-:Y:S01]  /*189b0*/  FMNMX.FTZ R70, R15, R70, !PT ;  /* 0x000000460f467209 */ /* 0x000fe20007810000 */
[----:B-----5:R-:W-:Y:S01]  /*189c0*/  FMUL.FTZ R61, R2, R67 ;  /* 0x00000043023d7220 */ /* 0x020fe20000410000 */
[C---:B------:R-:W-:Y:S02]  /*189d0*/  ISETP.GT.AND P5, PT, R6.reuse, 0x11, PT ;  /* 0x000000110600780c */ /* 0x040fe40003fa4270 */
[----:B------:R-:W-:Y:S02]  /*189e0*/  FSEL R131, R131, -INF , P4 ;  /* 0xff80000083837808 */ /* 0x000fe40002000000 */
[----:B------:R-:W-:Y:S01]  /*189f0*/  FMNMX.FTZ R70, R127, R70, !PT ;  /* 0x000000467f467209 */ /* 0x000fe20007810000 */
[----:B------:R-:W5:Y:S01]  /*18a00*/  MUFU.TANH R68, R68 ;  /* 0x0000004400447308 */ /* 0x000f620000002400 */
[----:B------:R-:W-:-:S02]  /*18a10*/  ISETP.GT.AND P2, PT, R6, 0x18, PT ;  /* 0x000000180600780c */ /* 0x000fc40003f44270 */
[----:B0-----:R-:W-:Y:S01]  /*18a20*/  FSEL R133, R133, -INF , P5 ;  /* 0xff80000085857808 */ /* 0x001fe20002800000 */
[----:B------:R-:W-:Y:S02]  /*18a30*/  WARPGROUP.DEPBAR.LE gsb0, 0x0 ;  /* 0x00008000000079c5 */ /* 0x000fe40000010000 */
[----:B------:R-:W-:Y:S01]  /*18a40*/  FMNMX.FTZ R70, R131, R70, !PT ;  /* 0x0000004683467209 */ /* 0x000fe20007810000 */
[----:B------:R-:W-:Y:S01]  /*18a50*/  WARPGROUP.ARRIVE ;  /* 0x00000000000079c5 */ /* 0x000fe20000000000 */
[----:B------:R-:W-:Y:S01]  /*18a60*/  ISETP.GT.AND P3, PT, R6, 0x19, PT ;  /* 0x000000190600780c */ /* 0x000fe20003f64270 */
[----:B------:R-:W0:Y:S01]  /*18a70*/  MUFU.TANH R69, R69 ;  /* 0x0000004500457308 */ /* 0x000e220000002400 */
[----:B------:R-:W-:Y:S01]  /*18a80*/  FSEL R135, R135, -INF , P2 ;  /* 0xff80000087877808 */ /* 0x000fe20001000000 */
[----:B------:R-:W-:Y:S01]  /*18a90*/  FMUL.FTZ R40, R2, R40 ;  /* 0x0000002802287220 */ /* 0x000fe20000410000 */
[----:B------:R-:W-:Y:S01]  /*18aa0*/  FMNMX.FTZ R70, R133, R70, !PT ;  /* 0x0000004685467209 */ /* 0x000fe20007810000 */
[----:B------:R-:W-:Y:S01]  /*18ab0*/  QGMMA.64x32x32.F32.E4M3.E4M3 R24, gdesc[UR20], R24, gsb0 ;  /* 0x00600000141879f3 */ /* 0x000fe20008000818 */
[----:B------:R-:W-:Y:S01]  /*18ac0*/  ISETP.GT.AND P2, PT, R6, 0x20, PT ;  /* 0x000000200600780c */ /* 0x000fe20003f44270 */
[C---:B------:R-:W-:Y:S01]  /*18ad0*/  FMUL.FTZ R41, R2.reuse, R41 ;  /* 0x0000002902297220 */ /* 0x040fe20000410000 */
[----:B------:R-:W-:Y:S01]  /*18ae0*/  FSEL R129, R129, -INF , P3 ;  /* 0xff80000081817808 */ /* 0x000fe20001800000 */
[----:B------:R2:W0:Y:S01]  /*18af0*/  MUFU.TANH R14, R40 ;  /* 0x00000028000e7308 */ /* 0x0004220000002400 */
[----:B------:R-:W-:Y:S01]  /*18b00*/  FMNMX.FTZ R70, R135, R70, !PT ;  /* 0x0000004687467209 */ /* 0x000fe20007810000 */
[----:B------:R-:W-:Y:S01]  /*18b10*/  FMUL.FTZ R44, R2, R44 ;  /* 0x0000002c022c7220 */ /* 0x000fe20000410000 */
[----:B------:R-:W-:Y:S01]  /*18b20*/  ISETP.GT.AND P3, PT, R6, 0x21, PT ;  /* 0x000000210600780c */ /* 0x000fe20003f64270 */
[----:B------:R-:W-:Y:S01]  /*18b30*/  FMUL.FTZ R45, R2, R45 ;  /* 0x0000002d022d7220 */ /* 0x000fe20000410000 */
[----:B------:R-:W-:Y:S01]  /*18b40*/  FSEL R125, R88, -INF , P2 ;  /* 0xff800000587d7808 */ /* 0x000fe20001000000 */
[----:B------:R-:W-:Y:S01]  /*18b50*/  FMUL.FTZ R48, R2, R48 ;  /* 0x0000003002307220 */ /* 0x000fe20000410000 */
[----:B------:R-:W-:Y:S01]  /*18b60*/  FMNMX.FTZ R70, R129, R70, !PT ;  /* 0x0000004681467209 */ /* 0x000fe20007810000 */
[----:B------:R3:W0:Y:S01]  /*18b70*/  MUFU.TANH R67, R41 ;  /* 0x0000002900437308 */ /* 0x0006220000002400 */
[----:B------:R-:W-:Y:S01]  /*18b80*/  ISETP.GT.AND P2, PT, R6, 0x28, PT ;  /* 0x000000280600780c */ /* 0x000fe20003f44270 */
[C---:B------:R-:W-:Y:S01]  /*18b90*/  FMUL.FTZ R49, R2.reuse, R49 ;  /* 0x0000003102317220 */ /* 0x040fe20000410000 */
[----:B-1----:R-:W-:Y:S01]  /*18ba0*/  FSEL R123, R123, -INF , P3 ;  /* 0xff8000007b7b7808 */ /* 0x002fe20001800000 */
[C---:B------:R-:W-:Y:S01]  /*18bb0*/  FMUL.FTZ R52, R2.reuse, R52 ;  /* 0x0000003402347220 */ /* 0x040fe20000410000 */
[----:B------:R-:W-:Y:S01]  /*18bc0*/  FMNMX.FTZ R70, R125, R70, !PT ;  /* 0x000000467d467209 */ /* 0x000fe20007810000 */
[----:B------:R-:W-:Y:S01]  /*18bd0*/  FMUL.FTZ R53, R2, R53 ;  /* 0x0000003502357220 */ /* 0x000fe20000410000 */
[----:B------:R-:W-:Y:S01]  /*18be0*/  ISETP.GT.AND P3, PT, R6, 0x29, PT ;  /* 0x000000290600780c */ /* 0x000fe20003f64270 */
[----:B------:R-:W1:Y:S01]  /*18bf0*/  MUFU.TANH R44, R44 ;  /* 0x0000002c002c7308 */ /* 0x000e620000002400 */
[----:B------:R-:W-:Y:S01]  /*18c00*/  FSEL R121, R92, -INF , P2 ;  /* 0xff8000005c797808 */ /* 0x000fe20001000000 */
[C---:B--2---:R-:W-:Y:S01]  /*18c10*/  FMUL.FTZ R40, R2.reuse, R42 ;  /* 0x0000002a02287220 */ /* 0x044fe20000410000 */
[----:B------:R-:W-:Y:S01]  /*18c20*/  FMNMX.FTZ R70, R123, R70, !PT ;  /* 0x000000467b467209 */ /* 0x000fe20007810000 */
[----:B---3--:R-:W-:Y:S01]  /*18c30*/  FMUL.FTZ R41, R2, R43 ;  /* 0x0000002b02297220 */ /* 0x008fe20000410000 */
[----:B------:R-:W-:Y:S01]  /*18c40*/  ISETP.GT.AND P2, PT, R6, 0x30, PT ;  /* 0x000000300600780c */ /* 0x000fe20003f44270 */
[----:B------:R-:W-:Y:S01]  /*18c50*/  IMAD.U32 R88, RZ, RZ, UR6 ;  /* 0x00000006ff587e24 */ /* 0x000fe2000f8e00ff */
[----:B------:R-:W-:Y:S01]  /*18c60*/  FSEL R119, R119, -INF , P3 ;  /* 0xff80000077777808 */ /* 0x000fe20001800000 */
[----:B------:R-:W2:Y:S01]  /*18c70*/  MUFU.TANH R45, R45 ;  /* 0x0000002d002d7308 */ /* 0x000ea20000002400 */
[----:B------:R-:W-:-:S02]  /*18c80*/  FMNMX.FTZ R70, R121, R70, !PT ;  /* 0x0000004679467209 */ /* 0x000fc40007810000 */
[----:B------:R-:W-:Y:S02]  /*18c90*/  ISETP.GT.AND P3, PT, R6, 0x31, PT ;  /* 0x000000310600780c */ /* 0x000fe40003f64270 */
[----:B------:R-:W-:Y:S02]  /*18ca0*/  FSEL R117, R96, -INF , P2 ;  /* 0xff80000060757808 */ /* 0x000fe40001000000 */
[----:B------:R-:W-:Y:S01]  /*18cb0*/  FMNMX.FTZ R70, R119, R70, !PT ;  /* 0x0000004677467209 */ /* 0x000fe20007810000 */
[----:B------:R-:W3:Y:S01]  /*18cc0*/  MUFU.TANH R48, R48 ;  /* 0x0000003000307308 */ /* 0x000ee20000002400 */
[----:B------:R-:W-:Y:S02]  /*18cd0*/  ISETP.GT.AND P2, PT, R6, 0x38, PT ;  /* 0x000000380600780c */ /* 0x000fe40003f44270 */
[----:B------:R-:W-:Y:S02]  /*18ce0*/  FSEL R115, R97, -INF , P3 ;  /* 0xff80000061737808 */ /* 0x000fe40001800000 */
[----:B------:R-:W-:-:S02]  /*18cf0*/  FMNMX.FTZ R70, R117, R70, !PT ;  /* 0x0000004675467209 */ /* 0x000fc40007810000 */
[----:B------:R-:W-:Y:S01]  /*18d00*/  ISETP.GT.AND P3, PT, R6, 0x39, PT ;  /* 0x000000390600780c */ /* 0x000fe20003f64270 */
[----:B------:R1:W3:Y:S01]  /*18d10*/  MUFU.TANH R71, R49 ;  /* 0x0000003100477308 */ /* 0x0002e20000002400 */
[----:B------:R-:W-:Y:S02]  /*18d20*/  FSEL R113, R100, -INF , P2 ;  /* 0xff80000064717808 */ /* 0x000fe40001000000 */
[----:B------:R-:W-:Y:S02]  /*18d30*/  FMNMX.FTZ R70, R115, R70, !PT ;  /* 0x0000004673467209 */ /* 0x000fe40007810000 */
[----:B------:R-:W-:Y:S02]  /*18d40*/  ISETP.GT.AND P2, PT, R6, 0x40, PT ;  /* 0x000000400600780c */ /* 0x000fe40003f44270 */
[----:B------:R-:W-:Y:S01]  /*18d50*/  FSEL R111, R101, -INF , P3 ;  /* 0xff800000656f7808 */ /* 0x000fe20001800000 */
[----:B------:R-:W3:Y:S01]  /*18d60*/  MUFU.TANH R52, R52 ;  /* 0x0000003400347308 */ /* 0x000ee20000002400 */
[----:B------:R-:W-:-:S02]  /*18d70*/  FMNMX.FTZ R70, R113, R70, !PT ;  /* 0x0000004671467209 */ /* 0x000fc40007810000 */
[C---:B------:R-:W-:Y:S02]  /*18d80*/  ISETP.GT.AND P3, PT, R6.reuse, 0x41, PT ;  /* 0x000000410600780c */ /* 0x040fe40003f64270 */
[----:B------:R-:W-:Y:S02]  /*18d90*/  FSEL R109, R81, -INF , P2 ;  /* 0xff800000516d7808 */ /* 0x000fe40001000000 */
[----:B------:R-:W-:Y:S01]  /*18da0*/  FMNMX.FTZ R70, R111, R70, !PT ;  /* 0x000000466f467209 */ /* 0x000fe20007810000 */
[----:B------:R2:W3:Y:S01]  /*18db0*/  MUFU.TANH R42, R53 ;  /* 0x00000035002a7308 */ /* 0x0004e20000002400 */
[----:B------:R-:W-:Y:S01]  /*18dc0*/  ISETP.GT.AND P2, PT, R6, 0x48, PT ;  /* 0x000000480600780c */ /* 0x000fe20003f44270 */
[----:B------:R-:W-:Y:S02]  /*18dd0*/  WARPGROUP.DEPBAR.LE gsb0, 0x0 ;  /* 0x00008000000079c5 */ /* 0x000fe40000010000 */
[----:B------:R-:W-:Y:S01]  /*18de0*/  FSEL R107, R82, -INF , P3 ;  /* 0xff800000526b7808 */ /* 0x000fe20001800000 */
[C---:B------:R-:W-:Y:S01]  /*18df0*/  FMUL.FTZ R24, R2.reuse, R24 ;  /* 0x0000001802187220 */ /* 0x040fe20000410000 */
[----:B------:R-:W-:Y:S01]  /*18e00*/  FMNMX.FTZ R70, R109, R70, !PT ;  /* 0x000000466d467209 */ /* 0x000fe20007810000 */
[----:B------:R-:W-:Y:S01]  /*18e10*/  FMUL.FTZ R25, R2, R25 ;  /* 0x0000001902197220 */ /* 0x000fe20000410000 */
[----:B------:R-:W-:Y:S01]  /*18e20*/  ISETP.GT.AND P3, PT, R6, 0x49, PT ;  /* 0x000000490600780c */ /* 0x000fe20003f64270 */
[C---:B------:R-:W-:Y:S01]  /*18e30*/  FMUL.FTZ R28, R2.reuse, R28 ;  /* 0x0000001c021c7220 */ /* 0x040fe20000410000 */
[----:B------:R-:W-:Y:S01]  /*18e40*/  FSEL R105, R105, -INF , P2 ;  /* 0xff80000069697808 */ /* 0x000fe20001000000 */
[----:B------:R-:W3:Y:S01]  /*18e50*/  MUFU.TANH R24, R24 ;  /* 0x0000001800187308 */ /* 0x000ee20000002400 */
[----:B------:R-:W-:Y:S01]  /*18e60*/  FMNMX.FTZ R70, R107, R70, !PT ;  /* 0x000000466b467209 */ /* 0x000fe20007810000 */
[----:B------:R-:W-:Y:S01]  /*18e70*/  FMUL.FTZ R29, R2, R29 ;  /* 0x0000001d021d7220 */ /* 0x000fe20000410000 */
[----:B------:R-:W-:Y:S01]  /*18e80*/  ISETP.GT.AND P2, PT, R6, 0x50, PT ;  /* 0x000000500600780c */ /* 0x000fe20003f44270 */
[C---:B------:R-:W-:Y:S01]  /*18e90*/  FMUL.FTZ R32, R2.reuse, R32 ;  /* 0x0000002002207220 */ /* 0x040fe20000410000 */
[----:B------:R-:W-:Y:S01]  /*18ea0*/  FSEL R103, R103, -INF , P3 ;  /* 0xff80000067677808 */ /* 0x000fe20001800000 */
[----:B------:R-:W-:Y:S01]  /*18eb0*/  FMUL.FTZ R33, R2, R33 ;  /* 0x0000002102217220 */ /* 0x000fe20000410000 */
[----:B------:R-:W-:Y:S01]  /*18ec0*/  FMNMX.FTZ R70, R105, R70, !PT ;  /* 0x0000004669467209 */ /* 0x000fe20007810000 */
[----:B------:R-:W3:Y:S01]  /*18ed0*/  MUFU.TANH R25, R25 ;  /* 0x0000001900197308 */ /* 0x000ee20000002400 */
[----:B------:R-:W-:Y:S01]  /*18ee0*/  ISETP.GT.AND P3, PT, R6, 0x51, PT ;  /* 0x000000510600780c */ /* 0x000fe20003f64270 */
[C---:B------:R-:W-:Y:S01]  /*18ef0*/  FMUL.FTZ R36, R2.reuse, R36 ;  /* 0x0000002402247220 */ /* 0x040fe20000410000 */
[----:B------:R-:W-:Y:S01]  /*18f00*/  FSEL R101, R83, -INF , P2 ;  /* 0xff80000053657808 */ /* 0x000fe20001000000 */
[C---:B------:R-:W-:Y:S01]  /*18f10*/  FMUL.FTZ R30, R2.reuse, R30 ;  /* 0x0000001e021e7220 */ /* 0x040fe20000410000 */
[----:B------:R-:W-:Y:S01]  /*18f20*/  FMNMX.FTZ R70, R103, R70, !PT ;  /* 0x0000004667467209 */ /* 0x000fe20007810000 */
[----:B------:R-:W-:Y:S01]  /*18f30*/  FMUL.FTZ R34, R2, R34 ;  /* 0x0000002202227220 */ /* 0x000fe20000410000 */
[----:B------:R-:W-:Y:S01]  /*18f40*/  ISETP.GT.AND P2, PT, R6, 0x58, PT ;  /* 0x000000580600780c */ /* 0x000fe20003f44270 */
[----:B------:R-:W3:Y:S01]  /*18f50*/  MUFU.TANH R28, R28 ;  /* 0x0000001c001c7308 */ /* 0x000ee20000002400 */
[----:B----4-:R-:W-:-:S02]  /*18f60*/  FSEL R99, R65, -INF , P3 ;  /* 0xff80000041637808 */ /* 0x010fc40001800000 */
[----:B------:R-:W-:Y:S02]  /*18f70*/  FMNMX.FTZ R70, R101, R70, !PT ;  /* 0x0000004665467209 */ /* 0x000fe40007810000 */
[----:B------:R-:W-:Y:S02]  /*18f80*/  ISETP.GT.AND P3, PT, R6, 0x59, PT ;  /* 0x000000590600780c */ /* 0x000fe40003f64270 */
[----:B-----5:R-:W-:Y:S01]  /*18f90*/  FSEL R97, R68, -INF , P2 ;  /* 0xff80000044617808 */ /* 0x020fe20001000000 */
[----:B------:R-:W4:Y:S01]  /*18fa0*/  MUFU.TANH R29, R29 ;  /* 0x0000001d001d7308 */ /* 0x000f220000002400 */
[----:B------:R-:W-:Y:S02]  /*18fb0*/  FMNMX.FTZ R70, R99, R70, !PT ;  /* 0x0000004663467209 */ /* 0x000fe40007810000 */
[----:B------:R-:W-:Y:S02]  /*18fc0*/  ISETP.GT.AND P2, PT, R6, 0x60, PT ;  /* 0x000000600600780c */ /* 0x000fe40003f44270 */
[----:B0-----:R-:W-:-:S02]  /*18fd0*/  FSEL R95, R69, -INF , P3 ;  /* 0xff800000455f7808 */ /* 0x001fc40001800000 */
[----:B------:R-:W-:Y:S01]  /*18fe0*/  FMNMX.FTZ R70, R97, R70, !PT ;  /* 0x0000004661467209 */ /* 0x000fe20007810000 */
[----:B------:R-:W0:Y:S01]  /*18ff0*/  MUFU.TANH R32, R32 ;  /* 0x0000002000207308 */ /* 0x000e220000002400 */
[----:B------:R-:W-:Y:S02]  /*19000*/  ISETP.GT.AND P3, PT, R6, 0x61, PT ;  /* 0x000000610600780c */ /* 0x000fe40003f64270 */
[----:B------:R-:W-:Y:S01]  /*19010*/  FSEL R81, R14, -INF , P2 ;  /* 0xff8000000e517808 */ /* 0x000fe20001000000 */
[----:B------:R-:W-:Y:S01]  /*19020*/  FMUL.FTZ R14, R2, R37 ;  /* 0x00000025020e7220 */ /* 0x000fe20000410000 */
[----:B------:R-:W-:Y:S02]  /*19030*/  FMNMX.FTZ R70, R95, R70, !PT ;  /* 0x000000465f467209 */ /* 0x000fe40007810000 */
[----:B------:R-:W-:Y:S01]  /*19040*/  ISETP.GT.AND P2, PT, R6, 0x68, PT ;  /* 0x000000680600780c */ /* 0x000fe20003f44270 */
[----:B------:R-:W5:Y:S01]  /*19050*/  MUFU.TANH R33, R33 ;  /* 0x0000002100217308 */ /* 0x000f620000002400 */
[----:B-1----:R-:W-:-:S02]  /*19060*/  FSEL R49, R67, -INF , P3 ;  /* 0xff80000043317808 */ /* 0x002fc40001800000 */
[----:B------:R-:W-:Y:S02]  /*19070*/  FMNMX.FTZ R70, R81, R70, !PT ;  /* 0x0000004651467209 */ /* 0x000fe40007810000 */
[----:B------:R-:W-:Y:S02]  /*19080*/  ISETP.GT.AND P3, PT, R6, 0x69, PT ;  /* 0x000000690600780c */ /* 0x000fe40003f64270 */
[----:B--2---:R-:W-:Y:S01]  /*19090*/  FSEL R53, R44, -INF , P2 ;  /* 0xff8000002c357808 */ /* 0x004fe20001000000 */
[----:B------:R-:W1:Y:S01]  /*190a0*/  MUFU.TANH R36, R36 ;  /* 0x0000002400247308 */ /* 0x000e620000002400 */
[----:B------:R-:W-:Y:S01]  /*190b0*/  FMNMX.FTZ R70, R49, R70, !PT ;  /* 0x0000004631467209 */ /* 0x000fe20007810000 */
[----:B------:R-:W-:Y:S01]  /*190c0*/  FMUL.FTZ R44, R2, R51 ;  /* 0x00000033022c7220 */ /* 0x000fe20000410000 */
[----:B------:R-:W-:Y:S02]  /*190d0*/  ISETP.GT.AND P2, PT, R6, 0x70, PT ;  /* 0x000000700600780c */ /* 0x000fe40003f44270 */
[----:B------:R-:W-:-:S02]  /*190e0*/  FSEL R65, R45, -INF , P3 ;  /* 0xff8000002d417808 */ /* 0x000fc40001800000 */
[----:B------:R-:W-:Y:S01]  /*190f0*/  FMNMX.FTZ R70, R53, R70, !PT ;  /* 0x0000004635467209 */ /* 0x000fe20007810000 */
[----:B------:R-:W2:Y:S01]  /*19100*/  MUFU.TANH R14, R14 ;  /* 0x0000000e000e7308 */ /* 0x000ea20000002400 */
[----:B------:R-:W-:Y:S02]  /*19110*/  ISETP.GT.AND P3, PT, R6, 0x71, PT ;  /* 0x000000710600780c */ /* 0x000fe40003f64270 */
[----:B---3--:R-:W-:Y:S01]  /*19120*/  FSEL R79, R48, -INF , P2 ;  /* 0xff800000304f7808 */ /* 0x008fe20001000000 */
[----:B------:R-:W-:Y:S01]  /*19130*/  FMUL.FTZ R48, R2, R27 ;  /* 0x0000001b02307220 */ /* 0x000fe20000410000 */
[----:B------:R-:W-:Y:S02]  /*19140*/  FMNMX.FTZ R70, R65, R70, !PT ;  /* 0x0000004641467209 */ /* 0x000fe40007810000 */
[----:B------:R-:W-:Y:S01]  /*19150*/  ISETP.GT.AND P2, PT, R6, 0x78, PT ;  /* 0x000000780600780c */ /* 0x000fe20003f44270 */
[----:B------:R-:W-:Y:S01]  /*19160*/  MUFU.TANH R5, R5 ;  /* 0x0000000500057308 */ /* 0x000fe20000002400 */
[----:B------:R-:W-:-:S02]  /*19170*/  FSEL R71, R71, -INF , P3 ;  /* 0xff80000047477808 */ /* 0x000fc40001800000 */
[----:B------:R-:W-:Y:S02]  /*19180*/  FMNMX.FTZ R70, R79, R70, !PT ;  /* 0x000000464f467209 */ /* 0x000fe40007810000 */
[----:B------:R-:W-:Y:S02]  /*19190*/  ISETP.GT.AND P3, PT, R6, 0x79, PT ;  /* 0x000000790600780c */ /* 0x000fe40003f64270 */
[----:B------:R-:W-:Y:S01]  /*191a0*/  FSEL R91, R52, -INF , P2 ;  /* 0xff800000345b7808 */ /* 0x000fe20001000000 */
[----:B------:R-:W3:Y:S01]  /*191b0*/  MUFU.TANH R3, R3 ;  /* 0x0000000300037308 */ /* 0x000ee20000002400 */
[----:B------:R-:W-:Y:S01]  /*191c0*/  FMNMX.FTZ R70, R71, R70, !PT ;  /* 0x0000004647467209 */ /* 0x000fe20007810000 */
[----:B------:R-:W-:Y:S01]  /*191d0*/  FMUL.FTZ R52, R2, R35 ;  /* 0x0000002302347220 */ /* 0x000fe20000410000 */
[----:B------:R-:W-:Y:S02]  /*191e0*/  ISETP.GT.AND P2, PT, R6, 0x80, PT ;  /* 0x000000800600780c */ /* 0x000fe40003f44270 */
[----:B------:R-:W-:Y:S01]  /*191f0*/  FSEL R83, R42, -INF , P3 ;  /* 0xff8000002a537808 */ /* 0x000fe20001800000 */
[----:B------:R-:W-:Y:S01]  /*19200*/  FMUL.FTZ R42, R2, R54 ;  /* 0x00000036022a7220 */ /* 0x000fe20000410000 */
[----:B------:R-:W-:Y:S01]  /*19210*/  FMNMX.FTZ R70, R91, R70, !PT ;  /* 0x000000465b467209 */ /* 0x000fe20007810000 */
[----:B------:R-:W3:Y:S01]  /*19220*/  MUFU.TANH R7, R7 ;  /* 0x0000000700077308 */ /* 0x000ee20000002400 */
[----:B------:R-:W-:Y:S01]  /*19230*/  ISETP.GT.AND P3, PT, R6, 0x81, PT ;  /* 0x000000810600780c */ /* 0x000fe20003f64270 */
[----:B------:R-:W-:Y:S01]  /*19240*/  FMUL.FTZ R54, R2, R38 ;  /* 0x0000002602367220 */ /* 0x000fe20000410000 */
[----:B------:R-:W-:-:S02]  /*19250*/  FSEL R85, R24, -INF , P2 ;  /* 0xff80000018557808 */ /* 0x000fc40001000000 */
[----:B------:R-:W-:Y:S02]  /*19260*/  FMNMX.FTZ R70, R83, R70, !PT ;  /* 0x0000004653467209 */ /* 0x000fe40007810000 */
[C---:B------:R-:W-:Y:S01]  /*19270*/  ISETP.GT.AND P2, PT, R6.reuse, 0x88, PT ;  /* 0x000000880600780c */ /* 0x040fe20003f44270 */
[----:B------:R-:W-:Y:S01]  /*19280*/  MUFU.TANH R8, R8 ;  /* 0x0000000800087308 */ /* 0x000fe20000002400 */
[----:B------:R-:W-:Y:S02]  /*19290*/  FSEL R67, R25, -INF , P3 ;  /* 0xff80000019437808 */ /* 0x000fe40001800000 */
[----:B------:R-:W-:Y:S02]  /*192a0*/  FMNMX.FTZ R70, R85, R70, !PT ;  /* 0x0000004655467209 */ /* 0x000fe40007810000 */
[----:B------:R-:W-:Y:S02]  /*192b0*/  ISETP.GT.AND P3, PT, R6, 0x89, PT ;  /* 0x000000890600780c */ /* 0x000fe40003f64270 */
[----:B------:R-:W-:Y:S01]  /*192c0*/  FSEL R69, R28, -INF , P2 ;  /* 0xff8000001c457808 */ /* 0x000fe20001000000 */
[----:B------:R-:W3:Y:S01]  /*192d0*/  MUFU.TANH R10, R10 ;  /* 0x0000000a000a7308 */ /* 0x000ee20000002400 */
[----:B------:R-:W-:Y:S01]  /*192e0*/  FMNMX.FTZ R70, R67, R70, !PT ;  /* 0x0000004643467209 */ /* 0x000fe20007810000 */
[----:B------:R-:W-:Y:S01]  /*192f0*/  FMUL.FTZ R28, R2, R46 ;  /* 0x0000002e021c7220 */ /* 0x000fe20000410000 */
[----:B------:R-:W-:Y:S01]  /*19300*/  ISETP.GT.AND P2, PT, R6, 0x90, PT ;  /* 0x000000900600780c */ /* 0x000fe20003f44270 */
[----:B------:R-:W-:Y:S01]  /*19310*/  FMUL.FTZ R46, R2, R26 ;  /* 0x0000001a022e7220 */ /* 0x000fe20000410000 */
[----:B----4-:R-:W-:-:S02]  /*19320*/  FSEL R29, R29, -INF , P3 ;  /* 0xff8000001d1d7808 */ /* 0x010fc40001800000 */
[----:B------:R-:W-:Y:S01]  /*19330*/  FMNMX.FTZ R70, R69, R70, !PT ;  /* 0x0000004645467209 */ /* 0x000fe20007810000 */
[----:B------:R-:W-:Y:S01]  /*19340*/  MUFU.TANH R9, R9 ;  /* 0x0000000900097308 */ /* 0x000fe20000002400 */
[----:B------:R-:W-:Y:S02]  /*19350*/  ISETP.GT.AND P3, PT, R6, 0x91, PT ;  /* 0x000000910600780c */ /* 0x000fe40003f64270 */
[----:B0-----:R-:W-:Y:S01]  /*19360*/  FSEL R45, R32, -INF , P2 ;  /* 0xff800000202d7808 */ /* 0x001fe20001000000 */
[C---:B------:R-:W-:Y:S01]  /*19370*/  FMUL.FTZ R32, R2.reuse, R47 ;  /* 0x0000002f02207220 */ /* 0x040fe20000410000 */
[----:B------:R-:W-:Y:S01]  /*19380*/  FMNMX.FTZ R70, R29, R70, !PT ;  /* 0x000000461d467209 */ /* 0x000fe20007810000 */
[----:B------:R-:W-:Y:S01]  /*19390*/  FMUL.FTZ R47, R2, R55 ;  /* 0x00000037022f7220 */ /* 0x000fe20000410000 */
[----:B------:R-:W-:Y:S01]  /*193a0*/  ISETP.GT.AND P2, PT, R6, 0x98, PT ;  /* 0x000000980600780c */ /* 0x000fe20003f44270 */
[----:B------:R-:W0:Y:S01]  /*193b0*/  MUFU.TANH R11, R11 ;  /* 0x0000000b000b7308 */ /* 0x000e220000002400 */
[----:B-----5:R-:W-:Y:S01]  /*193c0*/  FSEL R37, R33, -INF , P3 ;  /* 0xff80000021257808 */ /* 0x020fe20001800000 */
[----:B------:R-:W-:Y:S01]  /*193d0*/  FMUL.FTZ R55, R2, R39 ;  /* 0x0000002702377220 */ /* 0x000fe20000410000 */
[----:B------:R-:W-:-:S02]  /*193e0*/  FMNMX.FTZ R70, R45, R70, !PT ;  /* 0x000000462d467209 */ /* 0x000fc40007810000 */
[----:B------:R-:W-:Y:S02]  /*193f0*/  ISETP.GT.AND P3, PT, R6, 0x99, PT ;  /* 0x000000990600780c */ /* 0x000fe40003f64270 */
[----:B-1----:R-:W-:Y:S01]  /*19400*/  FSEL R33, R36, -INF , P2 ;  /* 0xff80000024217808 */ /* 0x002fe20001000000 */
[C---:B------:R-:W-:Y:S01]  /*19410*/  FMUL.FTZ R36, R2.reuse, R50 ;  /* 0x0000003202247220 */ /* 0x040fe20000410000 */
[----:B------:R-:W-:Y:S01]  /*19420*/  FMNMX.FTZ R70, R37, R70, !PT ;  /* 0x0000004625467209 */ /* 0x000fe20007810000 */
[----:B------:R-:W-:Y:S01]  /*19430*/  FMUL.FTZ R50, R2, R31 ;  /* 0x0000001f02327220 */ /* 0x000fe20000410000 */
[----:B--2---:R-:W-:Y:S01]  /*19440*/  FSEL R43, R14, -INF , P3 ;  /* 0xff8000000e2b7808 */ /* 0x004fe20001800000 */
[----:B------:R-:W1:Y:S01]  /*19450*/  MUFU.TANH R12, R12 ;  /* 0x0000000c000c7308 */ /* 0x000e620000002400 */
[----:B------:R-:W-:Y:S02]  /*19460*/  FMNMX.FTZ R70, R33, R70, !PT ;  /* 0x0000004621467209 */ /* 0x000fe40007810000 */
[----:B------:R-:W-:-:S02]  /*19470*/  VIMNMX R64, R64, R93, PT ;  /* 0x0000005d40407248 */ /* 0x000fc40003fe0100 */
[----:B------:R-:W-:Y:S02]  /*19480*/  FMNMX.FTZ R70, R43, R70, !PT ;  /* 0x000000462b467209 */ /* 0x000fe40007810000 */
[C---:B------:R-:W-:Y:S01]  /*19490*/  ISETP.GT.AND P3, PT, R64.reuse, 0x1, PT ;  /* 0x000000014000780c */ /* 0x040fe20003f64270 */
[----:B------:R-:W2:Y:S01]  /*194a0*/  MUFU.TANH R74, R74 ;  /* 0x0000004a004a7308 */ /* 0x000ea20000002400 */
[C---:B------:R-:W-:Y:S01]  /*194b0*/  ISETP.GT.AND P4, PT, R64.reuse, 0x8, PT ;  /* 0x000000084000780c */ /* 0x040fe20003f84270 */
[----:B------:R-:W4:Y:S01]  /*194c0*/  SHFL.BFLY PT, R25, R70, 0x2, 0x1f ;  /* 0x0c401f0046197f89 */ /* 0x000f2200000e0000 */
[----:B---3--:R-:W-:Y:S02]  /*194d0*/  FSEL R26, R3, -INF , P3 ;  /* 0xff800000031a7808 */ /* 0x008fe40001800000 */
[----:B------:R-:W-:Y:S02]  /*194e0*/  FSEL R31, R7, -INF , P4 ;  /* 0xff800000071f7808 */ /* 0x000fe40002000000 */
[----:B------:R-:W-:Y:S01]  /*194f0*/  ISETP.GT.AND P3, PT, R64, 0x10, PT ;  /* 0x000000104000780c */ /* 0x000fe20003f64270 */
[----:B------:R-:W3:Y:S03]  /*19500*/  MUFU.TANH R72, R72 ;  /* 0x0000004800487308 */ /* 0x000ee60000002400 */
[----:B------:R-:W-:-:S02]  /*19510*/  FSEL R39, R10, -INF , P3 ;  /* 0xff8000000a277808 */ /* 0x000fc40001800000 */
[----:B------:R-:W-:-:S03]  /*19520*/  ISETP.GT.AND P3, PT, R64, 0x18, PT ;  /* 0x000000184000780c */ /* 0x000fc60003f64270 */
[----:B------:R-:W5:Y:S01]  /*19530*/  MUFU.TANH R21, R21 ;  /* 0x0000001500157308 */ /* 0x000f620000002400 */
[----:B0-----:R-:W-:Y:S02]  /*19540*/  FSEL R11, R11, -INF , P3 ;  /* 0xff8000000b0b7808 */ /* 0x001fe40001800000 */
[----:B------:R-:W-:-:S05]  /*19550*/  ISETP.GT.AND P3, PT, R64, 0x20, PT ;  /* 0x000000204000780c */ /* 0x000fca0003f64270 */
[----:B------:R-:W0:Y:S01]  /*19560*/  MUFU.TANH R73, R73 ;  /* 0x0000004900497308 */ /* 0x000e220000002400 */
[----:B----4-:R-:W-:-:S05]  /*19570*/  FMNMX.FTZ R25, R70, R25, !PT ;  /* 0x0000001946197209 */ /* 0x010fca0007810000 */
[----:B------:R-:W4:Y:S02]  /*19580*/  SHFL.BFLY PT, R6, R25, 0x1, 0x1f ;  /* 0x0c201f0019067f89 */ /* 0x000f2400000e0000 */
[----:B------:R-:W0:Y:S08]  /*19590*/  MUFU.TANH R75, R75 ;  /* 0x0000004b004b7308 */ /* 0x000e300000002400 */
[----:B------:R-:W0:Y:S08]  /*195a0*/  MUFU.TANH R76, R76 ;  /* 0x0000004c004c7308 */ /* 0x000e300000002400 */
[----:B------:R-:W0:Y:S01]  /*195b0*/  MUFU.TANH R77, R77 ;  /* 0x0000004d004d7308 */ /* 0x000e220000002400 */
[----:B----4-:R-:W-:-:S07]  /*195c0*/  FMNMX.FTZ R89, R25, R6, !PT ;  /* 0x0000000619597209 */ /* 0x010fce0007810000 */
[----:B------:R-:W4:Y:S01]  /*195d0*/  MUFU.TANH R78, R78 ;  /* 0x0000004e004e7308 */ /* 0x000f220000002400 */
[C---:B------:R-:W-:Y:S01]  /*195e0*/  FSETP.NEU.FTZ.AND P2, PT, R89.reuse, -INF , PT ;  /* 0xff8000005900780b */ /* 0x040fe20003f5d000 */
[----:B------:R-:W-:-:S06]  /*195f0*/  FFMA.FTZ R24, R89, R88, -8 ;  /* 0xc100000059187423 */ /* 0x000fcc0000010058 */
[----:B------:R-:W4:Y:S01]  /*19600*/  MUFU.TANH R56, R56 ;  /* 0x0000003800387308 */ /* 0x000f220000002400 */
[----:B------:R-:W-:Y:S02]  /*19610*/  FSEL R24, R24, RZ, P2 ;  /* 0x000000ff18187208 */ /* 0x000fe40001000000 */
[----:B------:R-:W-:-:S03]  /*19620*/  ISETP.GT.AND P2, PT, R64, RZ, PT ;  /* 0x000000ff4000720c */ /* 0x000fc60003f44270 */
[-CC-:B------:R-:W-:Y:S01]  /*19630*/  FFMA.FTZ R10, R123, R88.reuse, -R24.reuse ;  /* 0x000000587b0a7223 */ /* 0x180fe20000010818 */
[----:B------:R-:W-:Y:S01]  /*19640*/  FSEL R27, R5, -INF , P2 ;  /* 0xff800000051b7808 */ /* 0x000fe20001000000 */
        /* <DEDUP_REMOVED lines=9> */
[C---:B------:R-:W-:Y:S01]  /*196e0*/  ISETP.GT.AND P2, PT, R64.reuse, 0x11, PT ;  /* 0x000000114000780c */ /* 0x040fe20003f44270 */
        /* <DEDUP_REMOVED lines=11> */
[----:B-1----:R-:W-:Y:S01]  /*197a0*/  FSEL R93, R12, -INF , P2 ;  /* 0xff8000000c5d7808 */ /* 0x002fe20001000000 */
[--C-:B------:R-:W-:Y:S01]  /*197b0*/  FFMA.FTZ R12, R119, R88, -R24.reuse ;  /* 0x00000058770c7223 */ /* 0x100fe20000010818 */
[----:B------:R-:W-:Y:S01]  /*197c0*/  FMNMX.FTZ R38, R11, R38, !PT ;  /* 0x000000260b267209 */ /* 0x000fe20007810000 */
[-CC-:B------:R-:W-:Y:S01]  /*197d0*/  FFMA.FTZ R6, R13, R88.reuse, -R24.reuse ;  /* 0x000000580d067223 */ /* 0x180fe20000010818 */
[----:B------:R-:W-:Y:S01]  /*197e0*/  ISETP.GT.AND P2, PT, R64, 0x21, PT ;  /* 0x000000214000780c */ /* 0x000fe20003f44270 */
[--C-:B------:R-:W-:Y:S01]  /*197f0*/  FFMA.FTZ R13, R20, R88, -R24.reuse ;  /* 0x00000058140d7223 */ /* 0x100fe20000010818 */
[----:B--2---:R-:W-:Y:S01]  /*19800*/  FSEL R123, R74, -INF , P3 ;  /* 0xff8000004a7b7808 */ /* 0x004fe20001800000 */
[----:B------:R-:W1:Y:S01]  /*19810*/  MUFU.TANH R60, R60 ;  /* 0x0000003c003c7308 */ /* 0x000e620000002400 */
[----:B------:R-:W-:Y:S01]  /*19820*/  FMNMX.FTZ R38, R93, R38, !PT ;  /* 0x000000265d267209 */ /* 0x000fe20007810000 */
[-CC-:B------:R-:W-:Y:S01]  /*19830*/  FFMA.FTZ R20, R133, R88.reuse, -R24.reuse ;  /* 0x0000005885147223 */ /* 0x180fe20000010818 */
[----:B------:R-:W-:Y:S01]  /*19840*/  ISETP.GT.AND P3, PT, R64, 0x28, PT ;  /* 0x000000284000780c */ /* 0x000fe20003f64270 */
[-CC-:B------:R-:W-:Y:S01]  /*19850*/  FFMA.FTZ R135, R135, R88.reuse, -R24.reuse ;  /* 0x0000005887877223 */ /* 0x180fe20000010818 */
[----:B---3--:R-:W-:Y:S01]  /*19860*/  FSEL R121, R72, -INF , P2 ;  /* 0xff80000048797808 */ /* 0x008fe20001000000 */
[--C-:B------:R-:W-:Y:S01]  /*19870*/  FFMA.FTZ R37, R37, R88, -R24.reuse ;  /* 0x0000005825257223 */ /* 0x100fe20000010818 */
[----:B------:R-:W-:Y:S01]  /*19880*/  FMNMX.FTZ R38, R123, R38, !PT ;  /* 0x000000267b267209 */ /* 0x000fe20007810000 */
[----:B------:R-:W2:Y:S01]  /*19890*/  MUFU.TANH R61, R61 ;  /* 0x0000003d003d7308 */ /* 0x000ea20000002400 */
[C---:B------:R-:W-:Y:S01]  /*198a0*/  ISETP.GT.AND P2, PT, R64.reuse, 0x29, PT ;  /* 0x000000294000780c */ /* 0x040fe20003f44270 */
[-CC-:B------:R-:W-:Y:S01]  /*198b0*/  FFMA.FTZ R95, R95, R88.reuse, -R24.reuse ;  /* 0x000000585f5f7223 */ /* 0x180fe20000010818 */
[----:B-----5:R-:W-:Y:S01]  /*198c0*/  FSEL R125, R21, -INF , P3 ;  /* 0xff800000157d7808 */ /* 0x020fe20001800000 */
[--C-:B------:R-:W-:Y:S01]  /*198d0*/  FFMA.FTZ R21, R115, R88, -R24.reuse ;  /* 0x0000005873157223 */ /* 0x100fe20000010818 */
[----:B------:R-:W-:Y:S01]  /*198e0*/  FMNMX.FTZ R38, R121, R38, !PT ;  /* 0x0000002679267209 */ /* 0x000fe20007810000 */
[-CC-:B------:R-:W-:Y:S01]  /*198f0*/  FFMA.FTZ R49, R49, R88.reuse, -R24.reuse ;  /* 0x0000005831317223 */ /* 0x180fe20000010818 */
[C---:B------:R-:W-:Y:S01]  /*19900*/  ISETP.GT.AND P3, PT, R64.reuse, 0x30, PT ;  /* 0x000000304000780c */ /* 0x040fe20003f64270 */
[----:B------:R-:W3:Y:S01]  /*19910*/  MUFU.TANH R62, R62 ;  /* 0x0000003e003e7308 */ /* 0x000ee20000002400 */
[----:B0-----:R-:W-:Y:S01]  /*19920*/  FSEL R73, R73, -INF , P2 ;  /* 0xff80000049497808 */ /* 0x001fe20001000000 */
[--C-:B------:R-:W-:Y:S01]  /*19930*/  FFMA.FTZ R67, R67, R88, -R24.reuse ;  /* 0x0000005843437223 */ /* 0x100fe20000010818 */
[----:B------:R-:W-:Y:S01]  /*19940*/  FMNMX.FTZ R38, R125, R38, !PT ;  /* 0x000000267d267209 */ /* 0x000fe20007810000 */
[-CC-:B------:R-:W-:Y:S01]  /*19950*/  FFMA.FTZ R29, R29, R88.reuse, -R24.reuse ;  /* 0x000000581d1d7223 */ /* 0x180fe20000010818 */
[C---:B------:R-:W-:Y:S01]  /*19960*/  ISETP.GT.AND P2, PT, R64.reuse, 0x31, PT ;  /* 0x000000314000780c */ /* 0x040fe20003f44270 */
[--C-:B------:R-:W-:Y:S01]  /*19970*/  FFMA.FTZ R45, R45, R88, -R24.reuse ;  /* 0x000000582d2d7223 */ /* 0x100fe20000010818 */
[----:B------:R-:W-:Y:S01]  /*19980*/  FSEL R75, R75, -INF , P3 ;  /* 0xff8000004b4b7808 */ /* 0x000fe20001800000 */
[----:B------:R-:W0:Y:S01]  /*19990*/  MUFU.TANH R63, R63 ;  /* 0x0000003f003f7308 */ /* 0x000e220000002400 */
[----:B------:R-:W-:Y:S01]  /*199a0*/  FMNMX.FTZ R38, R73, R38, !PT ;  /* 0x0000002649267209 */ /* 0x000fe20007810000 */
[----:B------:R-:W-:Y:S01]  /*199b0*/  FFMA.FTZ R33, R33, R88, -R24 ;  /* 0x0000005821217223 */ /* 0x000fe20000010818 */
[----:B------:R-:W-:-:S02]  /*199c0*/  ISETP.GT.AND P3, PT, R64, 0x38, PT ;  /* 0x000000384000780c */ /* 0x000fc40003f64270 */
[----:B------:R-:W-:Y:S02]  /*199d0*/  FSEL R117, R76, -INF , P2 ;  /* 0xff8000004c757808 */ /* 0x000fe40001000000 */
[----:B------:R-:W-:Y:S01]  /*199e0*/  FMNMX.FTZ R38, R75, R38, !PT ;  /* 0x000000264b267209 */ /* 0x000fe20007810000 */
[----:B------:R-:W5:Y:S01]  /*199f0*/  MUFU.TANH R40, R40 ;  /* 0x0000002800287308 */ /* 0x000f620000002400 */
[C---:B------:R-:W-:Y:S02]  /*19a00*/  ISETP.GT.AND P2, PT, R64.reuse, 0x39, PT ;  /* 0x000000394000780c */ /* 0x040fe40003f44270 */
[----:B------:R-:W-:Y:S02]  /*19a10*/  FSEL R77, R77, -INF , P3 ;  /* 0xff8000004d4d7808 */ /* 0x000fe40001800000 */
[----:B------:R-:W-:Y:S02]  /*19a20*/  FMNMX.FTZ R66, R117, R38, !PT ;  /* 0x0000002675427209 */ /* 0x000fe40007810000 */
[----:B------:R-:W-:Y:S01]  /*19a30*/  ISETP.GT.AND P3, PT, R64, 0x40, PT ;  /* 0x000000404000780c */ /* 0x000fe20003f64270 */
[----:B------:R1:W-:Y:S01]  /*19a40*/  MUFU.EX2 R38, R21 ;  /* 0x0000001500267308 */ /* 0x0003e20000000800 */
[----:B----4-:R-:W-:-:S02]  /*19a50*/  FSEL R115, R78, -INF , P2 ;  /* 0xff8000004e737808 */ /* 0x010fc40001000000 */
[----:B------:R-:W-:Y:S02]  /*19a60*/  FMNMX.FTZ R66, R77, R66, !PT ;  /* 0x000000424d427209 */ /* 0x000fe40007810000 */
[----:B------:R-:W-:Y:S02]  /*19a70*/  ISETP.GT.AND P2, PT, R64, 0x41, PT ;  /* 0x000000414000780c */ /* 0x000fe40003f44270 */
[----:B------:R-:W-:Y:S01]  /*19a80*/  FSEL R119, R56, -INF , P3 ;  /* 0xff80000038777808 */ /* 0x000fe20001800000 */
[----:B------:R-:W-:-:S01]  /*19a90*/  FFMA.FTZ R56, R113, R88, -R24 ;  /* 0x0000005871387223 */ /* 0x000fc20000010818 */
[----:B------:R-:W-:Y:S01]  /*19aa0*/  FMNMX.FTZ R66, R115, R66, !PT ;  /* 0x0000004273427209 */ /* 0x000fe20007810000 */
[----:B-1----:R-:W-:-:S01]  /*19ab0*/  FFMA.FTZ R21, R111, R88, -R24 ;  /* 0x000000586f157223 */ /* 0x002fc20000010818 */
[----:B------:R-:W-:Y:S01]  /*19ac0*/  ISETP.GT.AND P3, PT, R64, 0x48, PT ;  /* 0x000000484000780c */ /* 0x000fe20003f64270 */
[----:B------:R1:W-:Y:S01]  /*19ad0*/  MUFU.EX2 R8, R129 ;  /* 0x0000008100087308 */ /* 0x0003e20000000800 */
[----:B------:R-:W-:Y:S01]  /*19ae0*/  FSEL R113, R57, -INF , P2 ;  /* 0xff80000039717808 */ /* 0x000fe20001000000 */
[----:B------:R-:W-:Y:S01]  /*19af0*/  FFMA.FTZ R57, R109, R88, -R24 ;  /* 0x000000586d397223 */ /* 0x000fe20000010818 */
[----:B------:R-:W-:-:S02]  /*19b00*/  FMNMX.FTZ R66, R119, R66, !PT ;  /* 0x0000004277427209 */ /* 0x000fc40007810000 */
[----:B------:R-:W-:Y:S02]  /*19b10*/  ISETP.GT.AND P2, PT, R64, 0x49, PT ;  /* 0x000000494000780c */ /* 0x000fe40003f44270 */
[----:B------:R-:W-:Y:S01]  /*19b20*/  FSEL R127, R58, -INF , P3 ;  /* 0xff8000003a7f7808 */ /* 0x000fe20001800000 */
[----:B------:R-:W4:Y:S01]  /*19b30*/  MUFU.TANH R41, R41 ;  /* 0x0000002900297308 */ /* 0x000f220000002400 */
[----:B------:R-:W-:Y:S01]  /*19b40*/  FMNMX.FTZ R66, R113, R66, !PT ;  /* 0x0000004271427209 */ /* 0x000fe20007810000 */
[----:B------:R-:W-:Y:S01]  /*19b50*/  FFMA.FTZ R58, R107, R88, -R24 ;  /* 0x000000586b3a7223 */ /* 0x000fe20000010818 */
[C---:B------:R-:W-:Y:S02]  /*19b60*/  ISETP.GT.AND P3, PT, R64.reuse, 0x50, PT ;  /* 0x000000504000780c */ /* 0x040fe40003f64270 */
[----:B------:R-:W-:Y:S02]  /*19b70*/  FSEL R111, R59, -INF , P2 ;  /* 0xff8000003b6f7808 */ /* 0x000fe40001000000 */
[----:B------:R-:W-:Y:S01]  /*19b80*/  FMNMX.FTZ R66, R127, R66, !PT ;  /* 0x000000427f427209 */ /* 0x000fe20007810000 */
[----:B------:R-:W4:Y:S01]  /*19b90*/  MUFU.TANH R28, R28 ;  /* 0x0000001c001c7308 */ /* 0x000f220000002400 */
[----:B------:R-:W-:-:S02]  /*19ba0*/  ISETP.GT.AND P2, PT, R64, 0x51, PT ;  /* 0x000000514000780c */ /* 0x000fc40003f44270 */
[----:B-1----:R-:W-:Y:S02]  /*19bb0*/  FSEL R129, R60, -INF , P3 ;  /* 0xff8000003c817808 */ /* 0x002fe40001800000 */
[----:B------:R-:W-:Y:S02]  /*19bc0*/  FMNMX.FTZ R66, R111, R66, !PT ;  /* 0x000000426f427209 */ /* 0x000fe40007810000 */
[C---:B------:R-:W-:Y:S01]  /*19bd0*/  ISETP.GT.AND P3, PT, R64.reuse, 0x58, PT ;  /* 0x000000584000780c */ /* 0x040fe20003f64270 */
[----:B------:R-:W1:Y:S01]  /*19be0*/  MUFU.TANH R32, R32 ;  /* 0x0000002000207308 */ /* 0x000e620000002400 */
[----:B--2---:R-:W-:Y:S02]  /*19bf0*/  FSEL R61, R61, -INF , P2 ;  /* 0xff8000003d3d7808 */ /* 0x004fe40001000000 */
[----:B------:R-:W-:Y:S02]  /*19c00*/  FMNMX.FTZ R66, R129, R66, !PT ;  /* 0x0000004281427209 */ /* 0x000fe40007810000 */
[----:B------:R-:W-:-:S02]  /*19c10*/  ISETP.GT.AND P2, PT, R64, 0x59, PT ;  /* 0x000000594000780c */ /* 0x000fc40003f44270 */
[----:B---3--:R-:W-:Y:S01]  /*19c20*/  FSEL R109, R62, -INF , P3 ;  /* 0xff8000003e6d7808 */ /* 0x008fe20001800000 */
[----:B------:R-:W2:Y:S01]  /*19c30*/  MUFU.TANH R36, R36 ;  /* 0x0000002400247308 */ /* 0x000ea20000002400 */
[----:B------:R-:W-:Y:S02]  /*19c40*/  FMNMX.FTZ R66, R61, R66, !PT ;  /* 0x000000423d427209 */ /* 0x000fe40007810000 */
[C---:B------:R-:W-:Y:S02]  /*19c50*/  ISETP.GT.AND P3, PT, R64.reuse, 0x60, PT ;  /* 0x000000604000780c */ /* 0x040fe40003f64270 */
[----:B0-----:R-:W-:Y:S02]  /*19c60*/  FSEL R63, R63, -INF , P2 ;  /* 0xff8000003f3f7808 */ /* 0x001fe40001000000 */
[----:B------:R-:W-:Y:S01]  /*19c70*/  FMNMX.FTZ R66, R109, R66, !PT ;  /* 0x000000426d427209 */ /* 0x000fe20007810000 */
[----:B------:R-:W0:Y:S01]  /*19c80*/  MUFU.TANH R44, R44 ;  /* 0x0000002c002c7308 */ /* 0x000e220000002400 */
[----:B------:R-:W-:-:S02]  /*19c90*/  ISETP.GT.AND P2, PT, R64, 0x61, PT ;  /* 0x000000614000780c */ /* 0x000fc40003f44270 */
[----:B-----5:R-:W-:Y:S01]  /*19ca0*/  FSEL R107, R40, -INF , P3 ;  /* 0xff800000286b7808 */ /* 0x020fe20001800000 */
[----:B------:R-:W-:-:S01]  /*19cb0*/  FFMA.FTZ R40, R105, R88, -R24 ;  /* 0x0000005869287223 */ /* 0x000fc20000010818 */
[----:B------:R-:W-:Y:S02]  /*19cc0*/  FMNMX.FTZ R66, R63, R66, !PT ;  /* 0x000000423f427209 */ /* 0x000fe40007810000 */
[C---:B------:R-:W-:Y:S01]  /*19cd0*/  ISETP.GT.AND P3, PT, R64.reuse, 0x68, PT ;  /* 0x000000684000780c */ /* 0x040fe20003f64270 */
[----:B------:R-:W3:Y:S01]  /*19ce0*/  MUFU.TANH R42, R42 ;  /* 0x0000002a002a7308 */ /* 0x000ee20000002400 */
[----:B----4-:R-:W-:Y:S02]  /*19cf0*/  FSEL R41, R41, -INF , P2 ;  /* 0xff80000029297808 */ /* 0x010fe40001000000 */
[----:B------:R-:W-:Y:S02]  /*19d00*/  FMNMX.FTZ R66, R107, R66, !PT ;  /* 0x000000426b427209 */ /* 0x000fe40007810000 */
[----:B------:R-:W-:-:S02]  /*19d10*/  ISETP.GT.AND P2, PT, R64, 0x69, PT ;  /* 0x000000694000780c */ /* 0x000fc40003f44270 */
[----:B------:R-:W-:Y:S01]  /*19d20*/  FSEL R105, R28, -INF , P3 ;  /* 0xff8000001c697808 */ /* 0x000fe20001800000 */
[----:B------:R-:W-:Y:S01]  /*19d30*/  MUFU.TANH R47, R47 ;  /* 0x0000002f002f7308 */ /* 0x000fe20000002400 */
[----:B------:R-:W-:Y:S01]  /*19d40*/  FMNMX.FTZ R66, R41, R66, !PT ;  /* 0x0000004229427209 */ /* 0x000fe20007810000 */
[-CC-:B------:R-:W-:Y:S01]  /*19d50*/  FFMA.FTZ R28, R101, R88.reuse, -R24.reuse ;  /* 0x00000058651c7223 */ /* 0x180fe20000010818 */
[----:B------:R-:W-:Y:S02]  /*19d60*/  ISETP.GT.AND P3, PT, R64, 0x70, PT ;  /* 0x000000704000780c */ /* 0x000fe40003f64270 */
[----:B-1----:R-:W-:Y:S01]  /*19d70*/  FSEL R103, R32, -INF , P2 ;  /* 0xff80000020677808 */ /* 0x002fe20001000000 */
[----:B------:R-:W-:-:S01]  /*19d80*/  FFMA.FTZ R32, R97, R88, -R24 ;  /* 0x0000005861207223 */ /* 0x000fc20000010818 */
[----:B------:R-:W-:Y:S01]  /*19d90*/  FMNMX.FTZ R66, R105, R66, !PT ;  /* 0x0000004269427209 */ /* 0x000fe20007810000 */
[----:B------:R-:W1:Y:S01]  /*19da0*/  MUFU.TANH R46, R46 ;  /* 0x0000002e002e7308 */ /* 0x000e620000002400 */
[----:B------:R-:W-:-:S02]  /*19db0*/  ISETP.GT.AND P2, PT, R64, 0x71, PT ;  /* 0x000000714000780c */ /* 0x000fc40003f44270 */
[----:B--2---:R-:W-:Y:S01]  /*19dc0*/  FSEL R133, R36, -INF , P3 ;  /* 0xff80000024857808 */ /* 0x004fe20001800000 */
[----:B------:R-:W-:-:S01]  /*19dd0*/  FFMA.FTZ R36, R79, R88, -R24 ;  /* 0x000000584f247223 */ /* 0x000fc20000010818 */
[----:B------:R-:W-:Y:S02]  /*19de0*/  FMNMX.FTZ R66, R103, R66, !PT ;  /* 0x0000004267427209 */ /* 0x000fe40007810000 */
[----:B------:R-:W-:Y:S01]  /*19df0*/  ISETP.GT.AND P3, PT, R64, 0x78, PT ;  /* 0x000000784000780c */ /* 0x000fe20003f64270 */
[----:B------:R-:W2:Y:S01]  /*19e00*/  MUFU.TANH R48, R48 ;  /* 0x0000003000307308 */ /* 0x000ea20000002400 */
[----:B0-----:R-:W-:Y:S01]  /*19e10*/  FSEL R101, R44, -INF , P2 ;  /* 0xff8000002c657808 */ /* 0x001fe20001000000 */
[----:B------:R-:W-:Y:S01]  /*19e20*/  FFMA.FTZ R44, R85, R88, -R24 ;  /* 0x00000058552c7223 */ /* 0x000fe20000010818 */
[----:B------:R-:W-:Y:S01]  /*19e30*/  FMNMX.FTZ R66, R133, R66, !PT ;  /* 0x0000004285427209 */ /* 0x000fe20007810000 */
[----:B------:R-:W-:Y:S01]  /*19e40*/  IMAD.MOV.U32 R85, RZ, RZ, R87 ;  /* 0x000000ffff557224 */ /* 0x000fe200078e0057 */
[----:B------:R-:W-:-:S02]  /*19e50*/  ISETP.GT.AND P2, PT, R64, 0x79, PT ;  /* 0x000000794000780c */ /* 0x000fc40003f44270 */
[----:B------:R-:W-:Y:S01]  /*19e60*/  FMNMX.FTZ R66, R101, R66, !PT ;  /* 0x0000004265427209 */ /* 0x000fe20007810000 */
[----:B------:R-:W0:Y:S08]  /*19e70*/  MUFU.TANH R30, R30 ;  /* 0x0000001e001e7308 */ /* 0x000e300000002400 */
[----:B------:R3:W-:Y:S08]  /*19e80*/  MUFU.EX2 R5, R135 ;  /* 0x0000008700057308 */ /* 0x0007f00000000800 */
[----:B------:R4:W-:Y:S01]  /*19e90*/  MUFU.EX2 R59, R21 ;  /* 0x00000015003b7308 */ /* 0x0009e20000000800 */
[----:B---3--:R-:W-:Y:S01]  /*19ea0*/  FSEL R135, R42, -INF , P3 ;  /* 0xff8000002a877808 */ /* 0x008fe20001800000 */
[----:B------:R-:W-:Y:S01]  /*19eb0*/  FFMA.FTZ R42, R91, R88, -R24 ;  /* 0x000000585b2a7223 */ /* 0x000fe20000010818 */
[----:B------:R-:W-:-:S02]  /*19ec0*/  ISETP.GT.AND P3, PT, R64, 0x80, PT ;  /* 0x000000804000780c */ /* 0x000fc40003f64270 */
[----:B------:R-:W-:Y:S02]  /*19ed0*/  FMNMX.FTZ R66, R135, R66, !PT ;  /* 0x0000004287427209 */ /* 0x000fe40007810000 */
[----:B-1----:R-:W-:Y:S01]  /*19ee0*/  FSEL R137, R46, -INF , P3 ;  /* 0xff8000002e897808 */ /* 0x002fe20001800000 */
[----:B------:R-:W1:Y:S01]  /*19ef0*/  MUFU.TANH R50, R50 ;  /* 0x0000003200327308 */ /* 0x000e620000002400 */
[----:B----4-:R-:W-:-:S01]  /*19f00*/  FFMA.FTZ R21, R99, R88, -R24 ;  /* 0x0000005863157223 */ /* 0x010fc20000010818 */
[----:B------:R-:W-:Y:S01]  /*19f10*/  FSEL R99, R47, -INF , P2 ;  /* 0xff8000002f637808 */ /* 0x000fe20001000000 */
[----:B------:R-:W-:-:S01]  /*19f20*/  FFMA.FTZ R46, R69, R88, -R24 ;  /* 0x00000058452e7223 */ /* 0x000fc20000010818 */
[C---:B------:R-:W-:Y:S02]  /*19f30*/  ISETP.GT.AND P2, PT, R64.reuse, 0x81, PT ;  /* 0x000000814000780c */ /* 0x040fe40003f44270 */
[----:B------:R-:W-:Y:S02]  /*19f40*/  FMNMX.FTZ R66, R99, R66, !PT ;  /* 0x0000004263427209 */ /* 0x000fe40007810000 */
[----:B------:R-:W3:Y:S01]  /*19f50*/  MUFU.TANH R34, R34 ;  /* 0x0000002200227308 */ /* 0x000ee20000002400 */
[----:B------:R-:W-:-:S02]  /*19f60*/  ISETP.GT.AND P3, PT, R64, 0x88, PT ;  /* 0x000000884000780c */ /* 0x000fc40003f64270 */
[----:B--2---:R-:W-:Y:S02]  /*19f70*/  FSEL R97, R48, -INF , P2 ;  /* 0xff80000030617808 */ /* 0x004fe40001000000 */
[----:B------:R-:W-:Y:S02]  /*19f80*/  FMNMX.FTZ R66, R137, R66, !PT ;  /* 0x0000004289427209 */ /* 0x000fe40007810000 */
[----:B------:R-:W-:Y:S01]  /*19f90*/  ISETP.GT.AND P2, PT, R64, 0x89, PT ;  /* 0x000000894000780c */ /* 0x000fe20003f44270 */
[----:B------:R-:W2:Y:S01]  /*19fa0*/  MUFU.TANH R52, R52 ;  /* 0x0000003400347308 */ /* 0x000ea20000002400 */
[----:B0-----:R-:W-:Y:S01]  /*19fb0*/  FSEL R139, R30, -INF , P3 ;  /* 0xff8000001e8b7808 */ /* 0x001fe20001800000 */
[----:B------:R-:W-:Y:S01]  /*19fc0*/  FFMA.FTZ R30, R81, R88, -R24 ;  /* 0x00000058511e7223 */ /* 0x000fe20000010818 */
[----:B------:R-:W-:Y:S02]  /*19fd0*/  FMNMX.FTZ R66, R97, R66, !PT ;  /* 0x0000004261427209 */ /* 0x000fe40007810000 */
[----:B------:R-:W-:-:S02]  /*19fe0*/  ISETP.GT.AND P3, PT, R64, 0x90, PT ;  /* 0x000000904000780c */ /* 0x000fc40003f64270 */
[----:B-1----:R-:W-:Y:S01]  /*19ff0*/  FSEL R141, R50, -INF , P2 ;  /* 0xff800000328d7808 */ /* 0x002fe20001000000 */
[----:B------:R-:W0:Y:S01]  /*1a000*/  MUFU.TANH R54, R54 ;  /* 0x0000003600367308 */ /* 0x000e220000002400 */
[----:B------:R-:W-:Y:S02]  /*1a010*/  FMNMX.FTZ R66, R139, R66, !PT ;  /* 0x000000428b427209 */ /* 0x000fe40007810000 */
[----:B------:R-:W-:Y:S02]  /*1a020*/  ISETP.GT.AND P2, PT, R64, 0x91, PT ;  /* 0x000000914000780c */ /* 0x000fe40003f44270 */
[----:B---3--:R-:W-:Y:S01]  /*1a030*/  FSEL R143, R34, -INF , P3 ;  /* 0xff800000228f7808 */ /* 0x008fe20001800000 */
[--C-:B------:R-:W-:Y:S01]  /*1a040*/  FFMA.FTZ R34, R53, R88, -R24.reuse ;  /* 0x0000005835227223 */ /* 0x100fe20000010818 */
[----:B------:R-:W-:Y:S01]  /*1a050*/  FMNMX.FTZ R66, R141, R66, !PT ;  /* 0x000000428d427209 */ /* 0x000fe20007810000 */
[----:B------:R-:W1:Y:S01]  /*1a060*/  MUFU.TANH R55, R55 ;  /* 0x0000003700377308 */ /* 0x000e620000002400 */
[----:B------:R-:W-:Y:S01]  /*1a070*/  ISETP.GT.AND P3, PT, R64, 0x98, PT ;  /* 0x000000984000780c */ /* 0x000fe20003f64270 */
[-CC-:B------:R-:W-:Y:S01]  /*1a080*/  FFMA.FTZ R53, R65, R88.reuse, -R24.reuse ;  /* 0x0000005841357223 */ /* 0x180fe20000010818 */
[----:B--2---:R-:W-:Y:S01]  /*1a090*/  FSEL R81, R52, -INF , P2 ;  /* 0xff80000034517808 */ /* 0x004fe20001000000 */
[--C-:B------:R-:W-:Y:S01]  /*1a0a0*/  FFMA.FTZ R65, R71, R88, -R24.reuse ;  /* 0x0000005847417223 */ /* 0x100fe20000010818 */
[----:B------:R-:W-:Y:S01]  /*1a0b0*/  FMNMX.FTZ R66, R143, R66, !PT ;  /* 0x000000428f427209 */ /* 0x000fe20007810000 */
[-CC-:B------:R-:W-:Y:S01]  /*1a0c0*/  FFMA.FTZ R71, R83, R88.reuse, -R24.reuse ;  /* 0x0000005853477223 */ /* 0x180fe20000010818 */
[----:B------:R-:W-:Y:S01]  /*1a0d0*/  ISETP.GT.AND P2, PT, R64, 0x99, PT ;  /* 0x000000994000780c */ /* 0x000fe20003f44270 */
[----:B------:R2:W-:Y:S01]  /*1a0e0*/  MUFU.EX2 R47, R21 ;  /* 0x00000015002f7308 */ /* 0x0005e20000000800 */
[----:B0-----:R-:W-:Y:S01]  /*1a0f0*/  FSEL R147, R54, -INF , P3 ;  /* 0xff80000036937808 */ /* 0x001fe20001800000 */
[----:B------:R-:W-:Y:S01]  /*1a100*/  FFMA.FTZ R24, R43, R88, -R24 ;  /* 0x000000582b187223 */ /* 0x000fe20000010818 */
[----:B------:R-:W-:Y:S01]  /*1a110*/  FMNMX.FTZ R66, R81, R66, !PT ;  /* 0x0000004251427209 */ /* 0x000fe20007810000 */
[----:B------:R-:W-:Y:S01]  /*1a120*/  IMAD.MOV.U32 R83, RZ, RZ, R87 ;  /* 0x000000ffff537224 */ /* 0x000fe200078e0057 */
[----:B------:R-:W-:-:S02]  /*1a130*/  IADD3 R64, R202, -R195, RZ ;  /* 0x800000c3ca407210 */ /* 0x000fc40007ffe0ff */
[----:B------:R-:W-:Y:S01]  /*1a140*/  FMNMX.FTZ R66, R147, R66, !PT ;  /* 0x0000004293427209 */ /* 0x000fe20007810000 */
[----:B------:R-:W-:Y:S01]  /*1a150*/  MUFU.EX2 R6, R6 ;  /* 0x0000000600067308 */ /* 0x000fe20000000800 */
[----:B-1----:R-:W-:Y:S02]  /*1a160*/  FSEL R55, R55, -INF , P2 ;  /* 0xff80000037377808 */ /* 0x002fe40001000000 */
[----:B------:R-:W-:Y:S02]  /*1a170*/  F2FP.SATFINITE.E4M3.F32.PACK_AB_MERGE_C R186, R8, R5, RZ ;  /* 0x0000000508ba723e */ /* 0x000fe400048070ff */
[----:B------:R-:W-:-:S03]  /*1a180*/  FMNMX.FTZ R66, R55, R66, !PT ;  /* 0x0000004237427209 */ /* 0x000fc60007810000 */
[----:B------:R-:W-:Y:S02]  /*1a190*/  MUFU.EX2 R13, R13 ;  /* 0x0000000d000d7308 */ /* 0x000fe40000000800 */
[----:B--2---:R-:W0:Y:S06]  /*1a1a0*/  SHFL.BFLY PT, R21, R66, 0x2, 0x1f ;  /* 0x0c401f0042157f89 */ /* 0x004e2c00000e0000 */
[----:B------:R-:W-:Y:S08]  /*1a1b0*/  MUFU.EX2 R14, R14 ;  /* 0x0000000e000e7308 */ /* 0x000ff00000000800 */
[----:B------:R-:W1:Y:S08]  /*1a1c0*/  MUFU.EX2 R25, R25 ;  /* 0x0000001900197308 */ /* 0x000e700000000800 */
[----:B------:R-:W-:Y:S01]  /*1a1d0*/  MUFU.EX2 R15, R15 ;  /* 0x0000000f000f7308 */ /* 0x000fe20000000800 */
[----:B0-----:R-:W-:-:S05]  /*1a1e0*/  FMNMX.FTZ R48, R66, R21, !PT ;  /* 0x0000001542307209 */ /* 0x001fca0007810000 */
[----:B------:R-:W0:Y:S02]  /*1a1f0*/  SHFL.BFLY PT, R21, R48, 0x1, 0x1f ;  /* 0x0c201f0030157f89 */ /* 0x000e2400000e0000 */
[----:B------:R-:W2:Y:S01]  /*1a200*/  MUFU.EX2 R20, R20 ;  /* 0x0000001400147308 */ /* 0x000ea20000000800 */
[----:B-1----:R-:W-:-:S04]  /*1a210*/  F2FP.SATFINITE.E4M3.F32.PACK_AB_MERGE_C R184, R25, R14, RZ ;  /* 0x0000000e19b8723e */ /* 0x002fc800048070ff */
[----:B------:R-:W-:-:S03]  /*1a220*/  F2FP.SATFINITE.E4M3.F32.PACK_AB_MERGE_C R184, R13, R6, R184 ;  /* 0x000000060db8723e */ /* 0x000fc600048070b8 */
[----:B------:R-:W-:Y:S08]  /*1a230*/  MUFU.EX2 R3, R3 ;  /* 0x0000000300037308 */ /* 0x000ff00000000800 */
[----:B------:R-:W-:Y:S01]  /*1a240*/  MUFU.EX2 R10, R10 ;  /* 0x0000000a000a7308 */ /* 0x000fe20000000800 */
[----:B--2---:R-:W-:Y:S02]  /*1a250*/  F2FP.SATFINITE.E4M3.F32.PACK_AB_MERGE_C R186, R20, R15, R186 ;  /* 0x0000000f14ba723e */ /* 0x004fe400048070ba */
[----:B0-----:R-:W-:-:S05]  /*1a260*/  FMNMX.FTZ R21, R48, R21, !PT ;  /* 0x0000001530157209 */ /* 0x001fca0007810000 */
[----:B------:R-:W-:Y:S01]  /*1a270*/  MUFU.EX2 R7, R7 ;  /* 0x0000000700077308 */ /* 0x000fe20000000800 */
[C---:B------:R-:W-:Y:S01]  /*1a280*/  FSETP.NEU.FTZ.AND P2, PT, R21.reuse, -INF , PT ;  /* 0xff8000001500780b */ /* 0x040fe20003f5d000 */
[----:B------:R-:W-:-:S06]  /*1a290*/  FFMA.FTZ R50, R21, R88, -8 ;  /* 0xc100000015327423 */ /* 0x000fcc0000010058 */
[----:B------:R0:W-:Y:S01]  /*1a2a0*/  MUFU.EX2 R48, R37 ;  /* 0x0000002500307308 */ /* 0x0001e20000000800 */
[----:B------:R-:W-:-:S05]  /*1a2b0*/  FSEL R50, R50, RZ, P2 ;  /* 0x000000ff32327208 */ /* 0x000fca0001000000 */
        /* <DEDUP_REMOVED lines=8> */
[----:B------:R-:W-:Y:S02]  /*1a340*/  IMAD R11, R193, 0x80, R64 ;  /* 0x00000080c10b7824 */ /* 0x000fe400078e0240 */
[----:B------:R-:W-:-:S01]  /*1a350*/  FFMA.FTZ R64, R61, R88, -R50 ;  /* 0x000000583d407223 */ /* 0x000fc20000010832 */
[----:B------:R-:W-:Y:S01]  /*1a360*/  FADD.FTZ R51, R6, R13 ;  /* 0x0000000d06337221 */ /* 0x000fe20000010000 */
[----:B------:R-:W-:-:S01]  /*1a370*/  FFMA.FTZ R79, R93, R88, -R50 ;  /* 0x000000585d4f7223 */ /* 0x000fc20000010832 */
[-CC-:B------:R-:W-:Y:S01]  /*1a380*/  FFMA.FTZ R35, R123, R88.reuse, -R50.reuse ;  /* 0x000000587b237223 */ /* 0x180fe20000010832 */
[----:B------:R-:W-:-:S01]  /*1a390*/  FFMA.FTZ R54, R121, R88, -R50 ;  /* 0x0000005879367223 */ /* 0x000fc20000010832 */
[----:B------:R-:W1:Y:S01]  /*1a3a0*/  MUFU.EX2 R26, R26 ;  /* 0x0000001a001a7308 */ /* 0x000e620000000800 */
[----:B------:R-:W-:-:S01]  /*1a3b0*/  FADD.FTZ R78, R14, R51 ;  /* 0x000000330e4e7221 */ /* 0x000fc20000010000 */
[----:B------:R-:W-:Y:S01]  /*1a3c0*/  @!P0 PRMT R51, RZ, 0x654, R0 ;  /* 0x00000654ff338816 */ /* 0x000fe20000000000 */
[----:B------:R-:W-:-:S01]  /*1a3d0*/  FFMA.FTZ R70, R125, R88, -R50 ;  /* 0x000000587d467223 */ /* 0x000fc20000010832 */
[----:B------:R-:W-:-:S04]  /*1a3e0*/  IMAD.HI R11, R11, 0x66666667, RZ ;  /* 0x666666670b0b7827 */ /* 0x000fc800078e02ff */
[----:B------:R-:W-:-:S01]  /*1a3f0*/  FADD.FTZ R78, R25, R78 ;  /* 0x0000004e194e7221 */ /* 0x000fc20000010000 */
[----:B------:R2:W-:Y:S01]  /*1a400*/  @!P0 SYNCS.ARRIVE.TRANS64.RED.A1T0 RZ, [R51+URZ], RZ ;  /* 0x000000ff33ff89a7 */ /* 0x0005e2000810043f */
[----:B------:R-:W-:-:S01]  /*1a410*/  FFMA.FTZ R73, R73, R88, -R50 ;  /* 0x0000005849497223 */ /* 0x000fc20000010832 */
[----:B------:R-:W3:Y:S01]  /*1a420*/  MUFU.EX2 R66, R66 ;  /* 0x0000004200427308 */ /* 0x000ee20000000800 */
[----:B0-----:R-:W-:-:S01]  /*1a430*/  FFMA.FTZ R37, R75, R88, -R50 ;  /* 0x000000584b257223 */ /* 0x001fc20000010832 */
[----:B------:R-:W-:Y:S01]  /*1a440*/  SHF.R.U32.HI R76, RZ, 0x1f, R11 ;  /* 0x0000001fff4c7819 */ /* 0x000fe2000001160b */
[----:B------:R-:W-:-:S01]  /*1a450*/  FFMA.FTZ R63, R63, R88, -R50 ;  /* 0x000000583f3f7223 */ /* 0x000fc20000010832 */
[-CC-:B------:R-:W-:Y:S01]  /*1a460*/  FFMA.FTZ R60, R117, R88.reuse, -R50.reuse ;  /* 0x00000058753c7223 */ /* 0x180fe20000010832 */
[----:B------:R-:W-:-:S01]  /*1a470*/  FFMA.FTZ R77, R77, R88, -R50 ;  /* 0x000000584d4d7223 */ /* 0x000fc20000010832 */
[----:B------:R-:W-:Y:S01]  /*1a480*/  LEA.HI.SX32 R11, R11, R76, 0x1a ;  /* 0x0000004c0b0b7211 */ /* 0x000fe200078fd2ff */
[----:B------:R-:W-:-:S01]  /*1a490*/  FFMA.FTZ R115, R115, R88, -R50 ;  /* 0x0000005873737223 */ /* 0x000fc20000010832 */
[----:B------:R-:W0:Y:S01]  /*1a4a0*/  MUFU.EX2 R69, R69 ;  /* 0x0000004500457308 */ /* 0x000e220000000800 */
[----:B-1----:R-:W-:-:S01]  /*1a4b0*/  FADD.FTZ R61, R27, R26 ;  /* 0x0000001a1b3d7221 */ /* 0x002fc20000010000 */
        /* <DEDUP_REMOVED lines=8> */
[----:B------:R-:W-:Y:S01]  /*1a540*/  FADD.FTZ R61, R15, R78 ;  /* 0x0000004e0f3d7221 */ /* 0x000fe20000010000 */
[----:B------:R-:W-:-:S01]  /*1a550*/  FFMA.FTZ R107, R107, R88, -R50 ;  /* 0x000000586b6b7223 */ /* 0x000fc20000010832 */
[-CC-:B------:R-:W-:Y:S01]  /*1a560*/  FFMA.FTZ R41, R41, R88.reuse, -R50.reuse ;  /* 0x0000005829297223 */ /* 0x180fe20000010832 */
[----:B------:R-:W-:-:S01]  /*1a570*/  FFMA.FTZ R105, R105, R88, -R50 ;  /* 0x0000005869697223 */ /* 0x000fc20000010832 */
[----:B------:R-:W-:Y:S01]  /*1a580*/  FADD.FTZ R78, R20, R61 ;  /* 0x0000003d144e7221 */ /* 0x000fe20000010000 */
[----:B------:R-:W-:-:S01]  /*1a590*/  FFMA.FTZ R103, R103, R88, -R50 ;  /* 0x0000005867677223 */ /* 0x000fc20000010832 */
[----:B------:R-:W1:Y:S01]  /*1a5a0*/  MUFU.EX2 R52, R52 ;  /* 0x0000003400347308 */ /* 0x000e620000000800 */
[----:B0-----:R-:W-:-:S01]  /*1a5b0*/  FADD.FTZ R80, R69, R80 ;  /* 0x0000005045507221 */ /* 0x001fc20000010000 */
[----:B------:R-:W-:Y:S01]  /*1a5c0*/  FADD.FTZ R61, R5, R78 ;  /* 0x0000004e053d7221 */ /* 0x000fe20000010000 */
[----:B------:R-:W-:-:S01]  /*1a5d0*/  FFMA.FTZ R101, R101, R88, -R50 ;  /* 0x0000005865657223 */ /* 0x000fc20000010832 */
[-CC-:B------:R-:W-:Y:S01]  /*1a5e0*/  FFMA.FTZ R135, R135, R88.reuse, -R50.reuse ;  /* 0x0000005887877223 */ /* 0x180fe20000010832 */
[----:B------:R-:W-:-:S01]  /*1a5f0*/  FFMA.FTZ R99, R99, R88, -R50 ;  /* 0x0000005863637223 */ /* 0x000fc20000010832 */
[-CC-:B------:R-:W-:Y:S01]  /*1a600*/  FFMA.FTZ R137, R137, R88.reuse, -R50.reuse ;  /* 0x0000005889897223 */ /* 0x180fe20000010832 */
[----:B------:R-:W-:-:S01]  /*1a610*/  FFMA.FTZ R97, R97, R88, -R50 ;  /* 0x0000005861617223 */ /* 0x000fc20000010832 */
[----:B------:R-:W0:Y:S01]  /*1a620*/  MUFU.EX2 R68, R68 ;  /* 0x0000004400447308 */ /* 0x000e220000000800 */
[----:B--2---:R-:W-:-:S01]  /*1a630*/  FADD.FTZ R51, R31, R80 ;  /* 0x000000501f337221 */ /* 0x004fc20000010000 */
        /* <DEDUP_REMOVED lines=10> */
[----:B------:R-:W-:Y:S01]  /*1a6e0*/  F2FP.SATFINITE.E4M3.F32.PACK_AB_MERGE_C R185, R69, R66, RZ ;  /* 0x0000004245b9723e */ /* 0x000fe200048070ff */
[----:B------:R-:W-:-:S02]  /*1a6f0*/  IMAD.MOV.U32 R75, RZ, RZ, R87 ;  /* 0x000000ffff4b7224 */ /* 0x000fc400078e0057 */
[----:B------:R-:W-:Y:S01]  /*1a700*/  FADD.FTZ R61, R7, R80 ;  /* 0x00000050073d7221 */ /* 0x000fe20000010000 */
[----:B------:R-:W-:Y:S01]  /*1a710*/  IMAD.MOV.U32 R69, RZ, RZ, R87 ;  /* 0x000000ffff457224 */ /* 0x000fe200078e0057 */
[----:B------:R-:W-:Y:S01]  /*1a720*/  MUFU.EX2 R35, R35 ;  /* 0x0000002300237308 */ /* 0x000fe20000000800 */
[----:B0-----:R-:W-:-:S01]  /*1a730*/  FADD.FTZ R78, R68, R51 ;  /* 0x00000033444e7221 */ /* 0x001fc20000010000 */
[-CC-:B------:R-:W-:Y:S01]  /*1a740*/  FFMA.FTZ R51, R133, R88.reuse, -R50.reuse ;  /* 0x0000005885337223 */ /* 0x180fe20000010832 */
[----:B------:R-:W-:-:S01]  /*1a750*/  FFMA.FTZ R50, R55, R88, -R50 ;  /* 0x0000005837327223 */ /* 0x000fc20000010832 */
[----:B------:R-:W-:Y:S01]  /*1a760*/  F2FP.SATFINITE.E4M3.F32.PACK_AB_MERGE_C R185, R26, R27, R185 ;  /* 0x0000001b1ab9723e */ /* 0x000fe200048070b9 */
[----:B------:R-:W-:Y:S01]  /*1a770*/  IMAD.MOV.U32 R27, RZ, RZ, R87 ;  /* 0x000000ffff1b7224 */ /* 0x000fe200078e0057 */
[----:B------:R-:W-:Y:S02]  /*1a780*/  MOV R66, R87 ;  /* 0x0000005700427202 */ /* 0x000fe40000000f00 */
[----:B------:R-:W-:Y:S01]  /*1a790*/  MUFU.EX2 R54, R54 ;  /* 0x0000003600367308 */ /* 0x000fe20000000800 */
[----:B--2---:R-:W-:-:S01]  /*1a7a0*/  FADD.FTZ R78, R79, R78 ;  /* 0x0000004e4f4e7221 */ /* 0x004fc20000010000 */
[----:B------:R-:W-:Y:S01]  /*1a7b0*/  F2FP.SATFINITE.E4M3.F32.PACK_AB_MERGE_C R187, R79, R68, RZ ;  /* 0x000000444fbb723e */ /* 0x000fe200048070ff */
[--C-:B------:R-:W-:Y:S01]  /*1a7c0*/  IMAD.MOV.U32 R79, RZ, RZ, R87.reuse ;  /* 0x000000ffff4f7224 */ /* 0x100fe200078e0057 */
[----:B------:R-:W-:Y:S01]  /*1a7d0*/  MOV R26, R87 ;  /* 0x00000057001a7202 */ /* 0x000fe20000000f00 */
[----:B------:R-:W-:Y:S01]  /*1a7e0*/  IMAD.MOV.U32 R68, RZ, RZ, R87 ;  /* 0x000000ffff447224 */ /* 0x000fe200078e0057 */
[----:B------:R-:W-:Y:S01]  /*1a7f0*/  F2FP.SATFINITE.E4M3.F32.PACK_AB_MERGE_C R187, R52, R31, R187 ;  /* 0x0000001f34bb723e */ /* 0x000fe200048070bb */
[--C-:B------:R-:W-:Y:S01]  /*1a800*/  IMAD.MOV.U32 R52, RZ, RZ, R87.reuse ;  /* 0x000000ffff347224 */ /* 0x100fe200078e0057 */
[----:B------:R-:W-:Y:S01]  /*1a810*/  MUFU.EX2 R70, R70 ;  /* 0x0000004600467308 */ /* 0x000fe20000000800 */
[----:B------:R-:W-:-:S07]  /*1a820*/  IMAD.MOV.U32 R31, RZ, RZ, R87 ;  /* 0x000000ffff1f7224 */ /* 0x000fce00078e0057 */
[----:B------:R-:W0:Y:S08]  /*1a830*/  MUFU.EX2 R73, R73 ;  /* 0x0000004900497308 */ /* 0x000e300000000800 */
[----:B------:R-:W1:Y:S08]  /*1a840*/  MUFU.EX2 R12, R12 ;  /* 0x0000000c000c7308 */ /* 0x000e700000000800 */
[----:B------:R-:W2:Y:S01]  /*1a850*/  MUFU.EX2 R37, R37 ;  /* 0x0000002500257308 */ /* 0x000ea20000000800 */
[----:B0-----:R-:W-:-:S04]  /*1a860*/  F2FP.SATFINITE.E4M3.F32.PACK_AB_MERGE_C R181, R73, R70, RZ ;  /* 0x0000004649b5723e */ /* 0x001fc800048070ff */
[----:B------:R-:W-:-:S03]  /*1a870*/  F2FP.SATFINITE.E4M3.F32.PACK_AB_MERGE_C R181, R54, R35, R181 ;  /* 0x0000002336b5723e */ /* 0x000fc600048070b5 */
[----:B------:R0:W-:Y:S01]  /*1a880*/  MUFU.EX2 R76, R63 ;  /* 0x0000003f004c7308 */ /* 0x0001e20000000800 */
[----:B-1----:R-:W-:-:S01]  /*1a890*/  FADD.FTZ R82, R12, R61 ;  /* 0x0000003d0c527221 */ /* 0x002fc20000010000 */
[----:B------:R-:W-:-:S04]  /*1a8a0*/  F2FP.SATFINITE.E4M3.F32.PACK_AB_MERGE_C R180, R12, R7, RZ ;  /* 0x000000070cb4723e */ /* 0x000fc800048070ff */
[----:B------:R-:W-:Y:S02]  /*1a8b0*/  F2FP.SATFINITE.E4M3.F32.PACK_AB_MERGE_C R180, R10, R3, R180 ;  /* 0x000000030ab4723e */ /* 0x000fe400048070b4 */
[----:B------:R-:W1:Y:S01]  /*1a8c0*/  MUFU.EX2 R9, R9 ;  /* 0x0000000900097308 */ /* 0x000e620000000800 */
[----:B0-----:R-:W-:-:S01]  /*1a8d0*/  FADD.FTZ R63, R35, R78 ;  /* 0x0000004e233f7221 */ /* 0x001fc20000010000 */
[----:B------:R-:W-:-:S03]  /*1a8e0*/  IMAD.MOV.U32 R35, RZ, RZ, R87 ;  /* 0x000000ffff237224 */ /* 0x000fc600078e0057 */
[----:B------:R-:W-:Y:S01]  /*1a8f0*/  FADD.FTZ R63, R54, R63 ;  /* 0x0000003f363f7221 */ /* 0x000fe20000010000 */
[----:B------:R-:W-:Y:S02]  /*1a900*/  MOV R54, R87 ;  /* 0x0000005700367202 */ /* 0x000fe40000000f00 */
[----:B------:R-:W0:Y:S01]  /*1a910*/  MUFU.EX2 R60, R60 ;  /* 0x0000003c003c7308 */ /* 0x000e220000000800 */
[----:B------:R-:W-:-:S01]  /*1a920*/  FADD.FTZ R80, R70, R63 ;  /* 0x0000003f46507221 */ /* 0x000fc20000010000 */
[----:B------:R-:W-:-:S03]  /*1a930*/  MOV R70, R87 ;  /* 0x0000005700467202 */ /* 0x000fc60000000f00 */
[----:B------:R-:W-:Y:S01]  /*1a940*/  FADD.FTZ R80, R73, R80 ;  /* 0x0000005049507221 */ /* 0x000fe20000010000 */
[----:B------:R-:W-:Y:S02]  /*1a950*/  IMAD.MOV.U32 R73, RZ, RZ, R87 ;  /* 0x000000ffff497224 */ /* 0x000fe400078e0057 */
[----:B------:R-:W3:Y:S01]  /*1a960*/  MUFU.EX2 R77, R77 ;  /* 0x0000004d004d7308 */ /* 0x000ee20000000800 */
[----:B--2---:R-:W-:-:S01]  /*1a970*/  FADD.FTZ R63, R37, R80 ;  /* 0x00000050253f7221 */ /* 0x004fc20000010000 */
[----:B-1----:R-:W-:-:S04]  /*1a980*/  FADD.FTZ R61, R9, R82 ;  /* 0x00000052093d7221 */ /* 0x002fc80000010000 */
[----:B------:R-:W-:Y:S02]  /*1a990*/  FADD.FTZ R61, R38, R61 ;  /* 0x0000003d263d7221 */ /* 0x000fe40000010000 */
[----:B------:R-:W1:Y:S01]  /*1a9a0*/  MUFU.EX2 R56, R56 ;  /* 0x0000003800387308 */ /* 0x000e620000000800 */
[----:B0-----:R-:W-:-:S01]  /*1a9b0*/  FADD.FTZ R82, R60, R63 ;  /* 0x0000003f3c527221 */ /* 0x001fc20000010000 */
[----:B------:R-:W-:-:S06]  /*1a9c0*/  IMAD.MOV.U32 R63, RZ, RZ, R87 ;  /* 0x000000ffff3f7224 */ /* 0x000fcc00078e0057 */
[----:B------:R-:W0:Y:S01]  /*1a9d0*/  MUFU.EX2 R72, R115 ;  /* 0x0000007300487308 */ /* 0x000e220000000800 */
[----:B---3--:R-:W-:-:S01]  /*1a9e0*/  FADD.FTZ R55, R77, R82 ;  /* 0x000000524d377221 */ /* 0x008fc20000010000 */
[----:B------:R-:W-:-:S06]  /*1a9f0*/  MOV R82, R87 ;  /* 0x0000005700527202 */ /* 0x000fcc0000000f00 */
[----:B------:R-:W2:Y:S01]  /*1aa00*/  MUFU.EX2 R39, R39 ;  /* 0x0000002700277308 */ /* 0x000ea20000000800 */
[----:B-1----:R-:W-:-:S01]  /*1aa10*/  FADD.FTZ R84, R56, R61 ;  /* 0x0000003d38547221 */ /* 0x002fc20000010000 */
[C---:B------:R-:W-:Y:S01]  /*1aa20*/  F2FP.SATFINITE.E4M3.F32.PACK_AB_MERGE_C R56, R59.reuse, R56, RZ ;  /* 0x000000383b38723e */ /* 0x040fe200048070ff */
[--C-:B------:R-:W-:Y:S02]  /*1aa30*/  IMAD.MOV.U32 R61, RZ, RZ, R87.reuse ;  /* 0x000000ffff3d7224 */ /* 0x100fe400078e0057 */
[----:B------:R-:W-:Y:S01]  /*1aa40*/  FADD.FTZ R84, R59, R84 ;  /* 0x000000543b547221 */ /* 0x000fe20000010000 */
[----:B------:R-:W-:Y:S01]  /*1aa50*/  F2FP.SATFINITE.E4M3.F32.PACK_AB_MERGE_C R182, R38, R9, R56 ;  /* 0x0000000926b6723e */ /* 0x000fe20004807038 */
[----:B------:R-:W-:Y:S01]  /*1aa60*/  IMAD.MOV.U32 R59, RZ, RZ, R87 ;  /* 0x000000ffff3b7224 */ /* 0x000fe200078e0057 */
[----:B------:R-:W1:Y:S01]  /*1aa70*/  MUFU.EX2 R57, R57 ;  /* 0x0000003900397308 */ /* 0x000e620000000800 */
[----:B0-----:R-:W-:-:S01]  /*1aa80*/  FADD.FTZ R14, R72, R55 ;  /* 0x00000037480e7221 */ /* 0x001fc20000010000 */
[----:B------:R-:W-:Y:S01]  /*1aa90*/  F2FP.SATFINITE.E4M3.F32.PACK_AB_MERGE_C R72, R72, R77, RZ ;  /* 0x0000004d4848723e */ /* 0x000fe200048070ff */
[--C-:B------:R-:W-:Y:S01]  /*1aaa0*/  IMAD.MOV.U32 R77, RZ, RZ, R87.reuse ;  /* 0x000000ffff4d7224 */ /* 0x100fe200078e0057 */
[----:B------:R-:W-:Y:S01]  /*1aab0*/  MOV R38, R87 ;  /* 0x0000005700267202 */ /* 0x000fe20000000f00 */
[--C-:B------:R-:W-:Y:S01]  /*1aac0*/  IMAD.MOV.U32 R56, RZ, RZ, R87.reuse ;  /* 0x000000ffff387224 */ /* 0x100fe200078e0057 */
[----:B------:R-:W-:Y:S01]  /*1aad0*/  F2FP.SATFINITE.E4M3.F32.PACK_AB_MERGE_C R183, R60, R37, R72 ;  /* 0x000000253cb7723e */ /* 0x000fe20004807048 */
[----:B------:R-:W-:Y:S01]  /*1aae0*/  IMAD.MOV.U32 R72, RZ, RZ, R87 ;  /* 0x000000ffff487224 */ /* 0x000fe200078e0057 */
[----:B------:R-:W0:Y:S01]  /*1aaf0*/  MUFU.EX2 R62, R62 ;  /* 0x0000003e003e7308 */ /* 0x000e220000000800 */
[----:B--2---:R-:W-:-:S01]  /*1ab00*/  FADD.FTZ R5, R39, R14 ;  /* 0x0000000e27057221 */ /* 0x004fc20000010000 */
[----:B------:R-:W-:-:S02]  /*1ab10*/  IMAD.MOV.U32 R60, RZ, RZ, R87 ;  /* 0x000000ffff3c7224 */ /* 0x000fc400078e0057 */
[--C-:B------:R-:W-:Y:S02]  /*1ab20*/  IMAD.MOV.U32 R55, RZ, RZ, R87.reuse ;  /* 0x000000ffff377224 */ /* 0x100fe400078e0057 */
[----:B------:R-:W-:Y:S02]  /*1ab30*/  IMAD.MOV.U32 R37, RZ, RZ, R87 ;  /* 0x000000ffff257224 */ /* 0x000fe400078e0057 */
[----:B------:R-:W2:Y:S01]  /*1ab40*/  MUFU.EX2 R58, R58 ;  /* 0x0000003a003a7308 */ /* 0x000ea20000000800 */
[----:B-1----:R-:W-:-:S01]  /*1ab50*/  FADD.FTZ R25, R57, R84 ;  /* 0x0000005439197221 */ /* 0x002fc20000010000 */
[----:B------:R-:W-:-:S06]  /*1ab60*/  IMAD.MOV.U32 R84, RZ, RZ, R87 ;  /* 0x000000ffff547224 */ /* 0x000fcc00078e0057 */
        /* <DEDUP_REMOVED lines=8> */
[----:B------:R-:W-:-:S06]  /*1abf0*/  IMAD.MOV.U32 R25, RZ, RZ, R87 ;  /* 0x000000ffff197224 */ /* 0x000fcc00078e0057 */
[----:B------:R-:W0:Y:S01]  /*1ac00*/  MUFU.EX2 R43, R43 ;  /* 0x0000002b002b7308 */ /* 0x000e220000000800 */
[----:B--2---:R-:W-:-:S01]  /*1ac10*/  FADD.FTZ R12, R74, R5 ;  /* 0x000000054a0c7221 */ /* 0x004fc20000010000 */
[----:B------:R-:W-:-:S04]  /*1ac20*/  F2FP.SATFINITE.E4M3.F32.PACK_AB_MERGE_C R74, R74, R127, RZ ;  /* 0x0000007f4a4a723e */ /* 0x000fc800048070ff */
[----:B------:R-:W-:Y:S01]  /*1ac30*/  F2FP.SATFINITE.E4M3.F32.PACK_AB_MERGE_C R177, R62, R39, R74 ;  /* 0x000000273eb1723e */ /* 0x000fe2000480704a */
[----:B------:R-:W-:Y:S01]  /*1ac40*/  IMAD.MOV.U32 R39, RZ, RZ, R87 ;  /* 0x000000ffff277224 */ /* 0x000fe200078e0057 */
[----:B------:R-:W2:Y:S01]  /*1ac50*/  MUFU.EX2 R28, R28 ;  /* 0x0000001c001c7308 */ /* 0x000ea20000000800 */
[----:B-1----:R-:W-:-:S01]  /*1ac60*/  FADD.FTZ R7, R131, R14 ;  /* 0x0000000e83077221 */ /* 0x002fc20000010000 */
[----:B------:R-:W-:Y:S02]  /*1ac70*/  F2FP.SATFINITE.E4M3.F32.PACK_AB_MERGE_C R40, R131, R40, RZ ;  /* 0x000000288328723e */ /* 0x000fe400048070ff */
[----:B------:R-:W-:Y:S02]  /*1ac80*/  MOV R74, R87 ;  /* 0x00000057004a7202 */ /* 0x000fe40000000f00 */
[----:B------:R-:W-:Y:S01]  /*1ac90*/  F2FP.SATFINITE.E4M3.F32.PACK_AB_MERGE_C R176, R58, R57, R40 ;  /* 0x000000393ab0723e */ /* 0x000fe20004807028 */
[----:B------:R-:W-:Y:S01]  /*1aca0*/  IMAD.MOV.U32 R57, RZ, RZ, R87 ;  /* 0x000000ffff397224 */ /* 0x000fe200078e0057 */
[----:B------:R-:W1:Y:S01]  /*1acb0*/  MUFU.EX2 R64, R64 ;  /* 0x0000004000407308 */ /* 0x000e620000000800 */
[----:B0-----:R-:W-:-:S01]  /*1acc0*/  FADD.FTZ R5, R43, R12 ;  /* 0x0000000c2b057221 */ /* 0x001fc20000010000 */
[-C--:B------:R-:W-:Y:S01]  /*1acd0*/  MOV R62, R87.reuse ;  /* 0x00000057003e7202 */ /* 0x080fe20000000f00 */
[----:B------:R-:W-:Y:S01]  /*1ace0*/  IMAD.MOV.U32 R40, RZ, RZ, R87 ;  /* 0x000000ffff287224 */ /* 0x000fe200078e0057 */
[----:B------:R-:W-:-:S04]  /*1acf0*/  MOV R58, R87 ;  /* 0x00000057003a7202 */ /* 0x000fc80000000f00 */
[----:B------:R-:W0:Y:S01]  /*1ad00*/  MUFU.EX2 R109, R109 ;  /* 0x0000006d006d7308 */ /* 0x000e220000000800 */
[----:B--2---:R-:W-:-:S04]  /*1ad10*/  FADD.FTZ R14, R28, R7 ;  /* 0x000000071c0e7221 */ /* 0x004fc80000010000 */
[----:B------:R-:W-:-:S03]  /*1ad20*/  FADD.FTZ R7, R47, R14 ;  /* 0x0000000e2f077221 */ /* 0x000fc60000010000 */
        /* <DEDUP_REMOVED lines=10> */
[--C-:B------:R-:W-:Y:S02]  /*1add0*/  IMAD.MOV.U32 R64, RZ, RZ, R87.reuse ;  /* 0x000000ffff407224 */ /* 0x100fe400078e0057 */
[----:B------:R-:W-:-:S04]  /*1ade0*/  IMAD.MOV.U32 R43, RZ, RZ, R87 ;  /* 0x000000ffff2b7224 */ /* 0x000fc800078e0057 */
[----:B------:R-:W2:Y:S01]  /*1adf0*/  MUFU.EX2 R41, R41 ;  /* 0x0000002900297308 */ /* 0x000ea20000000800 */
[C---:B-1----:R-:W-:Y:S01]  /*1ae00*/  F2FP.SATFINITE.E4M3.F32.PACK_AB_MERGE_C R32, R95.reuse, R32, RZ ;  /* 0x000000205f20723e */ /* 0x042fe200048070ff */
[----:B------:R-:W-:-:S03]  /*1ae10*/  FADD.FTZ R95, R95, R14 ;  /* 0x0000000e5f5f7221 */ /* 0x000fc60000010000 */
[----:B------:R-:W-:Y:S01]  /*1ae20*/  F2FP.SATFINITE.E4M3.F32.PACK_AB_MERGE_C R178, R47, R28, R32 ;  /* 0x0000001c2fb2723e */ /* 0x000fe20004807020 */
[----:B------:R-:W-:Y:S02]  /*1ae30*/  IMAD.MOV.U32 R47, RZ, RZ, R87 ;  /* 0x000000ffff2f7224 */ /* 0x000fe400078e0057 */
[----:B------:R-:W1:Y:S01]  /*1ae40*/  MUFU.EX2 R30, R30 ;  /* 0x0000001e001e7308 */ /* 0x000e620000000800 */
[----:B0-----:R-:W-:-:S01]  /*1ae50*/  FADD.FTZ R14, R0, R5 ;  /* 0x00000005000e7221 */ /* 0x001fc20000010000 */
[--C-:B------:R-:W-:Y:S02]  /*1ae60*/  IMAD.MOV.U32 R32, RZ, RZ, R87.reuse ;  /* 0x000000ffff207224 */ /* 0x100fe400078e0057 */
[----:B------:R-:W-:-:S04]  /*1ae70*/  IMAD.MOV.U32 R28, RZ, RZ, R87 ;  /* 0x000000ffff1c7224 */ /* 0x000fc800078e0057 */
        /* <DEDUP_REMOVED lines=14> */
[----:B0-----:R-:W-:-:S07]  /*1af60*/  FADD.FTZ R12, R34, R5 ;  /* 0x00000005220c7221 */ /* 0x001fce0000010000 */
[----:B------:R-:W0:Y:S01]  /*1af70*/  MUFU.EX2 R80, R101 ;  /* 0x0000006500507308 */ /* 0x000e220000000800 */
[----:B--2---:R-:W-:-:S01]  /*1af80*/  FADD.FTZ R3, R51, R78 ;  /* 0x0000004e33037221 */ /* 0x004fc20000010000 */
[----:B------:R-:W-:-:S06]  /*1af90*/  MOV R78, R87 ;  /* 0x00000057004e7202 */ /* 0x000fcc0000000f00 */
[----:B------:R-:W2:Y:S01]  /*1afa0*/  MUFU.EX2 R36, R36 ;  /* 0x0000002400247308 */ /* 0x000ea20000000800 */
[C---:B-1----:R-:W-:Y:S01]  /*1afb0*/  F2FP.SATFINITE.E4M3.F32.PACK_AB_MERGE_C R34, R53.reuse, R34, RZ ;  /* 0x000000223522723e */ /* 0x042fe200048070ff */
[----:B------:R-:W-:-:S03]  /*1afc0*/  FADD.FTZ R53, R53, R12 ;  /* 0x0000000c35357221 */ /* 0x000fc60000010000 */
[----:B------:R-:W-:Y:S01]  /*1afd0*/  F2FP.SATFINITE.E4M3.F32.PACK_AB_MERGE_C R172, R49, R30, R34 ;  /* 0x0000001e31ac723e */ /* 0x000fe20004807022 */
[----:B------:R-:W-:Y:S01]  /*1afe0*/  IMAD.MOV.U32 R49, RZ, RZ, R87 ;  /* 0x000000ffff317224 */ /* 0x000fe200078e0057 */
[----:B------:R-:W-:Y:S01]  /*1aff0*/  MOV R34, R87 ;  /* 0x0000005700227202 */ /* 0x000fe20000000f00 */
[----:B------:R-:W1:Y:S01]  /*1b000*/  MUFU.EX2 R135, R135 ;  /* 0x0000008700877308 */ /* 0x000e620000000800 */
[----:B0-----:R-:W-:-:S01]  /*1b010*/  FADD.FTZ R14, R80, R3 ;  /* 0x00000003500e7221 */ /* 0x001fc20000010000 */
[----:B------:R-:W-:-:S06]  /*1b020*/  MOV R30, R87 ;  /* 0x00000057001e7202 */ /* 0x000fcc0000000f00 */
[----:B------:R-:W0:Y:S01]  /*1b030*/  MUFU.EX2 R65, R65 ;  /* 0x0000004100417308 */ /* 0x000e220000000800 */
[----:B--2---:R-:W-:-:S01]  /*1b040*/  FADD.FTZ R12, R36, R53 ;  /* 0x00000035240c7221 */ /* 0x004fc20000010000 */
[----:B------:R-:W-:-:S06]  /*1b050*/  IMAD.MOV.U32 R53, RZ, RZ, R87 ;  /* 0x000000ffff357224 */ /* 0x000fcc00078e0057 */
[----:B------:R-:W2:Y:S01]  /*1b060*/  MUFU.EX2 R8, R99 ;  /* 0x0000006300087308 */ /* 0x000ea20000000800 */
[----:B-1----:R-:W-:-:S07]  /*1b070*/  FADD.FTZ R3, R135, R14 ;  /* 0x0000000e87037221 */ /* 0x002fce0000010000 */
[----:B------:R-:W1:Y:S01]  /*1b080*/  MUFU.EX2 R42, R42 ;  /* 0x0000002a002a7308 */ /* 0x000e620000000800 */
[----:B0-----:R-:W-:-:S07]  /*1b090*/  FADD.FTZ R5, R65, R12 ;  /* 0x0000000c41057221 */ /* 0x001fce0000010000 */
[----:B------:R-:W0:Y:S01]  /*1b0a0*/  MUFU.EX2 R137, R137 ;  /* 0x0000008900897308 */ /* 0x000e220000000800 */
[C---:B--2---:R-:W-:Y:S01]  /*1b0b0*/  F2FP.SATFINITE.E4M3.F32.PACK_AB_MERGE_C R135, R8.reuse, R135, RZ ;  /* 0x000000870887723e */ /* 0x044fe200048070ff */
[----:B------:R-:W-:-:S03]  /*1b0c0*/  FADD.FTZ R8, R8, R3 ;  /* 0x0000000308087221 */ /* 0x000fc60000010000 */
[----:B------:R-:W-:Y:S01]  /*1b0d0*/  F2FP.SATFINITE.E4M3.F32.PACK_AB_MERGE_C R175, R80, R51, R135 ;  /* 0x0000003350af723e */ /* 0x000fe20004807087 */
[----:B------:R-:W-:Y:S02]  /*1b0e0*/  IMAD.MOV.U32 R80, RZ, RZ, R87 ;  /* 0x000000ffff507224 */ /* 0x000fe400078e0057 */
[----:B------:R-:W2:Y:S01]  /*1b0f0*/  MUFU.EX2 R71, R71 ;  /* 0x0000004700477308 */ /* 0x000ea20000000800 */
[----:B-1----:R-:W-:-:S01]  /*1b100*/  FADD.FTZ R20, R42, R5 ;  /* 0x000000052a147221 */ /* 0x002fc20000010000 */
[----:B------:R-:W-:-:S06]  /*1b110*/  IMAD.MOV.U32 R51, RZ, RZ, R87 ;  /* 0x000000ffff337224 */ /* 0x000fcc00078e0057 */
[----:B------:R-:W1:Y:S01]  /*1b120*/  MUFU.EX2 R6, R97 ;  /* 0x0000006100067308 */ /* 0x000e620000000800 */
[----:B0-----:R-:W-:-:S07]  /*1b130*/  FADD.FTZ R3, R137, R8 ;  /* 0x0000000889037221 */ /* 0x001fce0000010000 */
[----:B------:R-:W0:Y:S01]  /*1b140*/  MUFU.EX2 R44, R44 ;  /* 0x0000002c002c7308 */ /* 0x000e220000000800 */
[C---:B--2---:R-:W-:Y:S01]  /*1b150*/  F2FP.SATFINITE.E4M3.F32.PACK_AB_MERGE_C R42, R71.reuse, R42, RZ ;  /* 0x0000002a472a723e */ /* 0x044fe200048070ff */
[----:B------:R-:W-:-:S03]  /*1b160*/  FADD.FTZ R71, R71, R20 ;  /* 0x0000001447477221 */ /* 0x000fc60000010000 */
[----:B------:R-:W-:Y:S01]  /*1b170*/  F2FP.SATFINITE.E4M3.F32.PACK_AB_MERGE_C R174, R65, R36, R42 ;  /* 0x0000002441ae723e */ /* 0x000fe2000480702a */
[----:B------:R-:W-:Y:S01]  /*1b180*/  IMAD.MOV.U32 R65, RZ, RZ, R87 ;  /* 0x000000ffff417224 */ /* 0x000fe200078e0057 */
[----:B------:R-:W-:Y:S01]  /*1b190*/  MOV R42, R87 ;  /* 0x00000057002a7202 */ /* 0x000fe20000000f00 */
[----:B------:R-:W2:Y:S01]  /*1b1a0*/  MUFU.EX2 R139, R139 ;  /* 0x0000008b008b7308 */ /* 0x000ea20000000800 */
[----:B-1----:R-:W-:-:S01]  /*1b1b0*/  FADD.FTZ R8, R6, R3 ;  /* 0x0000000306087221 */ /* 0x002fc20000010000 */
[----:B------:R-:W-:-:S06]  /*1b1c0*/  IMAD.MOV.U32 R36, RZ, RZ, R87 ;  /* 0x000000ffff247224 */ /* 0x000fcc00078e0057 */
[----:B------:R-:W1:Y:S01]  /*1b1d0*/  MUFU.EX2 R67, R67 ;  /* 0x0000004300437308 */ /* 0x000e620000000800 */
[----:B0-----:R-:W-:-:S01]  /*1b1e0*/  FADD.FTZ R14, R44, R71 ;  /* 0x000000472c0e7221 */ /* 0x001fc20000010000 */
[----:B------:R-:W-:-:S06]  /*1b1f0*/  IMAD.MOV.U32 R71, RZ, RZ, R87 ;  /* 0x000000ffff477224 */ /* 0x000fcc00078e0057 */
[----:B------:R-:W0:Y:S01]  /*1b200*/  MUFU.EX2 R10, R141 ;  /* 0x0000008d000a7308 */ /* 0x000e220000000800 */
[----:B--2---:R-:W-:-:S01]  /*1b210*/  FADD.FTZ R3, R139, R8 ;  /* 0x000000088b037221 */ /* 0x004fc20000010000 */
[----:B------:R-:W-:-:S06]  /*1b220*/  VIADD R8, R157, 0xfffffffe ;  /* 0xfffffffe9d087836 */ /* 0x000fcc0000000000 */
[----:B------:R-:W2:Y:S01]  /*1b230*/  MUFU.EX2 R46, R46 ;  /* 0x0000002e002e7308 */ /* 0x000ea20000000800 */
[----:B-1----:R-:W-:-:S07]  /*1b240*/  FADD.FTZ R5, R67, R14 ;  /* 0x0000000e43057221 */ /* 0x002fce0000010000 */
[----:B------:R-:W1:Y:S01]  /*1b250*/  MUFU.EX2 R143, R143 ;  /* 0x0000008f008f7308 */ /* 0x000e620000000800 */
[C---:B0-----:R-:W-:Y:S01]  /*1b260*/  F2FP.SATFINITE.E4M3.F32.PACK_AB_MERGE_C R139, R10.reuse, R139, RZ ;  /* 0x0000008b0a8b723e */ /* 0x041fe200048070ff */
[----:B------:R-:W-:-:S03]  /*1b270*/  FADD.FTZ R10, R10, R3 ;  /* 0x000000030a0a7221 */ /* 0x000fc60000010000 */
[----:B------:R-:W-:-:S03]  /*1b280*/  F2FP.SATFINITE.E4M3.F32.PACK_AB_MERGE_C R169, R6, R137, R139 ;  /* 0x0000008906a9723e */ /* 0x000fc6000480708b */
[----:B------:R0:W3:Y:S01]  /*1b290*/  MUFU.EX2 R12, R81 ;  /* 0x00000051000c7308 */ /* 0x0000e20000000800 */
[----:B--2---:R-:W-:-:S07]  /*1b2a0*/  FADD.FTZ R14, R46, R5 ;  /* 0x000000052e0e7221 */ /* 0x004fce0000010000 */
[----:B------:R-:W-:Y:S01]  /*1b2b0*/  MUFU.EX2 R33, R33 ;  /* 0x0000002100217308 */ /* 0x000fe20000000800 */
[----:B-1----:R-:W-:-:S01]  /*1b2c0*/  FADD.FTZ R5, R143, R10 ;  /* 0x0000000a8f057221 */ /* 0x002fc20000010000 */
[----:B0-----:R-:W-:-:S06]  /*1b2d0*/  IMAD.MOV.U32 R81, RZ, RZ, R87 ;  /* 0x000000ffff517224 */ /* 0x001fcc00078e0057 */
[----:B------:R-:W0:Y:S01]  /*1b2e0*/  MUFU.EX2 R24, R24 ;  /* 0x0000001800187308 */ /* 0x000e220000000800 */
[----:B---3--:R-:W-:-:S07]  /*1b2f0*/  FADD.FTZ R6, R12, R5 ;  /* 0x000000050c067221 */ /* 0x008fce0000010000 */
[----:B------:R-:W1:Y:S08]  /*1b300*/  MUFU.EX2 R45, R45 ;  /* 0x0000002d002d7308 */ /* 0x000e700000000800 */
[----:B------:R-:W2:Y:S01]  /*1b310*/  MUFU.EX2 R29, R29 ;  /* 0x0000001d001d7308 */ /* 0x000ea20000000800 */
[----:B0-----:R-:W-:-:S07]  /*1b320*/  F2FP.SATFINITE.E4M3.F32.PACK_AB_MERGE_C R5, R24, R33, RZ ;  /* 0x000000211805723e */ /* 0x001fce00048070ff */
[----:B------:R-:W-:Y:S01]  /*1b330*/  MUFU.EX2 R147, R147 ;  /* 0x0000009300937308 */ /* 0x000fe20000000800 */
[----:B-1----:R-:W-:Y:S02]  /*1b340*/  F2FP.SATFINITE.E4M3.F32.PACK_AB_MERGE_C R170, R48, R45, R5 ;  /* 0x0000002d30aa723e */ /* 0x002fe40004807005 */
[----:B------:R-:W-:-:S04]  /*1b350*/  VIMNMX R5, RZ, R11, !PT ;  /* 0x0000000bff057248 */ /* 0x000fc80007fe0100 */
[----:B------:R-:W-:Y:S01]  /*1b360*/  ISETP.GE.AND P0, PT, R8, R5, PT ;  /* 0x000000050800720c */ /* 0x000fe20003f06270 */
[----:B------:R-:W0:Y:S01]  /*1b370*/  MUFU.EX2 R50, R50 ;  /* 0x0000003200327308 */ /* 0x000e220000000800 */
[----:B--2---:R-:W-:-:S01]  /*1b380*/  FADD.FTZ R14, R29, R14 ;  /* 0x0000000e1d0e7221 */ /* 0x004fc20000010000 */
[----:B------:R-:W-:Y:S01]  /*1b390*/  F2FP.SATFINITE.E4M3.F32.PACK_AB_MERGE_C R46, R29, R46, RZ ;  /* 0x0000002e1d2e723e */ /* 0x000fe200048070ff */
[--C-:B------:R-:W-:Y:S02]  /*1b3a0*/  IMAD.MOV.U32 R29, RZ, RZ, R87.reuse ;  /* 0x000000ffff1d7224 */ /* 0x100fe400078e0057 */
[----:B------:R-:W-:Y:S01]  /*1b3b0*/  FADD.FTZ R3, R45, R14 ;  /* 0x0000000e2d037221 */ /* 0x000fe20000010000 */
[----:B------:R-:W-:Y:S01]  /*1b3c0*/  F2FP.SATFINITE.E4M3.F32.PACK_AB_MERGE_C R168, R67, R44, R46 ;  /* 0x0000002c43a8723e */ /* 0x000fe2000480702e */
[----:B------:R-:W-:Y:S01]  /*1b3d0*/  IMAD.MOV.U32 R67, RZ, RZ, R87 ;  /* 0x000000ffff437224 */ /* 0x000fe200078e0057 */
[----:B------:R-:W-:Y:S01]  /*1b3e0*/  MOV R46, R87 ;  /* 0x00000057002e7202 */ /* 0x000fe20000000f00 */
[----:B------:R-:W-:Y:S01]  /*1b3f0*/  FADD.FTZ R0, R48, R3 ;  /* 0x0000000330007221 */ /* 0x000fe20000010000 */
[----:B------:R-:W-:-:S02]  /*1b400*/  IMAD.MOV.U32 R48, RZ, RZ, R87 ;  /* 0x000000ffff307224 */ /* 0x000fc400078e0057 */
[----:B------:R-:W-:Y:S02]  /*1b410*/  IMAD.MOV.U32 R45, RZ, RZ, R87 ;  /* 0x000000ffff2d7224 */ /* 0x000fe400078e0057 */
[----:B------:R-:W-:-:S01]  /*1b420*/  FADD.FTZ R3, R33, R0 ;  /* 0x0000000021037221 */ /* 0x000fc20000010000 */
[--C-:B------:R-:W-:Y:S02]  /*1b430*/  IMAD.MOV.U32 R44, RZ, RZ, R87.reuse ;  /* 0x000000ffff2c7224 */ /* 0x100fe400078e0057 */
[----:B------:R-:W-:Y:S01]  /*1b440*/  IMAD.MOV.U32 R33, RZ, RZ, R87 ;  /* 0x000000ffff217224 */ /* 0x000fe200078e0057 */
[----:B0-----:R-:W-:Y:S01]  /*1b450*/  F2FP.SATFINITE.E4M3.F32.PACK_AB_MERGE_C R7, R50, R147, RZ ;  /* 0x000000933207723e */ /* 0x001fe200048070ff */
[----:B------:R-:W-:-:S01]  /*1b460*/  FADD.FTZ R147, R147, R6 ;  /* 0x0000000693937221 */ /* 0x000fc20000010000 */
[----:B------:R-:W-:Y:S01]  /*1b470*/  FADD.FTZ R3, R24, R3 ;  /* 0x0000000318037221 */ /* 0x000fe20000010000 */
[----:B------:R-:W-:Y:S01]  /*1b480*/  IMAD.MOV.U32 R24, RZ, RZ, R87 ;  /* 0x000000ffff187224 */ /* 0x000fe200078e0057 */
[----:B------:R-:W-:Y:S01]  /*1b490*/  F2FP.SATFINITE.E4M3.F32.PACK_AB_MERGE_C R171, R12, R143, R7 ;  /* 0x0000008f0cab723e */ /* 0x000fe20004807007 */
[----:B------:R-:W-:-:S01]  /*1b4a0*/  FADD.FTZ R0, R50, R147 ;  /* 0x0000009332007221 */ /* 0x000fc20000010000 */
[----:B------:R-:W-:Y:S01]  /*1b4b0*/  MOV R50, R87 ;  /* 0x0000005700327202 */ /* 0x000fe20000000f00 */
[----:B------:R-:W-:Y:S06]  /*1b4c0*/  @!P0 BRA `(.L_x_2315) ;  /* 0x0000004800548947 */ /* 0x000fec0003800000 */
[----:B------:R-:W-:Y:S01]  /*1b4d0*/  IMAD.MOV.U32 R6, RZ, RZ, R21 ;  /* 0x000000ffff067224 */ /* 0x000fe200078e0015 */
[----:B------:R-:W-:Y:S01]  /*1b4e0*/  MOV R7, R89 ;  /* 0x0000005900077202 */ /* 0x000fe20000000f00 */
[----:B------:R-:W-:Y:S01]  /*1b4f0*/  IMAD.MOV.U32 R9, RZ, RZ, R188 ;  /* 0x000000ffff097224 */ /* 0x000fe200078e00bc */
[----:B------:R-:W-:Y:S01]  /*1b500*/  CS2R R86, SRZ ;  /* 0x0000000000567805 */ /* 0x000fe2000001ff00 */
        /* <DEDUP_REMOVED lines=31> */
[----:B------:R-:W-:-:S07]  /*1b700*/  CS2R R24, SRZ ;  /* 0x0000000000187805 */ /* 0x000fce000001ff00 */
.L_x_2326:
        /* <DEDUP_REMOVED lines=8> */
.L_x_2317:
[----:B------:R-:W-:Y:S01]  /*1b790*/  VIADD R11, R10, 0x1 ;  /* 0x000000010a0b7836 */ /* 0x000fe20000000000 */
[----:B------:R-:W-:-:S04]  /*1b7a0*/  SHF.L.U32 R12, R188, 0x1f, RZ ;  /* 0x0000001fbc0c7819 */ /* 0x000fc800000006ff */
[----:B------:R-:W-:-:S04]  /*1b7b0*/  ISETP.NE.AND P2, PT, R11, 0x2, PT ;  /* 0x000000020b00780c */ /* 0x000fc80003f45270 */
[----:B------:R-:W-:-:S04]  /*1b7c0*/  SEL R11, R11, RZ, P2 ;  /* 0x000000ff0b0b7207 */ /* 0x000fc80001000000 */
[----:B------:R-:W-:-:S04]  /*1b7d0*/  LEA R11, R11, R16, 0x3 ;  /* 0x000000100b0b7211 */ /* 0x000fc800078e18ff */
[----:B------:R0:W1:Y:S01]  /*1b7e0*/  SYNCS.PHASECHK.TRANS64.TRYWAIT P2, [R11+URZ+0x29830], R12 ;  /* 0x0298300c0b0075a7 */ /* 0x000062000804017f */
[----:B------:R-:W-:Y:S05]  /*1b7f0*/  @!P1 BRA `(.L_x_2318) ;  /* 0x0000000000049947 */ /* 0x000fea0003800000 */
[----:B------:R-:W-:Y:S01]  /*1b800*/  BPT.TRAP 0x1 ;  /* 0x000000040000795c */ /* 0x000fe20000300000 */
.L_x_2318:
[----:B------:R-:W-:Y:S04]  /*1b810*/  BSSY B0, `(.L_x_2316) ;  /* 0x0000004000007945 */ /* 0x000fe80003800000 */
[----:B-1----:R-:W-:Y:S05]  /*1b820*/  @P2 BRA `(.L_x_2319) ;  /* 0x0000000000082947 */ /* 0x002fea0003800000 */
[----:B------:R-:W1:Y:S02]  /*1b830*/  SYNCS.PHASECHK.TRANS64.TRYWAIT P2, [R11+URZ+0x29830], R12 ;  /* 0x0298300c0b0075a7 */ /* 0x000e64000804017f */
[----:B-1----:R-:W-:Y:S05]  /*1b840*/  @!P2 BRA `(.L_x_2320) ;  /* 0x0000012000dca947 */ /* 0x002fea0003800000 */
.L_x_2319:
[----:B------:R-:W-:Y:S05]  /*1b850*/  BSYNC B0 ;  /* 0x0000000000007941 */ /* 0x000fea0003800000 */
.L_x_2316:
[----:B------:R-:W2:Y:S01]  /*1b860*/  S2R R88, SR_TID.X ;  /* 0x0000000000587919 */ /* 0x000ea20000002100 */
[----:B------:R-:W-:Y:S01]  /*1b870*/  MOV R13, 0x80000020 ;  /* 0x80000020000d7802 */ /* 0x000fe20000000f00 */
[----:B------:R-:W-:Y:S05]  /*1b880*/  WARPSYNC.ALL ;  /* 0x0000000000007948 */ /* 0x000fea0003800000 */
[----:B------:R-:W-:Y:S01]  /*1b890*/  R2UR UR27, R13 ;  /* 0x000000000d1b72ca */ /* 0x000fe200000e0000 */
[----:B01----:R-:W-:Y:S01]  /*1b8a0*/  VIADD R11, R10, 0x1 ;  /* 0x000000010a0b7836 */ /* 0x003fe20000000000 */
[----:B------:R-:W-:Y:S01]  /*1b8b0*/  UMOV UR28, UR24 ;  /* 0x00000018001c7c82 */ /* 0x000fe20008000000 */
[----:B------:R-:W-:Y:S01]  /*1b8c0*/  IMAD.MOV.U32 R15, RZ, RZ, -0x7fffffe0 ;  /* 0x80000020ff0f7424 */ /* 0x000fe200078e00ff */
[----:B------:R-:W-:Y:S01]  /*1b8d0*/  UMOV UR29, UR25 ;  /* 0x00000019001d7c82 */ /* 0x000fe20008000000 */
[----:B------:R-:W-:Y:S01]  /*1b8e0*/  MOV R21, 0x80000020 ;  /* 0x8000002000157802 */ /* 0x000fe20000000f00 */
[----:B------:R-:W-:Y:S01]  /*1b8f0*/  UMOV UR32, UR24 ;  /* 0x0000001800207c82 */ /* 0x000fe20008000000 */
[----:B------:R-:W-:Y:S01]  /*1b900*/  ISETP.NE.AND P2, PT, R11, 0x2, PT ;  /* 0x000000020b00780c */ /* 0x000fe20003f45270 */
[----:B------:R-:W-:Y:S01]  /*1b910*/  UMOV UR33, UR25 ;  /* 0x0000001900217c82 */ /* 0x000fe20008000000 */
[----:B------:R-:W-:Y:S01]  /*1b920*/  R2UR UR31, R15 ;  /* 0x000000000f1f72ca */ /* 0x000fe200000e0000 */
[----:B------:R-:W-:Y:S01]  /*1b930*/  UMOV UR44, UR24 ;  /* 0x00000018002c7c82 */ /* 0x000fe20008000000 */
[----:B------:R-:W-:Y:S01]  /*1b940*/  SEL R11, R11, RZ, P2 ;  /* 0x000000ff0b0b7207 */ /* 0x000fe20001000000 */
[----:B------:R-:W-:Y:S01]  /*1b950*/  UMOV UR45, UR25 ;  /* 0x00000019002d7c82 */ /* 0x000fe20008000000 */
[----:B------:R-:W-:Y:S01]  /*1b960*/  R2UR UR35, R21 ;  /* 0x00000000152372ca */ /* 0x000fe200000e0000 */
[----:B------:R-:W-:Y:S01]  /*1b970*/  UMOV UR48, UR24 ;  /* 0x0000001800307c82 */ /* 0x000fe20008000000 */
[----:B------:R-:W-:Y:S01]  /*1b980*/  R2UR UR47, R15 ;  /* 0x000000000f2f72ca */ /* 0x000fe200000e0000 */
[----:B------:R-:W-:Y:S01]  /*1b990*/  IMAD R12, R11, 0x780, R4 ;  /* 0x000007800b0c7824 */ /* 0x000fe200078e0204 */
[----:B------:R-:W-:Y:S01]  /*1b9a0*/  R2UR UR51, R21 ;  /* 0x00000000153372ca */ /* 0x000fe200000e0000 */
[----:B------:R-:W-:Y:S01]  /*1b9b0*/  UMOV UR49, UR25 ;  /* 0x0000001900317c82 */ /* 0x000fe20008000000 */
[----:B------:R-:W-:-:S02]  /*1b9c0*/  IMAD.MOV.U32 R15, RZ, RZ, -0x7fffffe0 ;  /* 0x80000020ff0f7424 */ /* 0x000fc400078e00ff */
[C---:B------:R-:W-:Y:S01]  /*1b9d0*/  R2UR UR26, R12.reuse ;  /* 0x000000000c1a72ca */ /* 0x040fe200000e0000 */
[C---:B------:R-:W-:Y:S02]  /*1b9e0*/  VIADD R14, R12.reuse, 0x80 ;  /* 0x000000800c0e7836 */ /* 0x040fe40000000000 */
[----:B------:R-:W-:Y:S01]  /*1b9f0*/  VIADD R20, R12, 0x100 ;  /* 0x000001000c147836 */ /* 0x000fe20000000000 */
[----:B--2---:R-:W-:Y:S02]  /*1ba00*/  SHF.R.U32.HI R88, RZ, 0x7, R88 ;  /* 0x00000007ff587819 */ /* 0x004fe40000011658 */
[----:B------:R-:W-:Y:S01]  /*1ba10*/  R2UR UR30, R14 ;  /* 0x000000000e1e72ca */ /* 0x000fe200000e0000 */
[----:B------:R-:W-:Y:S01]  /*1ba20*/  VIADD R14, R12, 0x180 ;  /* 0x000001800c0e7836 */ /* 0x000fe20000000000 */
[----:B------:R-:W-:Y:S01]  /*1ba30*/  R2UR UR34, R20 ;  /* 0x00000000142272ca */ /* 0x000fe200000e0000 */
[----:B------:R-:W-:Y:S01]  /*1ba40*/  VIADD R13, R88, 0x8 ;  /* 0x00000008580d7836 */ /* 0x000fe20000000000 */
[----:B------:R-:W-:Y:S01]  /*1ba50*/  R2UR UR7, R15 ;  /* 0x000000000f0772ca */ /* 0x000fe200000e0000 */
[----:B------:R-:W-:Y:S01]  /*1ba60*/  VIADD R20, R12, 0x200 ;  /* 0x000002000c147836 */ /* 0x000fe20000000000 */
[----:B------:R-:W-:Y:S01]  /*1ba70*/  R2UR UR46, R14 ;  /* 0x000000000e2e72ca */ /* 0x000fe200000e0000 */
[----:B------:R-:W-:Y:S01]  /*1ba80*/  VIADD R14, R12, 0x2 ;  /* 0x000000020c0e7836 */ /* 0x000fe20000000000 */
[----:B------:R0:W-:Y:S01]  /*1ba90*/  BAR.SYNC.DEFER_BLOCKING R13, 0x100 ;  /* 0x0004000d0000751d */ /* 0x0001e20000010000 */
[----:B------:R-:W-:Y:S01]  /*1baa0*/  IMAD.MOV.U32 R15, RZ, RZ, -0x7fffffe0 ;  /* 0x80000020ff0f7424 */ /* 0x000fe200078e00ff */
[----:B------:R-:W-:-:S02]  /*1bab0*/  R2UR UR50, R20 ;  /* 0x00000000143272ca */ /* 0x000fc400000e0000 */
[----:B------:R-:W-:Y:S02]  /*1bac0*/  R2UR UR6, R14 ;  /* 0x000000000e0672ca */ /* 0x000fe400000e0000 */
[----:B------:R-:W-:Y:S01]  /*1bad0*/  IADD3 R14, R12, 0x82, RZ ;  /* 0x000000820c0e7810 */ /* 0x000fe20007ffe0ff */
[----:B0-----:R-:W-:Y:S01]  /*1bae0*/  IMAD.MOV.U32 R13, RZ, RZ, -0x7fffffe0 ;  /* 0x80000020ff0d7424 */ /* 0x001fe200078e00ff */
        /* <DEDUP_REMOVED lines=191> */
[C---:B------:R-:W-:Y:S01]  /*1c6e0*/  IADD3 R14, R12.reuse, 0x682, RZ ;  /* 0x000006820c0e7810 */ /* 0x040fe20007ffe0ff */
[----:B------:R-:W-:Y:S01]  /*1c6f0*/  VIADD R12, R12, 0x702 ;  /* 0x000007020c0c7836 */ /* 0x000fe20000000000 */
        /* <DEDUP_REMOVED lines=30> */
[----:B------:R-:W-:Y:S05]  /*1c8e0*/  @P0 BRA `(.L_x_2321) ;  /* 0x0000000000280947 */ /* 0x000fea0003800000 */
[----:B------:R-:W-:Y:S05]  /*1c8f0*/  @!P1 BRA `(.L_x_2322) ;  /* 0x0000000000049947 */ /* 0x000fea0003800000 */
[----:B------:R-:W-:Y:S01]  /*1c900*/  BPT.TRAP 0x1 ;  /* 0x000000040000795c */ /* 0x000fe20000300000 */
.L_x_2322:
[----:B------:R-:W-:Y:S02]  /*1c910*/  SHF.L.U32 R9, R9, 0x1f, RZ ;  /* 0x0000001f09097819 */ /* 0x000fe400000006ff */
[----:B------:R-:W-:-:S04]  /*1c920*/  LEA R12, R10, R16, 0x3 ;  /* 0x000000100a0c7211 */ /* 0x000fc800078e18ff */
[----:B------:R0:W1:Y:S01]  /*1c930*/  SYNCS.PHASECHK.TRANS64.TRYWAIT P0, [R12+URZ+0x29850], R9 ;  /* 0x029850090c0075a7 */ /* 0x000062000800017f */
[----:B------:R-:W-:Y:S05]  /*1c940*/  @!P1 BRA `(.L_x_2323) ;  /* 0x0000000000049947 */ /* 0x000fea0003800000 */
[----:B------:R-:W-:Y:S01]  /*1c950*/  BPT.TRAP 0x1 ;  /* 0x000000040000795c */ /* 0x000fe20000300000 */
.L_x_2323:
[----:B-1----:R-:W-:Y:S05]  /*1c960*/  @P0 BRA `(.L_x_2321) ;  /* 0x0000000000080947 */ /* 0x002fea0003800000 */
[----:B------:R-:W1:Y:S02]  /*1c970*/  SYNCS.PHASECHK.TRANS64.TRYWAIT P0, [R12+URZ+0x29850], R9 ;  /* 0x029850090c0075a7 */ /* 0x000e64000800017f */
[----:B-1----:R-:W-:Y:S05]  /*1c980*/  @!P0 BRA `(.L_x_2324) ;  /* 0x0000011000a08947 */ /* 0x002fea0003800000 */
.L_x_2321:
[----:B01----:R-:W-:Y:S01]  /*1c990*/  VIADD R9, R16, 0x400 ;  /* 0x0000040010097836 */ /* 0x003fe20000000000 */
[----:B------:R-:W-:Y:S05]  /*1c9a0*/  WARPSYNC.ALL ;  /* 0x0000000000007948 */ /* 0x000fea0003800000 */
[----:B------:R-:W-:Y:S01]  /*1c9b0*/  SHF.R.U32.HI R9, RZ, 0x4, R9 ;  /* 0x00000004ff097819 */ /* 0x000fe20000011609 */
[----:B------:R-:W-:Y:S01]  /*1c9c0*/  IMAD.MOV.U32 R13, RZ, RZ, -0x3ffffff0 ;  /* 0xc0000010ff0d7424 */ /* 0x000fe200078e00ff */
[----:B------:R-:W-:Y:S01]  /*1c9d0*/  WARPGROUP.ARRIVE ;  /* 0x00000000000079c5 */ /* 0x000fe20000000000 */
[C---:B------:R-:W-:Y:S01]  /*1c9e0*/  FMUL.FTZ R21, R2.reuse, R156 ;  /* 0x0000009c02157220 */ /* 0x040fe20000410000 */
[----:B------:R-:W-:Y:S01]  /*1c9f0*/  LOP3.LUT R9, R9, 0x3fff, RZ, 0xc0, !PT ;  /* 0x00003fff09097812 */ /* 0x000fe200078ec0ff */
[C---:B------:R-:W-:Y:S01]  /*1ca00*/  FMUL.FTZ R156, R2.reuse, R163 ;  /* 0x000000a3029c7220 */ /* 0x040fe20000410000 */
[----:B------:R-:W-:Y:S01]  /*1ca10*/  R2UR UR7, R13 ;  /* 0x000000000d0772ca */ /* 0x000fe200000e0000 */
[C---:B------:R-:W-:Y:S01]  /*1ca20*/  FMUL.FTZ R163, R2.reuse, R137 ;  /* 0x0000008902a37220 */ /* 0x040fe20000410000 */
[----:B------:R-:W-:Y:S01]  /*1ca30*/  LOP3.LUT R9, R9, 0x10000, RZ, 0xfc, !PT ;  /* 0x0001000009097812 */ /* 0x000fe200078efcff */
[C---:B------:R-:W-:Y:S01]  /*1ca40*/  FMUL.FTZ R137, R2.reuse, R139 ;  /* 0x0000008b02897220 */ /* 0x040fe20000410000 */
[C---:B------:R-:W-:Y:S01]  /*1ca50*/  FMUL.FTZ R139, R2.reuse, R140 ;  /* 0x0000008c028b7220 */ /* 0x040fe20000410000 */
[C---:B------:R-:W-:Y:S01]  /*1ca60*/  FMUL.FTZ R140, R2.reuse, R143 ;  /* 0x0000008f028c7220 */ /* 0x040fe20000410000 */
[----:B------:R-:W-:Y:S01]  /*1ca70*/  FMUL.FTZ R143, R2, R144 ;  /* 0x00000090028f7220 */ /* 0x000fe20000410000 */
[----:B------:R-:W-:-:S02]  /*1ca80*/  IMAD R12, R10, 0x500, R9 ;  /* 0x000005000a0c7824 */ /* 0x000fc400078e0209 */
[C---:B------:R-:W-:Y:S01]  /*1ca90*/  FMUL.FTZ R144, R2.reuse, R145 ;  /* 0x0000009102907220 */ /* 0x040fe20000410000 */
[C---:B------:R-:W-:Y:S01]  /*1caa0*/  FMUL.FTZ R145, R2.reuse, R147 ;  /* 0x0000009302917220 */ /* 0x040fe20000410000 */
[C---:B------:R-:W-:Y:S01]  /*1cab0*/  FMUL.FTZ R147, R2.reuse, R148 ;  /* 0x0000009402937220 */ /* 0x040fe20000410000 */
[----:B------:R-:W-:Y:S01]  /*1cac0*/  FMUL.FTZ R148, R2, R149 ;  /* 0x0000009502947220 */ /* 0x000fe20000410000 */
[----:B------:R-:W-:Y:S01]  /*1cad0*/  R2UR UR6, R12 ;  /* 0x000000000c0672ca */ /* 0x000fe200000e0000 */
[----:B------:R-:W-:Y:S01]  /*1cae0*/  FMUL.FTZ R149, R2, R151 ;  /* 0x0000009702957220 */ /* 0x000fe20000410000 */
[----:B------:R-:W-:Y:S02]  /*1caf0*/  VIADD R14, R12, 0x100 ;  /* 0x000001000c0e7836 */ /* 0x000fe40000000000 */
[C---:B------:R-:W-:Y:S01]  /*1cb00*/  FMUL.FTZ R151, R2.reuse, R129 ;  /* 0x0000008102977220 */ /* 0x040fe20000410000 */
[C---:B------:R-:W-:Y:S01]  /*1cb10*/  FMUL.FTZ R129, R2.reuse, R131 ;  /* 0x0000008302817220 */ /* 0x040fe20000410000 */
[----:B------:R-:W-:Y:S01]  /*1cb20*/  FMUL.FTZ R13, R2, R153 ;  /* 0x00000099020d7220 */ /* 0x000fe20000410000 */
[----:B------:R-:W-:-:S02]  /*1cb30*/  IMAD.SHL.U32 R131, R193, 0x80, RZ ;  /* 0x00000080c1837824 */ /* 0x000fc400078e00ff */
[C---:B------:R-:W-:Y:S01]  /*1cb40*/  FMUL.FTZ R153, R2.reuse, R157 ;  /* 0x0000009d02997220 */ /* 0x040fe20000410000 */
[C---:B------:R-:W-:Y:S01]  /*1cb50*/  FMUL.FTZ R157, R2.reuse, R161 ;  /* 0x000000a1029d7220 */ /* 0x040fe20000410000 */
[----:B------:R-:W-:Y:S01]  /*1cb60*/  FMUL.FTZ R161, R2, R165 ;  /* 0x000000a502a17220 */ /* 0x000fe20000410000 */
[----:B------:R-:W-:Y:S01]  /*1cb70*/  MOV R15, 0xc0000010 ;  /* 0xc0000010000f7802 */ /* 0x000fe20000000f00 */
[----:B------:R-:W-:Y:S02]  /*1cb80*/  IMAD R165, R8, -0xa0, R131 ;  /* 0xffffff6008a57824 */ /* 0x000fe400078e0283 */
[----:B------:R-:W-:Y:S01]  /*1cb90*/  FMUL.FTZ R9, R2, R152 ;  /* 0x0000009802097220 */ /* 0x000fe20000410000 */
[----:B------:R-:W-:Y:S01]  /*1cba0*/  QGMMA.64x128x32.F32.E4M3.E4M3 R24, R184, gdesc[UR4], R24, gsb0 ;  /* 0x01e00004b8187df3 */ /* 0x000fe20008000818 */
[----:B------:R-:W-:Y:S01]  /*1cbb0*/  R2UR UR6, R14 ;  /* 0x000000000e0672ca */ /* 0x000fe200000e0000 */
[C---:B------:R-:W-:Y:S01]  /*1cbc0*/  FMUL.FTZ R14, R2.reuse, R154 ;  /* 0x0000009a020e7220 */ /* 0x040fe20000410000 */
[C---:B------:R-:W-:Y:S01]  /*1cbd0*/  FMUL.FTZ R154, R2.reuse, R162 ;  /* 0x000000a2029a7220 */ /* 0x040fe20000410000 */
[C---:B------:R-:W-:Y:S01]  /*1cbe0*/  FMUL.FTZ R162, R2.reuse, R136 ;  /* 0x0000008802a27220 */ /* 0x040fe20000410000 */
[C---:B------:R-:W-:Y:S01]  /*1cbf0*/  FMUL.FTZ R152, R2.reuse, R159 ;  /* 0x0000009f02987220 */ /* 0x040fe20000410000 */
[C---:B------:R-:W-:Y:S01]  /*1cc00*/  FMUL.FTZ R136, R2.reuse, R138 ;  /* 0x0000008a02887220 */ /* 0x040fe20000410000 */
[----:B------:R-:W-:Y:S01]  /*1cc10*/  R2UR UR7, R15 ;  /* 0x000000000f0772ca */ /* 0x000fe200000e0000 */
[C---:B------:R-:W-:Y:S01]  /*1cc20*/  FMUL.FTZ R159, R2.reuse, R164 ;  /* 0x000000a4029f7220 */ /* 0x040fe20000410000 */
[C---:B------:R-:W-:Y:S01]  /*1cc30*/  FMUL.FTZ R138, R2.reuse, R142 ;  /* 0x0000008e028a7220 */ /* 0x040fe20000410000 */
[C---:B------:R-:W-:Y:S01]  /*1cc40*/  FMUL.FTZ R142, R2.reuse, R146 ;  /* 0x00000092028e7220 */ /* 0x040fe20000410000 */
[----:B------:R-:W-:Y:S01]  /*1cc50*/  IADD3 R164, R165, 0x1, R202 ;  /* 0x00000001a5a47810 */ /* 0x000fe20007ffe0ca */
[C---:B------:R-:W-:Y:S01]  /*1cc60*/  FMUL.FTZ R146, R2.reuse, R150 ;  /* 0x0000009602927220 */ /* 0x040fe20000410000 */
[C---:B------:R-:W-:Y:S01]  /*1cc70*/  FMUL.FTZ R150, R2.reuse, R120 ;  /* 0x0000007802967220 */ /* 0x040fe20000410000 */
[C---:B------:R-:W-:Y:S01]  /*1cc80*/  FMUL.FTZ R120, R2.reuse, R122 ;  /* 0x0000007a02787220 */ /* 0x040fe20000410000 */
[C---:B------:R-:W-:Y:S01]  /*1cc90*/  FMUL.FTZ R122, R2.reuse, R123 ;  /* 0x0000007b027a7220 */ /* 0x040fe20000410000 */
[----:B------:R-:W-:Y:S01]  /*1cca0*/  MUFU.TANH R9, R9 ;  /* 0x0000000900097308 */ /* 0x000fe20000002400 */
[----:B------:R-:W-:Y:S01]  /*1ccb0*/  FMUL.FTZ R123, R2, R124 ;  /* 0x0000007c027b7220 */ /* 0x000fe20000410000 */
[----:B------:R-:W-:-:S02]  /*1ccc0*/  IMAD.IADD R164, R164, 0x1, -R195 ;  /* 0x00000001a4a47824 */ /* 0x000fc400078e0ac3 */
[C---:B------:R-:W-:Y:S01]  /*1ccd0*/  FMUL.FTZ R124, R2.reuse, R126 ;  /* 0x0000007e027c7220 */ /* 0x040fe20000410000 */
[C---:B------:R-:W-:Y:S01]  /*1cce0*/  FMUL.FTZ R126, R2.reuse, R127 ;  /* 0x0000007f027e7220 */ /* 0x040fe20000410000 */
[C---:B------:R-:W-:Y:S01]  /*1ccf0*/  FMUL.FTZ R127, R2.reuse, R128 ;  /* 0x00000080027f7220 */ /* 0x040fe20000410000 */
[C---:B------:R-:W-:Y:S01]  /*1cd00*/  FMUL.FTZ R128, R2.reuse, R130 ;  /* 0x0000008202807220 */ /* 0x040fe20000410000 */
[----:B------:R-:W-:Y:S01]  /*1cd10*/  IMAD R165, R203, -0x2, R164 ;  /* 0xfffffffecba57824 */ /* 0x000fe200078e02a4 */
[----:B------:R-:W0:Y:S01]  /*1cd20*/  MUFU.TANH R13, R13 ;  /* 0x0000000d000d7308 */ /* 0x000e220000002400 */
[C---:B------:R-:W-:Y:S01]  /*1cd30*/  FMUL.FTZ R130, R2.reuse, R132 ;  /* 0x0000008402827220 */ /* 0x040fe20000410000 */
[C---:B------:R-:W-:Y:S01]  /*1cd40*/  FMUL.FTZ R132, R2.reuse, R135 ;  /* 0x0000008702847220 */ /* 0x040fe20000410000 */
[----:B------:R-:W-:Y:S01]  /*1cd50*/  FMUL.FTZ R135, R2, R104 ;  /* 0x0000006802877220 */ /* 0x000fe20000410000 */
[----:B------:R-:W-:Y:S02]  /*1cd60*/  IMAD.IADD R104, R206, 0x1, R165 ;  /* 0x00000001ce687824 */ /* 0x000fe400078e02a5 */
[C---:B------:R-:W-:Y:S01]  /*1cd70*/  FMUL.FTZ R15, R2.reuse, R155 ;  /* 0x0000009b020f7220 */ /* 0x040fe20000410000 */
[C---:B------:R-:W-:Y:S01]  /*1cd80*/  FMUL.FTZ R155, R2.reuse, R160 ;  /* 0x000000a0029b7220 */ /* 0x040fe20000410000 */
[----:B------:R-:W-:Y:S01]  /*1cd90*/  FMUL.FTZ R134, R2, R134 ;  /* 0x0000008602867220 */ /* 0x000fe20000410000 */
[----:B------:R-:W-:Y:S01]  /*1cda0*/  MUFU.TANH R21, R21 ;  /* 0x0000001500157308 */ /* 0x000fe20000002400 */
[----:B------:R-:W-:Y:S01]  /*1cdb0*/  ISETP.GT.AND P0, PT, R104, RZ, PT ;  /* 0x000000ff6800720c */ /* 0x000fe20003f04270 */
[----:B------:R-:W-:Y:S01]  /*1cdc0*/  FMUL.FTZ R141, R2, R141 ;  /* 0x0000008d028d7220 */ /* 0x000fe20000410000 */
[----:B------:R-:W-:Y:S01]  /*1cdd0*/  ISETP.GT.AND P2, PT, R104, 0x1, PT ;  /* 0x000000016800780c */ /* 0x000fe20003f44270 */
[C---:B------:R-:W-:Y:S01]  /*1cde0*/  FMUL.FTZ R20, R2.reuse, R158 ;  /* 0x0000009e02147220 */ /* 0x040fe20000410000 */
[C---:B------:R-:W-:Y:S01]  /*1cdf0*/  FMUL.FTZ R158, R2.reuse, R166 ;  /* 0x000000a6029e7220 */ /* 0x040fe20000410000 */
[C---:B------:R-:W-:Y:S01]  /*1ce00*/  FMUL.FTZ R121, R2.reuse, R121 ;  /* 0x0000007902797220 */ /* 0x040fe20000410000 */
[C---:B------:R-:W-:Y:S01]  /*1ce10*/  FMUL.FTZ R125, R2.reuse, R125 ;  /* 0x0000007d027d7220 */ /* 0x040fe20000410000 */
[----:B------:R-:W1:Y:S01]  /*1ce20*/  MUFU.TANH R153, R153 ;  /* 0x0000009900997308 */ /* 0x000e620000002400 */
[----:B0-----:R-:W-:Y:S01]  /*1ce30*/  FSEL R13, R13, -INF , P2 ;  /* 0xff8000000d0d7808 */ /* 0x001fe20001000000 */
[----:B------:R-:W-:Y:S01]  /*1ce40*/  FMUL.FTZ R160, R2, R167 ;  /* 0x000000a702a07220 */ /* 0x000fe20000410000 */
[----:B------:R-:W-:Y:S01]  /*1ce50*/  ISETP.GT.AND P2, PT, R104, 0x9, PT ;  /* 0x000000096800780c */ /* 0x000fe20003f44270 */
        /* <DEDUP_REMOVED lines=12> */
[----:B------:R2:W-:Y:S01]  /*1cf20*/  MUFU.TANH R131, R134 ;  /* 0x0000008600837308 */ /* 0x0005e20000002400 */
[----:B-1----:R-:W-:Y:S01]  /*1cf30*/  FSEL R153, R153, -INF , P2 ;  /* 0xff80000099997808 */ /* 0x002fe20001000000 */
[----:B------:R-:W-:Y:S01]  /*1cf40*/  FMUL.FTZ R90, R2, R90 ;  /* 0x0000005a025a7220 */ /* 0x000fe20000410000 */
[----:B------:R-:W-:Y:S01]  /*1cf50*/  ISETP.GT.AND P2, PT, R104, 0x11, PT ;  /* 0x000000116800780c */ /* 0x000fe20003f44270 */
[C---:B------:R-:W-:Y:S01]  /*1cf60*/  FMUL.FTZ R91, R2.reuse, R91 ;  /* 0x0000005b025b7220 */ /* 0x040fe20000410000 */
[C---:B------:R-:W-:Y:S01]  /*1cf70*/  FMUL.FTZ R94, R2.reuse, R94 ;  /* 0x0000005e025e7220 */ /* 0x040fe20000410000 */
[C---:B------:R-:W-:Y:S01]  /*1cf80*/  FMUL.FTZ R95, R2.reuse, R95 ;  /* 0x0000005f025f7220 */ /* 0x040fe20000410000 */
[C---:B------:R-:W-:Y:S01]  /*1cf90*/  FMUL.FTZ R98, R2.reuse, R98 ;  /* 0x0000006202627220 */ /* 0x040fe20000410000 */
[----:B------:R-:W1:Y:S01]  /*1cfa0*/  MUFU.TANH R157, R157 ;  /* 0x0000009d009d7308 */ /* 0x000e620000002400 */
[----:B--2---:R-:W-:Y:S01]  /*1cfb0*/  FSEL R134, R9, -INF , P0 ;  /* 0xff80000009867808 */ /* 0x004fe20000000000 */
[----:B------:R-:W-:Y:S01]  /*1cfc0*/  FMUL.FTZ R9, R2, R106 ;  /* 0x0000006a02097220 */ /* 0x000fe20000410000 */
[----:B------:R-:W-:Y:S01]  /*1cfd0*/  ISETP.GT.AND P0, PT, R104, 0x8, PT ;  /* 0x000000086800780c */ /* 0x000fe20003f04270 */
[----:B------:R-:W-:Y:S01]  /*1cfe0*/  FMUL.FTZ R106, R2, R107 ;  /* 0x0000006b026a7220 */ /* 0x000fe20000410000 */
[----:B------:R-:W-:Y:S01]  /*1cff0*/  FMNMX.FTZ R164, R134, R7, !PT ;  /* 0x0000000786a47209 */ /* 0x000fe20007810000 */
[C---:B------:R-:W-:Y:S01]  /*1d000*/  FMUL.FTZ R99, R2.reuse, R99 ;  /* 0x0000006302637220 */ /* 0x040fe20000410000 */
[----:B------:R-:W-:Y:S01]  /*1d010*/  FSEL R21, R21, -INF , P0 ;  /* 0xff80000015157808 */ /* 0x000fe20000000000 */
[----:B------:R-:W2:Y:S01]  /*1d020*/  MUFU.TANH R159, R159 ;  /* 0x0000009f009f7308 */ /* 0x000ea20000002400 */
[----:B------:R-:W-:Y:S01]  /*1d030*/  FMNMX.FTZ R164, R13, R164, !PT ;  /* 0x000000a40da47209 */ /* 0x000fe20007810000 */
[----:B------:R-:W-:Y:S01]  /*1d040*/  FMUL.FTZ R102, R2, R102 ;  /* 0x0000006602667220 */ /* 0x000fe20000410000 */
[----:B------:R-:W-:Y:S01]  /*1d050*/  ISETP.GT.AND P0, PT, R104, 0x10, PT ;  /* 0x000000106800780c */ /* 0x000fe20003f04270 */
[----:B------:R-:W-:Y:S01]  /*1d060*/  FMUL.FTZ R103, R2, R103 ;  /* 0x0000006702677220 */ /* 0x000fe20000410000 */
[----:B------:R-:W-:Y:S01]  /*1d070*/  FMNMX.FTZ R164, R21, R164, !PT ;  /* 0x000000a415a47209 */ /* 0x000fe20007810000 */
[----:B------:R-:W3:Y:S01]  /*1d080*/  S2R R228, SR_TID.X ;  /* 0x0000000000e47919 */ /* 0x000ee20000002100 */
[----:B0-----:R-:W-:Y:S01]  /*1d090*/  FSEL R155, R155, -INF , P0 ;  /* 0xff8000009b9b7808 */ /* 0x001fe20000000000 */
[----:B------:R-:W0:Y:S01]  /*1d0a0*/  MUFU.TANH R161, R161 ;  /* 0x000000a100a17308 */ /* 0x000e220000002400 */
[----:B------:R-:W-:-:S02]  /*1d0b0*/  FMNMX.FTZ R164, R153, R164, !PT ;  /* 0x000000a499a47209 */ /* 0x000fc40007810000 */
[C---:B------:R-:W-:Y:S02]  /*1d0c0*/  ISETP.GT.AND P0, PT, R104.reuse, 0x18, PT ;  /* 0x000000186800780c */ /* 0x040fe40003f04270 */
[----:B-1----:R-:W-:Y:S02]  /*1d0d0*/  FSEL R157, R157, -INF , P2 ;  /* 0xff8000009d9d7808 */ /* 0x002fe40001000000 */
[----:B------:R-:W-:Y:S01]  /*1d0e0*/  FMNMX.FTZ R164, R155, R164, !PT ;  /* 0x000000a49ba47209 */ /* 0x000fe20007810000 */
[----:B------:R-:W1:Y:S01]  /*1d0f0*/  MUFU.TANH R162, R162 ;  /* 0x000000a200a27308 */ /* 0x000e620000002400 */
[----:B------:R-:W-:Y:S02]  /*1d100*/  ISETP.GT.AND P2, PT, R104, 0x19, PT ;  /* 0x000000196800780c */ /* 0x000fe40003f44270 */
[----:B--2---:R-:W-:Y:S02]  /*1d110*/  FSEL R159, R159, -INF , P0 ;  /* 0xff8000009f9f7808 */ /* 0x004fe40000000000 */
[----:B------:R-:W-:-:S02]  /*1d120*/  FMNMX.FTZ R164, R157, R164, !PT ;  /* 0x000000a49da47209 */ /* 0x000fc40007810000 */
[----:B------:R-:W-:Y:S01]  /*1d130*/  ISETP.GT.AND P0, PT, R104, 0x20, PT ;  /* 0x000000206800780c */ /* 0x000fe20003f04270 */
[----:B------:R-:W2:Y:S01]  /*1d140*/  MUFU.TANH R163, R163 ;  /* 0x000000a300a37308 */ /* 0x000ea20000002400 */
[----:B0-----:R-:W-:Y:S02]  /*1d150*/  FSEL R161, R161, -INF , P2 ;  /* 0xff800000a1a17808 */ /* 0x001fe40001000000 */
[----:B------:R-:W-:Y:S01]  /*1d160*/  FMNMX.FTZ R166, R159, R164, !PT ;  /* 0x000000a49fa67209 */ /* 0x000fe20007810000 */
[----:B------:R-:W-:Y:S01]  /*1d170*/  FMUL.FTZ R164, R2, R109 ;  /* 0x0000006d02a47220 */ /* 0x000fe20000410000 */
[----:B------:R-:W-:Y:S01]  /*1d180*/  ISETP.GT.AND P2, PT, R104, 0x21, PT ;  /* 0x000000216800780c */ /* 0x000fe20003f44270 */
[----:B------:R-:W-:Y:S01]  /*1d190*/  FMUL.FTZ R109, R2, R110 ;  /* 0x0000006e026d7220 */ /* 0x000fe20000410000 */
[----:B------:R-:W-:Y:S01]  /*1d1a0*/  FMNMX.FTZ R166, R161, R166, !PT ;  /* 0x000000a6a1a67209 */ /* 0x000fe20007810000 */
[----:B------:R-:W0:Y:S01]  /*1d1b0*/  MUFU.TANH R139, R139 ;  /* 0x0000008b008b7308 */ /* 0x000e220000002400 */
[----:B-1----:R-:W-:Y:S01]  /*1d1c0*/  FSEL R107, R162, -INF , P0 ;  /* 0xff800000a26b7808 */ /* 0x002fe20000000000 */
[----:B------:R-:W-:Y:S01]  /*1d1d0*/  FMUL.FTZ R110, R2, R116 ;  /* 0x00000074026e7220 */ /* 0x000fe20000410000 */
[----:B------:R-:W-:-:S02]  /*1d1e0*/  ISETP.GT.AND P0, PT, R104, 0x28, PT ;  /* 0x000000286800780c */ /* 0x000fc40003f04270 */
[----:B------:R-:W-:Y:S02]  /*1d1f0*/  FMNMX.FTZ R166, R107, R166, !PT ;  /* 0x000000a66ba67209 */ /* 0x000fe40007810000 */
[----:B---3--:R-:W-:Y:S01]  /*1d200*/  LOP3.LUT R230, R228, 0x7f, RZ, 0xc0, !PT ;  /* 0x0000007fe4e67812 */ /* 0x008fe200078ec0ff */
[----:B------:R-:W1:Y:S01]  /*1d210*/  MUFU.TANH R141, R141 ;  /* 0x0000008d008d7308 */ /* 0x000e620000002400 */
[----:B--2---:R-:W-:Y:S01]  /*1d220*/  FSEL R163, R163, -INF , P2 ;  /* 0xff800000a3a37808 */ /* 0x004fe20001000000 */
[----:B------:R-:W2:Y:S01]  /*1d230*/  S2R R228, SR_TID.X ;  /* 0x0000000000e47919 */ /* 0x000ea20000002100 */
[----:B------:R-:W-:Y:S02]  /*1d240*/  ISETP.GT.AND P2, PT, R104, 0x29, PT ;  /* 0x000000296800780c */ /* 0x000fe40003f44270 */
[----:B------:R-:W-:-:S03]  /*1d250*/  FMNMX.FTZ R166, R163, R166, !PT ;  /* 0x000000a6a3a67209 */ /* 0x000fc60007810000 */
[----:B------:R-:W3:Y:S01]  /*1d260*/  MUFU.TANH R143, R143 ;  /* 0x0000008f008f7308 */ /* 0x000ee20000002400 */
[----:B0-----:R-:W-:Y:S02]  /*1d270*/  FSEL R139, R139, -INF , P0 ;  /* 0xff8000008b8b7808 */ /* 0x001fe40000000000 */
[----:B------:R-:W-:Y:S02]  /*1d280*/  ISETP.GT.AND P0, PT, R104, 0x30, PT ;  /* 0x000000306800780c */ /* 0x000fe40003f04270 */
[----:B------:R-:W-:-:S03]  /*1d290*/  FMNMX.FTZ R166, R139, R166, !PT ;  /* 0x000000a68ba67209 */ /* 0x000fc60007810000 */
[----:B------:R-:W0:Y:S01]  /*1d2a0*/  MUFU.TANH R144, R144 ;  /* 0x0000009000907308 */ /* 0x000e220000002400 */
[----:B-1----:R-:W-:Y:S02]  /*1d2b0*/  FSEL R141, R141, -INF , P2 ;  /* 0xff8000008d8d7808 */ /* 0x002fe40001000000 */
[----:B------:R-:W-:Y:S02]  /*1d2c0*/  ISETP.GT.AND P2, PT, R104, 0x31, PT ;  /* 0x000000316800780c */ /* 0x000fe40003f44270 */
[----:B------:R-:W-:-:S03]  /*1d2d0*/  FMNMX.FTZ R166, R141, R166, !PT ;  /* 0x000000a68da67209 */ /* 0x000fc60007810000 */
[----:B------:R-:W1:Y:S01]  /*1d2e0*/  MUFU.TANH R147, R147 ;  /* 0x0000009300937308 */ /* 0x000e620000002400 */
[----:B---3--:R-:W-:Y:S02]  /*1d2f0*/  FSEL R143, R143, -INF , P0 ;  /* 0xff8000008f8f7808 */ /* 0x008fe40000000000 */
[----:B------:R-:W-:Y:S02]  /*1d300*/  ISETP.GT.AND P0, PT, R104, 0x38, PT ;  /* 0x000000386800780c */ /* 0x000fe40003f04270 */
[----:B------:R-:W-:Y:S01]  /*1d310*/  FMNMX.FTZ R166, R143, R166, !PT ;  /* 0x000000a68fa67209 */ /* 0x000fe20007810000 */
[----:B------:R-:W-:Y:S02]  /*1d320*/  WARPGROUP.DEPBAR.LE gsb0, 0x0 ;  /* 0x00008000000079c5 */ /* 0x000fe40000010000 */
[----:B------:R-:W-:Y:S01]  /*1d330*/  WARPGROUP.ARRIVE ;  /* 0x00000000000079c5 */ /* 0x000fe20000000000 */
[----:B------:R-:W3:Y:S01]  /*1d340*/  MUFU.TANH R148, R148 ;  /* 0x0000009400947308 */ /* 0x000ee20000002400 */
[----:B0-----:R-:W-:Y:S01]  /*1d350*/  FSEL R165, R144, -INF , P2 ;  /* 0xff80000090a57808 */ /* 0x001fe20001000000 */
[----:B------:R-:W-:Y:S01]  /*1d360*/  FMUL.FTZ R185, R2, R113 ;  /* 0x0000007102b97220 */ /* 0x000fe20000410000 */
[----:B------:R-:W-:Y:S01]  /*1d370*/  ISETP.GT.AND P2, PT, R104, 0x39, PT ;  /* 0x000000396800780c */ /* 0x000fe20003f44270 */
[----:B------:R-:W-:Y:S01]  /*1d380*/  FMUL.FTZ R187, R2, R117 ;  /* 0x0000007502bb7220 */ /* 0x000fe20000410000 */
[----:B------:R-:W-:Y:S01]  /*1d390*/  QGMMA.64x128x32.F32.E4M3.E4M3 R24, R180, gdesc[UR4], R24, gsb0 ;  /* 0x01e00004b4187df3 */ /* 0x000fe20008000818 */
[----:B------:R-:W-:-:S02]  /*1d3a0*/  FMNMX.FTZ R166, R165, R166, !PT ;  /* 0x000000a6a5a67209 */ /* 0x000fc40007810000 */
[----:B------:R-:W0:Y:S01]  /*1d3b0*/  MUFU.TANH R150, R150 ;  /* 0x0000009600967308 */ /* 0x000e220000002400 */
[----:B-1----:R-:W-:Y:S02]  /*1d3c0*/  FSEL R147, R147, -INF , P0 ;  /* 0xff80000093937808 */ /* 0x002fe40000000000 */
[----:B------:R-:W-:Y:S02]  /*1d3d0*/  ISETP.GT.AND P0, PT, R104, 0x40, PT ;  /* 0x000000406800780c */ /* 0x000fe40003f04270 */
[----:B------:R-:W-:Y:S02]  /*1d3e0*/  FMNMX.FTZ R166, R147, R166, !PT ;  /* 0x000000a693a67209 */ /* 0x000fe40007810000 */
[----:B--2---:R-:W-:Y:S01]  /*1d3f0*/  SHF.R.U32.HI R228, RZ, 0x7, R228 ;  /* 0x00000007ffe47819 */ /* 0x004fe200000116e4 */
[----:B------:R-:W1:Y:S01]  /*1d400*/  MUFU.TANH R121, R121 ;  /* 0x0000007900797308 */ /* 0x000e620000002400 */
[----:B---3--:R-:W-:Y:S02]  /*1d410*/  FSEL R113, R148, -INF , P2 ;  /* 0xff80000094717808 */ /* 0x008fe40001000000 */
[----:B------:R-:W-:-:S02]  /*1d420*/  ISETP.GT.AND P2, PT, R104, 0x41, PT ;  /* 0x000000416800780c */ /* 0x000fc40003f44270 */
[----:B------:R-:W-:-:S03]  /*1d430*/  FMNMX.FTZ R166, R113, R166, !PT ;  /* 0x000000a671a67209 */ /* 0x000fc60007810000 */
[----:B------:R-:W2:Y:S01]  /*1d440*/  MUFU.TANH R123, R123 ;  /* 0x0000007b007b7308 */ /* 0x000ea20000002400 */
        /* <DEDUP_REMOVED lines=8> */
[----:B--2---:R-:W-:Y:S02]  /*1d4d0*/  FSEL R123, R123, -INF , P0 ;  /* 0xff8000007b7b7808 */ /* 0x004fe40000000000 */
[----:B------:R-:W-:Y:S02]  /*1d4e0*/  ISETP.GT.AND P0, PT, R104, 0x50, PT ;  /* 0x000000506800780c */ /* 0x000fe40003f04270 */
        /* <DEDUP_REMOVED lines=30> */
[----:B-1----:R-:W-:Y:S01]  /*1d6d0*/  FSEL R93, R108, -INF , P0 ;  /* 0xff8000006c5d7808 */ /* 0x002fe20000000000 */
[----:B------:R-:W-:Y:S01]  /*1d6e0*/  FMUL.FTZ R108, R2, R101 ;  /* 0x00000065026c7220 */ /* 0x000fe20000410000 */
[----:B------:R-:W-:Y:S02]  /*1d6f0*/  ISETP.GT.AND P0, PT, R104, 0x70, PT ;  /* 0x000000706800780c */ /* 0x000fe40003f04270 */
[----:B------:R-:W-:-:S03]  /*1d700*/  FMNMX.FTZ R166, R93, R166, !PT ;  /* 0x000000a65da67209 */ /* 0x000fc60007810000 */
[----:B------:R-:W-:Y:S08]  /*1d710*/  MUFU.TANH R110, R110 ;  /* 0x0000006e006e7308 */ /* 0x000ff00000002400 */
[----:B------:R-:W1:Y:S08]  /*1d720*/  MUFU.TANH R187, R187 ;  /* 0x000000bb00bb7308 */ /* 0x000e700000002400 */
[----:B------:R-:W-:Y:S08]  /*1d730*/  MUFU.TANH R229, R229 ;  /* 0x000000e500e57308 */ /* 0x000ff00000002400 */
[----:B------:R-:W3:Y:S08]  /*1d740*/  MUFU.TANH R231, R231 ;  /* 0x000000e700e77308 */ /* 0x000ef00000002400 */
[----:B------:R-:W-:Y:S01]  /*1d750*/  MUFU.TANH R233, R233 ;  /* 0x000000e900e97308 */ /* 0x000fe20000002400 */
[----:B------:R-:W-:-:S02]  /*1d760*/  WARPGROUP.DEPBAR.LE gsb0, 0x0 ;  /* 0x00008000000079c5 */ /* 0x000fc40000010000 */
[----:B------:R-:W-:Y:S01]  /*1d770*/  FMUL.FTZ R183, R2, R112 ;  /* 0x0000007002b77220 */ /* 0x000fe20000410000 */
[----:B--2---:R-:W-:Y:S01]  /*1d780*/  FSEL R181, R162, -INF , P2 ;  /* 0xff800000a2b57808 */ /* 0x004fe20001000000 */
[----:B------:R-:W-:Y:S01]  /*1d790*/  FMUL.FTZ R112, R2, R119 ;  /* 0x0000007702707220 */ /* 0x000fe20000410000 */
[C---:B------:R-:W-:Y:S02]  /*1d7a0*/  ISETP.GT.AND P2, PT, R104.reuse, 0x71, PT ;  /* 0x000000716800780c */ /* 0x040fe40003f44270 */
[----:B------:R-:W2:Y:S01]  /*1d7b0*/  MUFU.TANH R88, R88 ;  /* 0x0000005800587308 */ /* 0x000ea20000002400 */
[----:B------:R-:W-:Y:S01]  /*1d7c0*/  FMNMX.FTZ R166, R181, R166, !PT ;  /* 0x000000a6b5a67209 */ /* 0x000fe20007810000 */
[----:B------:R-:W-:Y:S01]  /*1d7d0*/  WARPGROUP.ARRIVE ;  /* 0x00000000000079c5 */ /* 0x000fe20000000000 */
[----:B0-----:R-:W-:Y:S02]  /*1d7e0*/  FSEL R185, R185, -INF , P2 ;  /* 0xff800000b9b97808 */ /* 0x001fe40001000000 */
[----:B------:R-:W-:-:S03]  /*1d7f0*/  ISETP.GT.AND P2, PT, R104, 0x79, PT ;  /* 0x000000796800780c */ /* 0x000fc60003f44270 */
[----:B------:R-:W0:Y:S01]  /*1d800*/  MUFU.TANH R183, R183 ;  /* 0x000000b700b77308 */ /* 0x000e220000002400 */
[----:B-1----:R-:W-:Y:S02]  /*1d810*/  FSEL R187, R187, -INF , P2 ;  /* 0xff800000bbbb7808 */ /* 0x002fe40001000000 */
[----:B------:R-:W-:-:S04]  /*1d820*/  ISETP.GT.AND P2, PT, R104, 0x81, PT ;  /* 0x000000816800780c */ /* 0x000fc80003f44270 */
[----:B---3--:R-:W-:Y:S01]  /*1d830*/  FSEL R231, R231, -INF , P2 ;  /* 0xff800000e7e77808 */ /* 0x008fe20001000000 */
[----:B------:R-:W1:Y:S01]  /*1d840*/  MUFU.TANH R89, R89 ;  /* 0x0000005900597308 */ /* 0x000e620000002400 */
[----:B------:R-:W-:-:S04]  /*1d850*/  ISETP.GT.AND P2, PT, R104, 0x89, PT ;  /* 0x000000896800780c */ /* 0x000fc80003f44270 */
[----:B--2---:R-:W-:Y:S02]  /*1d860*/  FSEL R101, R88, -INF , P2 ;  /* 0xff80000058657808 */ /* 0x004fe40001000000 */
[C---:B------:R-:W-:Y:S01]  /*1d870*/  ISETP.GT.AND P2, PT, R104.reuse, 0x91, PT ;  /* 0x000000916800780c */ /* 0x040fe20003f44270 */
[----:B------:R-:W2:Y:S01]  /*1d880*/  MUFU.TANH R235, R235 ;  /* 0x000000eb00eb7308 */ /* 0x000ea20000002400 */
[----:B0-----:R-:W-:Y:S02]  /*1d890*/  FSEL R183, R183, -INF , P0 ;  /* 0xff800000b7b77808 */ /* 0x001fe40000000000 */
[----:B------:R-:W-:Y:S02]  /*1d8a0*/  ISETP.GT.AND P0, PT, R104, 0x78, PT ;  /* 0x000000786800780c */ /* 0x000fe40003f04270 */
[----:B------:R-:W-:Y:S02]  /*1d8b0*/  FMNMX.FTZ R166, R183, R166, !PT ;  /* 0x000000a6b7a67209 */ /* 0x000fe40007810000 */
[----:B------:R-:W-:Y:S01]  /*1d8c0*/  FSEL R97, R110, -INF , P0 ;  /* 0xff8000006e617808 */ /* 0x000fe20000000000 */
[----:B------:R0:W3:Y:S01]  /*1d8d0*/  MUFU.TANH R96, R100 ;  /* 0x0000006400607308 */ /* 0x0000e20000002400 */
[----:B------:R-:W-:Y:S01]  /*1d8e0*/  FMNMX.FTZ R166, R185, R166, !PT ;  /* 0x000000a6b9a67209 */ /* 0x000fe20007810000 */
[----:B------:R-:W-:Y:S01]  /*1d8f0*/  FMUL.FTZ R110, R2, R118 ;  /* 0x00000076026e7220 */ /* 0x000fe20000410000 */
[----:B------:R-:W-:-:S02]  /*1d900*/  ISETP.GT.AND P0, PT, R104, 0x80, PT ;  /* 0x000000806800780c */ /* 0x000fc40003f04270 */
[----:B------:R-:W-:Y:S02]  /*1d910*/  FMNMX.FTZ R166, R97, R166, !PT ;  /* 0x000000a661a67209 */ /* 0x000fe40007810000 */
[----:B------:R-:W-:Y:S01]  /*1d920*/  FSEL R229, R229, -INF , P0 ;  /* 0xff800000e5e57808 */ /* 0x000fe20000000000 */
[----:B------:R-:W4:Y:S01]  /*1d930*/  MUFU.TANH R108, R108 ;  /* 0x0000006c006c7308 */ /* 0x000f220000002400 */
[----:B------:R-:W-:Y:S01]  /*1d940*/  FMNMX.FTZ R166, R187, R166, !PT ;  /* 0x000000a6bba67209 */ /* 0x000fe20007810000 */
[----:B0-----:R-:W-:Y:S01]  /*1d950*/  FMUL.FTZ R100, R2, R114 ;  /* 0x0000007202647220 */ /* 0x001fe20000410000 */
[----:B------:R-:W-:Y:S02]  /*1d960*/  ISETP.GT.AND P0, PT, R104, 0x88, PT ;  /* 0x000000886800780c */ /* 0x000fe40003f04270 */
[----:B------:R-:W-:Y:S02]  /*1d970*/  FMNMX.FTZ R166, R229, R166, !PT ;  /* 0x000000a6e5a67209 */ /* 0x000fe40007810000 */
[----:B------:R-:W-:Y:S01]  /*1d980*/  FSEL R233, R233, -INF , P0 ;  /* 0xff800000e9e97808 */ /* 0x000fe20000000000 */
[----:B------:R-:W0:Y:S01]  /*1d990*/  MUFU.TANH R15, R15 ;  /* 0x0000000f000f7308 */ /* 0x000e220000002400 */
[----:B------:R-:W-:-:S02]  /*1d9a0*/  FMNMX.FTZ R166, R231, R166, !PT ;  /* 0x000000a6e7a67209 */ /* 0x000fc40007810000 */
[C---:B------:R-:W-:Y:S02]  /*1d9b0*/  ISETP.GT.AND P0, PT, R104.reuse, 0x90, PT ;  /* 0x000000906800780c */ /* 0x040fe40003f04270 */
[----:B------:R-:W-:Y:S02]  /*1d9c0*/  FMNMX.FTZ R166, R233, R166, !PT ;  /* 0x000000a6e9a67209 */ /* 0x000fe40007810000 */
[----:B-1----:R-:W-:Y:S01]  /*1d9d0*/  FSEL R111, R89, -INF , P0 ;  /* 0xff800000596f7808 */ /* 0x002fe20000000000 */
[----:B------:R-:W-:Y:S01]  /*1d9e0*/  MUFU.TANH R14, R14 ;  /* 0x0000000e000e7308 */ /* 0x000fe20000002400 */
[----:B------:R-:W-:Y:S02]  /*1d9f0*/  FMNMX.FTZ R166, R101, R166, !PT ;  /* 0x000000a665a67209 */ /* 0x000fe40007810000 */
[----:B------:R-:W-:Y:S02]  /*1da00*/  ISETP.GT.AND P0, PT, R104, 0x98, PT ;  /* 0x000000986800780c */ /* 0x000fe40003f04270 */
[----:B--2---:R-:W-:-:S02]  /*1da10*/  FSEL R235, R235, -INF , P2 ;  /* 0xff800000ebeb7808 */ /* 0x004fc40001000000 */
[----:B------:R-:W-:Y:S01]  /*1da20*/  FMNMX.FTZ R166, R111, R166, !PT ;  /* 0x000000a66fa67209 */ /* 0x000fe20007810000 */
[----:B------:R-:W1:Y:S01]  /*1da30*/  MUFU.TANH R158, R158 ;  /* 0x0000009e009e7308 */ /* 0x000e620000002400 */
[C---:B------:R-:W-:Y:S01]  /*1da40*/  ISETP.GT.AND P2, PT, R104.reuse, 0x99, PT ;  /* 0x000000996800780c */ /* 0x040fe20003f44270 */
[----:B------:R-:W-:Y:S01]  /*1da50*/  VIADD R104, R104, 0x8 ;  /* 0x0000000868687836 */ /* 0x000fe20000000000 */
[----:B---3--:R-:W-:Y:S02]  /*1da60*/  FSEL R96, R96, -INF , P0 ;  /* 0xff80000060607808 */ /* 0x008fe40000000000 */
[----:B------:R-:W-:Y:S02]  /*1da70*/  FMNMX.FTZ R89, R235, R166, !PT ;  /* 0x000000a6eb597209 */ /* 0x000fe40007810000 */
[----:B----4-:R-:W-:Y:S01]  /*1da80*/  FSEL R237, R108, -INF , P2 ;  /* 0xff8000006ced7808 */ /* 0x010fe20001000000 */
[----:B------:R-:W-:Y:S01]  /*1da90*/  FMUL.FTZ R108, R2, R115 ;  /* 0x00000073026c7220 */ /* 0x000fe20000410000 */
[----:B------:R-:W-:Y:S01]  /*1daa0*/  FMNMX.FTZ R88, R96, R89, !PT ;  /* 0x0000005960587209 */ /* 0x000fe20007810000 */
[----:B------:R-:W2:Y:S01]  /*1dab0*/  MUFU.TANH R20, R20 ;  /* 0x0000001400147308 */ /* 0x000ea20000002400 */
[----:B------:R-:W-:-:S02]  /*1dac0*/  ISETP.GT.AND P4, PT, R104, 0x1, PT ;  /* 0x000000016800780c */ /* 0x000fc40003f84270 */
[----:B------:R-:W-:Y:S02]  /*1dad0*/  FMNMX.FTZ R114, R237, R88, !PT ;  /* 0x00000058ed727209 */ /* 0x000fe40007810000 */
[----:B------:R-:W-:Y:S02]  /*1dae0*/  IADD3 R88, R12, 0x200, RZ ;  /* 0x000002000c587810 */ /* 0x000fe40007ffe0ff */
[----:B------:R-:W-:Y:S01]  /*1daf0*/  ISETP.GT.AND P5, PT, R104, RZ, PT ;  /* 0x000000ff6800720c */ /* 0x000fe20003fa4270 */
[----:B------:R-:W3:Y:S01]  /*1db00*/  SHFL.BFLY PT, R89, R114, 0x2, 0x1f ;  /* 0x0c401f0072597f89 */ /* 0x000ee200000e0000 */
[----:B------:R-:W-:Y:S01]  /*1db10*/  R2UR UR6, R88 ;  /* 0x00000000580672ca */ /* 0x000fe200000e0000 */
[----:B------:R-:W4:Y:S01]  /*1db20*/  MUFU.TANH R152, R152 ;  /* 0x0000009800987308 */ /* 0x000f220000002400 */
[----:B0-----:R-:W-:Y:S02]  /*1db30*/  FSEL R15, R15, -INF , P4 ;  /* 0xff8000000f0f7808 */ /* 0x001fe40002000000 */
[----:B------:R-:W-:-:S02]  /*1db40*/  ISETP.GT.AND P4, PT, R104, 0x18, PT ;  /* 0x000000186800780c */ /* 0x000fc40003f84270 */
[C---:B------:R-:W-:Y:S02]  /*1db50*/  ISETP.GT.AND P0, PT, R104.reuse, 0x8, PT ;  /* 0x000000086800780c */ /* 0x040fe40003f04270 */
[----:B------:R-:W-:Y:S01]  /*1db60*/  ISETP.GT.AND P3, PT, R104, 0x9, PT ;  /* 0x000000096800780c */ /* 0x000fe20003f64270 */
[----:B------:R-:W-:Y:S01]  /*1db70*/  MUFU.TANH R156, R156 ;  /* 0x0000009c009c7308 */ /* 0x000fe20000002400 */
[----:B-1----:R-:W-:Y:S02]  /*1db80*/  FSEL R158, R158, -INF , P4 ;  /* 0xff8000009e9e7808 */ /* 0x002fe40002000000 */
[----:B------:R-:W-:Y:S02]  /*1db90*/  ISETP.GT.AND P4, PT, R104, 0x29, PT ;  /* 0x000000296800780c */ /* 0x000fe40003f84270 */
[----:B--2---:R-:W-:Y:S02]  /*1dba0*/  FSEL R119, R20, -INF , P0 ;  /* 0xff80000014777808 */ /* 0x004fe40000000000 */
[----:B------:R-:W-:Y:S01]  /*1dbb0*/  ISETP.GT.AND P0, PT, R104, 0x19, PT ;  /* 0x000000196800780c */ /* 0x000fe20003f04270 */
[----:B------:R-:W0:Y:S01]  /*1dbc0*/  MUFU.TANH R140, R140 ;  /* 0x0000008c008c7308 */ /* 0x000e220000002400 */
[----:B----4-:R-:W-:-:S02]  /*1dbd0*/  FSEL R152, R152, -INF , P3 ;  /* 0xff80000098987808 */ /* 0x010fc40001800000 */
[C---:B------:R-:W-:Y:S02]  /*1dbe0*/  ISETP.GT.AND P3, PT, R104.reuse, 0x20, PT ;  /* 0x000000206800780c */ /* 0x040fe40003f64270 */
[----:B------:R-:W-:Y:S02]  /*1dbf0*/  ISETP.GT.AND P2, PT, R104, 0x10, PT ;  /* 0x000000106800780c */ /* 0x000fe40003f44270 */
[----:B---3--:R-:W-:Y:S01]  /*1dc00*/  FMNMX.FTZ R115, R114, R89, !PT ;  /* 0x0000005972737209 */ /* 0x008fe20007810000 */
[----:B------:R-:W1:Y:S01]  /*1dc10*/  MUFU.TANH R160, R160 ;  /* 0x000000a000a07308 */ /* 0x000e620000002400 */
[----:B------:R-:W-:-:S03]  /*1dc20*/  IMAD.MOV.U32 R89, RZ, RZ, -0x3ffffff0 ;  /* 0xc0000010ff597424 */ /* 0x000fc600078e00ff */
[----:B------:R-:W2:Y:S02]  /*1dc30*/  SHFL.BFLY PT, R88, R115, 0x1, 0x1f ;  /* 0x0c201f0073587f89 */ /* 0x000ea400000e0000 */
[----:B------:R-:W-:Y:S02]  /*1dc40*/  R2UR UR7, R89 ;  /* 0x00000000590772ca */ /* 0x000fe400000e0000 */
[----:B------:R-:W3:Y:S01]  /*1dc50*/  MUFU.TANH R136, R136 ;  /* 0x0000008800887308 */ /* 0x000ee20000002400 */
[----:B0-----:R-:W-:Y:S02]  /*1dc60*/  FSEL R140, R140, -INF , P4 ;  /* 0xff8000008c8c7808 */ /* 0x001fe40002000000 */
[----:B------:R-:W-:-:S05]  /*1dc70*/  ISETP.GT.AND P4, PT, R104, 0x39, PT ;  /* 0x000000396800780c */ /* 0x000fca0003f84270 */
[----:B------:R-:W-:Y:S01]  /*1dc80*/  MUFU.TANH R138, R138 ;  /* 0x0000008a008a7308 */ /* 0x000fe20000002400 */
[----:B-1----:R-:W-:Y:S02]  /*1dc90*/  FSEL R160, R160, -INF , P0 ;  /* 0xff800000a0a07808 */ /* 0x002fe40000000000 */
[----:B------:R-:W-:Y:S05]  /*1dca0*/  QGMMA.64x128x32.F32.E4M3.E4M3 R24, R176, gdesc[UR4], R24, gsb0 ;  /* 0x01e00004b0187df3 */ /* 0x000fea0008000818 */
[----:B------:R-:W0:Y:S01]  /*1dcb0*/  MUFU.TANH R149, R149 ;  /* 0x0000009500957308 */ /* 0x000e220000002400 */
[----:B---3--:R-:W-:Y:S02]  /*1dcc0*/  FSEL R136, R136, -INF , P3 ;  /* 0xff80000088887808 */ /* 0x008fe40001800000 */
[----:B------:R-:W-:-:S02]  /*1dcd0*/  ISETP.GT.AND P3, PT, R104, 0x30, PT ;  /* 0x000000306800780c */ /* 0x000fc40003f64270 */
[----:B--2---:R-:W-:Y:S01]  /*1dce0*/  FMNMX.FTZ R89, R115, R88, !PT ;  /* 0x0000005873597209 */ /* 0x004fe20007810000 */
[----:B------:R-:W-:Y:S01]  /*1dcf0*/  IMAD.U32 R88, RZ, RZ, UR55 ;  /* 0x00000037ff587e24 */ /* 0x000fe2000f8e00ff */
[----:B------:R-:W-:Y:S01]  /*1dd00*/  FSEL R115, R14, -INF , P5 ;  /* 0xff8000000e737808 */ /* 0x000fe20002800000 */
[----:B------:R-:W1:Y:S01]  /*1dd10*/  MUFU.TANH R142, R142 ;  /* 0x0000008e008e7308 */ /* 0x000e620000002400 */
[----:B------:R-:W-:Y:S01]  /*1dd20*/  ISETP.GT.AND P5, PT, R104, 0x11, PT ;  /* 0x000000116800780c */ /* 0x000fe20003fa4270 */
[----:B------:R-:W-:-:S01]  /*1dd30*/  FFMA.FTZ R14, R89, R88, -8 ;  /* 0xc1000000590e7423 */ /* 0x000fc20000010058 */
[----:B------:R-:W-:Y:S02]  /*1dd40*/  FSETP.NEU.FTZ.AND P0, PT, R89, -INF , PT ;  /* 0xff8000005900780b */ /* 0x000fe40003f1d000 */
[----:B------:R-:W-:Y:S02]  /*1dd50*/  FSEL R156, R156, -INF , P5 ;  /* 0xff8000009c9c7808 */ /* 0x000fe40002800000 */
[----:B------:R-:W-:Y:S01]  /*1dd60*/  ISETP.GT.AND P5, PT, R104, 0x28, PT ;  /* 0x000000286800780c */ /* 0x000fe20003fa4270 */
[----:B------:R-:W2:Y:S01]  /*1dd70*/  MUFU.TANH R146, R146 ;  /* 0x0000009200927308 */ /* 0x000ea20000002400 */
[----:B0-----:R-:W-:-:S02]  /*1dd80*/  FSEL R149, R149, -INF , P4 ;  /* 0xff80000095957808 */ /* 0x001fc40002000000 */
[----:B------:R-:W-:Y:S02]  /*1dd90*/  FSEL R138, R138, -INF , P5 ;  /* 0xff8000008a8a7808 */ /* 0x000fe40002800000 */
[C---:B------:R-:W-:Y:S02]  /*1dda0*/  ISETP.GT.AND P5, PT, R104.reuse, 0x38, PT ;  /* 0x000000386800780c */ /* 0x040fe40003fa4270 */
[----:B------:R-:W-:Y:S01]  /*1ddb0*/  ISETP.GT.AND P4, PT, R104, 0x49, PT ;  /* 0x000000496800780c */ /* 0x000fe20003f84270 */
[----:B------:R-:W0:Y:S01]  /*1ddc0*/  MUFU.TANH R126, R126 ;  /* 0x0000007e007e7308 */ /* 0x000e220000002400 */
[----:B------:R-:W-:Y:S02]  /*1ddd0*/  FSEL R14, R14, RZ, P0 ;  /* 0x000000ff0e0e7208 */ /* 0x000fe40000000000 */
[----:B-1----:R-:W-:Y:S02]  /*1dde0*/  FSEL R142, R142, -INF , P3 ;  /* 0xff8000008e8e7808 */ /* 0x002fe40001800000 */
[----:B------:R-:W-:Y:S01]  /*1ddf0*/  ISETP.GT.AND P3, PT, R104, 0x40, PT ;  /* 0x000000406800780c */ /* 0x000fe20003f64270 */
[-CC-:B------:R-:W-:Y:S01]  /*1de00*/  FFMA.FTZ R114, R13, R88.reuse, -R14.reuse ;  /* 0x000000580d727223 */ /* 0x180fe2000001080e */
[----:B------:R-:W-:-:S01]  /*1de10*/  FFMA.FTZ R118, R157, R88, -R14 ;  /* 0x000000589d767223 */ /* 0x000fc2000001080e */
[----:B------:R-:W1:Y:S01]  /*1de20*/  MUFU.TANH R120, R120 ;  /* 0x0000007800787308 */ /* 0x000e620000002400 */
[----:B--2---:R-:W-:Y:S01]  /*1de30*/  FSEL R146, R146, -INF , P5 ;  /* 0xff80000092927808 */ /* 0x004fe20002800000 */
[-CC-:B------:R-:W-:Y:S01]  /*1de40*/  FFMA.FTZ R116, R21, R88.reuse, -R14.reuse ;  /* 0x0000005815747223 */ /* 0x180fe2000001080e */
[----:B------:R-:W-:Y:S01]  /*1de50*/  ISETP.GT.AND P5, PT, R104, 0x48, PT ;  /* 0x000000486800780c */ /* 0x000fe20003fa4270 */
[-CC-:B------:R-:W-:Y:S01]  /*1de60*/  FFMA.FTZ R21, R155, R88.reuse, -R14.reuse ;  /* 0x000000589b157223 */ /* 0x180fe2000001080e */
[----:B------:R-:W-:-:S01]  /*1de70*/  FFMA.FTZ R20, R134, R88, -R14 ;  /* 0x0000005886147223 */ /* 0x000fc2000001080e */
[-CC-:B------:R-:W-:Y:S01]  /*1de80*/  FFMA.FTZ R133, R133, R88.reuse, -R14.reuse ;  /* 0x0000005885857223 */ /* 0x180fe2000001080e */
[----:B------:R-:W-:-:S01]  /*1de90*/  FFMA.FTZ R151, R151, R88, -R14 ;  /* 0x0000005897977223 */ /* 0x000fc2000001080e */
[----:B------:R-:W2:Y:S01]  /*1dea0*/  MUFU.TANH R124, R124 ;  /* 0x0000007c007c7308 */ /* 0x000ea20000002400 */
[----:B0-----:R-:W-:Y:S01]  /*1deb0*/  FSEL R126, R126, -INF , P4 ;  /* 0xff8000007e7e7808 */ /* 0x001fe20002000000 */
[-CC-:B------:R-:W-:Y:S01]  /*1dec0*/  FFMA.FTZ R180, R101, R88.reuse, -R14.reuse ;  /* 0x0000005865b47223 */ /* 0x180fe2000001080e */
[----:B------:R-:W-:Y:S01]  /*1ded0*/  ISETP.GT.AND P4, PT, R104, 0x59, PT ;  /* 0x000000596800780c */ /* 0x000fe20003f84270 */
[-CC-:B------:R-:W-:Y:S01]  /*1dee0*/  FFMA.FTZ R153, R153, R88.reuse, -R14.reuse ;  /* 0x0000005899997223 */ /* 0x180fe2000001080e */
[----:B------:R-:W-:-:S01]  /*1def0*/  FFMA.FTZ R161, R161, R88, -R14 ;  /* 0x00000058a1a17223 */ /* 0x000fc2000001080e */
[-CC-:B------:R-:W-:Y:S01]  /*1df00*/  FFMA.FTZ R113, R113, R88.reuse, -R14.reuse ;  /* 0x0000005871717223 */ /* 0x180fe2000001080e */
[----:B------:R-:W-:-:S01]  /*1df10*/  FFMA.FTZ R167, R167, R88, -R14 ;  /* 0x00000058a7a77223 */ /* 0x000fc2000001080e */
[----:B------:R-:W0:Y:S01]  /*1df20*/  MUFU.TANH R132, R132 ;  /* 0x0000008400847308 */ /* 0x000e220000002400 */
[----:B-1----:R-:W-:Y:S01]  /*1df30*/  FSEL R13, R120, -INF , P3 ;  /* 0xff800000780d7808 */ /* 0x002fe20001800000 */
[-CC-:B------:R-:W-:Y:S01]  /*1df40*/  FFMA.FTZ R120, R143, R88.reuse, -R14.reuse ;  /* 0x000000588f787223 */ /* 0x180fe2000001080e */
[----:B------:R-:W-:Y:S01]  /*1df50*/  ISETP.GT.AND P3, PT, R104, 0x50, PT ;  /* 0x000000506800780c */ /* 0x000fe20003f64270 */
[-CC-:B------:R-:W-:Y:S01]  /*1df60*/  FFMA.FTZ R143, R125, R88.reuse, -R14.reuse ;  /* 0x000000587d8f7223 */ /* 0x180fe2000001080e */
[----:B------:R-:W-:-:S01]  /*1df70*/  FFMA.FTZ R125, R127, R88, -R14 ;  /* 0x000000587f7d7223 */ /* 0x000fc2000001080e */
        /* <DEDUP_REMOVED lines=9> */
[----:B------:R-:W-:Y:S01]  /*1e010*/  FSEL R131, R131, -INF , P5 ;  /* 0xff80000083837808 */ /* 0x000fe20002800000 */
[----:B------:R-:W2:Y:S01]  /*1e020*/  MUFU.TANH R92, R92 ;  /* 0x0000005c005c7308 */ /* 0x000ea20000002400 */
[----:B0-----:R-:W-:Y:S01]  /*1e030*/  FSEL R132, R132, -INF , P4 ;  /* 0xff80000084847808 */ /* 0x001fe20002000000 */
[-CC-:B------:R-:W-:Y:S01]  /*1e040*/  FFMA.FTZ R97, R97, R88.reuse, -R14.reuse ;  /* 0x0000005861617223 */ /* 0x180fe2000001080e */
[C---:B------:R-:W-:Y:S01]  /*1e050*/  ISETP.GT.AND P4, PT, R104.reuse, 0x69, PT ;  /* 0x000000696800780c */ /* 0x040fe20003f84270 */
[-CC-:B------:R-:W-:Y:S01]  /*1e060*/  FFMA.FTZ R164, R187, R88.reuse, -R14.reuse ;  /* 0x00000058bba47223 */ /* 0x180fe2000001080e */
[----:B------:R-:W-:Y:S01]  /*1e070*/  ISETP.GT.AND P5, PT, R104, 0x68, PT ;  /* 0x000000686800780c */ /* 0x000fe20003fa4270 */
[-CC-:B------:R-:W-:Y:S01]  /*1e080*/  FFMA.FTZ R101, R111, R88.reuse, -R14.reuse ;  /* 0x000000586f657223 */ /* 0x180fe2000001080e */
[----:B------:R-:W-:-:S01]  /*1e090*/  FFMA.FTZ R182, R235, R88, -R14 ;  /* 0x00000058ebb67223 */ /* 0x000fc2000001080e */
[----:B------:R-:W0:Y:S01]  /*1e0a0*/  MUFU.TANH R9, R9 ;  /* 0x0000000900097308 */ /* 0x000e220000002400 */
[----:B-1----:R-:W-:Y:S01]  /*1e0b0*/  FSEL R128, R128, -INF , P3 ;  /* 0xff80000080807808 */ /* 0x002fe20001800000 */
[-CC-:B------:R-:W-:Y:S01]  /*1e0c0*/  FFMA.FTZ R96, R96, R88.reuse, -R14.reuse ;  /* 0x0000005860607223 */ /* 0x180fe2000001080e */
[----:B------:R-:W-:Y:S01]  /*1e0d0*/  ISETP.GT.AND P3, PT, R104, 0x60, PT ;  /* 0x000000606800780c */ /* 0x000fe20003f64270 */
[----:B------:R-:W-:-:S04]  /*1e0e0*/  FFMA.FTZ R237, R237, R88, -R14 ;  /* 0x00000058eded7223 */ /* 0x000fc8000001080e */
[----:B------:R-:W1:Y:S01]  /*1e0f0*/  MUFU.TANH R109, R109 ;  /* 0x0000006d006d7308 */ /* 0x000e620000002400 */
[----:B--2---:R-:W-:Y:S02]  /*1e100*/  FSEL R157, R92, -INF , P4 ;  /* 0xff8000005c9d7808 */ /* 0x004fe40002000000 */
[----:B------:R-:W-:-:S05]  /*1e110*/  ISETP.GT.AND P4, PT, R104, 0x79, PT ;  /* 0x000000796800780c */ /* 0x000fca0003f84270 */
[----:B------:R-:W-:Y:S01]  /*1e120*/  MUFU.TANH R110, R110 ;  /* 0x0000006e006e7308 */ /* 0x000fe20000002400 */
[----:B0-----:R-:W-:Y:S02]  /*1e130*/  FSEL R155, R9, -INF , P3 ;  /* 0xff800000099b7808 */ /* 0x001fe40001800000 */
[----:B------:R-:W-:-:S05]  /*1e140*/  ISETP.GT.AND P3, PT, R104, 0x70, PT ;  /* 0x000000706800780c */ /* 0x000fca0003f64270 */
[----:B------:R-:W0:Y:S01]  /*1e150*/  MUFU.TANH R154, R154 ;  /* 0x0000009a009a7308 */ /* 0x000e220000002400 */
[----:B-1----:R-:W-:Y:S02]  /*1e160*/  FSEL R109, R109, -INF , P5 ;  /* 0xff8000006d6d7808 */ /* 0x002fe40002800000 */
[----:B------:R-:W-:-:S05]  /*1e170*/  ISETP.GT.AND P5, PT, R104, 0x78, PT ;  /* 0x000000786800780c */ /* 0x000fca0003fa4270 */
[----:B------:R1:W-:Y:S08]  /*1e180*/  MUFU.EX2 R92, R118 ;  /* 0x00000076005c7308 */ /* 0x0003f00000000800 */
[----:B------:R2:W-:Y:S01]  /*1e190*/  MUFU.EX2 R9, R21 ;  /* 0x0000001500097308 */ /* 0x0005e20000000800 */
[----:B-1----:R-:W-:Y:S02]  /*1e1a0*/  FMNMX.FTZ R118, R115, R6, !PT ;  /* 0x0000000673767209 */ /* 0x002fe40007810000 */
[----:B0-----:R-:W-:-:S02]  /*1e1b0*/  FSEL R154, R154, -INF , P2 ;  /* 0xff8000009a9a7808 */ /* 0x001fc40001000000 */
[----:B------:R-:W-:Y:S02]  /*1e1c0*/  FMNMX.FTZ R118, R15, R118, !PT ;  /* 0x000000760f767209 */ /* 0x000fe40007810000 */
[----:B------:R-:W-:Y:S01]  /*1e1d0*/  ISETP.GT.AND P2, PT, R104, 0x21, PT ;  /* 0x000000216800780c */ /* 0x000fe20003f44270 */
[----:B------:R-:W0:Y:S01]  /*1e1e0*/  MUFU.TANH R137, R137 ;  /* 0x0000008900897308 */ /* 0x000e220000002400 */
[----:B--2---:R-:W-:-:S01]  /*1e1f0*/  FFMA.FTZ R21, R159, R88, -R14 ;  /* 0x000000589f157223 */ /* 0x004fc2000001080e */
[----:B------:R-:W-:Y:S02]  /*1e200*/  FSEL R159, R110, -INF , P5 ;  /* 0xff8000006e9f7808 */ /* 0x000fe40002800000 */
[----:B------:R-:W-:-:S04]  /*1e210*/  ISETP.GT.AND P5, PT, R104, 0x88, PT ;  /* 0x000000886800780c */ /* 0x000fc80003fa4270 */
[----:B------:R1:W-:Y:S08]  /*1e220*/  MUFU.EX2 R110, R21 ;  /* 0x00000015006e7308 */ /* 0x0003f00000000800 */
[----:B------:R-:W2:Y:S01]  /*1e230*/  MUFU.TANH R145, R145 ;  /* 0x0000009100917308 */ /* 0x000ea20000002400 */
[----:B-1----:R-:W-:Y:S01]  /*1e240*/  FMNMX.FTZ R21, R119, R118, !PT ;  /* 0x0000007677157209 */ /* 0x002fe20007810000 */
[-CC-:B------:R-:W-:Y:S01]  /*1e250*/  FFMA.FTZ R118, R139, R88.reuse, -R14.reuse ;  /* 0x000000588b767223 */ /* 0x180fe2000001080e */
[----:B0-----:R-:W-:Y:S01]  /*1e260*/  FSEL R137, R137, -INF , P2 ;  /* 0xff80000089897808 */ /* 0x001fe20001000000 */
[-CC-:B------:R-:W-:Y:S01]  /*1e270*/  FFMA.FTZ R139, R141, R88.reuse, -R14.reuse ;  /* 0x000000588d8b7223 */ /* 0x180fe2000001080e */
[----:B------:R-:W-:Y:S01]  /*1e280*/  FMNMX.FTZ R21, R152, R21, !PT ;  /* 0x0000001598157209 */ /* 0x000fe20007810000 */
[----:B------:R-:W-:Y:S01]  /*1e290*/  FFMA.FTZ R141, R165, R88, -R14 ;  /* 0x00000058a58d7223 */ /* 0x000fe2000001080e */
[----:B------:R-:W-:Y:S01]  /*1e2a0*/  ISETP.GT.AND P2, PT, R104, 0x31, PT ;  /* 0x000000316800780c */ /* 0x000fe20003f44270 */
[----:B------:R-:W0:Y:S01]  /*1e2b0*/  MUFU.TANH R122, R122 ;  /* 0x0000007a007a7308 */ /* 0x000e220000002400 */
[----:B------:R-:W-:Y:S01]  /*1e2c0*/  FMNMX.FTZ R21, R154, R21, !PT ;  /* 0x000000159a157209 */ /* 0x000fe20007810000 */
[----:B------:R-:W-:-:S02]  /*1e2d0*/  WARPGROUP.DEPBAR.LE gsb0, 0x0 ;  /* 0x00008000000079c5 */ /* 0x000fc40000010000 */
[----:B------:R-:W-:Y:S01]  /*1e2e0*/  WARPGROUP.ARRIVE ;  /* 0x00000000000079c5 */ /* 0x000fe20000000000 */
[----:B------:R-:W-:-:S03]  /*1e2f0*/  FMNMX.FTZ R21, R156, R21, !PT ;  /* 0x000000159c157209 */ /* 0x000fc60007810000 */
[----:B------:R-:W1:Y:S01]  /*1e300*/  MUFU.TANH R129, R129 ;  /* 0x0000008100817308 */ /* 0x000e620000002400 */
[----:B------:R-:W-:Y:S02]  /*1e310*/  FMNMX.FTZ R21, R158, R21, !PT ;  /* 0x000000159e157209 */ /* 0x000fe40007810000 */
[----:B--2---:R-:W-:Y:S02]  /*1e320*/  FSEL R145, R145, -INF , P2 ;  /* 0xff80000091917808 */ /* 0x004fe40001000000 */
[----:B------:R-:W-:Y:S02]  /*1e330*/  FMNMX.FTZ R21, R160, R21, !PT ;  /* 0x00000015a0157209 */ /* 0x000fe40007810000 */
[----:B------:R-:W-:Y:S01]  /*1e340*/  ISETP.GT.AND P2, PT, R104, 0x41, PT ;  /* 0x000000416800780c */ /* 0x000fe20003f44270 */
[----:B------:R-:W2:Y:S01]  /*1e350*/  MUFU.TANH R106, R106 ;  /* 0x0000006a006a7308 */ /* 0x000ea20000002400 */
[----:B------:R-:W-:Y:S02]  /*1e360*/  FMNMX.FTZ R130, R136, R21, !PT ;  /* 0x0000001588827209 */ /* 0x000fe40007810000 */
[----:B0-----:R-:W-:-:S02]  /*1e370*/  FSEL R122, R122, -INF , P2 ;  /* 0xff8000007a7a7808 */ /* 0x001fc40001000000 */
[----:B------:R-:W-:Y:S01]  /*1e380*/  FMNMX.FTZ R21, R137, R130, !PT ;  /* 0x0000008289157209 */ /* 0x000fe20007810000 */
[-CC-:B------:R-:W-:Y:S01]  /*1e390*/  FFMA.FTZ R130, R147, R88.reuse, -R14.reuse ;  /* 0x0000005893827223 */ /* 0x180fe2000001080e */
[----:B------:R-:W-:Y:S01]  /*1e3a0*/  ISETP.GT.AND P2, PT, R104, 0x51, PT ;  /* 0x000000516800780c */ /* 0x000fe20003f44270 */
[----:B------:R-:W0:Y:S01]  /*1e3b0*/  MUFU.TANH R100, R100 ;  /* 0x0000006400647308 */ /* 0x000e220000002400 */
[----:B------:R-:W-:Y:S01]  /*1e3c0*/  FMNMX.FTZ R21, R138, R21, !PT ;  /* 0x000000158a157209 */ /* 0x000fe20007810000 */
[----:B------:R-:W-:Y:S01]  /*1e3d0*/  FFMA.FTZ R147, R233, R88, -R14 ;  /* 0x00000058e9937223 */ /* 0x000fe2000001080e */
[----:B-1----:R-:W-:Y:S02]  /*1e3e0*/  FSEL R129, R129, -INF , P2 ;  /* 0xff80000081817808 */ /* 0x002fe40001000000 */
[----:B------:R-:W-:Y:S02]  /*1e3f0*/  FMNMX.FTZ R21, R140, R21, !PT ;  /* 0x000000158c157209 */ /* 0x000fe40007810000 */
[----:B------:R-:W-:Y:S01]  /*1e400*/  ISETP.GT.AND P2, PT, R104, 0x61, PT ;  /* 0x000000616800780c */ /* 0x000fe20003f44270 */
[----:B------:R-:W1:Y:S01]  /*1e410*/  MUFU.TANH R108, R108 ;  /* 0x0000006c006c7308 */ /* 0x000e620000002400 */
[----:B------:R-:W-:-:S02]  /*1e420*/  FMNMX.FTZ R134, R142, R21, !PT ;  /* 0x000000158e867209 */ /* 0x000fc40007810000 */
[----:B--2---:R-:W-:Y:S02]  /*1e430*/  FSEL R106, R106, -INF , P2 ;  /* 0xff8000006a6a7808 */ /* 0x004fe40001000000 */
[----:B------:R-:W-:Y:S02]  /*1e440*/  FMNMX.FTZ R21, R145, R134, !PT ;  /* 0x0000008691157209 */ /* 0x000fe40007810000 */
[----:B------:R-:W-:Y:S01]  /*1e450*/  ISETP.GT.AND P2, PT, R104, 0x71, PT ;  /* 0x000000716800780c */ /* 0x000fe20003f44270 */
[----:B------:R-:W2:Y:S01]  /*1e460*/  MUFU.TANH R112, R112 ;  /* 0x0000007000707308 */ /* 0x000ea20000002400 */
[----:B------:R-:W-:Y:S02]  /*1e470*/  FMNMX.FTZ R134, R146, R21, !PT ;  /* 0x0000001592867209 */ /* 0x000fe40007810000 */
[----:B0-----:R-:W-:Y:S02]  /*1e480*/  FSEL R100, R100, -INF , P3 ;  /* 0xff80000064647808 */ /* 0x001fe40001800000 */
[----:B------:R-:W-:-:S02]  /*1e490*/  FMNMX.FTZ R134, R149, R134, !PT ;  /* 0x0000008695867209 */ /* 0x000fc40007810000 */
[----:B------:R-:W-:Y:S01]  /*1e4a0*/  ISETP.GT.AND P3, PT, R104, 0x80, PT ;  /* 0x000000806800780c */ /* 0x000fe20003f64270 */
[----:B------:R-:W0:Y:S01]  /*1e4b0*/  MUFU.TANH R90, R90 ;  /* 0x0000005a005a7308 */ /* 0x000e220000002400 */
[----:B------:R-:W-:Y:S02]  /*1e4c0*/  FMNMX.FTZ R21, R13, R134, !PT ;  /* 0x000000860d157209 */ /* 0x000fe40007810000 */
        /* <DEDUP_REMOVED lines=29> */
[----:B------:R-:W-:Y:S01]  /*1e6a0*/  FMNMX.FTZ R21, R100, R21, !PT ;  /* 0x0000001564157209 */ /* 0x000fe20007810000 */
[-CC-:B------:R-:W-:Y:S01]  /*1e6b0*/  FFMA.FTZ R104, R107, R88.reuse, -R14.reuse ;  /* 0x000000586b687223 */ /* 0x180fe2000001080e */
[----:B-1----:R-:W-:Y:S01]  /*1e6c0*/  FSEL R105, R98, -INF , P3 ;  /* 0xff80000062697808 */ /* 0x002fe20001800000 */
[----:B------:R-:W-:Y:S01]  /*1e6d0*/  FFMA.FTZ R107, R163, R88, -R14 ;  /* 0x00000058a36b7223 */ /* 0x000fe2000001080e */
[----:B------:R-:W-:-:S03]  /*1e6e0*/  FMNMX.FTZ R150, R108, R21, !PT ;  /* 0x000000156c967209 */ /* 0x000fc60007810000 */
[----:B------:R-:W1:Y:S01]  /*1e6f0*/  MUFU.TANH R103, R103 ;  /* 0x0000006700677308 */ /* 0x000e620000002400 */
[----:B------:R-:W-:Y:S02]  /*1e700*/  FMNMX.FTZ R21, R159, R150, !PT ;  /* 0x000000969f157209 */ /* 0x000fe40007810000 */
[----:B--2---:R-:W-:Y:S02]  /*1e710*/  FSEL R99, R99, -INF , P2 ;  /* 0xff80000063637808 */ /* 0x004fe40001000000 */
[----:B------:R-:W-:-:S03]  /*1e720*/  FMNMX.FTZ R21, R112, R21, !PT ;  /* 0x0000001570157209 */ /* 0x000fc60007810000 */
[----:B------:R0:W-:Y:S01]  /*1e730*/  MUFU.EX2 R150, R133 ;  /* 0x0000008500967308 */ /* 0x0001e20000000800 */
[----:B------:R-:W-:-:S04]  /*1e740*/  FMNMX.FTZ R162, R90, R21, !PT ;  /* 0x000000155aa27209 */ /* 0x000fc80007810000 */
[----:B------:R-:W-:-:S03]  /*1e750*/  FMNMX.FTZ R21, R91, R162, !PT ;  /* 0x000000a25b157209 */ /* 0x000fc60007810000 */
[----:B------:R-:W-:Y:S01]  /*1e760*/  MUFU.EX2 R148, R151 ;  /* 0x0000009700947308 */ /* 0x000fe20000000800 */
[----:B------:R-:W-:Y:S02]  /*1e770*/  FMNMX.FTZ R162, R94, R21, !PT ;  /* 0x000000155ea27209 */ /* 0x000fe40007810000 */
[----:B0-----:R-:W-:Y:S01]  /*1e780*/  FSEL R133, R102, -INF , P5 ;  /* 0xff80000066857808 */ /* 0x001fe20002800000 */
[----:B------:R-:W-:-:S01]  /*1e790*/  FFMA.FTZ R102, R181, R88, -R14 ;  /* 0x00000058b5667223 */ /* 0x000fc2000001080e */
[----:B------:R-:W-:Y:S02]  /*1e7a0*/  FMNMX.FTZ R162, R95, R162, !PT ;  /* 0x000000a25fa27209 */ /* 0x000fe40007810000 */
[----:B-1----:R-:W-:Y:S01]  /*1e7b0*/  FSEL R103, R103, -INF , P4 ;  /* 0xff80000067677808 */ /* 0x002fe20002000000 */
[----:B------:R0:W-:Y:S01]  /*1e7c0*/  MUFU.EX2 R144, R143 ;  /* 0x0000008f00907308 */ /* 0x0001e20000000800 */
[----:B------:R-:W-:-:S04]  /*1e7d0*/  FMNMX.FTZ R162, R105, R162, !PT ;  /* 0x000000a269a27209 */ /* 0x000fc80007810000 */
[----:B------:R-:W-:-:S03]  /*1e7e0*/  FMNMX.FTZ R162, R99, R162, !PT ;  /* 0x000000a263a27209 */ /* 0x000fc60007810000 */
[----:B------:R1:W-:Y:S01]  /*1e7f0*/  MUFU.EX2 R98, R135 ;  /* 0x0000008700627308 */ /* 0x0003e20000000800 */
[----:B------:R-:W-:Y:S01]  /*1e800*/  FMNMX.FTZ R162, R133, R162, !PT ;  /* 0x000000a285a27209 */ /* 0x000fe20007810000 */
[----:B0-----:R-:W-:-:S03]  /*1e810*/  FFMA.FTZ R143, R229, R88, -R14 ;  /* 0x00000058e58f7223 */ /* 0x001fc6000001080e */
[----:B------:R-:W-:Y:S01]  /*1e820*/  FMNMX.FTZ R21, R103, R162, !PT ;  /* 0x000000a267157209 */ /* 0x000fe20007810000 */
[----:B------:R-:W-:-:S02]  /*1e830*/  FFMA.FTZ R162, R185, R88, -R14 ;  /* 0x00000058b9a27223 */ /* 0x000fc4000001080e */
[----:B------:R-:W-:Y:S01]  /*1e840*/  MUFU.EX2 R20, R20 ;  /* 0x0000001400147308 */ /* 0x000fe20000000800 */
[----:B-1----:R-:W-:-:S01]  /*1e850*/  FFMA.FTZ R135, R183, R88, -R14 ;  /* 0x00000058b7877223 */ /* 0x002fc2000001080e */
[----:B------:R-:W0:Y:S06]  /*1e860*/  SHFL.BFLY PT, R166, R21, 0x2, 0x1f ;  /* 0x0c401f0015a67f89 */ /* 0x000e2c00000e0000 */
[----:B------:R-:W-:Y:S08]  /*1e870*/  MUFU.EX2 R114, R114 ;  /* 0x0000007200727308 */ /* 0x000ff00000000800 */
[----:B------:R-:W-:Y:S08]  /*1e880*/  MUFU.EX2 R116, R116 ;  /* 0x0000007400747308 */ /* 0x000ff00000000800 */
[----:B------:R-:W-:Y:S01]  /*1e890*/  MUFU.EX2 R153, R153 ;  /* 0x0000009900997308 */ /* 0x000fe20000000800 */
[----:B0-----:R-:W-:Y:S01]  /*1e8a0*/  FMNMX.FTZ R151, R21, R166, !PT ;  /* 0x000000a615977209 */ /* 0x001fe20007810000 */
[----:B------:R-:W-:Y:S01]  /*1e8b0*/  FFMA.FTZ R166, R231, R88, -R14 ;  /* 0x00000058e7a67223 */ /* 0x000fe2000001080e */
[----:B------:R-:W-:-:S03]  /*1e8c0*/  FSEL R14, R89, RZ, P0 ;  /* 0x000000ff590e7208 */ /* 0x000fc60000000000 */
[----:B------:R-:W0:Y:S02]  /*1e8d0*/  SHFL.BFLY PT, R184, R151, 0x1, 0x1f ;  /* 0x0c201f0097b87f89 */ /* 0x000e2400000e0000 */
[----:B------:R1:W-:Y:S08]  /*1e8e0*/  MUFU.EX2 R134, R167 ;  /* 0x000000a700867308 */ /* 0x0003f00000000800 */
[----:B------:R-:W-:Y:S08]  /*1e8f0*/  MUFU.EX2 R161, R161 ;  /* 0x000000a100a17308 */ /* 0x000ff00000000800 */
[----:B------:R-:W-:Y:S01]  /*1e900*/  MUFU.EX2 R104, R104 ;  /* 0x0000006800687308 */ /* 0x000fe20000000800 */
[----:B0-----:R-:W-:Y:S01]  /*1e910*/  FMNMX.FTZ R21, R151, R184, !PT ;  /* 0x000000b897157209 */ /* 0x001fe20007810000 */
[----:B------:R-:W-:Y:S01]  /*1e920*/  FADD.FTZ R151, -R14, R7 ;  /* 0x000000070e977221 */ /* 0x000fe20000010100 */
[C---:B------:R-:W-:Y:S01]  /*1e930*/  IADD3 R14, R12.reuse, 0x300, RZ ;  /* 0x000003000c0e7810 */ /* 0x040fe20007ffe0ff */
[----:B------:R-:W-:Y:S01]  /*1e940*/  VIADD R12, R12, 0x400 ;  /* 0x000004000c0c7836 */ /* 0x000fe20000000000 */
[C---:B------:R-:W-:Y:S01]  /*1e950*/  FSETP.NEU.FTZ.AND P0, PT, R21.reuse, -INF , PT ;  /* 0xff8000001500780b */ /* 0x040fe20003f1d000 */
[-C--:B------:R-:W-:Y:S01]  /*1e960*/  FFMA.FTZ R111, R21, R88.reuse, -8 ;  /* 0xc1000000156f7423 */ /* 0x080fe20000010058 */
[----:B------:R-:W-:Y:S01]  /*1e970*/  R2UR UR6, R14 ;  /* 0x000000000e0672ca */ /* 0x000fe200000e0000 */
[----:B------:R-:W-:Y:S01]  /*1e980*/  FMUL.FTZ R151, R151, R88 ;  /* 0x0000005897977220 */ /* 0x000fe20000410000 */
[----:B------:R-:W-:Y:S02]  /*1e990*/  MUFU.EX2 R107, R107 ;  /* 0x0000006b006b7308 */ /* 0x000fe40000000800 */
[----:B------:R-:W-:-:S05]  /*1e9a0*/  FSEL R111, R111, RZ, P0 ;  /* 0x000000ff6f6f7208 */ /* 0x000fca0000000000 */
[-CC-:B------:R-:W-:Y:S01]  /*1e9b0*/  FFMA.FTZ R176, R15, R88.reuse, -R111.reuse ;  /* 0x000000580fb07223 */ /* 0x180fe2000001086f */
[----:B------:R-:W-:Y:S02]  /*1e9c0*/  IMAD.MOV.U32 R15, RZ, RZ, -0x3ffffff0 ;  /* 0xc0000010ff0f7424 */ /* 0x000fe400078e00ff */
[-CC-:B------:R-:W-:Y:S01]  /*1e9d0*/  FFMA.FTZ R14, R13, R88.reuse, -R111.reuse ;  /* 0x000000580d0e7223 */ /* 0x180fe2000001086f */
[----:B------:R-:W-:Y:S01]  /*1e9e0*/  FSEL R13, R21, RZ, P0 ;  /* 0x000000ff150d7208 */ /* 0x000fe20000000000 */
[-CC-:B------:R-:W-:Y:S01]  /*1e9f0*/  FFMA.FTZ R115, R115, R88.reuse, -R111.reuse ;  /* 0x0000005873737223 */ /* 0x180fe2000001086f */
[----:B------:R-:W0:Y:S01]  /*1ea00*/  MUFU.EX2 R151, R151 ;  /* 0x0000009700977308 */ /* 0x000e220000000800 */
[----:B------:R-:W-:Y:S01]  /*1ea10*/  R2UR UR7, R15 ;  /* 0x000000000f0772ca */ /* 0x000fe200000e0000 */
[----:B------:R-:W-:Y:S01]  /*1ea20*/  FFMA.FTZ R15, R122, R88, -R111 ;  /* 0x000000587a0f7223 */ /* 0x000fe2000001086f */
[----:B------:R-:W-:-:S01]  /*1ea30*/  FADD.FTZ R13, -R13, R6 ;  /* 0x000000060d0d7221 */ /* 0x000fc20000010100 */
[-CC-:B------:R-:W-:Y:S01]  /*1ea40*/  FFMA.FTZ R119, R119, R88.reuse, -R111.reuse ;  /* 0x0000005877777223 */ /* 0x180fe2000001086f */
[----:B------:R-:W-:-:S01]  /*1ea50*/  FFMA.FTZ R152, R152, R88, -R111 ;  /* 0x0000005898987223 */ /* 0x000fc2000001086f */
[-CC-:B------:R-:W-:Y:S01]  /*1ea60*/  FFMA.FTZ R154, R154, R88.reuse, -R111.reuse ;  /* 0x000000589a9a7223 */ /* 0x180fe2000001086f */
[-C--:B------:R-:W-:Y:S01]  /*1ea70*/  FMUL.FTZ R13, R13, R88.reuse ;  /* 0x000000580d0d7220 */ /* 0x080fe20000410000 */
[----:B------:R-:W-:Y:S01]  /*1ea80*/  MUFU.EX2 R115, R115 ;  /* 0x0000007300737308 */ /* 0x000fe20000000800 */
[----:B------:R-:W-:-:S01]  /*1ea90*/  FFMA.FTZ R163, R156, R88, -R111 ;  /* 0x000000589ca37223 */ /* 0x000fc2000001086f */
[-CC-:B------:R-:W-:Y:S01]  /*1eaa0*/  FFMA.FTZ R156, R158, R88.reuse, -R111.reuse ;  /* 0x000000589e9c7223 */ /* 0x180fe2000001086f */
[----:B-1----:R-:W-:-:S01]  /*1eab0*/  FFMA.FTZ R167, R140, R88, -R111 ;  /* 0x000000588ca77223 */ /* 0x002fc2000001086f */
[-CC-:B------:R-:W-:Y:S01]  /*1eac0*/  FFMA.FTZ R140, R142, R88.reuse, -R111.reuse ;  /* 0x000000588e8c7223 */ /* 0x180fe2000001086f */
[----:B------:R-:W-:-:S01]  /*1ead0*/  FFMA.FTZ R142, R146, R88, -R111 ;  /* 0x00000058928e7223 */ /* 0x000fc2000001086f */
[----:B------:R-:W-:Y:S01]  /*1eae0*/  QGMMA.64x128x32.F32.E4M3.E4M3 R24, R172, gdesc[UR4], R24, gsb0 ;  /* 0x01e00004ac187df3 */ /* 0x000fe20008000818 */
[----:B------:R-:W-:-:S01]  /*1eaf0*/  FFMA.FTZ R165, R160, R88, -R111 ;  /* 0x00000058a0a57223 */ /* 0x000fc2000001086f */
[----:B------:R1:W2:Y:S01]  /*1eb00*/  MUFU.EX2 R122, R13 ;  /* 0x0000000d007a7308 */ /* 0x0002a20000000800 */
[----:B0-----:R-:W-:-:S01]  /*1eb10*/  FFMA.FTZ R3, R151, R3, R20 ;  /* 0x0000000397037223 */ /* 0x001fc20000010014 */
        /* <DEDUP_REMOVED lines=8> */
[----:B------:R-:W-:Y:S01]  /*1eba0*/  R2UR UR6, R12 ;  /* 0x000000000c0672ca */ /* 0x000fe200000e0000 */
[----:B------:R-:W-:-:S01]  /*1ebb0*/  FFMA.FTZ R145, R145, R88, -R111 ;  /* 0x0000005891917223 */ /* 0x000fc2000001086f */
[----:B------:R-:W-:Y:S01]  /*1ebc0*/  FFMA.FTZ R149, R149, R88, -R111 ;  /* 0x0000005895957223 */ /* 0x000fe2000001086f */
[----:B------:R-:W-:-:S01]  /*1ebd0*/  FADD.FTZ R128, R153, R128 ;  /* 0x0000008099807221 */ /* 0x000fc20000010000 */
[-CC-:B------:R-:W-:Y:S01]  /*1ebe0*/  FFMA.FTZ R129, R129, R88.reuse, -R111.reuse ;  /* 0x0000005881817223 */ /* 0x180fe2000001086f */
[----:B------:R-:W-:-:S01]  /*1ebf0*/  FFMA.FTZ R100, R100, R88, -R111 ;  /* 0x0000005864647223 */ /* 0x000fc2000001086f */
[----:B------:R-:W3:Y:S01]  /*1ec00*/  MUFU.EX2 R119, R119 ;  /* 0x0000007700777308 */ /* 0x000ee20000000800 */
[----:B-1----:R-:W-:-:S01]  /*1ec10*/  FADD.FTZ R13, R9, R128 ;  /* 0x00000080090d7221 */ /* 0x002fc20000010000 */
        /* <DEDUP_REMOVED lines=10> */
[----:B------:R-:W-:Y:S01]  /*1ecc0*/  ISETP.NE.AND P0, PT, R230, RZ, PT ;  /* 0x000000ffe600720c */ /* 0x000fe20003f05270 */
[----:B------:R-:W-:-:S01]  /*1ecd0*/  FFMA.FTZ R95, R95, R88, -R111 ;  /* 0x000000585f5f7223 */ /* 0x000fc2000001086f */
[-CC-:B------:R-:W-:Y:S01]  /*1ece0*/  FFMA.FTZ R105, R105, R88.reuse, -R111.reuse ;  /* 0x0000005869697223 */ /* 0x180fe2000001086f */
[----:B------:R-:W-:-:S01]  /*1ecf0*/  FFMA.FTZ R133, R133, R88, -R111 ;  /* 0x0000005885857223 */ /* 0x000fc2000001086f */
[----:B------:R-:W4:Y:S01]  /*1ed00*/  MUFU.EX2 R154, R154 ;  /* 0x0000009a009a7308 */ /* 0x000f220000000800 */
[----:B------:R-:W-:-:S07]  /*1ed10*/  FFMA.FTZ R103, R103, R88, -R111 ;  /* 0x0000005867677223 */ /* 0x000fce000001086f */
[----:B------:R-:W5:Y:S08]  /*1ed20*/  MUFU.EX2 R163, R163 ;  /* 0x000000a300a37308 */ /* 0x000f700000000800 */
[----:B------:R-:W5:Y:S08]  /*1ed30*/  MUFU.EX2 R156, R156 ;  /* 0x0000009c009c7308 */ /* 0x000f700000000800 */
[----:B------:R-:W5:Y:S08]  /*1ed40*/  MUFU.EX2 R165, R165 ;  /* 0x000000a500a57308 */ /* 0x000f700000000800 */
[----:B------:R-:W5:Y:S08]  /*1ed50*/  MUFU.EX2 R136, R136 ;  /* 0x0000008800887308 */ /* 0x000f700000000800 */
[----:B------:R-:W5:Y:S08]  /*1ed60*/  MUFU.EX2 R137, R137 ;  /* 0x0000008900897308 */ /* 0x000f700000000800 */
[----:B------:R-:W-:Y:S08]  /*1ed70*/  MUFU.EX2 R138, R138 ;  /* 0x0000008a008a7308 */ /* 0x000ff00000000800 */
[----:B------:R-:W-:Y:S08]  /*1ed80*/  MUFU.EX2 R167, R167 ;  /* 0x000000a700a77308 */ /* 0x000ff00000000800 */
[----:B------:R-:W-:Y:S08]  /*1ed90*/  MUFU.EX2 R140, R140 ;  /* 0x0000008c008c7308 */ /* 0x000ff00000000800 */
[----:B------:R-:W5:Y:S08]  /*1eda0*/  MUFU.EX2 R118, R118 ;  /* 0x0000007600767308 */ /* 0x000f700000000800 */
[----:B------:R-:W5:Y:S08]  /*1edb0*/  MUFU.EX2 R139, R139 ;  /* 0x0000008b008b7308 */ /* 0x000f700000000800 */
[----:B------:R-:W5:Y:S08]  /*1edc0*/  MUFU.EX2 R120, R120 ;  /* 0x0000007800787308 */ /* 0x000f700000000800 */
[----:B------:R-:W5:Y:S08]  /*1edd0*/  MUFU.EX2 R141, R141 ;  /* 0x0000008d008d7308 */ /* 0x000f700000000800 */
[----:B------:R-:W5:Y:S01]  /*1ede0*/  MUFU.EX2 R145, R145 ;  /* 0x0000009100917308 */ /* 0x000f620000000800 */
[----:B------:R-:W-:-:S02]  /*1edf0*/  WARPGROUP.DEPBAR.LE gsb0, 0x0 ;  /* 0x00008000000079c5 */ /* 0x000fc40000010000 */
[----:B--2---:R-:W-:Y:S01]  /*1ee00*/  FFMA.FTZ R175, R122, R0, R115 ;  /* 0x000000007aaf7223 */ /* 0x004fe20000010073 */
[----:B------:R-:W-:-:S01]  /*1ee10*/  FFMA.FTZ R173, R126, R88, -R111 ;  /* 0x000000587ead7223 */ /* 0x000fc2000001086f */
[-CC-:B------:R-:W-:Y:S01]  /*1ee20*/  FFMA.FTZ R126, R131, R88.reuse, -R111.reuse ;  /* 0x00000058837e7223 */ /* 0x180fe2000001086f */
[----:B------:R-:W-:-:S01]  /*1ee30*/  FFMA.FTZ R131, R132, R88, -R111 ;  /* 0x0000005884837223 */ /* 0x000fc2000001086f */
[----:B0-----:R-:W-:Y:S01]  /*1ee40*/  FADD.FTZ R0, R176, R175 ;  /* 0x000000afb0007221 */ /* 0x001fe20000010000 */
[----:B------:R-:W-:Y:S01]  /*1ee50*/  WARPGROUP.ARRIVE ;  /* 0x00000000000079c5 */ /* 0x000fe20000000000 */
[----:B------:R-:W0:Y:S02]  /*1ee60*/  MUFU.EX2 R130, R130 ;  /* 0x0000008200827308 */ /* 0x000e240000000800 */
[----:B---3--:R-:W-:-:S04]  /*1ee70*/  FADD.FTZ R3, R119, R0 ;  /* 0x0000000077037221 */ /* 0x008fc80000010000 */
[----:B-1----:R-:W-:Y:S02]  /*1ee80*/  FADD.FTZ R3, R152, R3 ;  /* 0x0000000398037221 */ /* 0x002fe40000010000 */
[----:B------:R-:W1:Y:S02]  /*1ee90*/  MUFU.EX2 R142, R142 ;  /* 0x0000008e008e7308 */ /* 0x000e640000000800 */
[----:B----4-:R-:W-:-:S04]  /*1eea0*/  FADD.FTZ R0, R154, R3 ;  /* 0x000000039a007221 */ /* 0x010fc80000010000 */
[----:B-----5:R-:W-:Y:S01]  /*1eeb0*/  FADD.FTZ R3, R163, R0 ;  /* 0x00000000a3037221 */ /* 0x020fe20000010000 */
[----:B------:R-:W-:-:S01]  /*1eec0*/  FADD.FTZ R0, R110, R13 ;  /* 0x0000000d6e007221 */ /* 0x000fc20000010000 */
[----:B------:R-:W2:Y:S02]  /*1eed0*/  MUFU.EX2 R113, R113 ;  /* 0x0000007100717308 */ /* 0x000ea40000000800 */
[----:B------:R-:W-:-:S01]  /*1eee0*/  FADD.FTZ R132, R156, R3 ;  /* 0x000000039c847221 */ /* 0x000fc20000010000 */
[----:B------:R-:W-:-:S03]  /*1eef0*/  FADD.FTZ R3, R161, R0 ;  /* 0x00000000a1037221 */ /* 0x000fc60000010000 */
[----:B------:R-:W-:Y:S01]  /*1ef00*/  FADD.FTZ R13, R165, R132 ;  /* 0x00000084a50d7221 */ /* 0x000fe20000010000 */
[----:B------:R-:W-:-:S01]  /*1ef10*/  FADD.FTZ R0, R104, R3 ;  /* 0x0000000368007221 */ /* 0x000fc20000010000 */
[----:B------:R-:W3:Y:S02]  /*1ef20*/  MUFU.EX2 R149, R149 ;  /* 0x0000009500957308 */ /* 0x000ee40000000800 */
[----:B------:R-:W-:-:S01]  /*1ef30*/  FADD.FTZ R132, R136, R13 ;  /* 0x0000000d88847221 */ /* 0x000fc20000010000 */
[----:B------:R-:W-:-:S03]  /*1ef40*/  FADD.FTZ R3, R107, R0 ;  /* 0x000000006b037221 */ /* 0x000fc60000010000 */
[----:B------:R-:W-:Y:S01]  /*1ef50*/  FADD.FTZ R13, R137, R132 ;  /* 0x00000084890d7221 */ /* 0x000fe20000010000 */
[----:B------:R-:W-:-:S01]  /*1ef60*/  FADD.FTZ R0, R118, R3 ;  /* 0x0000000376007221 */ /* 0x000fc20000010000 */
[----:B------:R-:W4:Y:S02]  /*1ef70*/  MUFU.EX2 R14, R14 ;  /* 0x0000000e000e7308 */ /* 0x000f240000000800 */
[----:B------:R-:W-:-:S01]  /*1ef80*/  FADD.FTZ R132, R138, R13 ;  /* 0x0000000d8a847221 */ /* 0x000fc20000010000 */
[----:B------:R-:W-:-:S03]  /*1ef90*/  FADD.FTZ R3, R139, R0 ;  /* 0x000000008b037221 */ /* 0x000fc60000010000 */
[----:B------:R-:W-:Y:S01]  /*1efa0*/  FADD.FTZ R13, R167, R132 ;  /* 0x00000084a70d7221 */ /* 0x000fe20000010000 */
[----:B------:R-:W-:-:S01]  /*1efb0*/  FADD.FTZ R0, R120, R3 ;  /* 0x0000000378007221 */ /* 0x000fc20000010000 */
[----:B------:R-:W5:Y:S02]  /*1efc0*/  MUFU.EX2 R121, R121 ;  /* 0x0000007900797308 */ /* 0x000f640000000800 */
[----:B------:R-:W-:-:S01]  /*1efd0*/  FADD.FTZ R132, R140, R13 ;  /* 0x0000000d8c847221 */ /* 0x000fc20000010000 */
[----:B------:R-:W-:Y:S02]  /*1efe0*/  IMAD.MOV.U32 R13, RZ, RZ, -0x3ffffff0 ;  /* 0xc0000010ff0d7424 */ /* 0x000fe400078e00ff */
[----:B------:R-:W-:-:S01]  /*1eff0*/  FADD.FTZ R3, R141, R0 ;  /* 0x000000008d037221 */ /* 0x000fc20000010000 */
[----:B------:R-:W-:Y:S02]  /*1f000*/  FADD.FTZ R157, R145, R132 ;  /* 0x00000084919d7221 */ /* 0x000fe40000010000 */
[----:B------:R-:W-:Y:S01]  /*1f010*/  R2UR UR7, R13 ;  /* 0x000000000d0772ca */ /* 0x000fe200000e0000 */
[----:B------:R-:W5:Y:S01]  /*1f020*/  MUFU.EX2 R15, R15 ;  /* 0x0000000f000f7308 */ /* 0x000f620000000800 */
[----:B0-----:R-:W-:-:S01]  /*1f030*/  FADD.FTZ R0, R130, R3 ;  /* 0x0000000382007221 */ /* 0x001fc20000010000 */
[----:B-1----:R-:W-:Y:S01]  /*1f040*/  FADD.FTZ R132, R142, R157 ;  /* 0x0000009d8e847221 */ /* 0x002fe20000010000 */
[----:B------:R-:W-:-:S02]  /*1f050*/  FFMA.FTZ R13, R108, R88, -R111 ;  /* 0x000000586c0d7223 */ /* 0x000fc4000001086f */
[----:B--2---:R-:W-:Y:S01]  /*1f060*/  FADD.FTZ R3, R113, R0 ;  /* 0x0000000071037221 */ /* 0x004fe20000010000 */
[----:B---3--:R-:W-:-:S02]  /*1f070*/  FADD.FTZ R157, R149, R132 ;  /* 0x00000084959d7221 */ /* 0x008fc40000010000 */
[----:B------:R-:W0:Y:S01]  /*1f080*/  MUFU.EX2 R123, R123 ;  /* 0x0000007b007b7308 */ /* 0x000e220000000800 */
[----:B------:R-:W-:-:S01]  /*1f090*/  FADD.FTZ R0, R134, R3 ;  /* 0x0000000386007221 */ /* 0x000fc20000010000 */
[----:B----4-:R-:W-:Y:S01]  /*1f0a0*/  FADD.FTZ R108, R14, R157 ;  /* 0x0000009d0e6c7221 */ /* 0x010fe20000010000 */
[----:B------:R-:W-:-:S01]  /*1f0b0*/  FFMA.FTZ R157, R112, R88, -R111 ;  /* 0x00000058709d7223 */ /* 0x000fc2000001086f */
[----:B------:R-:W-:Y:S01]  /*1f0c0*/  QGMMA.64x128x32.F32.E4M3.E4M3 R24, R168, gdesc[UR4], R24, gsb0 ;  /* 0x01e00004a8187df3 */ /* 0x000fe20008000818 */
[----:B-----5:R-:W-:-:S03]  /*1f0d0*/  FADD.FTZ R0, R121, R0 ;  /* 0x0000000079007221 */ /* 0x020fc60000010000 */
[----:B------:R1:W2:Y:S01]  /*1f0e0*/  MUFU.EX2 R6, R146 ;  /* 0x0000009200067308 */ /* 0x0002a20000000800 */
[----:B------:R-:W-:-:S07]  /*1f0f0*/  FADD.FTZ R3, R15, R108 ;  /* 0x0000006c0f037221 */ /* 0x000fce0000010000 */
[----:B------:R-:W3:Y:S01]  /*1f100*/  MUFU.EX2 R173, R173 ;  /* 0x000000ad00ad7308 */ /* 0x000ee20000000800 */
[----:B-1----:R-:W-:-:S07]  /*1f110*/  @!P0 LEA R146, R11, R16, 0x3 ;  /* 0x000000100b928211 */ /* 0x002fce00078e18ff */
[----:B------:R-:W1:Y:S08]  /*1f120*/  MUFU.EX2 R125, R125 ;  /* 0x0000007d007d7308 */ /* 0x000e700000000800 */
[----:B------:R-:W4:Y:S08]  /*1f130*/  MUFU.EX2 R124, R124 ;  /* 0x0000007c007c7308 */ /* 0x000f300000000800 */
[----:B------:R-:W5:Y:S08]  /*1f140*/  MUFU.EX2 R129, R129 ;  /* 0x0000008100817308 */ /* 0x000f700000000800 */
[----:B------:R-:W5:Y:S08]  /*1f150*/  MUFU.EX2 R117, R117 ;  /* 0x0000007500757308 */ /* 0x000f700000000800 */
[----:B------:R-:W5:Y:S08]  /*1f160*/  MUFU.EX2 R126, R126 ;  /* 0x0000007e007e7308 */ /* 0x000f700000000800 */
[----:B------:R-:W5:Y:S08]  /*1f170*/  MUFU.EX2 R131, R131 ;  /* 0x0000008300837308 */ /* 0x000f700000000800 */
[----:B------:R-:W5:Y:S08]  /*1f180*/  MUFU.EX2 R127, R127 ;  /* 0x0000007f007f7308 */ /* 0x000f700000000800 */
[----:B------:R-:W5:Y:S08]  /*1f190*/  MUFU.EX2 R128, R128 ;  /* 0x0000008000807308 */ /* 0x000f700000000800 */
[----:B------:R-:W5:Y:S08]  /*1f1a0*/  MUFU.EX2 R155, R155 ;  /* 0x0000009b009b7308 */ /* 0x000f700000000800 */
[----:B------:R-:W-:Y:S08]  /*1f1b0*/  MUFU.EX2 R12, R100 ;  /* 0x00000064000c7308 */ /* 0x000ff00000000800 */
[----:B------:R-:W5:Y:S08]  /*1f1c0*/  MUFU.EX2 R93, R93 ;  /* 0x0000005d005d7308 */ /* 0x000f700000000800 */
[----:B------:R5:W-:Y:S08]  /*1f1d0*/  MUFU.EX2 R100, R159 ;  /* 0x0000009f00647308 */ /* 0x000bf00000000800 */
[----:B------:R-:W5:Y:S08]  /*1f1e0*/  MUFU.EX2 R106, R106 ;  /* 0x0000006a006a7308 */ /* 0x000f700000000800 */
[----:B------:R-:W5:Y:S08]  /*1f1f0*/  MUFU.EX2 R102, R102 ;  /* 0x0000006600667308 */ /* 0x000f700000000800 */
[----:B------:R-:W5:Y:S08]  /*1f200*/  MUFU.EX2 R109, R109 ;  /* 0x0000006d006d7308 */ /* 0x000f700000000800 */
[----:B------:R-:W5:Y:S01]  /*1f210*/  MUFU.EX2 R135, R135 ;  /* 0x0000008700877308 */ /* 0x000f620000000800 */
[----:B------:R-:W-:-:S02]  /*1f220*/  WARPGROUP.DEPBAR.LE gsb0, 0x0 ;  /* 0x00008000000079c5 */ /* 0x000fc40000010000 */
[----:B0-----:R-:W-:Y:S01]  /*1f230*/  FADD.FTZ R169, R123, R0 ;  /* 0x000000007ba97221 */ /* 0x001fe20000010000 */
[----:B--2---:R-:W-:-:S03]  /*1f240*/  FADD.FTZ R0, R6, R3 ;  /* 0x0000000306007221 */ /* 0x004fc60000010000 */
[----:B------:R-:W-:Y:S01]  /*1f250*/  FADD.FTZ R108, R144, R169 ;  /* 0x000000a9906c7221 */ /* 0x000fe20000010000 */
[----:B---3--:R-:W-:-:S01]  /*1f260*/  FADD.FTZ R3, R173, R0 ;  /* 0x00000000ad037221 */ /* 0x008fc20000010000 */
[----:B------:R-:W0:Y:S02]  /*1f270*/  MUFU.EX2 R162, R162 ;  /* 0x000000a200a27308 */ /* 0x000e240000000800 */
[----:B-1----:R-:W-:-:S01]  /*1f280*/  FADD.FTZ R169, R125, R108 ;  /* 0x0000006c7da97221 */ /* 0x002fc20000010000 */
[----:B----4-:R-:W-:-:S03]  /*1f290*/  FADD.FTZ R0, R124, R3 ;  /* 0x000000037c007221 */ /* 0x010fc60000010000 */
[----:B------:R-:W-:Y:S01]  /*1f2a0*/  FADD.FTZ R108, R148, R169 ;  /* 0x000000a9946c7221 */ /* 0x000fe20000010000 */
[----:B-----5:R-:W-:-:S01]  /*1f2b0*/  FADD.FTZ R3, R129, R0 ;  /* 0x0000000081037221 */ /* 0x020fc20000010000 */
[----:B------:R-:W1:Y:S02]  /*1f2c0*/  MUFU.EX2 R13, R13 ;  /* 0x0000000d000d7308 */ /* 0x000e640000000800 */
[----:B------:R-:W-:-:S01]  /*1f2d0*/  FADD.FTZ R159, R117, R108 ;  /* 0x0000006c759f7221 */ /* 0x000fc20000010000 */
[----:B------:R-:W-:-:S03]  /*1f2e0*/  FADD.FTZ R0, R126, R3 ;  /* 0x000000037e007221 */ /* 0x000fc60000010000 */
[----:B------:R-:W-:Y:S01]  /*1f2f0*/  FADD.FTZ R108, R150, R159 ;  /* 0x0000009f966c7221 */ /* 0x000fe20000010000 */
        /* <DEDUP_REMOVED lines=11> */
[----:B------:R-:W4:Y:S01]  /*1f3b0*/  MUFU.EX2 R157, R157 ;  /* 0x0000009d009d7308 */ /* 0x000f220000000800 */
[----:B------:R-:W-:Y:S01]  /*1f3c0*/  IADD3 R0, -R228, 0xb, RZ ;  /* 0x0000000be4007810 */ /* 0x000fe20007ffe1ff */
[----:B------:R-:W-:Y:S01]  /*1f3d0*/  FADD.FTZ R159, R135, R108 ;  /* 0x0000006c879f7221 */ /* 0x000fe20000010000 */
[----:B------:R-:W-:-:S03]  /*1f3e0*/  FADD.FTZ R108, R12, R3 ;  /* 0x000000030c6c7221 */ /* 0x000fc60000010000 */
[----:B0-----:R-:W-:Y:S01]  /*1f3f0*/  FADD.FTZ R112, R162, R159 ;  /* 0x0000009fa2707221 */ /* 0x001fe20000010000 */
[----:B-1----:R-:W-:-:S01]  /*1f400*/  FADD.FTZ R3, R13, R108 ;  /* 0x0000006c0d037221 */ /* 0x002fc20000010000 */
[----:B------:R-:W0:Y:S01]  /*1f410*/  MUFU.EX2 R143, R143 ;  /* 0x0000008f008f7308 */ /* 0x000e220000000800 */
[----:B------:R-:W-:-:S01]  /*1f420*/  FFMA.FTZ R108, R99, R88, -R111 ;  /* 0x00000058636c7223 */ /* 0x000fc2000001086f */
[----:B--2---:R-:W-:Y:S01]  /*1f430*/  FADD.FTZ R159, R97, R112 ;  /* 0x00000070619f7221 */ /* 0x004fe20000010000 */
[----:B------:R-:W-:-:S03]  /*1f440*/  FADD.FTZ R112, R100, R3 ;  /* 0x0000000364707221 */ /* 0x000fc60000010000 */
[----:B---3--:R-:W-:Y:S02]  /*1f450*/  FADD.FTZ R132, R164, R159 ;  /* 0x0000009fa4847221 */ /* 0x008fe40000010000 */
[----:B------:R-:W1:Y:S01]  /*1f460*/  MUFU.EX2 R90, R90 ;  /* 0x0000005a005a7308 */ /* 0x000e620000000800 */
[----:B----4-:R-:W-:-:S07]  /*1f470*/  FADD.FTZ R3, R157, R112 ;  /* 0x000000709d037221 */ /* 0x010fce0000010000 */
[----:B------:R-:W2:Y:S01]  /*1f480*/  MUFU.EX2 R166, R166 ;  /* 0x000000a600a67308 */ /* 0x000ea20000000800 */
[----:B0-----:R-:W-:-:S07]  /*1f490*/  FADD.FTZ R159, R143, R132 ;  /* 0x000000848f9f7221 */ /* 0x001fce0000010000 */
[----:B------:R-:W0:Y:S01]  /*1f4a0*/  MUFU.EX2 R91, R91 ;  /* 0x0000005b005b7308 */ /* 0x000e220000000800 */
[----:B-1----:R-:W-:-:S01]  /*1f4b0*/  FADD.FTZ R112, R90, R3 ;  /* 0x000000035a707221 */ /* 0x002fc20000010000 */
[----:B------:R-:W-:-:S05]  /*1f4c0*/  @!P0 VIADD R3, R146, 0x29840 ;  /* 0x0002984092038836 */ /* 0x000fca0000000000 */
[----:B------:R-:W-:Y:S01]  /*1f4d0*/  @!P0 PRMT R3, RZ, 0x654, R3 ;  /* 0x00000654ff038816 */ /* 0x000fe20000000003 */
[----:B------:R-:W1:Y:S01]  /*1f4e0*/  MUFU.EX2 R147, R147 ;  /* 0x0000009300937308 */ /* 0x000e620000000800 */
[----:B--2---:R-:W-:-:S01]  /*1f4f0*/  FADD.FTZ R132, R166, R159 ;  /* 0x0000009fa6847221 */ /* 0x004fc20000010000 */
[----:B------:R2:W-:Y:S06]  /*1f500*/  BAR.ARV R0, 0x100 ;  /* 0x000400000000751d */ /* 0x0005ec0000002000 */
[----:B------:R-:W2:Y:S01]  /*1f510*/  MUFU.EX2 R94, R94 ;  /* 0x0000005e005e7308 */ /* 0x000ea20000000800 */
[----:B0-----:R-:W-:-:S01]  /*1f520*/  FADD.FTZ R159, R91, R112 ;  /* 0x000000705b9f7221 */ /* 0x001fc20000010000 */
[----:B------:R0:W-:Y:S06]  /*1f530*/  @!P0 SYNCS.ARRIVE.TRANS64.RED.A1T0 RZ, [R3+URZ], RZ ;  /* 0x000000ff03ff89a7 */ /* 0x0001ec000810043f */
[----:B------:R-:W3:Y:S01]  /*1f540*/  MUFU.EX2 R180, R180 ;  /* 0x000000b400b47308 */ /* 0x000ee20000000800 */
[----:B-1----:R-:W-:-:S07]  /*1f550*/  FADD.FTZ R111, R147, R132 ;  /* 0x00000084936f7221 */ /* 0x002fce0000010000 */
[----:B------:R-:W1:Y:S01]  /*1f560*/  MUFU.EX2 R95, R95 ;  /* 0x0000005f005f7308 */ /* 0x000e620000000800 */
[----:B--2---:R-:W-:-:S07]  /*1f570*/  FADD.FTZ R0, R94, R159 ;  /* 0x0000009f5e007221 */ /* 0x004fce0000010000 */
[----:B------:R-:W0:Y:S01]  /*1f580*/  MUFU.EX2 R101, R101 ;  /* 0x0000006500657308 */ /* 0x000e220000000800 */
[----:B---3--:R-:W-:-:S07]  /*1f590*/  FADD.FTZ R112, R180, R111 ;  /* 0x0000006fb4707221 */ /* 0x008fce0000010000 */
        /* <DEDUP_REMOVED lines=14> */
[----:B0-----:R-:W-:-:S03]  /*1f680*/  FADD.FTZ R3, R7, R112 ;  /* 0x0000007007037221 */ /* 0x001fc60000010000 */
[----:B--2---:R-:W-:Y:S01]  /*1f690*/  FADD.FTZ R0, R103, R0 ;  /* 0x0000000067007221 */ /* 0x004fe20000010000 */
[----:B------:R-:W-:Y:S06]  /*1f6a0*/  @!P1 BRA `(.L_x_2325) ;  /* 0x0000000000049947 */ /* 0x000fec0003800000 */
[----:B------:R-:W-:Y:S01]  /*1f6b0*/  BPT.TRAP 0x1 ;  /* 0x000000040000795c */ /* 0x000fe20000300000 */
.L_x_2325:
        /* <DEDUP_REMOVED lines=10> */
[----:B------:R-:W-:Y:S01]  /*1f760*/  IADD3 R6, R6, 0x29860, RZ ;  /* 0x0002986006067810 */ /* 0x000fe20007ffe0ff */
[-C--:B------:R-:W-:Y:S01]  /*1f770*/  FMUL.FTZ R29, R29, R151.reuse ;  /* 0x000000971d1d7220 */ /* 0x080fe20000410000 */
[----:B------:R-:W-:Y:S01]  /*1f780*/  F2FP.SATFINITE.E4M3.F32.PACK_AB_MERGE_C R113, R113, R130, RZ ;  /* 0x000000827171723e */ /* 0x000fe200048070ff */
[-C--:B------:R-:W-:Y:S01]  /*1f790*/  FMUL.FTZ R32, R32, R151.reuse ;  /* 0x0000009720207220 */ /* 0x080fe20000410000 */
[----:B------:R-:W-:Y:S01]  /*1f7a0*/  PRMT R6, R9, 0x654, R6 ;  /* 0x0000065409067816 */ /* 0x000fe20000000006 */
[----:B------:R-:W-:Y:S01]  /*1f7b0*/  FMUL.FTZ R33, R33, R151 ;  /* 0x0000009721217220 */ /* 0x000fe20000410000 */
[----:B------:R-:W-:Y:S01]  /*1f7c0*/  F2FP.SATFINITE.E4M3.F32.PACK_AB_MERGE_C R119, R152, R119, RZ ;  /* 0x000000779877723e */ /* 0x000fe200048070ff */
[-C--:B------:R-:W-:Y:S01]  /*1f7d0*/  FMUL.FTZ R36, R36, R151.reuse ;  /* 0x0000009724247220 */ /* 0x080fe20000410000 */
[----:B------:R-:W-:Y:S01]  /*1f7e0*/  F2FP.SATFINITE.E4M3.F32.PACK_AB_MERGE_C R7, R7, R96, RZ ;  /* 0x000000600707723e */ /* 0x000fe200048070ff */
[----:B------:R0:W-:Y:S01]  /*1f7f0*/  SYNCS.ARRIVE.TRANS64.RED.A1T0 RZ, [R6+URZ], RZ ;  /* 0x000000ff06ff79a7 */ /* 0x0001e2000810043f */
[----:B------:R-:W-:Y:S01]  /*1f800*/  F2FP.SATFINITE.E4M3.F32.PACK_AB_MERGE_C R113, R141, R120, R113 ;  /* 0x000000788d71723e */ /* 0x000fe20004807071 */
        /* <DEDUP_REMOVED lines=91> */
[----:B0-----:R-:W-:-:S02]  /*1fdc0*/  IMAD.MOV.U32 R6, RZ, RZ, R21 ;  /* 0x000000ffff067224 */ /* 0x001fc400078e0015 */
[----:B------:R-:W-:Y:S02]  /*1fdd0*/  IMAD.MOV.U32 R7, RZ, RZ, R89 ;  /* 0x000000ffff077224 */ /* 0x000fe400078e0059 */
[----:B------:R-:W-:Y:S02]  /*1fde0*/  IMAD.MOV.U32 R10, RZ, RZ, R11 ;  /* 0x000000ffff0a7224 */ /* 0x000fe400078e000b */
[----:B------:R-:W-:Y:S01]  /*1fdf0*/  IMAD.MOV.U32 R182, RZ, RZ, R113 ;  /* 0x000000ffffb67224 */ /* 0x000fe200078e0071 */
[----:B------:R-:W-:Y:S06]  /*1fe00*/  @P0 BRA `(.L_x_2326) ;  /* 0xffffffb800400947 */ /* 0x000fec000383ffff */
[----:B------:R-:W-:-:S07]  /*1fe10*/  IMAD.MOV.U32 R145, RZ, RZ, R11 ;  /* 0x000000ffff917224 */ /* 0x000fce00078e000b */
.L_x_2315:
[----:B------:R-:W-:-:S13]  /*1fe20*/  ISETP.GE.AND P0, PT, R8, RZ, PT ;  /* 0x000000ff0800720c */ /* 0x000fda0003f06270 */
[----:B------:R-:W-:Y:S05]  /*1fe30*/  @!P0 BRA `(.L_x_2327) ;  /* 0x0000003c00288947 */ /* 0x000fea0003800000 */
[----:B------:R-:W-:Y:S01]  /*1fe40*/  MOV R5, R21 ;  /* 0x0000001500057202 */ /* 0x000fe20000000f00 */
[----:B------:R-:W-:Y:S02]  /*1fe50*/  IMAD.MOV.U32 R6, RZ, RZ, R89 ;  /* 0x000000ffff067224 */ /* 0x000fe400078e0059 */
[----:B------:R-:W-:Y:S02]  /*1fe60*/  IMAD.MOV.U32 R7, RZ, RZ, R188 ;  /* 0x000000ffff077224 */ /* 0x000fe400078e00bc */
[----:B------:R-:W-:-:S07]  /*1fe70*/  IMAD.MOV.U32 R9, RZ, RZ, R145 ;  /* 0x000000ffff097224 */ /* 0x000fce00078e0091 */
.L_x_2339:
        /* <DEDUP_REMOVED lines=8> */
.L_x_2329:
[----:B------:R-:W-:-:S04]  /*1ff00*/  IADD3 R10, R9, 0x1, RZ ;  /* 0x00000001090a7810 */ /* 0x000fc80007ffe0ff */
[----:B------:R-:W-:-:S04]  /*1ff10*/  ISETP.NE.AND P2, PT, R10, 0x2, PT ;  /* 0x000000020a00780c */ /* 0x000fc80003f45270 */
[----:B------:R-:W-:Y:S02]  /*1ff20*/  SEL R11, R10, RZ, P2 ;  /* 0x000000ff0a0b7207 */ /* 0x000fe40001000000 */
[----:B------:R-:W-:-:S03]  /*1ff30*/  SHF.L.U32 R10, R188, 0x1f, RZ ;  /* 0x0000001fbc0a7819 */ /* 0x000fc600000006ff */
[----:B------:R-:W-:-:S04]  /*1ff40*/  IMAD R11, R11, 0x8, R16 ;  /* 0x000000080b0b7824 */ /* 0x000fc800078e0210 */
[----:B------:R0:W1:Y:S01]  /*1ff50*/  SYNCS.PHASECHK.TRANS64.TRYWAIT P2, [R11+URZ+0x29830], R10 ;  /* 0x0298300a0b0075a7 */ /* 0x000062000804017f */
[----:B------:R-:W-:Y:S05]  /*1ff60*/  @!P1 BRA `(.L_x_2330) ;  /* 0x0000000000049947 */ /* 0x000fea0003800000 */
[----:B------:R-:W-:Y:S01]  /*1ff70*/  BPT.TRAP 0x1 ;  /* 0x000000040000795c */ /* 0x000fe20000300000 */
.L_x_2330:
[----:B------:R-:W-:Y:S04]  /*1ff80*/  BSSY B0, `(.L_x_2328) ;  /* 0x0000004000007945 */ /* 0x000fe80003800000 */
[----:B-1----:R-:W-:Y:S05]  /*1ff90*/  @P2 BRA `(.L_x_2331) ;  /* 0x0000000000082947 */ /* 0x002fea0003800000 */
[----:B------:R-:W1:Y:S02]  /*1ffa0*/  SYNCS.PHASECHK.TRANS64.TRYWAIT P2, [R11+URZ+0x29830], R10 ;  /* 0x0298300a0b0075a7 */ /* 0x000e64000804017f */
[----:B-1----:R-:W-:Y:S05]  /*1ffb0*/  @!P2 BRA `(.L_x_2332) ;  /* 0x000000dc0028a947 */ /* 0x002fea0003800000 */
.L_x_2331:
[----:B------:R-:W-:Y:S05]  /*1ffc0*/  BSYNC B0 ;  /* 0x0000000000007941 */ /* 0x000fea0003800000 */
.L_x_2328:
[----:B01----:R-:W0:Y:S01]  /*1ffd0*/  S2R R11, SR_TID.X ;  /* 0x00000000000b7919 */ /* 0x003e220000002100 */
[----:B------:R-:W-:Y:S01]  /*1ffe0*/  VIADD R10, R9, 0x1 ;  /* 0x00000001090a7836 */ /* 0x000fe20000000000 */
[----:B------:R-:W-:Y:S05]  /*1fff0*/  WARPSYNC.ALL ;  /* 0x0000000000007948 */ /* 0x000fea0003800000 */
[C---:B------:R-:W-:Y:S01]  /*20000*/  ISETP.NE.AND P2, PT, R10.reuse, 0x2, PT ;  /* 0x000000020a00780c */ /* 0x040fe20003f45270 */
[----:B------:R-:W-:Y:S01]  /*20010*/  IMAD.MOV.U32 R13, RZ, RZ, -0x7fffffe0 ;  /* 0x80000020ff0d7424 */ /* 0x000fe200078e00ff */
[----:B------:R-:W-:Y:S01]  /*20020*/  UMOV UR28, UR24 ;  /* 0x00000018001c7c82 */ /* 0x000fe20008000000 */
[----:B------:R-:W-:Y:S01]  /*20030*/  IMAD.MOV.U32 R15, RZ, RZ, -0x7fffffe0 ;  /* 0x80000020ff0f7424 */ /* 0x000fe200078e00ff */
        /* <DEDUP_REMOVED lines=19> */
[----:B------:R-:W-:Y:S01]  /*20170*/  UMOV UR49, UR25 ;  /* 0x0000001900317c82 */ /* 0x000fe20008000000 */
[----:B------:R-:W-:-:S02]  /*20180*/  R2UR UR47, R15 ;  /* 0x000000000f2f72ca */ /* 0x000fc400000e0000 */
[----:B0-----:R-:W-:Y:S02]  /*20190*/  SHF.R.U32.HI R11, RZ, 0x7, R11 ;  /* 0x00000007ff0b7819 */ /* 0x001fe4000001160b */
[----:B------:R-:W-:Y:S01]  /*201a0*/  R2UR UR46, R14 ;  /* 0x000000000e2e72ca */ /* 0x000fe200000e0000 */
[----:B------:R-:W-:Y:S01]  /*201b0*/  VIADD R14, R12, 0x2 ;  /* 0x000000020c0e7836 */ /* 0x000fe20000000000 */
[----:B------:R-:W-:Y:S01]  /*201c0*/  R2UR UR50, R20 ;  /* 0x00000000143272ca */ /* 0x000fe200000e0000 */
[----:B------:R-:W-:Y:S01]  /*201d0*/  VIADD R11, R11, 0x8 ;  /* 0x000000080b0b7836 */ /* 0x000fe20000000000 */
[----:B------:R-:W-:Y:S02]  /*201e0*/  R2UR UR51, R21 ;  /* 0x00000000153372ca */ /* 0x000fe400000e0000 */
[----:B------:R-:W-:Y:S02]  /*201f0*/  MOV R15, 0x80000020 ;  /* 0x80000020000f7802 */ /* 0x000fe40000000f00 */
[----:B------:R0:W-:Y:S01]  /*20200*/  BAR.SYNC.DEFER_BLOCKING R11, 0x100 ;  /* 0x0004000b0000751d */ /* 0x0001e20000010000 */
[----:B------:R-:W-:Y:S01]  /*20210*/  R2UR UR6, R14 ;  /* 0x000000000e0672ca */ /* 0x000fe200000e0000 */
[----:B------:R-:W-:Y:S01]  /*20220*/  VIADD R14, R12, 0x82 ;  /* 0x000000820c0e7836 */ /* 0x000fe20000000000 */
[----:B------:R-:W-:Y:S01]  /*20230*/  R2UR UR7, R15 ;  /* 0x000000000f0772ca */ /* 0x000fe200000e0000 */
[----:B------:R-:W-:Y:S01]  /*20240*/  IMAD.MOV.U32 R15, RZ, RZ, -0x7fffffe0 ;  /* 0x80000020ff0f7424 */ /* 0x000fe200078e00ff */
[----:B------:R-:W-:Y:S01]  /*20250*/  MOV R13, 0x80000020 ;  /* 0x80000020000d7802 */ /* 0x000fe20000000f00 */
        /* <DEDUP_REMOVED lines=190> */
[C---:B------:R-:W-:Y:S02]  /*20e40*/  VIADD R14, R12.reuse, 0x682 ;  /* 0x000006820c0e7836 */ /* 0x040fe40000000000 */
[----:B------:R-:W-:Y:S02]  /*20e50*/  IMAD.MOV.U32 R15, RZ, RZ, -0x7fffffe0 ;  /* 0x80000020ff0f7424 */ /* 0x000fe400078e00ff */
[----:B------:R-:W-:Y:S01]  /*20e60*/  VIADD R12, R12, 0x702 ;  /* 0x000007020c0c7836 */ /* 0x000fe20000000000 */
[----:B------:R-:W-:-:S02]  /*20e70*/  WARPGROUP.DEPBAR.LE gsb0, 0x0 ;  /* 0x00008000000079c5 */ /* 0x000fc40000010000 */
        /* <DEDUP_REMOVED lines=32> */
.L_x_2334:
[----:B------:R-:W-:Y:S01]  /*21080*/  SHF.L.U32 R7, R7, 0x1f, RZ ;  /* 0x0000001f07077819 */ /* 0x000fe200000006ff */
[----:B------:R-:W-:-:S04]  /*21090*/  IMAD R12, R9, 0x8, R16 ;  /* 0x00000008090c7824 */ /* 0x000fc800078e0210 */
[----:B------:R0:W1:Y:S01]  /*210a0*/  SYNCS.PHASECHK.TRANS64.TRYWAIT P0, [R12+URZ+0x29850], R7 ;  /* 0x029850070c0075a7 */ /* 0x000062000800017f */
[----:B------:R-:W-:Y:S05]  /*210b0*/  @!P1 BRA `(.L_x_2335) ;  /* 0x0000000000049947 */ /* 0x000fea0003800000 */
[----:B------:R-:W-:Y:S01]  /*210c0*/  BPT.TRAP 0x1 ;  /* 0x000000040000795c */ /* 0x000fe20000300000 */
.L_x_2335:
[----:B------:R-:W-:Y:S04]  /*210d0*/  BSSY B0, `(.L_x_2333) ;  /* 0x0000004000007945 */ /* 0x000fe80003800000 */
[----:B-1----:R-:W-:Y:S05]  /*210e0*/  @P0 BRA `(.L_x_2336) ;  /* 0x0000000000080947 */ /* 0x002fea0003800000 */
[----:B------:R-:W1:Y:S02]  /*210f0*/  SYNCS.PHASECHK.TRANS64.TRYWAIT P0, [R12+URZ+0x29850], R7 ;  /* 0x029850070c0075a7 */ /* 0x000e64000800017f */
[----:B-1----:R-:W-:Y:S05]  /*21100*/  @!P0 BRA `(.L_x_2337) ;  /* 0x000000c800e88947 */ /* 0x002fea0003800000 */
.L_x_2336:
[----:B------:R-:W-:Y:S05]  /*21110*/  BSYNC B0 ;  /* 0x0000000000007941 */ /* 0x000fea0003800000 */
.L_x_2333:
[C---:B01----:R-:W-:Y:S01]  /*21120*/  FMUL.FTZ R7, R2.reuse, R152 ;  /* 0x0000009802077220 */ /* 0x043fe20000410000 */
        /* <DEDUP_REMOVED lines=25> */
[----:B0-----:R-:W-:Y:S01]  /*212c0*/  FMNMX.FTZ R20, R7, R6, !PT ;  /* 0x0000000607147209 */ /* 0x001fe20007810000 */
        /* <DEDUP_REMOVED lines=77> */
[----:B------:R-:W-:Y:S05]  /*217a0*/  WARPSYNC.ALL ;  /* 0x0000000000007948 */ /* 0x000fea0003800000 */
[----:B------:R-:W-:Y:S01]  /*217b0*/  WARPGROUP.ARRIVE ;  /* 0x00000000000079c5 */ /* 0x000fe20000000000 */
[----:B------:R-:W1:Y:S01]  /*217c0*/  MUFU.TANH R157, R157 ;  /* 0x0000009d009d7308 */ /* 0x000e620000002400 */
[----:B--2---:R-:W-:-:S04]  /*217d0*/  FMNMX.FTZ R20, R156, R20, !PT ;  /* 0x000000149c147209 */ /* 0x004fc80007810000 */
        /* <DEDUP_REMOVED lines=9> */
[----:B--2---:R-:W-:Y:S02]  /*21870*/  LOP3.LUT R228, R202, 0x7f, RZ, 0xc0, !PT ;  /* 0x0000007fcae47812 */ /* 0x004fe400078ec0ff */
[----:B------:R-:W0:Y:S02]  /*21880*/  S2R R202, SR_TID.X ;  /* 0x0000000000ca7919 */ /* 0x000e240000002100 */
[----:B------:R-:W-:Y:S01]  /*21890*/  ISETP.NE.AND P0, PT, R228, RZ, PT ;  /* 0x000000ffe400720c */ /* 0x000fe20003f05270 */
[----:B------:R-:W2:Y:S01]  /*218a0*/  MUFU.TANH R165, R165 ;  /* 0x000000a500a57308 */ /* 0x000ea20000002400 */
[----:B-1----:R-:W-:-:S07]  /*218b0*/  FMNMX.FTZ R88, R137, R88, !PT ;  /* 0x0000005889587209 */ /* 0x002fce0007810000 */
[----:B------:R-:W1:Y:S01]  /*218c0*/  MUFU.TANH R163, R163 ;  /* 0x000000a300a37308 */ /* 0x000e620000002400 */
[----:B---3--:R-:W-:-:S07]  /*218d0*/  FMNMX.FTZ R20, R161, R20, !PT ;  /* 0x00000014a1147209 */ /* 0x008fce0007810000 */
[----:B------:R-:W3:Y:S01]  /*218e0*/  MUFU.TANH R141, R141 ;  /* 0x0000008d008d7308 */ /* 0x000ee20000002400 */
[----:B--2---:R-:W-:-:S07]  /*218f0*/  FMNMX.FTZ R88, R165, R88, !PT ;  /* 0x00000058a5587209 */ /* 0x004fce0007810000 */
[----:B------:R-:W2:Y:S01]  /*21900*/  MUFU.TANH R139, R139 ;  /* 0x0000008b008b7308 */ /* 0x000ea20000002400 */
[----:B-1----:R-:W-:Y:S02]  /*21910*/  FMNMX.FTZ R20, R163, R20, !PT ;  /* 0x00000014a3147209 */ /* 0x002fe40007810000 */
[----:B0-----:R-:W-:-:S05]  /*21920*/  SHF.R.U32.HI R202, RZ, 0x7, R202 ;  /* 0x00000007ffca7819 */ /* 0x001fca00000116ca */
[----:B------:R-:W0:Y:S01]  /*21930*/  MUFU.TANH R193, R193 ;  /* 0x000000c100c17308 */ /* 0x000e220000002400 */
[----:B---3--:R-:W-:-:S07]  /*21940*/  FMNMX.FTZ R88, R141, R88, !PT ;  /* 0x000000588d587209 */ /* 0x008fce0007810000 */
        /* <DEDUP_REMOVED lines=116> */
[----:B---3--:R-:W-:Y:S01]  /*22090*/  FMNMX.FTZ R89, R103, R20, !PT ;  /* 0x0000001467597209 */ /* 0x008fe20007810000 */
[----:B------:R-:W-:Y:S01]  /*220a0*/  VIADD R20, R16, 0x400 ;  /* 0x0000040010147836 */ /* 0x000fe20000000000 */
[----:B0-----:R-:W-:Y:S01]  /*220b0*/  FMNMX.FTZ R102, R88, R21, !PT ;  /* 0x0000001558667209 */ /* 0x001fe20007810000 */
[----:B------:R-:W-:-:S03]  /*220c0*/  IMAD.MOV.U32 R21, RZ, RZ, -0x3ffffff0 ;  /* 0xc0000010ff157424 */ /* 0x000fc600078e00ff */
[----:B------:R-:W-:Y:S01]  /*220d0*/  SHF.R.U32.HI R20, RZ, 0x4, R20 ;  /* 0x00000004ff147819 */ /* 0x000fe20000011614 */
[----:B------:R-:W0:Y:S03]  /*220e0*/  SHFL.BFLY PT, R138, R89, 0x2, 0x1f ;  /* 0x0c401f00598a7f89 */ /* 0x000e2600000e0000 */
[----:B------:R-:W-:Y:S02]  /*220f0*/  LOP3.LUT R20, R20, 0x3fff, RZ, 0xc0, !PT ;  /* 0x00003fff14147812 */ /* 0x000fe400078ec0ff */
[----:B------:R-:W-:Y:S02]  /*22100*/  R2UR UR7, R21 ;  /* 0x00000000150772ca */ /* 0x000fe400000e0000 */
[----:B------:R-:W-:Y:S01]  /*22110*/  LOP3.LUT R20, R20, 0x10000, RZ, 0xfc, !PT ;  /* 0x0001000014147812 */ /* 0x000fe200078efcff */
[----:B------:R-:W1:Y:S04]  /*22120*/  SHFL.BFLY PT, R21, R102, 0x1, 0x1f ;  /* 0x0c201f0066157f89 */ /* 0x000e6800000e0000 */
[----:B------:R-:W-:-:S05]  /*22130*/  IMAD R20, R9, 0x500, R20 ;  /* 0x0000050009147824 */ /* 0x000fca00078e0214 */
[C---:B------:R-:W-:Y:S02]  /*22140*/  R2UR UR6, R20.reuse ;  /* 0x00000000140672ca */ /* 0x040fe400000e0000 */
[----:B------:R-:W-:Y:S02]  /*22150*/  IADD3 R88, R20, 0x100, RZ ;  /* 0x0000010014587810 */ /* 0x000fe40007ffe0ff */
[----:B0-----:R-:W-:Y:S01]  /*22160*/  FMNMX.FTZ R138, R89, R138, !PT ;  /* 0x0000008a598a7209 */ /* 0x001fe20007810000 */
[----:B------:R-:W-:-:S04]  /*22170*/  IMAD.MOV.U32 R89, RZ, RZ, -0x3ffffff0 ;  /* 0xc0000010ff597424 */ /* 0x000fc800078e00ff */
[----:B------:R-:W0:Y:S04]  /*22180*/  SHFL.BFLY PT, R140, R138, 0x1, 0x1f ;  /* 0x0c201f008a8c7f89 */ /* 0x000e2800000e0000 */
[----:B------:R-:W-:Y:S01]  /*22190*/  QGMMA.64x128x32.F32.E4M3.E4M3 R24, R184, gdesc[UR4], R24, gsb0 ;  /* 0x01e00004b8187df3 */ /* 0x000fe20008000818 */
[----:B------:R-:W-:Y:S01]  /*221a0*/  R2UR UR6, R88 ;  /* 0x00000000580672ca */ /* 0x000fe200000e0000 */
[----:B------:R-:W-:Y:S01]  /*221b0*/  IMAD.U32 R88, RZ, RZ, UR54 ;  /* 0x00000036ff587e24 */ /* 0x000fe2000f8e00ff */
[----:B------:R-:W-:Y:S02]  /*221c0*/  R2UR UR7, R89 ;  /* 0x00000000590772ca */ /* 0x000fe400000e0000 */
[----:B-1----:R-:W-:Y:S02]  /*221d0*/  FMNMX.FTZ R89, R102, R21, !PT ;  /* 0x0000001566597209 */ /* 0x002fe40007810000 */
[----:B0-----:R-:W-:-:S05]  /*221e0*/  FMNMX.FTZ R21, R138, R140, !PT ;  /* 0x0000008c8a157209 */ /* 0x001fca0007810000 */
[----:B------:R-:W-:-:S04]  /*221f0*/  FADD.FTZ R5, -R21, R5 ;  /* 0x0000000515057221 */ /* 0x000fc80000010100 */
[----:B------:R-:W-:-:S06]  /*22200*/  FMUL.FTZ R5, R5, R88 ;  /* 0x0000005805057220 */ /* 0x000fcc0000410000 */
[----:B------:R-:W-:Y:S01]  /*22210*/  MUFU.EX2 R5, R5 ;  /* 0x0000000500057308 */ /* 0x000fe20000000800 */
[----:B------:R-:W-:Y:S02]  /*22220*/  WARPGROUP.DEPBAR.LE gsb0, 0x0 ;  /* 0x00008000000079c5 */ /* 0x000fe40000010000 */
[----:B------:R-:W-:Y:S01]  /*22230*/  WARPGROUP.ARRIVE ;  /* 0x00000000000079c5 */ /* 0x000fe20000000000 */
[----:B------:R-:W-:-:S01]  /*22240*/  FADD.FTZ R185, -R89, R6 ;  /* 0x0000000659b97221 */ /* 0x000fc20000010100 */
[----:B------:R-:W-:-:S03]  /*22250*/  FFMA.FTZ R187, R89, R88, -8 ;  /* 0xc100000059bb7423 */ /* 0x000fc60000010058 */
[-C--:B------:R-:W-:Y:S01]  /*22260*/  FMUL.FTZ R6, R185, R88.reuse ;  /* 0x00000058b9067220 */ /* 0x080fe20000410000 */
[----:B------:R-:W-:Y:S01]  /*22270*/  QGMMA.64x128x32.F32.E4M3.E4M3 R24, R180, gdesc[UR4], R24, gsb0 ;  /* 0x01e00004b4187df3 */ /* 0x000fe20008000818 */
[----:B------:R-:W-:-:S01]  /*22280*/  FFMA.FTZ R185, R7, R88, -R187 ;  /* 0x0000005807b97223 */ /* 0x000fc200000108bb */
[----:B------:R-:W-:Y:S01]  /*22290*/  MOV R7, 0xc0000010 ;  /* 0xc000001000077802 */ /* 0x000fe20000000f00 */
[----:B------:R0:W-:Y:S01]  /*222a0*/  MUFU.EX2 R102, R6 ;  /* 0x0000000600667308 */ /* 0x0001e20000000800 */
[----:B------:R-:W-:-:S01]  /*222b0*/  FFMA.FTZ R138, R11, R88, -R187 ;  /* 0x000000580b8a7223 */ /* 0x000fc200000108bb */
[-CC-:B------:R-:W-:Y:S01]  /*222c0*/  FFMA.FTZ R146, R193, R88.reuse, -R187.reuse ;  /* 0x00000058c1927223 */ /* 0x180fe200000108bb */
[----:B------:R-:W-:Y:S01]  /*222d0*/  R2UR UR7, R7 ;  /* 0x00000000070772ca */ /* 0x000fe200000e0000 */
[----:B------:R-:W-:Y:S02]  /*222e0*/  IMAD.MOV.U32 R7, RZ, RZ, -0x3ffffff0 ;  /* 0xc0000010ff077424 */ /* 0x000fe400078e00ff */
[----:B------:R-:W-:-:S01]  /*222f0*/  FFMA.FTZ R193, R235, R88, -R187 ;  /* 0x00000058ebc17223 */ /* 0x000fc200000108bb */
[-CC-:B------:R-:W-:Y:S01]  /*22300*/  FFMA.FTZ R235, R116, R88.reuse, -R187.reuse ;  /* 0x0000005874eb7223 */ /* 0x180fe200000108bb */
[----:B------:R-:W-:-:S01]  /*22310*/  FFMA.FTZ R11, R14, R88, -R187 ;  /* 0x000000580e0b7223 */ /* 0x000fc200000108bb */
[----:B------:R-:W1:Y:S01]  /*22320*/  MUFU.EX2 R185, R185 ;  /* 0x000000b900b97308 */ /* 0x000e620000000800 */
[----:B0-----:R-:W-:-:S02]  /*22330*/  VIADD R6, R20, 0x200 ;  /* 0x0000020014067836 */ /* 0x001fc40000000000 */
[-CC-:B------:R-:W-:Y:S01]  /*22340*/  FFMA.FTZ R150, R233, R88.reuse, -R187.reuse ;  /* 0x00000058e9967223 */ /* 0x180fe200000108bb */
[----:B------:R-:W-:-:S01]  /*22350*/  FFMA.FTZ R233, R112, R88, -R187 ;  /* 0x0000005870e97223 */ /* 0x000fc200000108bb */
[-CC-:B------:R-:W-:Y:S01]  /*22360*/  FFMA.FTZ R14, R15, R88.reuse, -R187.reuse ;  /* 0x000000580f0e7223 */ /* 0x180fe200000108bb */
[----:B------:R-:W-:-:S01]  /*22370*/  FFMA.FTZ R112, R118, R88, -R187 ;  /* 0x0000005876707223 */ /* 0x000fc200000108bb */
[----:B------:R-:W-:Y:S01]  /*22380*/  R2UR UR6, R6 ;  /* 0x00000000060672ca */ /* 0x000fe200000e0000 */
[----:B------:R-:W-:Y:S01]  /*22390*/  VIADD R6, R20, 0x300 ;  /* 0x0000030014067836 */ /* 0x000fe20000000000 */
        /* <DEDUP_REMOVED lines=25> */
[----:B------:R-:W-:-:S01]  /*22530*/  FFMA.FTZ R114, R134, R88, -R187 ;  /* 0x0000005886727223 */ /* 0x000fc200000108bb */
[-CC-:B------:R-:W-:Y:S01]  /*22540*/  FFMA.FTZ R104, R104, R88.reuse, -R187.reuse ;  /* 0x0000005868687223 */ /* 0x180fe200000108bb */
[----:B------:R-:W-:-:S01]  /*22550*/  FFMA.FTZ R106, R106, R88, -R187 ;  /* 0x000000586a6a7223 */ /* 0x000fc200000108bb */
[-CC-:B------:R-:W-:Y:S01]  /*22560*/  FFMA.FTZ R92, R92, R88.reuse, -R187.reuse ;  /* 0x000000585c5c7223 */ /* 0x180fe200000108bb */
[----:B------:R-:W-:-:S01]  /*22570*/  FFMA.FTZ R94, R94, R88, -R187 ;  /* 0x000000585e5e7223 */ /* 0x000fc200000108bb */
[-CC-:B------:R-:W-:Y:S01]  /*22580*/  FFMA.FTZ R96, R96, R88.reuse, -R187.reuse ;  /* 0x0000005860607223 */ /* 0x180fe200000108bb */
[----:B------:R-:W-:-:S01]  /*22590*/  FFMA.FTZ R98, R98, R88, -R187 ;  /* 0x0000005862627223 */ /* 0x000fc200000108bb */
[----:B------:R-:W4:Y:S08]  /*225a0*/  MUFU.EX2 R140, R140 ;  /* 0x0000008c008c7308 */ /* 0x000f300000000800 */
        /* <DEDUP_REMOVED lines=14> */
[----:B------:R-:W-:-:S03]  /*22690*/  FFMA.FTZ R183, R128, R88, -R187 ;  /* 0x0000005880b77223 */ /* 0x000fc600000108bb */
[----:B------:R-:W-:Y:S01]  /*226a0*/  MUFU.EX2 R193, R193 ;  /* 0x000000c100c17308 */ /* 0x000fe20000000800 */
[----:B------:R-:W-:Y:S01]  /*226b0*/  QGMMA.64x128x32.F32.E4M3.E4M3 R24, R176, gdesc[UR4], R24, gsb0 ;  /* 0x01e00004b0187df3 */ /* 0x000fe20008000818 */
[----:B------:R-:W-:Y:S01]  /*226c0*/  R2UR UR6, R6 ;  /* 0x00000000060672ca */ /* 0x000fe200000e0000 */
[----:B0-----:R-:W-:Y:S01]  /*226d0*/  FADD.FTZ R6, R138, R3 ;  /* 0x000000038a067221 */ /* 0x001fe20000010000 */
[----:B------:R-:W-:-:S04]  /*226e0*/  R2UR UR7, R7 ;  /* 0x00000000070772ca */ /* 0x000fc800000e0000 */
[----:B------:R-:W-:Y:S01]  /*226f0*/  MUFU.EX2 R154, R154 ;  /* 0x0000009a009a7308 */ /* 0x000fe20000000800 */
[----:B--2---:R-:W-:-:S04]  /*22700*/  FADD.FTZ R7, R11, R6 ;  /* 0x000000060b077221 */ /* 0x004fc80000010000 */
[----:B-1----:R-:W-:-:S03]  /*22710*/  FADD.FTZ R6, R14, R7 ;  /* 0x000000070e067221 */ /* 0x002fc60000010000 */
[----:B------:R-:W-:Y:S01]  /*22720*/  MUFU.EX2 R195, R195 ;  /* 0x000000c300c37308 */ /* 0x000fe20000000800 */
[----:B---3--:R-:W-:-:S04]  /*22730*/  FADD.FTZ R7, R15, R6 ;  /* 0x000000060f077221 */ /* 0x008fc80000010000 */
[----:B----4-:R-:W-:-:S03]  /*22740*/  FADD.FTZ R7, R140, R7 ;  /* 0x000000078c077221 */ /* 0x010fc60000010000 */
        /* <DEDUP_REMOVED lines=19> */
[----:B------:R-:W-:-:S03]  /*22880*/  FFMA.FTZ R100, R21, R88, -8 ;  /* 0xc100000015647423 */ /* 0x000fc60000010058 */
[----:B------:R-:W-:Y:S01]  /*22890*/  MUFU.EX2 R94, R94 ;  /* 0x0000005e005e7308 */ /* 0x000fe20000000800 */
[----:B------:R-:W-:Y:S01]  /*228a0*/  QGMMA.64x128x32.F32.E4M3.E4M3 R24, R172, gdesc[UR4], R24, gsb0 ;  /* 0x01e00004ac187df3 */ /* 0x000fe20008000818 */
[----:B------:R-:W-:-:S01]  /*228b0*/  FFMA.FTZ R12, R12, R88, -R100 ;  /* 0x000000580c0c7223 */ /* 0x000fc20000010864 */
        /* <DEDUP_REMOVED lines=30> */
[----:B-1----:R-:W-:-:S01]  /*22aa0*/  FADD.FTZ R3, R13, R0 ;  /* 0x000000000d037221 */ /* 0x002fc20000010000 */
[-CC-:B------:R-:W-:Y:S01]  /*22ab0*/  FFMA.FTZ R105, R105, R88.reuse, -R100.reuse ;  /* 0x0000005869697223 */ /* 0x180fe20000010864 */
[----:B------:R-:W-:-:S01]  /*22ac0*/  FFMA.FTZ R113, R113, R88, -R100 ;  /* 0x0000005871717223 */ /* 0x000fc20000010864 */
[-CC-:B------:R-:W-:Y:S01]  /*22ad0*/  FFMA.FTZ R90, R90, R88.reuse, -R100.reuse ;  /* 0x000000585a5a7223 */ /* 0x180fe20000010864 */
[----:B------:R-:W-:-:S01]  /*22ae0*/  FFMA.FTZ R91, R91, R88, -R100 ;  /* 0x000000585b5b7223 */ /* 0x000fc20000010864 */
[----:B------:R-:W-:-:S02]  /*22af0*/  FFMA.FTZ R93, R93, R88, -R100 ;  /* 0x000000585d5d7223 */ /* 0x000fc40000010864 */
        /* <DEDUP_REMOVED lines=8> */
[----:B------:R-:W-:-:S06]  /*22b80*/  FADD.FTZ R0, R142, R7 ;  /* 0x000000078e007221 */ /* 0x000fcc0000010000 */
        /* <DEDUP_REMOVED lines=14> */
[----:B------:R-:W-:Y:S02]  /*22c70*/  VIADD R6, R20, 0x400 ;  /* 0x0000040014067836 */ /* 0x000fe40000000000 */
[----:B------:R-:W-:-:S01]  /*22c80*/  FADD.FTZ R3, R159, R0 ;  /* 0x000000009f037221 */ /* 0x000fc20000010000 */
[----:B------:R-:W-:Y:S02]  /*22c90*/  FFMA.FTZ R20, R111, R88, -R100 ;  /* 0x000000586f147223 */ /* 0x000fe40000010864 */
[----:B------:R-:W-:Y:S01]  /*22ca0*/  R2UR UR6, R6 ;  /* 0x00000000060672ca */ /* 0x000fe200000e0000 */
        /* <DEDUP_REMOVED lines=10> */
[----:B------:R-:W-:Y:S01]  /*22d50*/  MOV R7, 0xc0000010 ;  /* 0xc000001000077802 */ /* 0x000fe20000000f00 */
[----:B------:R-:W-:-:S03]  /*22d60*/  FADD.FTZ R164, R154, R111 ;  /* 0x0000006f9aa47221 */ /* 0x000fc60000010000 */
[----:B------:R-:W-:Y:S01]  /*22d70*/  R2UR UR7, R7 ;  /* 0x00000000070772ca */ /* 0x000fe200000e0000 */
[----:B------:R-:W-:-:S01]  /*22d80*/  FADD.FTZ R111, R195, R164 ;  /* 0x000000a4c36f7221 */ /* 0x000fc20000010000 */
[----:B------:R-:W0:Y:S01]  /*22d90*/  MUFU.EX2 R147, R147 ;  /* 0x0000009300937308 */ /* 0x000e220000000800 */
[----:B-1----:R-:W-:-:S01]  /*22da0*/  FADD.FTZ R109, R145, R162 ;  /* 0x000000a2916d7221 */ /* 0x002fc20000010000 */
[----:B------:R-:W-:Y:S01]  /*22db0*/  FFMA.FTZ R7, R115, R88, -R100 ;  /* 0x0000005873077223 */ /* 0x000fe20000010864 */
[----:B------:R-:W-:-:S04]  /*22dc0*/  FADD.FTZ R164, R120, R111 ;  /* 0x0000006f78a47221 */ /* 0x000fc80000010000 */
[----:B------:R-:W-:Y:S01]  /*22dd0*/  FADD.FTZ R111, R181, R164 ;  /* 0x000000a4b56f7221 */ /* 0x000fe20000010000 */
[----:B------:R-:W1:Y:S01]  /*22de0*/  MUFU.EX2 R121, R121 ;  /* 0x0000007900797308 */ /* 0x000e620000000800 */
[----:B--2---:R-:W-:-:S01]  /*22df0*/  FADD.FTZ R162, R132, R109 ;  /* 0x0000006d84a27221 */ /* 0x004fc20000010000 */
[----:B------:R-:W-:Y:S01]  /*22e00*/  FFMA.FTZ R109, R117, R88, -R100 ;  /* 0x00000058756d7223 */ /* 0x000fe20000010864 */
[----:B------:R-:W-:-:S01]  /*22e10*/  FADD.FTZ R164, R122, R111 ;  /* 0x0000006f7aa47221 */ /* 0x000fc20000010000 */
[----:B------:R-:W-:Y:S02]  /*22e20*/  WARPGROUP.DEPBAR.LE gsb0, 0x0 ;  /* 0x00008000000079c5 */ /* 0x000fe40000010000 */
[----:B------:R-:W-:Y:S02]  /*22e30*/  WARPGROUP.ARRIVE ;  /* 0x00000000000079c5 */ /* 0x000fe40000000000 */
[----:B------:R-:W2:Y:S01]  /*22e40*/  MUFU.EX2 R134, R134 ;  /* 0x0000008600867308 */ /* 0x000ea20000000800 */
[----:B0-----:R-:W-:-:S01]  /*22e50*/  FADD.FTZ R162, R147, R162 ;  /* 0x000000a293a27221 */ /* 0x001fc20000010000 */
[----:B------:R-:W-:-:S02]  /*22e60*/  FADD.FTZ R111, R183, R164 ;  /* 0x000000a4b76f7221 */ /* 0x000fc40000010000 */
[----:B------:R-:W-:Y:S02]  /*22e70*/  QGMMA.64x128x32.F32.E4M3.E4M3 R24, R168, gdesc[UR4], R24, gsb0 ;  /* 0x01e00004a8187df3 */ /* 0x000fe40008000818 */
[----:B------:R-:W-:-:S01]  /*22e80*/  FADD.FTZ R164, R104, R111 ;  /* 0x0000006f68a47221 */ /* 0x000fc20000010000 */
[----:B-1----:R-:W-:Y:S01]  /*22e90*/  FADD.FTZ R3, R121, R162 ;  /* 0x000000a279037221 */ /* 0x002fe20000010000 */
[----:B------:R-:W0:Y:S01]  /*22ea0*/  MUFU.EX2 R123, R123 ;  /* 0x0000007b007b7308 */ /* 0x000e220000000800 */
[----:B------:R-:W-:-:S01]  /*22eb0*/  FFMA.FTZ R162, R119, R88, -R100 ;  /* 0x0000005877a27223 */ /* 0x000fc20000010864 */
[----:B------:R-:W-:Y:S01]  /*22ec0*/  FADD.FTZ R111, R229, R164 ;  /* 0x000000a4e56f7221 */ /* 0x000fe20000010000 */
[----:B------:R-:W-:-:S03]  /*22ed0*/  FFMA.FTZ R164, R95, R88, -R100 ;  /* 0x000000585fa47223 */ /* 0x000fc60000010864 */
[----:B------:R-:W-:Y:S01]  /*22ee0*/  FADD.FTZ R166, R106, R111 ;  /* 0x0000006f6aa67221 */ /* 0x000fe20000010000 */
[----:B------:R-:W-:Y:S01]  /*22ef0*/  IADD3 R111, -R202, 0xb, RZ ;  /* 0x0000000bca6f7810 */ /* 0x000fe20007ffe1ff */
        /* <DEDUP_REMOVED lines=21> */
[----:B------:R-:W-:Y:S01]  /*23050*/  FADD.FTZ R0, R108, R95 ;  /* 0x0000005f6c007221 */ /* 0x000fe20000010000 */
[----:B------:R-:W-:-:S01]  /*23060*/  FFMA.FTZ R95, R97, R88, -R100 ;  /* 0x00000058615f7223 */ /* 0x000fc20000010864 */
[----:B------:R-:W-:-:S04]  /*23070*/  FFMA.FTZ R97, R101, R88, -R100 ;  /* 0x0000005865617223 */ /* 0x000fc80000010864 */
[----:B------:R-:W2:Y:S01]  /*23080*/  MUFU.EX2 R7, R7 ;  /* 0x0000000700077308 */ /* 0x000ea20000000800 */
[----:B0-----:R-:W-:-:S07]  /*23090*/  FADD.FTZ R3, R20, R3 ;  /* 0x0000000314037221 */ /* 0x001fce0000010000 */
[----:B------:R-:W0:Y:S01]  /*230a0*/  MUFU.EX2 R109, R109 ;  /* 0x0000006d006d7308 */ /* 0x000e220000000800 */
[----:B-1----:R-:W-:-:S01]  /*230b0*/  FADD.FTZ R166, R6, R3 ;  /* 0x0000000306a67221 */ /* 0x002fc20000010000 */
[----:B------:R-:W-:-:S06]  /*230c0*/  FADD.FTZ R3, R233, R0 ;  /* 0x00000000e9037221 */ /* 0x000fcc0000010000 */
[----:B------:R-:W1:Y:S01]  /*230d0*/  MUFU.EX2 R162, R162 ;  /* 0x000000a200a27308 */ /* 0x000e620000000800 */
[----:B--2---:R-:W-:-:S01]  /*230e0*/  FADD.FTZ R0, R7, R166 ;  /* 0x000000a607007221 */ /* 0x004fc20000010000 */
[-CC-:B------:R-:W-:Y:S01]  /*230f0*/  FFMA.FTZ R166, R99, R88.reuse, -R100.reuse ;  /* 0x0000005863a67223 */ /* 0x180fe20000010864 */
[----:B------:R-:W-:-:S05]  /*23100*/  FFMA.FTZ R100, R103, R88, -R100 ;  /* 0x0000005867647223 */ /* 0x000fca0000010864 */
[----:B------:R-:W2:Y:S08]  /*23110*/  MUFU.EX2 R90, R90 ;  /* 0x0000005a005a7308 */ /* 0x000eb00000000800 */
[----:B------:R-:W3:Y:S08]  /*23120*/  MUFU.EX2 R91, R91 ;  /* 0x0000005b005b7308 */ /* 0x000ef00000000800 */
[----:B------:R-:W4:Y:S08]  /*23130*/  MUFU.EX2 R93, R93 ;  /* 0x0000005d005d7308 */ /* 0x000f300000000800 */
[----:B------:R-:W5:Y:S01]  /*23140*/  MUFU.EX2 R164, R164 ;  /* 0x000000a400a47308 */ /* 0x000f620000000800 */
[----:B------:R-:W-:-:S02]  /*23150*/  WARPGROUP.DEPBAR.LE gsb0, 0x0 ;  /* 0x00008000000079c5 */ /* 0x000fc40000010000 */
[----:B------:R-:W-:Y:S01]  /*23160*/  FADD.FTZ R168, R110, R3 ;  /* 0x000000036ea87221 */ /* 0x000fe20000010000 */
[----:B0-----:R-:W-:-:S01]  /*23170*/  FADD.FTZ R3, R109, R0 ;  /* 0x000000006d037221 */ /* 0x001fc20000010000 */
[----:B------:R-:W-:-:S03]  /*23180*/  @!P0 IMAD R0, R10, 0x8, R16 ;  /* 0x000000080a008824 */ /* 0x000fc600078e0210 */
[----:B------:R-:W-:Y:S01]  /*23190*/  MUFU.EX2 R95, R95 ;  /* 0x0000005f005f7308 */ /* 0x000fe20000000800 */
[----:B------:R-:W-:-:S01]  /*231a0*/  FADD.FTZ R99, R235, R168 ;  /* 0x000000a8eb637221 */ /* 0x000fc20000010000 */
[----:B-1----:R-:W-:Y:S01]  /*231b0*/  FADD.FTZ R3, R162, R3 ;  /* 0x00000003a2037221 */ /* 0x002fe20000010000 */
[----:B------:R-:W-:Y:S02]  /*231c0*/  @!P0 VIADD R0, R0, 0x29840 ;  /* 0x0002984000008836 */ /* 0x000fe40000000000 */
[----:B------:R-:W-:Y:S01]  /*231d0*/  FADD.FTZ R168, R112, R99 ;  /* 0x0000006370a87221 */ /* 0x000fe20000010000 */
[----:B--2---:R-:W-:-:S02]  /*231e0*/  FADD.FTZ R170, R90, R3 ;  /* 0x000000035aaa7221 */ /* 0x004fc40000010000 */
[----:B------:R-:W0:Y:S01]  /*231f0*/  MUFU.EX2 R96, R96 ;  /* 0x0000006000607308 */ /* 0x000e220000000800 */
[----:B------:R-:W-:-:S01]  /*23200*/  FADD.FTZ R3, R237, R168 ;  /* 0x000000a8ed037221 */ /* 0x000fc20000010000 */
[----:B---3--:R-:W-:Y:S01]  /*23210*/  FADD.FTZ R170, R91, R170 ;  /* 0x000000aa5baa7221 */ /* 0x008fe20000010000 */
[----:B------:R-:W-:Y:S01]  /*23220*/  @!P0 PRMT R0, RZ, 0x654, R0 ;  /* 0x00000654ff008816 */ /* 0x000fe20000000000 */
[----:B------:R1:W-:Y:S06]  /*23230*/  BAR.ARV R111, 0x100 ;  /* 0x0004006f0000751d */ /* 0x0003ec0000002000 */
[----:B------:R-:W2:Y:S01]  /*23240*/  MUFU.EX2 R166, R166 ;  /* 0x000000a600a67308 */ /* 0x000ea20000000800 */
[----:B------:R-:W-:-:S01]  /*23250*/  FADD.FTZ R3, R92, R3 ;  /* 0x000000035c037221 */ /* 0x000fc20000010000 */
[----:B----4-:R-:W-:Y:S01]  /*23260*/  FADD.FTZ R99, R93, R170 ;  /* 0x000000aa5d637221 */ /* 0x010fe20000010000 */
[----:B------:R5:W-:Y:S02]  /*23270*/  @!P0 SYNCS.ARRIVE.TRANS64.RED.A1T0 RZ, [R0+URZ], RZ ;  /* 0x000000ff00ff89a7 */ /* 0x000be4000810043f */
[----:B------:R-:W-:-:S03]  /*23280*/  FADD.FTZ R3, R114, R3 ;  /* 0x0000000372037221 */ /* 0x000fc60000010000 */
[----:B------:R-:W3:Y:S01]  /*23290*/  MUFU.EX2 R98, R98 ;  /* 0x0000006200627308 */ /* 0x000ee20000000800 */
[----:B------:R-:W-:-:S01]  /*232a0*/  FADD.FTZ R3, R94, R3 ;  /* 0x000000035e037221 */ /* 0x000fc20000010000 */
[----:B-----5:R-:W-:-:S03]  /*232b0*/  FADD.FTZ R0, R164, R99 ;  /* 0x00000063a4007221 */ /* 0x020fc60000010000 */
[----:B0-----:R-:W-:Y:S01]  /*232c0*/  FADD.FTZ R3, R96, R3 ;  /* 0x0000000360037221 */ /* 0x001fe20000010000 */
[----:B------:R-:W-:-:S02]  /*232d0*/  FADD.FTZ R99, R95, R0 ;  /* 0x000000005f637221 */ /* 0x000fc40000010000 */
[----:B------:R-:W0:Y:S02]  /*232e0*/  MUFU.EX2 R97, R97 ;  /* 0x0000006100617308 */ /* 0x000e240000000800 */
[----:B--2---:R-:W-:-:S06]  /*232f0*/  FADD.FTZ R0, R166, R99 ;  /* 0x00000063a6007221 */ /* 0x004fcc0000010000 */
[----:B------:R-:W2:Y:S01]  /*23300*/  MUFU.EX2 R177, R177 ;  /* 0x000000b100b17308 */ /* 0x000ea20000000800 */
[----:B---3--:R-:W-:-:S07]  /*23310*/  FADD.FTZ R168, R98, R3 ;  /* 0x0000000362a87221 */ /* 0x008fce0000010000 */
[----:B------:R-:W3:Y:S01]  /*23320*/  MUFU.EX2 R100, R100 ;  /* 0x0000006400647308 */ /* 0x000ee20000000800 */
[----:B0-----:R-:W-:-:S01]  /*23330*/  FADD.FTZ R0, R97, R0 ;  /* 0x0000000061007221 */ /* 0x001fc20000010000 */
[----:B--2---:R-:W-:-:S03]  /*23340*/  FADD.FTZ R3, R177, R168 ;  /* 0x000000a8b1037221 */ /* 0x004fc60000010000 */
[----:B---3--:R-:W-:Y:S01]  /*23350*/  FADD.FTZ R0, R100, R0 ;  /* 0x0000000064007221 */ /* 0x008fe20000010000 */
[----:B-1----:R-:W-:Y:S06]  /*23360*/  @!P1 BRA `(.L_x_2338) ;  /* 0x0000000000049947 */ /* 0x002fec0003800000 */
[----:B------:R-:W-:Y:S01]  /*23370*/  BPT.TRAP 0x1 ;  /* 0x000000040000795c */ /* 0x000fe20000300000 */
.L_x_2338:
[----:B------:R-:W-:Y:S01]  /*23380*/  F2FP.SATFINITE.E4M3.F32.PACK_AB_MERGE_C R11, R14, R11, RZ ;  /* 0x0000000b0e0b723e */ /* 0x000fe200048070ff */
[----:B------:R-:W-:Y:S01]  /*23390*/  IMAD R9, R9, 0x8, R16 ;  /* 0x0000000809097824 */ /* 0x000fe200078e0210 */
[----:B------:R-:W-:Y:S01]  /*233a0*/  F2FP.SATFINITE.E4M3.F32.PACK_AB_MERGE_C R116, R153, R116, RZ ;  /* 0x000000749974723e */ /* 0x000fe200048070ff */
[----:B------:R-:W-:Y:S01]  /*233b0*/  FMUL.FTZ R26, R26, R5 ;  /* 0x000000051a1a7220 */ /* 0x000fe20000410000 */
[----:B------:R-:W-:Y:S01]  /*233c0*/  ISETP.GT.AND P0, PT, R8, RZ, PT ;  /* 0x000000ff0800720c */ /* 0x000fe20003f04270 */
[----:B------:R-:W-:Y:S01]  /*233d0*/  VIADD R9, R9, 0x29860 ;  /* 0x0002986009097836 */ /* 0x000fe20000000000 */
[----:B------:R-:W-:Y:S01]  /*233e0*/  F2FP.SATFINITE.E4M3.F32.PACK_AB_MERGE_C R184, R138, R185, R11 ;  /* 0x000000b98ab8723e */ /* 0x000fe2000480700b */
[-C--:B------:R-:W-:Y:S01]  /*233f0*/  FMUL.FTZ R27, R27, R5.reuse ;  /* 0x000000051b1b7220 */ /* 0x080fe20000410000 */
[----:B------:R-:W-:Y:S01]  /*23400*/  F2FP.SATFINITE.E4M3.F32.PACK_AB_MERGE_C R185, R13, R12, R116 ;  /* 0x0000000c0db9723e */ /* 0x000fe20004807074 */
[-C--:B------:R-:W-:Y:S01]  /*23410*/  FMUL.FTZ R30, R30, R5.reuse ;  /* 0x000000051e1e7220 */ /* 0x080fe20000410000 */
[----:B------:R-:W-:Y:S01]  /*23420*/  MOV R12, UR37 ;  /* 0x00000025000c7c02 */ /* 0x000fe20008000f00 */
[-C--:B------:R-:W-:Y:S01]  /*23430*/  FMUL.FTZ R31, R31, R5.reuse ;  /* 0x000000051f1f7220 */ /* 0x080fe20000410000 */
[----:B------:R-:W-:Y:S01]  /*23440*/  F2FP.SATFINITE.E4M3.F32.PACK_AB_MERGE_C R128, R143, R128, RZ ;  /* 0x000000808f80723e */ /* 0x000fe200048070ff */
[-C--:B------:R-:W-:Y:S01]  /*23450*/  FMUL.FTZ R34, R34, R5.reuse ;  /* 0x0000000522227220 */ /* 0x080fe20000410000 */
[----:B------:R-:W-:Y:S01]  /*23460*/  PRMT R9, R12, 0x654, R9 ;  /* 0x000006540c097816 */ /* 0x000fe20000000009 */
[-C--:B------:R-:W-:Y:S01]  /*23470*/  FMUL.FTZ R35, R35, R5.reuse ;  /* 0x0000000523237220 */ /* 0x080fe20000410000 */
[----:B------:R-:W-:Y:S01]  /*23480*/  F2FP.SATFINITE.E4M3.F32.PACK_AB_MERGE_C R122, R183, R122, RZ ;  /* 0x0000007ab77a723e */ /* 0x000fe200048070ff */
[----:B------:R-:W-:Y:S01]  /*23490*/  FMUL.FTZ R38, R38, R5 ;  /* 0x0000000526267220 */ /* 0x000fe20000410000 */
        /* <DEDUP_REMOVED lines=94> */
[----:B------:R-:W-:-:S02]  /*23a80*/  IMAD.MOV.U32 R5, RZ, RZ, R21 ;  /* 0x000000ffff057224 */ /* 0x000fc400078e0015 */
[----:B------:R-:W-:Y:S02]  /*23a90*/  IMAD.MOV.U32 R7, RZ, RZ, R188 ;  /* 0x000000ffff077224 */ /* 0x000fe400078e00bc */
[----:B0-----:R-:W-:Y:S02]  /*23aa0*/  IMAD.MOV.U32 R9, RZ, RZ, R10 ;  /* 0x000000ffff097224 */ /* 0x001fe400078e000a */
[----:B------:R-:W-:Y:S01]  /*23ab0*/  IMAD.MOV.U32 R181, RZ, RZ, R128 ;  /* 0x000000ffffb57224 */ /* 0x000fe200078e0080 */
[----:B------:R-:W-:Y:S06]  /*23ac0*/  @P0 BRA `(.L_x_2339) ;  /* 0xffffffc000ec0947 */ /* 0x000fec000383ffff */
[----:B------:R-:W-:-:S07]  /*23ad0*/  MOV R145, R10 ;  /* 0x0000000a00917202 */ /* 0x000fce0000000f00 */
.L_x_2327:
[----:B------:R-:W-:Y:S05]  /*23ae0*/  WARPSYNC.ALL ;  /* 0x0000000000007948 */ /* 0x000fea0003800000 */
[----:B------:R-:W-:Y:S06]  /*23af0*/  BAR.ARV 0x8, 0x120 ;  /* 0x0204800000007b1d */ /* 0x000fec0000002000 */
[----:B------:R-:W-:Y:S05]  /*23b00*/  @!P1 BRA `(.L_x_2340) ;  /* 0x0000000000049947 */ /* 0x000fea0003800000 */
[----:B------:R-:W-:Y:S01]  /*23b10*/  BPT.TRAP 0x1 ;  /* 0x000000040000795c */ /* 0x000fe20000300000 */
.L_x_2340:
[----:B------:R-:W-:Y:S01]  /*23b20*/  IMAD R11, R145, 0x8, R16 ;  /* 0x00000008910b7824 */ /* 0x000fe200078e0210 */
[----:B------:R-:W-:-:S04]  /*23b30*/  SHF.L.U32 R2, R188, 0x1f, RZ ;  /* 0x0000001fbc027819 */ /* 0x000fc800000006ff */
[----:B------:R0:W1:Y:S01]  /*23b40*/  SYNCS.PHASECHK.TRANS64.TRYWAIT P0, [R11+URZ+0x29850], R2 ;  /* 0x029850020b0075a7 */ /* 0x000062000800017f */
[----:B------:R-:W-:Y:S05]  /*23b50*/  @!P1 BRA `(.L_x_2341) ;  /* 0x0000000000049947 */ /* 0x000fea0003800000 */
[----:B------:R-:W-:Y:S01]  /*23b60*/  BPT.TRAP 0x1 ;  /* 0x000000040000795c */ /* 0x000fe20000300000 */
.L_x_2341:
[----:B------:R-:W-:-:S05]  /*23b70*/  VIADD R16, R16, 0x400 ;  /* 0x0000040010107836 */ /* 0x000fca0000000000 */
[----:B------:R-:W-:-:S04]  /*23b80*/  SHF.R.U32.HI R16, RZ, 0x4, R16 ;  /* 0x00000004ff107819 */ /* 0x000fc80000011610 */
[----:B------:R-:W-:-:S04]  /*23b90*/  LOP3.LUT R16, R16, 0x3fff, RZ, 0xc0, !PT ;  /* 0x00003fff10107812 */ /* 0x000fc800078ec0ff */
[----:B------:R-:W-:Y:S01]  /*23ba0*/  LOP3.LUT R16, R16, 0x10000, RZ, 0xfc, !PT ;  /* 0x0001000010107812 */ /* 0x000fe200078efcff */
[----:B-1----:R-:W-:Y:S06]  /*23bb0*/  @P0 BRA `(.L_x_2342) ;  /* 0x0000000000080947 */ /* 0x002fec0003800000 */
[----:B------:R-:W1:Y:S02]  /*23bc0*/  SYNCS.PHASECHK.TRANS64.TRYWAIT P0, [R11+URZ+0x29850], R2 ;  /* 0x029850020b0075a7 */ /* 0x000e64000800017f */
[----:B-1----:R-:W-:Y:S05]  /*23bd0*/  @!P0 BRA `(.L_x_2343) ;  /* 0x000000a000488947 */ /* 0x002fea0003800000 */
.L_x_2342:
[----:B------:R-:W-:Y:S01]  /*23be0*/  IMAD R4, R145, 0x500, R16 ;  /* 0x0000050091047824 */ /* 0x000fe200078e0210 */
[----:B------:R-:W-:Y:S05]  /*23bf0*/  WARPSYNC.ALL ;  /* 0x0000000000007948 */ /* 0x000fea0003800000 */
[----:B------:R-:W-:Y:S01]  /*23c00*/  IMAD.MOV.U32 R5, RZ, RZ, -0x3ffffff0 ;  /* 0xc0000010ff057424 */ /* 0x000fe200078e00ff */
[C---:B------:R-:W-:Y:S01]  /*23c10*/  R2UR UR6, R4.reuse ;  /* 0x00000000040672ca */ /* 0x040fe200000e0000 */
[----:B------:R-:W-:Y:S01]  /*23c20*/  WARPGROUP.ARRIVE ;  /* 0x00000000000079c5 */ /* 0x000fe20000000000 */
[----:B------:R-:W-:Y:S01]  /*23c30*/  IMAD.MOV.U32 R7, RZ, RZ, -0x3ffffff0 ;  /* 0xc0000010ff077424 */ /* 0x000fe200078e00ff */
[----:B------:R-:W-:Y:S01]  /*23c40*/  IADD3 R6, R4, 0x100, RZ ;  /* 0x0000010004067810 */ /* 0x000fe20007ffe0ff */
[----:B------:R-:W-:Y:S01]  /*23c50*/  ULDC.64 UR4, c[0x0][0x9a0] ;  /* 0x0002680000047ab9 */ /* 0x000fe20000000a00 */
[----:B------:R-:W-:-:S02]  /*23c60*/  R2UR UR7, R5 ;  /* 0x00000000050772ca */ /* 0x000fc400000e0000 */
[----:B------:R-:W-:-:S04]  /*23c70*/  ISETP.NE.U32.AND P0, PT, RZ, UR4, PT ;  /* 0x00000004ff007c0c */ /* 0x000fc8000bf05070 */
[----:B------:R-:W-:-:S07]  /*23c80*/  ISETP.NE.AND.EX P0, PT, RZ, UR5, PT, P0 ;  /* 0x00000005ff007c0c */ /* 0x000fce000bf05300 */
[----:B------:R-:W-:Y:S01]  /*23c90*/  QGMMA.64x128x32.F32.E4M3.E4M3 R24, R184, gdesc[UR4], R24, gsb0 ;  /* 0x01e00004b8187df3 */ /* 0x000fe20008000818 */
[----:B------:R-:W-:Y:S02]  /*23ca0*/  R2UR UR6, R6 ;  /* 0x00000000060672ca */ /* 0x000fe400000e0000 */
[----:B------:R-:W-:-:S03]  /*23cb0*/  R2UR UR7, R7 ;  /* 0x00000000070772ca */ /* 0x000fc600000e0000 */
[----:B------:R-:W0:Y:S01]  /*23cc0*/  @P0 LDC.64 R6, c[0x0][0x9c8] ;  /* 0x00027200ff060b82 */ /* 0x000e220000000a00 */
[----:B------:R-:W-:-:S07]  /*23cd0*/  @P0 SHF.R.S32.HI R13, RZ, 0x1f, R194 ;  /* 0x0000001fff0d0819 */ /* 0x000fce00000114c2 */
[----:B------:R-:W2:Y:S01]  /*23ce0*/  @P0 LDC.64 R8, c[0x0][0x9d0] ;  /* 0x00027400ff080b82 */ /* 0x000ea20000000a00 */
[----:B01----:R-:W-:-:S04]  /*23cf0*/  @P0 IMAD R2, R214, R6, RZ ;  /* 0x00000006d6020224 */ /* 0x003fc800078e02ff */
[C---:B------:R-:W-:Y:S02]  /*23d00*/  @P0 IMAD R5, R210.reuse, R7, R2 ;  /* 0x00000007d2050224 */ /* 0x040fe400078e0202 */
[----:B------:R-:W-:-:S04]  /*23d10*/  @P0 IMAD.WIDE.U32 R6, R210, R6, RZ ;  /* 0x00000006d2060225 */ /* 0x000fc800078e00ff */
[-C--:B--2---:R-:W-:Y:S02]  /*23d20*/  @P0 IMAD R2, R13, R8.reuse, RZ ;  /* 0x000000080d020224 */ /* 0x084fe400078e02ff */
[----:B------:R-:W-:Y:S02]  /*23d30*/  @P0 IMAD.IADD R7, R7, 0x1, R5 ;  /* 0x0000000107070824 */ /* 0x000fe400078e0205 */
[C---:B------:R-:W-:Y:S02]  /*23d40*/  @P0 IMAD R5, R194.reuse, R9, R2 ;  /* 0x00000009c2050224 */ /* 0x040fe400078e0202 */
[----:B------:R-:W-:Y:S01]  /*23d50*/  @P0 IMAD.WIDE.U32 R194, R194, R8, R6 ;  /* 0x00000008c2c20225 */ /* 0x000fe200078e0006 */
[----:B------:R-:W-:-:S03]  /*23d60*/  IADD3 R6, R4, 0x200, RZ ;  /* 0x0000020004067810 */ /* 0x000fc60007ffe0ff */
[----:B------:R-:W-:Y:S01]  /*23d70*/  IMAD.MOV.U32 R7, RZ, RZ, -0x3ffffff0 ;  /* 0xc0000010ff077424 */ /* 0x000fe200078e00ff */
[----:B------:R-:W-:Y:S01]  /*23d80*/  @P0 LEA R8, P2, R194, UR4, 0x2 ;  /* 0x00000004c2080c11 */ /* 0x000fe2000f8410ff */
[----:B------:R-:W-:Y:S02]  /*23d90*/  @P0 IMAD.IADD R5, R195, 0x1, R5 ;  /* 0x00000001c3050824 */ /* 0x000fe400078e0205 */
[----:B------:R-:W-:-:S03]  /*23da0*/  IMAD.MOV.U32 R2, RZ, RZ, 0x3f800000 ;  /* 0x3f800000ff027424 */ /* 0x000fc600078e00ff */
        /* <DEDUP_REMOVED lines=26> */
[----:B------:R-:W0:Y:S01]  /*23f50*/  SHFL.BFLY PT, R4, R7, 0x1, 0x1f ;  /* 0x0c201f0007047f89 */ /* 0x000e2200000e0000 */
        /* <DEDUP_REMOVED lines=9> */
[----:B------:R-:W-:Y:S02]  /*23ff0*/  FSETP.NE.FTZ.AND P0, PT, R8, RZ, PT ;  /* 0x000000ff0800720b */ /* 0x000fe40003f15000 */
[----:B------:R-:W-:Y:S01]  /*24000*/  MOV R7, RZ ;  /* 0x000000ff00077202 */ /* 0x000fe20000000f00 */
        /* <DEDUP_REMOVED lines=19> */
.L_x_2344:
[----:B------:R-:W-:Y:S01]  /*24140*/  VIADD R0, R11, 0x29860 ;  /* 0x000298600b007836 */ /* 0x000fe20000000000 */
[----:B------:R-:W-:Y:S01]  /*24150*/  MOV R5, UR37 ;  /* 0x0000002500057c02 */ /* 0x000fe20008000f00 */
        /* <DEDUP_REMOVED lines=73> */
.L_x_2269:
        /* <DEDUP_REMOVED lines=56> */
[C---:B------:R-:W-:Y:S02]  /*24970*/  IADD3 R11, P2, R4.reuse, 0x4020, RZ ;  /* 0x00004020040b7810 */ /* 0x040fe40007f5e0ff */
[----:B------:R-:W-:-:S02]  /*24980*/  IADD3 R21, P4, R4, 0x60, RZ ;  /* 0x0000006004157810 */ /* 0x000fc40007f9e0ff */
[----:B------:R-:W-:Y:S02]  /*24990*/  IADD3 R25, P5, R4, 0x40, RZ ;  /* 0x0000004004197810 */ /* 0x000fe40007fbe0ff */
[----:B------:R-:W-:Y:S02]  /*249a0*/  SHF.R.U64 R14, R14, 0x3, RZ ;  /* 0x000000030e0e7819 */ /* 0x000fe400000012ff */
[----:B------:R-:W-:Y:S02]  /*249b0*/  IADD3 R27, P1, R4, 0x20, RZ ;  /* 0x00000020041b7810 */ /* 0x000fe40007f3e0ff */
[----:B------:R-:W-:Y:S02]  /*249c0*/  LOP3.LUT R10, R11, 0x380, RZ, 0xc0, !PT ;  /* 0x000003800b0a7812 */ /* 0x000fe400078ec0ff */
[----:B------:R-:W-:Y:S02]  /*249d0*/  LOP3.LUT R20, R21, 0x380, RZ, 0xc0, !PT ;  /* 0x0000038015147812 */ /* 0x000fe400078ec0ff */
[----:B------:R-:W-:-:S02]  /*249e0*/  LOP3.LUT R14, R14, R15, RZ, 0x3c, !PT ;  /* 0x0000000f0e0e7212 */ /* 0x000fc400078e3cff */
        /* <DEDUP_REMOVED lines=16> */
[----:B------:R-:W-:-:S02]  /*24af0*/  LOP3.LUT R4, R15, R4, RZ, 0x3c, !PT ;  /* 0x000000040f047212 */ /* 0x000fc400078e3cff */
[----:B------:R-:W-:Y:S02]  /*24b00*/  IADD3.X R15, RZ, R5, RZ, P3, !PT ;  /* 0x00000005ff0f7210 */ /* 0x000fe40001ffe4ff */
        /* <DEDUP_REMOVED lines=14> */
[----:B------:R-:W-:Y:S02]  /*24bf0*/  MOV R79, R4 ;  /* 0x00000004004f7202 */ /* 0x000fe40000000f00 */
[----:B------:R-:W-:Y:S02]  /*24c00*/  MOV R64, R6 ;  /* 0x0000000600407202 */ /* 0x000fe40000000f00 */
[----:B------:R-:W-:-:S02]  /*24c10*/  MOV R66, R8 ;  /* 0x0000000800427202 */ /* 0x000fc40000000f00 */
[----:B------:R-:W-:Y:S02]  /*24c20*/  MOV R70, R10 ;  /* 0x0000000a00467202 */ /* 0x000fe40000000f00 */
[----:B------:R-:W-:Y:S02]  /*24c30*/  MOV R72, R14 ;  /* 0x0000000e00487202 */ /* 0x000fe40000000f00 */
        /* <DEDUP_REMOVED lines=61> */
[----:B------:R-:W-:Y:S02]  /*25010*/  SEL R14, R20, R37, P0 ;  /* 0x00000025140e7207 */ /* 0x000fe40000000000 */
        /* <DEDUP_REMOVED lines=11> */
[----:B------:R-:W-:Y:S02]  /*250d0*/  SEL R46, R40, R41, P0 ;  /* 0x00000029282e7207 */ /* 0x000fe40000000000 */
[----:B------:R-:W-:Y:S01]  /*250e0*/  MOV R20, RZ ;  /* 0x000000ff00147202 */ /* 0x000fe20000000f00 */
        /* <DEDUP_REMOVED lines=23> */
.L_x_2560:
        /* <DEDUP_REMOVED lines=26> */
[----:B0-----:R-:W-:-:S03]  /*25400*/  IMAD R5, R204, 0x40, R201 ;  /* 0x00000040cc057824 */ /* 0x001fc600078e02c9 */
[----:B------:R1:W5:Y:S01]  /*25410*/  @P0 LDG.E R0, desc[UR56][R212.64] ;  /* 0x00000038d4000981 */ /* 0x000362000c1e1900 */
[----:B------:R-:W-:Y:S01]  /*25420*/  IMAD.WIDE R60, R5, 0x2, R60 ;  /* 0x00000002053c7825 */ /* 0x000fe200078e023c */
[----:B------:R-:W-:Y:S06]  /*25430*/  @P0 BRA `(.L_x_2348) ;  /* 0x0000000000100947 */ /* 0x000fec0003800000 */
[----:B------:R-:W-:Y:S05]  /*25440*/  @!P2 BRA `(.L_x_2348) ;  /* 0x00000000000ca947 */ /* 0x000fea0003800000 */
[----:B------:R-:W2:Y:S04]  /*25450*/  LDG.E R5, desc[UR56][R2.64] ;  /* 0x0000003802057981 */ /* 0x000ea8000c1e1900 */
[----:B-----5:R-:W2:Y:S02]  /*25460*/  LDG.E R0, desc[UR56][R2.64+0x4] ;  /* 0x0000043802007981 */ /* 0x020ea4000c1e1900 */
[----:B--2---:R-:W-:-:S07]  /*25470*/  IMAD.IADD R0, R0, 0x1, -R5 ;  /* 0x0000000100007824 */ /* 0x004fce00078e0a05 */
.L_x_2348:
        /* <DEDUP_REMOVED lines=20> */
[----:B------:R-:W-:Y:S01]  /*255c0*/  SHF.R.U64 R8, R8, 0x3, RZ ;  /* 0x0000000308087819 */ /* 0x000fe200000012ff */
[----:B------:R-:W-:Y:S01]  /*255d0*/  ULDC.64 UR4, c[0x0][0xb40] ;  /* 0x0002d00000047ab9 */ /* 0x000fe20000000a00 */
        /* <DEDUP_REMOVED lines=8> */
[----:B------:R-:W-:-:S02]  /*25660*/  LOP3.LUT P0, RZ, R219, 0x3, RZ, 0xc0, !PT ;  /* 0x00000003dbff7812 */ /* 0x000fc4000780c0ff */
[----:B------:R-:W-:Y:S01]  /*25670*/  LOP3.LUT R24, R24, R25, RZ, 0x3c, !PT ;  /* 0x0000001918187212 */ /* 0x000fe200078e3cff */
[----:B------:R-:W-:Y:S01]  /*25680*/  IMAD.X R25, RZ, RZ, R61, P2 ;  /* 0x000000ffff197224 */ /* 0x000fe200010e063d */
[----:B------:R-:W-:Y:S01]  /*25690*/  LEA.HI.X R45, R2, UR5, R5, 0x2, P5 ;  /* 0x00000005022d7c11 */ /* 0x000fe2000a8f1405 */
[----:B------:R-:W-:Y:S01]  /*256a0*/  ULDC.64 UR4, c[0x0][0xaa0] ;  /* 0x0002a80000047ab9 */ /* 0x000fe20000000a00 */
[----:B------:R-:W-:Y:S02]  /*256b0*/  IADD3 R3, R7, 0x8, RZ ;  /* 0x0000000807037810 */ /* 0x000fe40007ffe0ff */
[----:B------:R-:W-:Y:S02]  /*256c0*/  IADD3 R29, P3, R60, 0x4000, RZ ;  /* 0x000040003c1d7810 */ /* 0x000fe40007f7e0ff */
[----:B------:R-:W-:Y:S01]  /*256d0*/  LOP3.LUT R12, R12, R13, RZ, 0x3c, !PT ;  /* 0x0000000d0c0c7212 */ /* 0x000fe200078e3cff */
[----:B------:R-:W-:Y:S01]  /*256e0*/  IMAD.X R13, RZ, RZ, R61, P1 ;  /* 0x000000ffff0d7224 */ /* 0x000fe200008e063d */
[----:B------:R-:W-:-:S02]  /*256f0*/  IADD3 R33, P4, R60, 0x5000, RZ ;  /* 0x000050003c217810 */ /* 0x000fc40007f9e0ff */
[C---:B------:R-:W-:Y:S02]  /*25700*/  IADD3 R37, P5, R60.reuse, 0x6000, RZ ;  /* 0x000060003c257810 */ /* 0x040fe40007fbe0ff */
[C---:B------:R-:W-:Y:S02]  /*25710*/  LOP3.LUT R2, R60.reuse, 0x380, RZ, 0xc0, !PT ;  /* 0x000003803c027812 */ /* 0x040fe400078ec0ff */
[----:B------:R-:W-:Y:S02]  /*25720*/  IADD3 R5, P2, R60, 0x7000, RZ ;  /* 0x000070003c057810 */ /* 0x000fe40007f5e0ff */
[-C--:B------:R-:W-:Y:S02]  /*25730*/  ISETP.GE.OR P1, PT, R7, R0.reuse, P0 ;  /* 0x000000000700720c */ /* 0x080fe40000726670 */
[----:B------:R-:W-:Y:S01]  /*25740*/  ISETP.GE.OR P0, PT, R3, R0, P0 ;  /* 0x000000000300720c */ /* 0x000fe20000706670 */
[----:B------:R-:W-:Y:S01]  /*25750*/  IMAD.X R41, RZ, RZ, R61, P2 ;  /* 0x000000ffff297224 */ /* 0x000fe200010e063d */
[----:B------:R-:W-:-:S02]  /*25760*/  LOP3.LUT R28, R29, 0x380, RZ, 0xc0, !PT ;  /* 0x000003801d1c7812 */ /* 0x000fc400078ec0ff */
[----:B------:R-:W-:Y:S02]  /*25770*/  LOP3.LUT R32, R33, 0x380, RZ, 0xc0, !PT ;  /* 0x0000038021207812 */ /* 0x000fe400078ec0ff */
[----:B------:R-:W-:Y:S02]  /*25780*/  LOP3.LUT R36, R37, 0x380, RZ, 0xc0, !PT ;  /* 0x0000038025247812 */ /* 0x000fe400078ec0ff */
[----:B------:R-:W-:Y:S02]  /*25790*/  SHF.R.U64 R3, R2, 0x3, RZ ;  /* 0x0000000302037819 */ /* 0x000fe400000012ff */
[----:B------:R-:W-:Y:S01]  /*257a0*/  LOP3.LUT R2, R5, 0x380, RZ, 0xc0, !PT ;  /* 0x0000038005027812 */ /* 0x000fe200078ec0ff */
[----:B------:R-:W-:Y:S01]  /*257b0*/  @!P1 STG.E desc[UR56][R44.64], R91 ;  /* 0x0000005b2c009986 */ /* 0x000fe2000c101938 */
[----:B------:R-:W-:Y:S02]  /*257c0*/  SHF.R.U64 R28, R28, 0x3, RZ ;  /* 0x000000031c1c7819 */ /* 0x000fe400000012ff */
[----:B------:R-:W-:Y:S01]  /*257d0*/  SHF.R.U64 R32, R32, 0x3, RZ ;  /* 0x0000000320207819 */ /* 0x000fe200000012ff */
[----:B------:R0:W-:Y:S01]  /*257e0*/  @!P0 STG.E desc[UR56][R44.64+0x20], R90 ;  /* 0x0000205a2c008986 */ /* 0x0001e2000c101938 */
[----:B------:R-:W-:-:S02]  /*257f0*/  SHF.R.U64 R36, R36, 0x3, RZ ;  /* 0x0000000324247819 */ /* 0x000fc400000012ff */
[----:B------:R-:W-:Y:S01]  /*25800*/  SHF.R.U64 R2, R2, 0x3, RZ ;  /* 0x0000000302027819 */ /* 0x000fe200000012ff */
[----:B------:R-:W5:Y:S01]  /*25810*/  LD.E.128 R8, desc[UR56][R8.64] ;  /* 0x0000003808087980 */ /* 0x000f62000c101d00 */
[----:B------:R-:W-:Y:S01]  /*25820*/  LOP3.LUT R28, R28, R29, RZ, 0x3c, !PT ;  /* 0x0000001d1c1c7212 */ /* 0x000fe200078e3cff */
[--C-:B------:R-:W-:Y:S01]  /*25830*/  IMAD.X R29, RZ, RZ, R61.reuse, P3 ;  /* 0x000000ffff1d7224 */ /* 0x100fe200018e063d */
[----:B------:R-:W-:Y:S01]  /*25840*/  LOP3.LUT R32, R32, R33, RZ, 0x3c, !PT ;  /* 0x0000002120207212 */ /* 0x000fe200078e3cff */
[----:B------:R-:W-:Y:S01]  /*25850*/  IMAD.X R33, RZ, RZ, R61, P4 ;  /* 0x000000ffff217224 */ /* 0x000fe200020e063d */
[----:B------:R-:W-:Y:S01]  /*25860*/  LOP3.LUT R36, R36, R37, RZ, 0x3c, !PT ;  /* 0x0000002524247212 */ /* 0x000fe200078e3cff */
[----:B------:R-:W5:Y:S01]  /*25870*/  LD.E.128 R12, desc[UR56][R12.64] ;  /* 0x000000380c0c7980 */ /* 0x000f62000c101d00 */
[----:B------:R-:W-:Y:S02]  /*25880*/  IADD3.X R37, RZ, R61, RZ, P5, !PT ;  /* 0x0000003dff257210 */ /* 0x000fe40002ffe4ff */
[----:B------:R-:W-:Y:S01]  /*25890*/  LOP3.LUT R40, R2, R5, RZ, 0x3c, !PT ;  /* 0x0000000502287212 */ /* 0x000fe200078e3cff */
[----:B------:R-:W5:Y:S01]  /*258a0*/  LD.E.128 R24, desc[UR56][R24.64] ;  /* 0x0000003818187980 */ /* 0x000f62000c101d00 */
[----:B------:R-:W-:-:S03]  /*258b0*/  LOP3.LUT R60, R3, R60, RZ, 0x3c, !PT ;  /* 0x0000003c033c7212 */ /* 0x000fc600078e3cff */
[----:B------:R-:W5:Y:S01]  /*258c0*/  LD.E.128 R28, desc[UR56][R28.64] ;  /* 0x000000381c1c7980 */ /* 0x000f62000c101d00 */
[----:B------:R-:W-:-:S03]  /*258d0*/  SHF.R.S32.HI R3, RZ, 0x1f, R201 ;  /* 0x0000001fff037819 */ /* 0x000fc600000114c9 */
[----:B------:R1:W5:Y:S04]  /*258e0*/  LD.E.128 R4, desc[UR56][R60.64] ;  /* 0x000000383c047980 */ /* 0x000368000c101d00 */
[----:B------:R-:W5:Y:S04]  /*258f0*/  LD.E.128 R32, desc[UR56][R32.64] ;  /* 0x0000003820207980 */ /* 0x000f68000c101d00 */
[----:B------:R-:W5:Y:S04]  /*25900*/  LD.E.128 R36, desc[UR56][R36.64] ;  /* 0x0000003824247980 */ /* 0x000f68000c101d00 */
[----:B------:R-:W5:Y:S01]  /*25910*/  LD.E.128 R40, desc[UR56][R40.64] ;  /* 0x0000003828287980 */ /* 0x000f62000c101d00 */
[----:B------:R-:W-:Y:S01]  /*25920*/  IMAD R21, R21, UR4, RZ ;  /* 0x0000000415157c24 */ /* 0x000fe2000f8e02ff */
[----:B------:R-:W-:Y:S01]  /*25930*/  @!PT LDS RZ, [RZ] ;  /* 0x00000000fffff984 */ /* 0x000fe20000000800 */
[----:B------:R-:W-:Y:S01]  /*25940*/  @!PT LDS RZ, [RZ] ;  /* 0x00000000fffff984 */ /* 0x000fe20000000800 */
[----:B------:R-:W-:Y:S01]  /*25950*/  @!PT LDS RZ, [RZ] ;  /* 0x00000000fffff984 */ /* 0x000fe20000000800 */
[----:B------:R-:W-:Y:S01]  /*25960*/  @!PT LDS RZ, [RZ] ;  /* 0x00000000fffff984 */ /* 0x000fe20000000800 */
[----:B------:R2:W-:Y:S06]  /*25970*/  MEMBAR.ALL.CTA ;  /* 0x0000000000007992 */ /* 0x0005ec0000008000 */
[----:B--2---:R-:W2:Y:S01]  /*25980*/  FENCE.VIEW.ASYNC.S ;  /* 0x00000000000073c6 */ /* 0x004ea20000000000 */
[----:B------:R-:W-:-:S02]  /*25990*/  IMAD.MOV.U32 R2, RZ, RZ, R201 ;  /* 0x000000ffff027224 */ /* 0x000fc400078e00c9 */
[C---:B------:R-:W-:Y:S02]  /*259a0*/  IMAD R21, R20.reuse, UR5, R21 ;  /* 0x0000000514157c24 */ /* 0x040fe4000f8e0215 */
[----:B------:R-:W-:Y:S01]  /*259b0*/  IMAD.WIDE.U32 R2, R20, UR4, R2 ;  /* 0x0000000414027c25 */ /* 0x000fe2000f8e0002 */
[----:B------:R-:W-:-:S03]  /*259c0*/  ULDC.64 UR4, c[0x0][0xae0] ;  /* 0x0002b80000047ab9 */ /* 0x000fc60000000a00 */
[----:B------:R-:W-:Y:S02]  /*259d0*/  IMAD R47, R217, -0x80, R0 ;  /* 0xffffff80d92f7824 */ /* 0x000fe400078e0200 */
[C---:B------:R-:W-:Y:S02]  /*259e0*/  VIADD R0, R204.reuse, 0x40 ;  /* 0x00000040cc007836 */ /* 0x040fe40000000000 */
[----:B------:R-:W-:Y:S01]  /*259f0*/  IMAD.IADD R3, R3, 0x1, R21 ;  /* 0x0000000103037824 */ /* 0x000fe200078e0215 */
[-C--:B------:R-:W-:Y:S01]  /*25a00*/  ISETP.GE.AND P3, PT, R204, R47.reuse, PT ;  /* 0x0000002fcc00720c */ /* 0x080fe20003f66270 */
[----:B0-----:R-:W-:Y:S01]  /*25a10*/  IMAD R44, R46, UR4, RZ ;  /* 0x000000042e2c7c24 */ /* 0x001fe2000f8e02ff */
[----:B------:R-:W-:Y:S01]  /*25a20*/  IADD3 R20, R204, 0x20, RZ ;  /* 0x00000020cc147810 */ /* 0x000fe20007ffe0ff */
[C---:B------:R-:W-:Y:S01]  /*25a30*/  IMAD.WIDE.U32 R2, R211.reuse, UR4, R2 ;  /* 0x00000004d3027c25 */ /* 0x040fe2000f8e0002 */
[-C--:B------:R-:W-:Y:S02]  /*25a40*/  ISETP.GE.AND P1, PT, R0, R47.reuse, PT ;  /* 0x0000002f0000720c */ /* 0x080fe40003f26270 */
[----:B------:R-:W-:Y:S01]  /*25a50*/  IADD3 R0, R16, 0x29820, RZ ;  /* 0x0002982010007810 */ /* 0x000fe20007ffe0ff */
[----:B------:R-:W-:Y:S01]  /*25a60*/  IMAD R45, R211, UR5, R44 ;  /* 0x00000005d32d7c24 */ /* 0x000fe2000f8e022c */
[----:B------:R-:W-:Y:S01]  /*25a70*/  ULDC.64 UR4, c[0x0][0xae8] ;  /* 0x0002ba0000047ab9 */ /* 0x000fe20000000a00 */
[----:B------:R-:W-:Y:S01]  /*25a80*/  VIADD R21, R204, 0x60 ;  /* 0x00000060cc157836 */ /* 0x000fe20000000000 */
[-C--:B------:R-:W-:Y:S01]  /*25a90*/  ISETP.GE.AND P0, PT, R20, R47.reuse, PT ;  /* 0x0000002f1400720c */ /* 0x080fe20003f06270 */
        /* <DEDUP_REMOVED lines=12> */
[----:B------:R-:W-:Y:S01]  /*25b60*/  MOV R3, R49 ;  /* 0x0000003100037202 */ /* 0x000fe20000000f00 */
[----:B------:R-:W-:Y:S01]  /*25b70*/  ULDC.64 UR4, c[0x0][0xad8] ;  /* 0x0002b60000047ab9 */ /* 0x000fe20000000a00 */
[----:B------:R-:W-:Y:S01]  /*25b80*/  IMAD.MOV.U32 R2, RZ, RZ, R44 ;  /* 0x000000ffff027224 */ /* 0x000fe200078e002c */
[----:B------:R-:W-:Y:S01]  /*25b90*/  ULDC.64 UR6, c[0x0][0xa80] ;  /* 0x0002a00000067ab9 */ /* 0x000fe20000000a00 */
[----:B------:R-:W-:Y:S02]  /*25ba0*/  IMAD R47, R21, UR4, RZ ;  /* 0x00000004152f7c24 */ /* 0x000fe4000f8e02ff */
[C---:B------:R-:W-:Y:S02]  /*25bb0*/  VIADD R0, R201.reuse, 0x40 ;  /* 0x00000040c9007836 */ /* 0x040fe40000000000 */
[C---:B------:R-:W-:Y:S01]  /*25bc0*/  IMAD.WIDE.U32 R2, R20.reuse, UR4, R2 ;  /* 0x0000000414027c25 */ /* 0x040fe2000f8e0002 */
[----:B------:R-:W-:Y:S02]  /*25bd0*/  ULDC UR4, c[0x0][0xa8c] ;  /* 0x0002a30000047ab9 */ /* 0x000fe40000000800 */
[----:B------:R-:W-:Y:S01]  /*25be0*/  ISETP.GE.AND P3, PT, R201, UR4, PT ;  /* 0x00000004c9007c0c */ /* 0x000fe2000bf66270 */
[----:B------:R-:W-:Y:S01]  /*25bf0*/  IMAD R47, R20, UR5, R47 ;  /* 0x00000005142f7c24 */ /* 0x000fe2000f8e022f */
[----:B------:R-:W-:-:S02]  /*25c00*/  ISETP.GE.AND P4, PT, R0, UR4, PT ;  /* 0x0000000400007c0c */ /* 0x000fc4000bf86270 */
[----:B------:R-:W-:Y:S01]  /*25c10*/  LEA R46, P5, R2, UR6, 0x1 ;  /* 0x00000006022e7c11 */ /* 0x000fe2000f8a08ff */
[----:B------:R-:W-:-:S05]  /*25c20*/  IMAD.IADD R3, R3, 0x1, R47 ;  /* 0x0000000103037824 */ /* 0x000fca00078e022f */
[----:B------:R-:W-:-:S05]  /*25c30*/  LEA.HI.X R47, R2, UR7, R3, 0x1, P5 ;  /* 0x00000007022f7c11 */ /* 0x000fca000a8f0c03 */
[----:B-----5:R0:W-:Y:S04]  /*25c40*/  @!P3 STG.E.128 desc[UR56][R46.64], R4 ;  /* 0x000000042e00b986 */ /* 0x0201e8000c101d38 */
[----:B------:R0:W-:Y:S02]  /*25c50*/  @!P4 STG.E.128 desc[UR56][R46.64+0x80], R28 ;  /* 0x0000801c2e00c986 */ /* 0x0001e4000c101d38 */
.L_x_2350:
[----:B------:R-:W-:Y:S05]  /*25c60*/  BSYNC B1 ;  /* 0x0000000000017941 */ /* 0x000fea0003800000 */
.L_x_2349:
        /* <DEDUP_REMOVED lines=20> */
.L_x_2352:
[----:B------:R-:W-:Y:S05]  /*25db0*/  BSYNC B1 ;  /* 0x0000000000017941 */ /* 0x000fea0003800000 */
.L_x_2351:
[----:B------:R-:W-:Y:S04]  /*25dc0*/  BSSY B1, `(.L_x_2353) ;  /* 0x0000014000017945 */ /* 0x000fe80003800000 */
[----:B------:R-:W-:Y:S05]  /*25dd0*/  @P1 BRA `(.L_x_2354) ;  /* 0x0000000000481947 */ /* 0x000fea0003800000 */
[----:B01---5:R-:W-:Y:S01]  /*25de0*/  IADD3 R5, P0, R20, 0x40, RZ ;  /* 0x0000004014057810 */ /* 0x023fe20007f1e0ff */
[----:B------:R-:W-:Y:S01]  /*25df0*/  ULDC.64 UR4, c[0x0][0xad8] ;  /* 0x0002b60000047ab9 */ /* 0x000fe20000000a00 */
[----:B------:R-:W-:Y:S01]  /*25e00*/  IMAD.MOV.U32 R2, RZ, RZ, R44 ;  /* 0x000000ffff027224 */ /* 0x000fe200078e002c */
[----:B------:R-:W-:Y:S01]  /*25e10*/  IADD3 R4, R201, 0x40, RZ ;  /* 0x00000040c9047810 */ /* 0x000fe20007ffe0ff */
[----:B------:R-:W-:Y:S01]  /*25e20*/  IMAD.MOV.U32 R3, RZ, RZ, R49 ;  /* 0x000000ffff037224 */ /* 0x000fe200078e0031 */
[----:B------:R-:W-:Y:S01]  /*25e30*/  ULDC.64 UR6, c[0x0][0xa80] ;  /* 0x0002a00000067ab9 */ /* 0x000fe20000000a00 */
[----:B------:R-:W-:Y:S02]  /*25e40*/  IMAD.X R0, RZ, RZ, R21, P0 ;  /* 0x000000ffff007224 */ /* 0x000fe400000e0615 */
        /* <DEDUP_REMOVED lines=11> */
.L_x_2354:
[----:B------:R-:W-:Y:S05]  /*25f00*/  BSYNC B1 ;  /* 0x0000000000017941 */ /* 0x000fea0003800000 */
.L_x_2353:
[----:B------:R-:W-:Y:S05]  /*25f10*/  @P2 BRA `(.L_x_2355) ;  /* 0x0000000800cc2947 */ /* 0x000fea0003800000 */
[----:B012--5:R-:W-:Y:S01]  /*25f20*/  IADD3 R5, P0, R20, 0x60, RZ ;  /* 0x0000006014057810 */ /* 0x027fe20007f1e0ff */
[----:B------:R-:W-:Y:S01]  /*25f30*/  ULDC.64 UR6, c[0x0][0xad8] ;  /* 0x0002b60000067ab9 */ /* 0x000fe20000000a00 */
[----:B------:R-:W-:Y:S01]  /*25f40*/  IMAD.MOV.U32 R2, RZ, RZ, R44 ;  /* 0x000000ffff027224 */ /* 0x000fe200078e002c */
[----:B------:R-:W-:Y:S01]  /*25f50*/  ULDC UR4, c[0x0][0xa8c] ;  /* 0x0002a30000047ab9 */ /* 0x000fe20000000800 */
[----:B------:R-:W-:Y:S01]  /*25f60*/  IADD3.X R20, RZ, R21, RZ, P0, !PT ;  /* 0x00000015ff147210 */ /* 0x000fe200007fe4ff */
[----:B------:R-:W-:Y:S01]  /*25f70*/  IMAD.MOV.U32 R3, RZ, RZ, R49 ;  /* 0x000000ffff037224 */ /* 0x000fe200078e0031 */
[C---:B------:R-:W-:Y:S02]  /*25f80*/  ISETP.GE.AND P1, PT, R201.reuse, UR4, PT ;  /* 0x00000004c9007c0c */ /* 0x040fe4000bf26270 */
[----:B------:R-:W-:Y:S01]  /*25f90*/  IADD3 R0, R201, 0x40, RZ ;  /* 0x00000040c9007810 */ /* 0x000fe20007ffe0ff */
[----:B------:R-:W-:Y:S02]  /*25fa0*/  IMAD R20, R20, UR6, RZ ;  /* 0x0000000614147c24 */ /* 0x000fe4000f8e02ff */
[----:B------:R-:W-:-:S04]  /*25fb0*/  IMAD.WIDE.U32 R2, R5, UR6, R2 ;  /* 0x0000000605027c25 */ /* 0x000fc8000f8e0002 */
        /* <DEDUP_REMOVED lines=10> */
.L_x_2346:
        /* <DEDUP_REMOVED lines=15> */
[----:B------:R-:W-:Y:S01]  /*26150*/  ISETP.GT.AND P2, PT, R234, 0x7f, PT ;  /* 0x0000007fea00780c */ /* 0x000fe20003f44270 */
[----:B------:R-:W-:-:S12]  /*26160*/  @P1 BRA `(.L_x_2356) ;  /* 0x0000000000101947 */ /* 0x000fd80003800000 */
[----:B------:R-:W-:Y:S05]  /*26170*/  @!P0 BRA `(.L_x_2356) ;  /* 0x00000000000c8947 */ /* 0x000fea0003800000 */
[----:B------:R-:W3:Y:S04]  /*26180*/  LDG.E R5, desc[UR56][R2.64] ;  /* 0x0000003802057981 */ /* 0x000ee8000c1e1900 */
[----:B-----5:R-:W3:Y:S02]  /*26190*/  LDG.E R0, desc[UR56][R2.64+0x4] ;  /* 0x0000043802007981 */ /* 0x020ee4000c1e1900 */
[----:B---3--:R-:W-:-:S07]  /*261a0*/  IMAD.IADD R0, R0, 0x1, -R5 ;  /* 0x0000000100007824 */ /* 0x008fce00078e0a05 */
.L_x_2356:
[----:B------:R-:W-:Y:S01]  /*261b0*/  BSSY B1, `(.L_x_2357) ;  /* 0x000001d000017945 */ /* 0x000fe20003800000 */
[----:B------:R-:W-:Y:S02]  /*261c0*/  SHF.R.S32.HI R8, RZ, 0x1f, R211 ;  /* 0x0000001fff087819 */ /* 0x000fe400000114d3 */
[----:B------:R-:W-:Y:S02]  /*261d0*/  SHF.R.S32.HI R10, RZ, 0x1f, R201 ;  /* 0x0000001fff0a7819 */ /* 0x000fe400000114c9 */
[----:B------:R-:W-:Y:S02]  /*261e0*/  SEL R11, R210, RZ, !P0 ;  /* 0x000000ffd20b7207 */ /* 0x000fe40004000000 */
[----:B------:R-:W-:Y:S02]  /*261f0*/  SEL R214, R214, RZ, !P0 ;  /* 0x000000ffd6d67207 */ /* 0x000fe40004000000 */
[----:B-----5:R-:W-:Y:S01]  /*26200*/  SHF.R.S32.HI R6, RZ, 0x1f, R7 ;  /* 0x0000001fff067819 */ /* 0x020fe20000011407 */
[----:B------:R-:W-:Y:S06]  /*26210*/  @P2 BRA `(.L_x_2358) ;  /* 0x0000000000582947 */ /* 0x000fec0003800000 */
[----:B--2---:R-:W2:Y:S02]  /*26220*/  S2R R2, SR_TID.X ;  /* 0x0000000000027919 */ /* 0x004ea40000002100 */
[----:B--2---:R-:W-:-:S05]  /*26230*/  LEA R2, R217, R2, 0x7 ;  /* 0x00000002d9027211 */ /* 0x004fca00078e38ff */
        /* <DEDUP_REMOVED lines=17> */
[----:B------:R-:W-:Y:S02]  /*26350*/  LEA.HI.X R5, R2, UR5, R3, 0x2, P0 ;  /* 0x0000000502057c11 */ /* 0x000fe400080f1403 */
[----:B------:R-:W-:-:S05]  /*26360*/  MOV R3, 0xff800000 ;  /* 0xff80000000037802 */ /* 0x000fca0000000f00 */
[----:B------:R3:W-:Y:S02]  /*26370*/  STG.E desc[UR56][R4.64], R3 ;  /* 0x0000000304007986 */ /* 0x0007e4000c101938 */
.L_x_2358:
[----:B------:R-:W-:Y:S05]  /*26380*/  BSYNC B1 ;  /* 0x0000000000017941 */ /* 0x000fea0003800000 */
.L_x_2357:
[----:B------:R-:W-:Y:S01]  /*26390*/  ULDC.64 UR4, c[0x0][0xaa0] ;  /* 0x0002a80000047ab9 */ /* 0x000fe20000000a00 */
[----:B--2---:R-:W-:Y:S01]  /*263a0*/  IMAD.MOV.U32 R2, RZ, RZ, R201 ;  /* 0x000000ffff027224 */ /* 0x004fe200078e00c9 */
[----:B------:R-:W-:Y:S01]  /*263b0*/  BSSY B1, `(.L_x_2359) ;  /* 0x000002c000017945 */ /* 0x000fe20003800000 */
[----:B---3--:R-:W-:Y:S02]  /*263c0*/  IMAD.MOV.U32 R3, RZ, RZ, R10 ;  /* 0x000000ffff037224 */ /* 0x008fe400078e000a */
[----:B------:R-:W-:Y:S01]  /*263d0*/  IMAD R4, R6, UR4, RZ ;  /* 0x0000000406047c24 */ /* 0x000fe2000f8e02ff */
[----:B------:R-:W-:Y:S01]  /*263e0*/  IADD3 R6, R204, 0x20, RZ ;  /* 0x00000020cc067810 */ /* 0x000fe20007ffe0ff */
[----:B------:R-:W-:-:S04]  /*263f0*/  IMAD.WIDE.U32 R2, R7, UR4, R2 ;  /* 0x0000000407027c25 */ /* 0x000fc8000f8e0002 */
[----:B------:R-:W-:Y:S01]  /*26400*/  IMAD R7, R7, UR5, R4 ;  /* 0x0000000507077c24 */ /* 0x000fe2000f8e0204 */
[----:B------:R-:W-:Y:S02]  /*26410*/  ULDC.64 UR4, c[0x0][0xae0] ;  /* 0x0002b80000047ab9 */ /* 0x000fe40000000a00 */
[----:B------:R-:W-:Y:S02]  /*26420*/  IMAD R4, R8, UR4, RZ ;  /* 0x0000000408047c24 */ /* 0x000fe4000f8e02ff */
[----:B------:R-:W-:Y:S02]  /*26430*/  IMAD.IADD R3, R3, 0x1, R7 ;  /* 0x0000000103037824 */ /* 0x000fe400078e0207 */
[----:B------:R-:W-:Y:S02]  /*26440*/  IMAD R7, R217, -0x80, R0 ;  /* 0xffffff80d9077824 */ /* 0x000fe400078e0200 */
[C---:B------:R-:W-:Y:S02]  /*26450*/  VIADD R0, R204.reuse, 0x40 ;  /* 0x00000040cc007836 */ /* 0x040fe40000000000 */
[C---:B------:R-:W-:Y:S01]  /*26460*/  IMAD R5, R211.reuse, UR5, R4 ;  /* 0x00000005d3057c24 */ /* 0x040fe2000f8e0204 */
[-C--:B------:R-:W-:Y:S01]  /*26470*/  ISETP.GE.AND P3, PT, R204, R7.reuse, PT ;  /* 0x00000007cc00720c */ /* 0x080fe20003f66270 */
[----:B------:R-:W-:Y:S01]  /*26480*/  IMAD.WIDE.U32 R2, R211, UR4, R2 ;  /* 0x00000004d3027c25 */ /* 0x000fe2000f8e0002 */
[----:B------:R-:W-:Y:S01]  /*26490*/  ULDC.64 UR4, c[0x0][0xae8] ;  /* 0x0002ba0000047ab9 */ /* 0x000fe20000000a00 */
[----:B------:R-:W-:-:S02]  /*264a0*/  ISETP.GE.AND P0, PT, R0, R7, PT ;  /* 0x000000070000720c */ /* 0x000fc40003f06270 */
[----:B------:R-:W-:Y:S01]  /*264b0*/  VIADD R4, R204, 0x60 ;  /* 0x00000060cc047836 */ /* 0x000fe20000000000 */
[-C--:B------:R-:W-:Y:S01]  /*264c0*/  ISETP.GE.AND P2, PT, R6, R7.reuse, PT ;  /* 0x000000070600720c */ /* 0x080fe20003f46270 */
[----:B------:R-:W-:Y:S01]  /*264d0*/  IMAD.IADD R3, R3, 0x1, R5 ;  /* 0x0000000103037824 */ /* 0x000fe200078e0205 */
[----:B------:R-:W-:Y:S01]  /*264e0*/  MOV R6, R204 ;  /* 0x000000cc00067202 */ /* 0x000fe20000000f00 */
        /* <DEDUP_REMOVED lines=24> */
.L_x_2360:
[----:B------:R-:W-:Y:S05]  /*26670*/  BSYNC B1 ;  /* 0x0000000000017941 */ /* 0x000fea0003800000 */
.L_x_2359:
        /* <DEDUP_REMOVED lines=20> */
.L_x_2362:
[----:B------:R-:W-:Y:S05]  /*267c0*/  BSYNC B1 ;  /* 0x0000000000017941 */ /* 0x000fea0003800000 */
.L_x_2361:
[----:B------:R-:W-:Y:S04]  /*267d0*/  BSSY B1, `(.L_x_2363) ;  /* 0x0000014000017945 */ /* 0x000fe80003800000 */
[----:B------:R-:W-:Y:S05]  /*267e0*/  @P0 BRA `(.L_x_2364) ;  /* 0x0000000000480947 */ /* 0x000fea0003800000 */
[----:B--23--:R-:W-:Y:S01]  /*267f0*/  IADD3 R9, P0, R6, 0x40, RZ ;  /* 0x0000004006097810 */ /* 0x00cfe20007f1e0ff */
        /* <DEDUP_REMOVED lines=17> */
.L_x_2364:
[----:B------:R-:W-:Y:S05]  /*26910*/  BSYNC B1 ;  /* 0x0000000000017941 */ /* 0x000fea0003800000 */
.L_x_2363:
[----:B------:R-:W-:Y:S05]  /*26920*/  @P1 BRA `(.L_x_2355) ;  /* 0x0000000000481947 */ /* 0x000fea0003800000 */
[----:B------:R-:W-:Y:S01]  /*26930*/  IADD3 R5, P0, R6, 0x60, RZ ;  /* 0x0000006006057810 */ /* 0x000fe20007f1e0ff */
        /* <DEDUP_REMOVED lines=17> */
.L_x_2355:
[----:B------:R-:W-:Y:S05]  /*26a50*/  BSYNC B0 ;  /* 0x0000000000007941 */ /* 0x000fea0003800000 */
.L_x_2345:
[----:B------:R-:W-:Y:S02]  /*26a60*/  ULDC UR4, c[0x0][0xc14] ;  /* 0x0003050000047ab9 */ /* 0x000fe40000000800 */
[----:B-1----:R-:W-:-:S13]  /*26a70*/  ISETP.GE.AND P0, PT, R195, UR4, PT ;  /* 0x00000004c3007c0c */ /* 0x002fda000bf06270 */
[----:B------:R-:W-:Y:S05]  /*26a80*/  @!P0 BRA `(.L_x_2365) ;  /* 0xfffffda8002c8947 */ /* 0x000fea000383ffff */
[----:B------:R-:W-:Y:S05]  /*26a90*/  BRA `(.L_x_2159) ;  /* 0x0000006800507947 */ /* 0x000fea0003800000 */
.L_x_2157:
        /* <DEDUP_REMOVED lines=20> */
.L_x_2366:
        /* <DEDUP_REMOVED lines=33> */
[----:B0-----:R-:W-:-:S05]  /*26df0*/  IMAD R7, R7, UR5, RZ ;  /* 0x0000000507077c24 */ /* 0x001fca000f8e02ff */
[----:B--2---:R-:W-:Y:S02]  /*26e00*/  ISETP.GT.AND P6, PT, R7, UR6, PT ;  /* 0x0000000607007c0c */ /* 0x004fe4000bfc4270 */
[----:B------:R-:W-:-:S11]  /*26e10*/  MOV R2, R7 ;  /* 0x0000000700027202 */ /* 0x000fd60000000f00 */
[----:B------:R-:W-:Y:S05]  /*26e20*/  @P6 BRA `(.L_x_2368) ;  /* 0x0000000000a06947 */ /* 0x000fea0003800000 */
[----:B------:R-:W0:Y:S01]  /*26e30*/  LDC R6, c[0x0][0xc14] ;  /* 0x00030500ff067b82 */ /* 0x000e220000000800 */
[----:B------:R-:W-:Y:S01]  /*26e40*/  IMAD.MOV.U32 R7, RZ, RZ, R2 ;  /* 0x000000ffff077224 */ /* 0x000fe200078e0002 */
[----:B------:R-:W-:Y:S01]  /*26e50*/  UMOV UR4, URZ ;  /* 0x0000003f00047c82 */ /* 0x000fe20008000000 */
[----:B------:R-:W-:Y:S01]  /*26e60*/  ULDC UR7, c[0x0][0xc14] ;  /* 0x0003050000077ab9 */ /* 0x000fe20000000800 */
[----:B------:R-:W-:-:S05]  /*26e70*/  ULDC UR5, c[0x0][0xc10] ;  /* 0x0003040000057ab9 */ /* 0x000fca0000000800 */
.L_x_2372:
        /* <DEDUP_REMOVED lines=13> */
.L_x_2371:
[----:B------:R-:W-:Y:S05]  /*26f50*/  BSYNC B0 ;  /* 0x0000000000007941 */ /* 0x000fea0003800000 */
.L_x_2370:
        /* <DEDUP_REMOVED lines=21> */
.L_x_2368:
[----:B------:R-:W-:-:S05]  /*270b0*/  IADD3 R7, -R2, R7, RZ ;  /* 0x0000000702077210 */ /* 0x000fca0007ffe1ff */
        /* <DEDUP_REMOVED lines=20> */
.L_x_2373:
[----:B-1----:R-:W-:Y:S01]  /*27200*/  IADD3 R2, RZ, -R3, RZ ;  /* 0x80000003ff027210 */ /* 0x002fe20007ffe0ff */
[----:B---3--:R-:W-:Y:S01]  /*27210*/  IMAD R4, R4, UR5, R7 ;  /* 0x0000000504047c24 */ /* 0x008fe2000f8e0207 */
[----:B--2---:R-:W-:-:S03]  /*27220*/  IABS R6, R9 ;  /* 0x0000000900067213 */ /* 0x004fc60000000000 */
[----:B------:R-:W-:Y:S01]  /*27230*/  IMAD R7, R2, R11, RZ ;  /* 0x0000000b02077224 */ /* 0x000fe200078e02ff */
[----:B------:R1:W-:Y:S01]  /*27240*/  STL [R1], R4 ;  /* 0x0000000401007387 */ /* 0x0003e20000100800 */
[----:B------:R-:W-:Y:S02]  /*27250*/  IMAD.MOV.U32 R2, RZ, RZ, RZ ;  /* 0x000000ffff027224 */ /* 0x000fe400078e00ff */
        /* <DEDUP_REMOVED lines=9> */
[----:B------:R-:W-:Y:S01]  /*272f0*/  @!P1 IMAD.IADD R4, R4, 0x1, -R11 ;  /* 0x0000000104049824 */ /* 0x000fe200078e0a0b */
[----:B------:R-:W-:Y:S02]  /*27300*/  @!P1 IADD3 R7, R7, 0x1, RZ ;  /* 0x0000000107079810 */ /* 0x000fe40007ffe0ff */
        /* <DEDUP_REMOVED lines=14> */
[----:B-1----:R-:W-:-:S02]  /*273f0*/  IADD3 R3, R8, 0xffffffe, RZ ;  /* 0x0ffffffe08037810 */ /* 0x002fc40007ffe0ff */
[----:B------:R-:W-:-:S04]  /*27400*/  IABS R8, R10 ;  /* 0x0000000a00087213 */ /* 0x000fc80000000000 */
[----:B------:R-:W1:Y:S02]  /*27410*/  F2I.FTZ.U32.TRUNC.NTZ R3, R3 ;  /* 0x0000000300037305 */ /* 0x000e64000021f000 */
[----:B-1----:R-:W-:-:S04]  /*27420*/  IMAD.MOV R7, RZ, RZ, -R3 ;  /* 0x000000ffff077224 */ /* 0x002fc800078e0a03 */
[----:B------:R-:W-:-:S04]  /*27430*/  IMAD R7, R7, R6, RZ ;  /* 0x0000000607077224 */ /* 0x000fc800078e02ff */
[----:B------:R-:W-:Y:S01]  /*27440*/  IMAD.HI.U32 R2, R3, R7, R2 ;  /* 0x0000000703027227 */ /* 0x000fe200078e0002 */
[----:B------:R-:W-:Y:S02]  /*27450*/  IABS R7, R9 ;  /* 0x0000000900077213 */ /* 0x000fe40000000000 */
[----:B------:R-:W-:-:S03]  /*27460*/  IADD3 R3, RZ, -R8, RZ ;  /* 0x80000008ff037210 */ /* 0x000fc60007ffe0ff */
        /* <DEDUP_REMOVED lines=11> */
[----:B------:R-:W-:Y:S02]  /*27520*/  @!P2 IADD3 R2, -R2, RZ, RZ ;  /* 0x000000ff0202a210 */ /* 0x000fe40007ffe1ff */
        /* <DEDUP_REMOVED lines=8> */
.L_x_2369:
[----:B------:R-:W-:Y:S01]  /*275b0*/  MOV R2, UR6 ;  /* 0x0000000600027c02 */ /* 0x000fe20008000f00 */
[----:B------:R0:W-:Y:S04]  /*275c0*/  STL [R1+0x4], RZ ;  /* 0x000004ff01007387 */ /* 0x0001e80000100800 */
[----:B------:R0:W-:Y:S04]  /*275d0*/  STL [R1+0x8], RZ ;  /* 0x000008ff01007387 */ /* 0x0001e80000100800 */
[----:B------:R0:W-:Y:S02]  /*275e0*/  STL [R1], R2 ;  /* 0x0000000201007387 */ /* 0x0001e40000100800 */
.L_x_2374:
        /* <DEDUP_REMOVED lines=10> */
.L_x_2367:
        /* <DEDUP_REMOVED lines=8> */
[----:B-1----:R-:W1:Y:S01]  /*27710*/  S2R R0, SR_TID.X ;  /* 0x0000000000007919 */ /* 0x002e620000002100 */
[----:B------:R-:W-:Y:S01]  /*27720*/  BSSY B7, `(.L_x_2375) ;  /* 0x000058a000077945 */ /* 0x000fe20003800000 */
[----:B------:R-:W-:Y:S01]  /*27730*/  ULDC UR38, c[0x0][0xc] ;  /* 0x0000030000267ab9 */ /* 0x000fe20000000800 */
[----:B------:R-:W-:Y:S01]  /*27740*/  ULOP3.LUT UR37, UR36, 0x1, URZ, 0xfc, !UPT ;  /* 0x0000000124257892 */ /* 0x000fe2000f8efc3f */
[----:B--2---:R-:W2:Y:S01]  /*27750*/  S2R R6, SR_TID.X ;  /* 0x0000000000067919 */ /* 0x004ea20000002100 */
[----:B------:R-:W-:Y:S01]  /*27760*/  ULOP3.LUT UR39, UR36, 0x2, URZ, 0xfc, !UPT ;  /* 0x0000000224277892 */ /* 0x000fe2000f8efc3f */
[----:B------:R-:W-:Y:S01]  /*27770*/  ULDC.64 UR40, c[0x0][0x198] ;  /* 0x0000660000287ab9 */ /* 0x000fe20000000a00 */
[----:B-1----:R-:W-:Y:S01]  /*27780*/  LOP3.LUT R0, R0, 0x7f, RZ, 0xc0, !PT ;  /* 0x0000007f00007812 */ /* 0x002fe200078ec0ff */
[C---:B--2---:R-:W-:Y:S01]  /*27790*/  IMAD.SHL.U32 R4, R6.reuse, 0x20, RZ ;  /* 0x0000002006047824 */ /* 0x044fe200078e00ff */
[----:B------:R-:W-:-:S03]  /*277a0*/  LOP3.LUT P0, RZ, R6, 0x4, RZ, 0xc0, !PT ;  /* 0x0000000406ff7812 */ /* 0x000fc6000780c0ff */
[----:B------:R-:W-:Y:S02]  /*277b0*/  IMAD.SHL.U32 R0, R0, 0x10, RZ ;  /* 0x0000001000007824 */ /* 0x000fe400078e00ff */
[----:B------:R-:W-:-:S03]  /*277c0*/  IMAD.SHL.U32 R7, R6, 0x4, RZ ;  /* 0x0000000406077824 */ /* 0x000fc600078e00ff */
[----:B------:R-:W-:Y:S02]  /*277d0*/  LOP3.LUT R3, R0, 0x600, RZ, 0xc0, !PT ;  /* 0x0000060000037812 */ /* 0x000fe400078ec0ff */
[----:B------:R-:W-:Y:S02]  /*277e0*/  SHF.L.U32 R0, R6, 0x7, RZ ;  /* 0x0000000706007819 */ /* 0x000fe400000006ff */
[----:B------:R-:W-:Y:S02]  /*277f0*/  LOP3.LUT R5, R3, 0x60, R4, 0xf8, !PT ;  /* 0x0000006003057812 */ /* 0x000fe400078ef804 */
[----:B------:R-:W-:Y:S02]  /*27800*/  SHF.R.U32.HI R3, RZ, 0x1, R6 ;  /* 0x00000001ff037819 */ /* 0x000fe40000011606 */
[----:B0-----:R-:W-:Y:S02]  /*27810*/  LOP3.LUT R2, R0, 0x380, RZ, 0xc0, !PT ;  /* 0x0000038000027812 */ /* 0x001fe400078ec0ff */
[----:B------:R-:W-:-:S02]  /*27820*/  LOP3.LUT R5, R5, 0x100, R4, 0xf8, !PT ;  /* 0x0000010005057812 */ /* 0x000fc400078ef804 */
        /* <DEDUP_REMOVED lines=12> */
[----:B------:R-:W-:Y:S02]  /*278f0*/  SEL R2, R0, 0xffffffc0, !P0 ;  /* 0xffffffc000027807 */ /* 0x000fe40004000000 */
[----:B------:R-:W-:-:S05]  /*27900*/  MOV R0, 0x1 ;  /* 0x0000000100007802 */ /* 0x000fca0000000f00 */
[----:B------:R1:W-:Y:S04]  /*27910*/  STL [R1+0x1c], R0 ;  /* 0x00001c0001007387 */ /* 0x0003e80000100800 */
[----:B------:R1:W-:Y:S04]  /*27920*/  STL [R1+0x14], RZ ;  /* 0x000014ff01007387 */ /* 0x0003e80000100800 */
[----:B------:R1:W-:Y:S04]  /*27930*/  STL [R1+0x10], RZ ;  /* 0x000010ff01007387 */ /* 0x0003e80000100800 */
[----:B------:R1:W-:Y:S02]  /*27940*/  STL [R1+0x18], R0 ;  /* 0x0000180001007387 */ /* 0x0003e40000100800 */
.L_x_2480:
[----:B-1----:R-:W2:Y:S01]  /*27950*/  LDL R0, [R1+0xc] ;  /* 0x00000c0001007983 */ /* 0x002ea20000100800 */
[----:B------:R-:W2:Y:S01]  /*27960*/  LDC.64 R16, c[0x0][0xc60] ;  /* 0x00031800ff107b82 */ /* 0x000ea20000000a00 */
[----:B------:R-:W-:Y:S05]  /*27970*/  YIELD ;  /* 0x0000000000007946 */ /* 0x000fea0003800000 */
[----:B------:R-:W-:Y:S01]  /*27980*/  ULDC.64 UR4, c[0x0][0xa28] ;  /* 0x00028a0000047ab9 */ /* 0x000fe20000000a00 */
[----:B------:R-:W-:Y:S01]  /*27990*/  ULDC.64 UR10, c[0x0][0xa18] ;  /* 0x00028600000a7ab9 */ /* 0x000fe20000000a00 */
[----:B------:R-:W-:Y:S01]  /*279a0*/  ISETP.NE.U32.AND P0, PT, RZ, UR4, PT ;  /* 0x00000004ff007c0c */ /* 0x000fe2000bf05070 */
[----:B------:R-:W-:Y:S01]  /*279b0*/  IMAD.MOV.U32 R8, RZ, RZ, RZ ;  /* 0x000000ffff087224 */ /* 0x000fe200078e00ff */
[----:B------:R-:W-:Y:S01]  /*279c0*/  ULDC.64 UR6, c[0x0][0xa08] ;  /* 0x0002820000067ab9 */ /* 0x000fe20000000a00 */
[----:B------:R-:W-:Y:S01]  /*279d0*/  ULDC.64 UR8, c[0x0][0xa10] ;  /* 0x0002840000087ab9 */ /* 0x000fe20000000a00 */
[----:B--2---:R-:W-:-:S06]  /*279e0*/  IMAD.WIDE R16, R0, 0x4, R16 ;  /* 0x0000000400107825 */ /* 0x004fcc00078e0210 */
[----:B------:R-:W2:Y:S01]  /*279f0*/  LDG.E R16, desc[UR56][R16.64] ;  /* 0x0000003810107981 */ /* 0x000ea2000c1e1900 */
[----:B------:R-:W-:Y:S02]  /*27a00*/  ISETP.NE.AND.EX P0, PT, RZ, UR5, PT, P0 ;  /* 0x00000005ff007c0c */ /* 0x000fe4000bf05300 */
[----:B------:R-:W-:-:S04]  /*27a10*/  ISETP.NE.U32.AND P3, PT, RZ, UR10, PT ;  /* 0x0000000aff007c0c */ /* 0x000fc8000bf65070 */
[----:B------:R-:W-:Y:S01]  /*27a20*/  ISETP.NE.AND.EX P3, PT, RZ, UR11, PT, P3 ;  /* 0x0000000bff007c0c */ /* 0x000fe2000bf65330 */
[----:B------:R-:W-:Y:S01]  /*27a30*/  IMAD.MOV.U32 R0, RZ, RZ, RZ ;  /* 0x000000ffff007224 */ /* 0x000fe200078e00ff */
[----:B------:R-:W-:Y:S01]  /*27a40*/  MOV R11, RZ ;  /* 0x000000ff000b7202 */ /* 0x000fe20000000f00 */
[----:B------:R-:W-:Y:S01]  /*27a50*/  IMAD.MOV.U32 R20, RZ, RZ, RZ ;  /* 0x000000ffff147224 */ /* 0x000fe200078e00ff */
[----:B--2---:R-:W-:-:S03]  /*27a60*/  SHF.R.S32.HI R18, RZ, 0x1f, R16 ;  /* 0x0000001fff127819 */ /* 0x004fc60000011410 */
[----:B------:R-:W-:-:S04]  /*27a70*/  @P0 LEA R2, P1, R16, UR4, 0x2 ;  /* 0x0000000410020c11 */ /* 0x000fc8000f8210ff */
[C-C-:B------:R-:W-:Y:S01]  /*27a80*/  @P0 LEA.HI.X R3, R16.reuse, UR5, R18.reuse, 0x2, P1 ;  /* 0x0000000510030c11 */ /* 0x140fe200088f1412 */
[----:B------:R-:W-:Y:S01]  /*27a90*/  ULDC.64 UR4, c[0x0][0xa00] ;  /* 0x0002800000047ab9 */ /* 0x000fe20000000a00 */
[C---:B------:R-:W-:Y:S01]  /*27aa0*/  IMAD.SHL.U32 R17, R16.reuse, 0x4, RZ ;  /* 0x0000000410117824 */ /* 0x040fe200078e00ff */
[----:B------:R-:W-:Y:S02]  /*27ab0*/  ISETP.NE.U32.AND P2, PT, RZ, UR4, PT ;  /* 0x00000004ff007c0c */ /* 0x000fe4000bf45070 */
[----:B0-----:R0:W5:Y:S01]  /*27ac0*/  @P0 LDG.E R8, desc[UR56][R2.64] ;  /* 0x0000003802080981 */ /* 0x001162000c1e1900 */
[----:B------:R-:W-:Y:S02]  /*27ad0*/  SHF.L.U64.HI R18, R16, 0x2, R18 ;  /* 0x0000000210127819 */ /* 0x000fe40000010212 */
[----:B------:R-:W-:Y:S02]  /*27ae0*/  ISETP.NE.AND.EX P2, PT, RZ, UR5, PT, P2 ;  /* 0x00000005ff007c0c */ /* 0x000fe4000bf45320 */
[----:B------:R-:W-:-:S02]  /*27af0*/  ISETP.NE.U32.AND P0, PT, RZ, UR6, PT ;  /* 0x00000006ff007c0c */ /* 0x000fc4000bf05070 */
[----:B------:R-:W-:Y:S02]  /*27b00*/  ISETP.NE.U32.AND P1, PT, RZ, UR8, PT ;  /* 0x00000008ff007c0c */ /* 0x000fe4000bf25070 */
[----:B------:R-:W-:Y:S02]  /*27b10*/  ISETP.NE.AND.EX P0, PT, RZ, UR7, PT, P0 ;  /* 0x00000007ff007c0c */ /* 0x000fe4000bf05300 */
[C---:B0-----:R-:W-:Y:S02]  /*27b20*/  IADD3 R2, P4, R17.reuse, UR4, RZ ;  /* 0x0000000411027c10 */ /* 0x041fe4000ff9e0ff */
[----:B------:R-:W-:Y:S02]  /*27b30*/  ISETP.NE.AND.EX P1, PT, RZ, UR9, PT, P1 ;  /* 0x00000009ff007c0c */ /* 0x000fe4000bf25310 */
[C---:B------:R-:W-:Y:S02]  /*27b40*/  IADD3.X R3, R18.reuse, UR5, RZ, P4, !PT ;  /* 0x0000000512037c10 */ /* 0x040fe4000a7fe4ff */
[C---:B------:R-:W-:Y:S01]  /*27b50*/  IADD3 R4, P4, R17.reuse, UR8, RZ ;  /* 0x0000000811047c10 */ /* 0x040fe2000ff9e0ff */
[----:B------:R-:W-:Y:S01]  /*27b60*/  ULDC UR4, c[0x0][0x288] ;  /* 0x0000a20000047ab9 */ /* 0x000fe20000000800 */
[----:B------:R-:W-:Y:S01]  /*27b70*/  IADD3 R6, P5, R17, UR6, RZ ;  /* 0x0000000611067c10 */ /* 0x000fe2000ffbe0ff */
[----:B------:R-:W2:Y:S01]  /*27b80*/  @P2 LDG.E R0, desc[UR56][R2.64] ;  /* 0x0000003802002981 */ /* 0x000ea2000c1e1900 */
[----:B------:R-:W-:-:S02]  /*27b90*/  IADD3.X R5, R18, UR9, RZ, P4, !PT ;  /* 0x0000000912057c10 */ /* 0x000fc4000a7fe4ff */
[----:B------:R-:W-:Y:S01]  /*27ba0*/  @P3 IADD3 R12, P4, R17, UR10, RZ ;  /* 0x0000000a110c3c10 */ /* 0x000fe2000ff9e0ff */
[----:B------:R-:W-:Y:S01]  /*27bb0*/  IMAD.U32 R10, RZ, RZ, UR4 ;  /* 0x00000004ff0a7e24 */ /* 0x000fe2000f8e00ff */
[C---:B------:R-:W-:Y:S01]  /*27bc0*/  IADD3.X R7, R18.reuse, UR7, RZ, P5, !PT ;  /* 0x0000000712077c10 */ /* 0x040fe2000affe4ff */
[----:B------:R0:W5:Y:S01]  /*27bd0*/  @P1 LDG.E R20, desc[UR56][R4.64] ;  /* 0x0000003804141981 */ /* 0x000162000c1e1900 */
[----:B------:R-:W-:Y:S01]  /*27be0*/  @P3 IADD3.X R13, R18, UR11, RZ, P4, !PT ;  /* 0x0000000b120d3c10 */ /* 0x000fe2000a7fe4ff */
[----:B------:R-:W-:Y:S02]  /*27bf0*/  ULDC.64 UR4, c[0x0][0x3f8] ;  /* 0x0000fe0000047ab9 */ /* 0x000fe40000000a00 */
[----:B------:R0:W5:Y:S04]  /*27c00*/  @P0 LDG.E R11, desc[UR56][R6.64] ;  /* 0x00000038060b0981 */ /* 0x000168000c1e1900 */
[----:B------:R0:W5:Y:S01]  /*27c10*/  @P3 LDG.E R10, desc[UR56][R12.64] ;  /* 0x000000380c0a3981 */ /* 0x000162000c1e1900 */
[----:B------:R-:W-:-:S03]  /*27c20*/  UISETP.NE.U32.AND UP0, UPT, UR4, URZ, UPT ;  /* 0x0000003f0400728c */ /* 0x000fc6000bf05070 */
[----:B------:R-:W-:Y:S01]  /*27c30*/  ULDC UR4, c[0x0][0x404] ;  /* 0x0001010000047ab9 */ /* 0x000fe20000000800 */
[----:B------:R-:W-:-:S03]  /*27c40*/  UISETP.NE.AND.EX UP0, UPT, UR5, URZ, UPT, UP0 ;  /* 0x0000003f0500728c */ /* 0x000fc6000bf05300 */
[----:B------:R-:W-:Y:S01]  /*27c50*/  ULDC UR5, c[0x0][0x2e0] ;  /* 0x0000b80000057ab9 */ /* 0x000fe20000000800 */
[----:B------:R-:W-:-:S04]  /*27c60*/  USEL UR4, UR4, 0x1, UP0 ;  /* 0x0000000104047887 */ /* 0x000fc80008000000 */
[----:B------:R-:W-:-:S03]  /*27c70*/  UIMAD UR4, UR4, UR5, URZ ;  /* 0x00000005040472a4 */ /* 0x000fc6000f8e023f */
[----:B------:R-:W-:-:S03]  /*27c80*/  ULDC UR5, c[0x0][0x338] ;  /* 0x0000ce0000057ab9 */ /* 0x000fc60000000800 */
[----:B------:R-:W-:Y:S01]  /*27c90*/  MOV R9, UR4 ;  /* 0x0000000400097c02 */ /* 0x000fe20008000f00 */
[----:B--2---:R1:W-:Y:S02]  /*27ca0*/  STL [R1+0x28], R0 ;  /* 0x0000280001007387 */ /* 0x0043e40000100800 */
[----:B-1----:R-:W-:Y:S01]  /*27cb0*/  IMAD.U32 R0, RZ, RZ, UR5 ;  /* 0x00000005ff007e24 */ /* 0x002fe2000f8e00ff */
[----:B0-----:R-:W-:Y:S06]  /*27cc0*/  @P3 BRA `(.L_x_2376) ;  /* 0x0000000000103947 */ /* 0x001fec0003800000 */
[----:B------:R-:W-:Y:S05]  /*27cd0*/  @!P2 BRA `(.L_x_2376) ;  /* 0x00000000000ca947 */ /* 0x000fea0003800000 */
[----:B-----5:R-:W2:Y:S04]  /*27ce0*/  LDG.E R10, desc[UR56][R2.64] ;  /* 0x00000038020a7981 */ /* 0x020ea8000c1e1900 */
[----:B------:R-:W2:Y:S02]  /*27cf0*/  LDG.E R2, desc[UR56][R2.64+0x4] ;  /* 0x0000043802027981 */ /* 0x000ea4000c1e1900 */
[----:B--2---:R-:W-:-:S07]  /*27d00*/  IMAD.IADD R10, R2, 0x1, -R10 ;  /* 0x00000001020a7824 */ /* 0x004fce00078e0a0a */
.L_x_2376:
[----:B-----5:R-:W-:Y:S01]  /*27d10*/  IMAD.IADD R2, R11, 0x1, R8 ;  /* 0x000000010b027824 */ /* 0x020fe200078e0208 */
[----:B------:R-:W-:Y:S02]  /*27d20*/  ULDC.64 UR4, c[0x0][0xa20] ;  /* 0x0002880000047ab9 */ /* 0x000fe40000000a00 */
[----:B------:R-:W-:Y:S02]  /*27d30*/  ISETP.NE.U32.AND P2, PT, RZ, UR4, PT ;  /* 0x00000004ff007c0c */ /* 0x000fe4000bf45070 */
[----:B------:R0:W-:Y:S02]  /*27d40*/  STL [R1+0x2c], R2 ;  /* 0x00002c0201007387 */ /* 0x0001e40000100800 */
[----:B------:R-:W-:-:S13]  /*27d50*/  ISETP.NE.AND.EX P2, PT, RZ, UR5, PT, P2 ;  /* 0x00000005ff007c0c */ /* 0x000fda000bf45320 */
[----:B0-----:R-:W-:Y:S05]  /*27d60*/  @!P2 BRA `(.L_x_2377) ;  /* 0x000000000010a947 */ /* 0x001fea0003800000 */
[----:B------:R-:W-:-:S04]  /*27d70*/  IADD3 R2, P0, R17, UR4, RZ ;  /* 0x0000000411027c10 */ /* 0x000fc8000ff1e0ff */
[----:B------:R-:W-:-:S05]  /*27d80*/  IADD3.X R3, R18, UR5, RZ, P0, !PT ;  /* 0x0000000512037c10 */ /* 0x000fca00087fe4ff */
[----:B------:R0:W5:Y:S01]  /*27d90*/  LDG.E R9, desc[UR56][R2.64] ;  /* 0x0000003802097981 */ /* 0x000162000c1e1900 */
[----:B------:R-:W-:Y:S05]  /*27da0*/  BRA `(.L_x_2378) ;  /* 0x0000000000107947 */ /* 0x000fea0003800000 */
.L_x_2377:
[----:B------:R-:W-:Y:S05]  /*27db0*/  @!P0 BRA `(.L_x_2378) ;  /* 0x00000000000c8947 */ /* 0x000fea0003800000 */
[----:B------:R-:W2:Y:S04]  /*27dc0*/  LDG.E R9, desc[UR56][R6.64] ;  /* 0x0000003806097981 */ /* 0x000ea8000c1e1900 */
[----:B------:R-:W2:Y:S02]  /*27dd0*/  LDG.E R6, desc[UR56][R6.64+0x4] ;  /* 0x0000043806067981 */ /* 0x000ea4000c1e1900 */
[----:B--2---:R-:W-:-:S07]  /*27de0*/  IMAD.IADD R9, R6, 0x1, -R9 ;  /* 0x0000000106097824 */ /* 0x004fce00078e0a09 */
.L_x_2378:
[----:B0-----:R-:W2:Y:S04]  /*27df0*/  @P1 LDG.E R2, desc[UR56][R4.64] ;  /* 0x0000003804021981 */ /* 0x001ea8000c1e1900 */
[----:B------:R-:W3:Y:S01]  /*27e00*/  LDL R3, [R1+0x4] ;  /* 0x0000040001037983 */ /* 0x000ee20000100800 */
[----:B-----5:R-:W-:-:S03]  /*27e10*/  IADD3 R9, -R8, R9, RZ ;  /* 0x0000000908097210 */ /* 0x020fc60007ffe1ff */
[----:B------:R-:W2:Y:S01]  /*27e20*/  @P1 LDG.E R4, desc[UR56][R4.64+0x4] ;  /* 0x0000043804041981 */ /* 0x000ea2000c1e1900 */
[----:B------:R-:W-:Y:S01]  /*27e30*/  BSSY B0, `(.L_x_2379) ;  /* 0x000013c000007945 */ /* 0x000fe20003800000 */
[----:B---3--:R-:W-:Y:S01]  /*27e40*/  LEA R3, R3, 0x11f, 0x7 ;  /* 0x0000011f03037811 */ /* 0x008fe200078e38ff */
[----:B--2---:R-:W-:-:S04]  /*27e50*/  @P1 IMAD.IADD R0, R4, 0x1, -R2 ;  /* 0x0000000104001824 */ /* 0x004fc800078e0a02 */
[----:B------:R-:W-:-:S05]  /*27e60*/  IMAD.IADD R2, R9, 0x1, R0 ;  /* 0x0000000109027824 */ /* 0x000fca00078e0200 */
[C---:B------:R-:W-:Y:S01]  /*27e70*/  IADD3 R3, R2.reuse, R3, -R10 ;  /* 0x0000000302037210 */ /* 0x040fe20007ffe80a */
[----:B------:R-:W-:-:S04]  /*27e80*/  VIADD R2, R2, 0x9f ;  /* 0x0000009f02027836 */ /* 0x000fc80000000000 */
[----:B------:R-:W-:-:S04]  /*27e90*/  IMAD.HI R2, R2, 0x66666667, RZ ;  /* 0x6666666702027827 */ /* 0x000fc800078e02ff */
[----:B------:R-:W-:Y:S01]  /*27ea0*/  IMAD.HI R3, R3, 0x66666667, RZ ;  /* 0x6666666703037827 */ /* 0x000fe200078e02ff */
[----:B------:R-:W-:-:S04]  /*27eb0*/  SHF.R.U32.HI R4, RZ, 0x1f, R2 ;  /* 0x0000001fff047819 */ /* 0x000fc80000011602 */
[----:B------:R-:W-:Y:S02]  /*27ec0*/  SHF.R.U32.HI R19, RZ, 0x1f, R3 ;  /* 0x0000001fff137819 */ /* 0x000fe40000011603 */
[----:B------:R-:W-:Y:S02]  /*27ed0*/  LEA.HI.SX32 R4, R2, R4, 0x1a ;  /* 0x0000000402047211 */ /* 0x000fe400078fd2ff */
[----:B------:R-:W-:-:S04]  /*27ee0*/  LEA.HI.SX32 R19, R3, R19, 0x1a ;  /* 0x0000001303137211 */ /* 0x000fc800078fd2ff */
[----:B------:R-:W-:-:S05]  /*27ef0*/  VIMNMX R19, R4, R19, PT ;  /* 0x0000001304137248 */ /* 0x000fca0003fe0100 */
[----:B------:R-:W-:Y:S01]  /*27f00*/  IMAD R2, R19, 0xa0, -R9 ;  /* 0x000000a013027824 */ /* 0x000fe200078e0a09 */
[----:B------:R-:W-:-:S04]  /*27f10*/  IADD3 R9, -R9, RZ, RZ ;  /* 0x000000ff09097210 */ /* 0x000fc80007ffe1ff */
[----:B------:R-:W-:Y:S02]  /*27f20*/  VIMNMX R0, R2, R0, PT ;  /* 0x0000000002007248 */ /* 0x000fe40003fe0100 */
[----:B------:R-:W-:-:S04]  /*27f30*/  VIMNMX R2, RZ, R9, !PT ;  /* 0x00000009ff027248 */ /* 0x000fc80007fe0100 */
[----:B------:R-:W-:Y:S01]  /*27f40*/  ISETP.GT.AND P0, PT, R0, R2, PT ;  /* 0x000000020000720c */ /* 0x000fe20003f04270 */
[----:B------:R-:W-:-:S05]  /*27f50*/  IMAD.WIDE.U32 R2, R2, -0x33333333, RZ ;  /* 0xcccccccd02027825 */ /* 0x000fca00078e00ff */
[----:B------:R-:W-:-:S07]  /*27f60*/  SHF.R.U32.HI R3, RZ, 0x7, R3 ;  /* 0x00000007ff037819 */ /* 0x000fce0000011603 */
[----:B------:R-:W-:-:S04]  /*27f70*/  @P0 VIADD R0, R0, 0x9f ;  /* 0x0000009f00000836 */ /* 0x000fc80000000000 */
[----:B------:R-:W-:-:S05]  /*27f80*/  @P0 IMAD.HI R0, R0, 0x66666667, RZ ;  /* 0x6666666700000827 */ /* 0x000fca00078e02ff */
[----:B------:R-:W-:Y:S01]  /*27f90*/  @P0 SHF.R.U32.HI R2, RZ, 0x1f, R0 ;  /* 0x0000001fff020819 */ /* 0x000fe20000011600 */
[----:B------:R-:W-:-:S03]  /*27fa0*/  IMAD.MOV.U32 R4, RZ, RZ, R3 ;  /* 0x000000ffff047224 */ /* 0x000fc600078e0003 */
[----:B------:R-:W-:-:S04]  /*27fb0*/  @P0 LEA.HI.SX32 R4, R0, R2, 0x1a ;  /* 0x0000000200040211 */ /* 0x000fc800078fd2ff */
[----:B------:R-:W-:Y:S02]  /*27fc0*/  ISETP.GT.AND P2, PT, R4, R3, PT ;  /* 0x000000030400720c */ /* 0x000fe40003f44270 */
[----:B------:R-:W-:-:S11]  /*27fd0*/  PLOP3.LUT P0, PT, PT, PT, PT, 0x80, 0x0 ;  /* 0x000000000000781c */ /* 0x000fd60003f0f070 */
[----:B------:R-:W-:Y:S05]  /*27fe0*/  @!P2 BRA `(.L_x_2380) ;  /* 0x000000100080a947 */ /* 0x000fea0003800000 */
        /* <DEDUP_REMOVED lines=15> */
.L_x_2563:
[----:B-1----:R-:W-:Y:S02]  /*280e0*/  ISETP.NE.AND P0, PT, R14, RZ, PT ;  /* 0x000000ff0e00720c */ /* 0x002fe40003f05270 */
[----:B------:R-:W-:-:S11]  /*280f0*/  PLOP3.LUT P6, PT, PT, PT, PT, 0x8, 0x0 ;  /* 0x000000000000781c */ /* 0x000fd60003fce170 */
[----:B------:R-:W-:Y:S05]  /*28100*/  @P0 BRA `(.L_x_2382) ;  /* 0x00000000000c0947 */ /* 0x000fea0003800000 */
[----:B------:R-:W-:-:S03]  /*28110*/  UMOV UR4, 0xffffffff ;  /* 0xffffffff00047882 */ /* 0x000fc60000000000 */
[----:B------:R-:W-:Y:S05]  /*28120*/  BRA.DIV UR4, `(.L_x_2383) ;  /* 0x0000006e04387947 */ /* 0x000fea000b800000 */
[----:B------:R-:W-:-:S13]  /*28130*/  ELECT P6, URZ, PT ;  /* 0x00000000003f782f */ /* 0x000fda00038c0000 */
.L_x_2382:
[----:B0-----:R-:W2:Y:S01]  /*28140*/  LDL R5, [R1+0x3c] ;  /* 0x00003c0001057983 */ /* 0x001ea20000100800 */
[----:B------:R-:W-:Y:S01]  /*28150*/  BSSY B1, `(.L_x_2384) ;  /* 0x000000b000017945 */ /* 0x000fe20003800000 */
[----:B------:R-:W0:Y:S01]  /*28160*/  S2R R11, SR_CgaCtaId ;  /* 0x00000000000b7919 */ /* 0x000e220000008800 */
        /* <DEDUP_REMOVED lines=9> */
.L_x_2566:
[----:B------:R-:W-:Y:S05]  /*28200*/  BSYNC B1 ;  /* 0x0000000000017941 */ /* 0x000fea0003800000 */
.L_x_2384:
        /* <DEDUP_REMOVED lines=12> */
.L_x_2567:
[----:B------:R-:W-:Y:S05]  /*282d0*/  BSYNC B2 ;  /* 0x0000000000027941 */ /* 0x000fea0003800000 */
.L_x_2388:
        /* <DEDUP_REMOVED lines=9> */
.L_x_2391:
[----:B------:R-:W-:Y:S05]  /*28370*/  BSYNC B2 ;  /* 0x0000000000027941 */ /* 0x000fea0003800000 */
.L_x_2390:
        /* <DEDUP_REMOVED lines=13> */
.L_x_2392:
        /* <DEDUP_REMOVED lines=11> */
[----:B------:R-:W-:Y:S01]  /*28500*/  UMOV UR6, 0x0 ;  /* 0x0000000000067882 */ /* 0x000fe20000000000 */
[----:B------:R-:W-:Y:S01]  /*28510*/  IADD3 R7, R9, 0x1cc00, RZ ;  /* 0x0001cc0009077810 */ /* 0x000fe20007ffe0ff */
[----:B------:R-:W-:Y:S01]  /*28520*/  UMOV UR7, 0x12f00000 ;  /* 0x12f0000000077882 */ /* 0x000fe20000000000 */
[----:B------:R-:W-:-:S09]  /*28530*/  UMOV UR10, 0x40 ;  /* 0x00000040000a7882 */ /* 0x000fd20000000000 */
.L_x_2393:
        /* <DEDUP_REMOVED lines=15> */
.L_x_2394:
        /* <DEDUP_REMOVED lines=13> */
.L_x_2568:
[----:B------:R-:W-:Y:S05]  /*28700*/  BSYNC B2 ;  /* 0x0000000000027941 */ /* 0x000fea0003800000 */
.L_x_2395:
[----:B------:R-:W-:Y:S01]  /*28710*/  BSSY B2, `(.L_x_2397) ;  /* 0x000000b000027945 */ /* 0x000fe20003800000 */
[----:B------:R-:W-:Y:S02]  /*28720*/  IMAD.MOV.U32 R14, RZ, RZ, 0x0 ;  /* 0x00000000ff0e7424 */ /* 0x000fe400078e00ff */
[----:B------:R-:W-:Y:S01]  /*28730*/  IMAD.MOV.U32 R15, RZ, RZ, 0x12f00000 ;  /* 0x12f00000ff0f7424 */ /* 0x000fe200078e00ff */
[----:B------:R-:W-:Y:S06]  /*28740*/  @P1 BRA `(.L_x_2398) ;  /* 0x00000000001c1947 */ /* 0x000fec0003800000 */
[----:B------:R-:W2:Y:S02]  /*28750*/  S2R R5, SR_TID.X ;  /* 0x0000000000057919 */ /* 0x000ea40000002100 */
[----:B--2---:R-:W-:Y:S02]  /*28760*/  LOP3.LUT R7, R5, 0x1f, RZ, 0xc0, !PT ;  /* 0x0000001f05077812 */ /* 0x004fe400078ec0ff */
[----:B------:R-:W-:Y:S02]  /*28770*/  MOV R5, 0x5000 ;  /* 0x0000500000057802 */ /* 0x000fe40000000f00 */
[----:B------:R-:W-:Y:S02]  /*28780*/  ISETP.NE.AND P0, PT, R7, RZ, PT ;  /* 0x000000ff0700720c */ /* 0x000fe40003f05270 */
[----:B------:R2:W-:Y:S11]  /*28790*/  SYNCS.ARRIVE.TRANS64 RZ, [R8+URZ+0x298b0], R5 ;  /* 0x0298b00508ff79a7 */ /* 0x0005f6000800003f */
[----:B--2---:R-:W-:Y:S05]  /*287a0*/  @!P0 BRA `(.L_x_2398) ;  /* 0x0000000000048947 */ /* 0x004fea0003800000 */
[----:B------:R-:W-:Y:S01]  /*287b0*/  BPT.TRAP 0x1 ;  /* 0x000000040000795c */ /* 0x000fe20000300000 */
.L_x_2398:
[----:B------:R-:W-:Y:S05]  /*287c0*/  BSYNC B2 ;  /* 0x0000000000027941 */ /* 0x000fea0003800000 */
.L_x_2397:
[----:B------:R-:W2:Y:S01]  /*287d0*/  LDL R5, [R1+0x14] ;  /* 0x0000140001057983 */ /* 0x000ea20000100800 */
[----:B------:R-:W-:Y:S01]  /*287e0*/  R2UR UR10, R12 ;  /* 0x000000000c0a72ca */ /* 0x000fe200000e0000 */
[----:B------:R-:W-:Y:S01]  /*287f0*/  UIADD3 UR4, UP0, UR40, 0x670, URZ ;  /* 0x0000067028047890 */ /* 0x000fe2000ff1e03f */
[----:B------:R-:W-:Y:S01]  /*28800*/  R2UR UR6, R14 ;  /* 0x000000000e0672ca */ /* 0x000fe200000e0000 */
[----:B01----:R-:W-:Y:S01]  /*28810*/  VIADD R8, R8, 0x298b0 ;  /* 0x000298b008087836 */ /* 0x003fe20000000000 */
[----:B------:R-:W-:Y:S01]  /*28820*/  R2UR UR7, R15 ;  /* 0x000000000f0772ca */ /* 0x000fe200000e0000 */
[----:B------:R-:W-:Y:S01]  /*28830*/  UIADD3.X UR5, URZ, UR41, URZ, UP0, !UPT ;  /* 0x000000293f057290 */ /* 0x000fe200087fe43f */
[----:B------:R-:W-:Y:S01]  /*28840*/  PLOP3.LUT P0, PT, PT, PT, PT, 0x80, 0x0 ;  /* 0x000000000000781c */ /* 0x000fe20003f0f070 */
[----:B--2---:R-:W-:-:S04]  /*28850*/  IMAD R5, R5, 0x5000, R11 ;  /* 0x0000500005057824 */ /* 0x004fc800078e020b */
[----:B------:R-:W-:-:S08]  /*28860*/  VIADD R5, R5, 0xa400 ;  /* 0x0000a40005057836 */ /* 0x000fd00000000000 */
.L_x_2399:
        /* <DEDUP_REMOVED lines=10> */
.L_x_2387:
[----:B------:R-:W-:Y:S05]  /*28910*/  BSYNC B1 ;  /* 0x0000000000017941 */ /* 0x000fea0003800000 */
.L_x_2386:
[----:B------:R-:W0:Y:S04]  /*28920*/  LDL.LU R9, [R1+0x14] ;  /* 0x0000140001097983 */ /* 0x000e280000300800 */
[----:B------:R-:W2:Y:S01]  /*28930*/  LDL.LU R7, [R1+0x1c] ;  /* 0x00001c0001077983 */ /* 0x000ea20000300800 */
[----:B------:R-:W-:Y:S02]  /*28940*/  PLOP3.LUT P0, PT, PT, PT, PT, 0x8, 0x0 ;  /* 0x000000000000781c */ /* 0x000fe40003f0e170 */
[----:B0-----:R-:W-:-:S04]  /*28950*/  IADD3 R5, R9, 0x1, RZ ;  /* 0x0000000109057810 */ /* 0x001fc80007ffe0ff */
        /* <DEDUP_REMOVED lines=8> */
[----:B0-----:R-:W-:Y:S05]  /*289e0*/  @!P2 BRA `(.L_x_2380) ;  /* 0x000000080000a947 */ /* 0x001fea0003800000 */
[C---:B------:R-:W-:Y:S02]  /*289f0*/  IMAD R8, R4.reuse, 0xa0, R20 ;  /* 0x000000a004087824 */ /* 0x040fe400078e0214 */
[----:B------:R-:W-:-:S03]  /*28a00*/  VIADD R9, R4, 0xffffffff ;  /* 0xffffffff04097836 */ /* 0x000fc60000000000 */
[----:B------:R-:W-:-:S07]  /*28a10*/  IADD3 R8, R8, -0x140, RZ ;  /* 0xfffffec008087810 */ /* 0x000fce0007ffe0ff */
.L_x_2414:
        /* <DEDUP_REMOVED lines=13> */
.L_x_2569:
[----:B------:R-:W-:Y:S05]  /*28af0*/  BSYNC B2 ;  /* 0x0000000000027941 */ /* 0x000fea0003800000 */
.L_x_2402:
        /* <DEDUP_REMOVED lines=9> */
.L_x_2405:
[----:B------:R-:W-:Y:S05]  /*28b90*/  BSYNC B2 ;  /* 0x0000000000027941 */ /* 0x000fea0003800000 */
.L_x_2404:
[----:B------:R-:W2:Y:S01]  /*28ba0*/  LDL R4, [R1+0x14] ;  /* 0x0000140001047983 */ /* 0x000ea20000100800 */
[----:B------:R-:W-:Y:S01]  /*28bb0*/  MOV R12, RZ ;  /* 0x000000ff000c7202 */ /* 0x000fe20000000f00 */
[----:B------:R-:W-:Y:S01]  /*28bc0*/  UIADD3 UR4, UP0, UR40, 0x570, URZ ;  /* 0x0000057028047890 */ /* 0x000fe2000ff1e03f */
[----:B------:R-:W-:Y:S01]  /*28bd0*/  PLOP3.LUT P1, PT, PT, PT, PT, 0x80, 0x0 ;  /* 0x000000000000781c */ /* 0x000fe20003f2f070 */
[----:B------:R-:W-:Y:S01]  /*28be0*/  UMOV UR6, 0x0 ;  /* 0x0000000000067882 */ /* 0x000fe20000000000 */
[----:B------:R-:W-:Y:S01]  /*28bf0*/  R2UR UR10, R12 ;  /* 0x000000000c0a72ca */ /* 0x000fe200000e0000 */
[----:B------:R-:W-:Y:S01]  /*28c00*/  UIADD3.X UR5, URZ, UR41, URZ, UP0, !UPT ;  /* 0x000000293f057290 */ /* 0x000fe200087fe43f */
[----:B------:R-:W-:Y:S01]  /*28c10*/  UMOV UR7, 0x12f00000 ;  /* 0x12f0000000077882 */ /* 0x000fe20000000000 */
[----:B--2---:R-:W-:Y:S02]  /*28c20*/  IMAD R5, R4, 0x7800, R11 ;  /* 0x0000780004057824 */ /* 0x004fe400078e020b */
[----:B------:R-:W-:-:S02]  /*28c30*/  VIADD R4, R7, 0x29890 ;  /* 0x0002989007047836 */ /* 0x000fc40000000000 */
[----:B------:R-:W-:-:S08]  /*28c40*/  VIADD R10, R5, 0x1a400 ;  /* 0x0001a400050a7836 */ /* 0x000fd00000000000 */
.L_x_2406:
        /* <DEDUP_REMOVED lines=15> */
.L_x_2407:
        /* <DEDUP_REMOVED lines=15> */
.L_x_2408:
        /* <DEDUP_REMOVED lines=13> */
.L_x_2570:
[----:B------:R-:W-:Y:S05]  /*28f00*/  BSYNC B2 ;  /* 0x0000000000027941 */ /* 0x000fea0003800000 */
.L_x_2409:
[----:B------:R-:W-:Y:S01]  /*28f10*/  BSSY B2, `(.L_x_2411) ;  /* 0x000000b000027945 */ /* 0x000fe20003800000 */
[----:B------:R-:W-:Y:S01]  /*28f20*/  IMAD.MOV.U32 R4, RZ, RZ, 0x0 ;  /* 0x00000000ff047424 */ /* 0x000fe200078e00ff */
[----:B------:R-:W-:Y:S02]  /*28f30*/  MOV R5, 0x12f00000 ;  /* 0x12f0000000057802 */ /* 0x000fe40000000f00 */
        /* <DEDUP_REMOVED lines=8> */
.L_x_2412:
[----:B------:R-:W-:Y:S05]  /*28fc0*/  BSYNC B2 ;  /* 0x0000000000027941 */ /* 0x000fea0003800000 */
.L_x_2411:
        /* <DEDUP_REMOVED lines=8> */
[----:B--2---:R-:W-:-:S05]  /*29050*/  IMAD R4, R6, 0x5000, R11 ;  /* 0x0000500006047824 */ /* 0x004fca00078e020b */
[----:B------:R-:W-:-:S07]  /*29060*/  IADD3 R4, R4, 0xa400, RZ ;  /* 0x0000a40004047810 */ /* 0x000fce0007ffe0ff */
.L_x_2413:
        /* <DEDUP_REMOVED lines=10> */
.L_x_2401:
[----:B------:R-:W-:Y:S05]  /*29110*/  BSYNC B1 ;  /* 0x0000000000017941 */ /* 0x000fea0003800000 */
.L_x_2400:
[----:B------:R-:W2:Y:S04]  /*29120*/  LDL.LU R5, [R1+0x14] ;  /* 0x0000140001057983 */ /* 0x000ea80000300800 */
[----:B------:R-:W3:Y:S01]  /*29130*/  LDL.LU R6, [R1+0x1c] ;  /* 0x00001c0001067983 */ /* 0x000ee20000300800 */
[----:B------:R-:W-:Y:S01]  /*29140*/  VIADD R9, R9, 0xffffffff ;  /* 0xffffffff09097836 */ /* 0x000fe20000000000 */
[----:B------:R-:W-:-:S04]  /*29150*/  IADD3 R8, R8, -0xa0, RZ ;  /* 0xffffff6008087810 */ /* 0x000fc80007ffe0ff */
        /* <DEDUP_REMOVED lines=9> */
.L_x_2380:
[----:B------:R-:W-:Y:S05]  /*291f0*/  BSYNC B0 ;  /* 0x0000000000007941 */ /* 0x000fea0003800000 */
.L_x_2379:
        /* <DEDUP_REMOVED lines=23> */
.L_x_2416:
[----:B------:R-:W1:Y:S01]  /*29370*/  S2R R0, SR_CgaCtaId ;  /* 0x0000000000007919 */ /* 0x000e620000008800 */
[----:B------:R-:W-:-:S04]  /*29380*/  MOV R2, 0x400 ;  /* 0x0000040000027802 */ /* 0x000fc80000000f00 */
[----:B-1----:R-:W-:-:S05]  /*29390*/  LEA R3, R0, R2, 0x18 ;  /* 0x0000000200037211 */ /* 0x002fca00078ec0ff */
[----:B------:R1:W-:Y:S01]  /*293a0*/  STL [R1+0x38], R3 ;  /* 0x0000380301007387 */ /* 0x0003e20000100800 */
[----:B------:R-:W-:-:S05]  /*293b0*/  VIADD R0, R3, 0x1a400 ;  /* 0x0001a40003007836 */ /* 0x000fca0000000000 */
        /* <DEDUP_REMOVED lines=18> */
.L_x_2418:
        /* <DEDUP_REMOVED lines=27> */
.L_x_2419:
[----:B-1----:R-:W2:Y:S02]  /*29690*/  LDL R2, [R1+0x38] ;  /* 0x0000380001027983 */ /* 0x002ea40000100800 */
[----:B--2---:R-:W-:-:S04]  /*296a0*/  IADD3 R0, R2, 0x400, RZ ;  /* 0x0000040002007810 */ /* 0x004fc80007ffe0ff */
[----:B------:R-:W-:-:S13]  /*296b0*/  LOP3.LUT P0, RZ, R0, 0x9f, RZ, 0xc0, !PT ;  /* 0x0000009f00ff7812 */ /* 0x000fda000780c0ff */
[----:B------:R-:W-:Y:S05]  /*296c0*/  @!P0 BRA `(.L_x_2420) ;  /* 0x0000000000408947 */ /* 0x000fea0003800000 */
        /* <DEDUP_REMOVED lines=16> */
.L_x_2420:
[----:B------:R-:W2:Y:S02]  /*297d0*/  LDL.LU R2, [R1+0x24] ;  /* 0x0000240001027983 */ /* 0x000ea40000300800 */
[----:B--2---:R-:W-:-:S13]  /*297e0*/  LOP3.LUT P6, RZ, R2, 0x3ff, RZ, 0xc0, !PT ;  /* 0x000003ff02ff7812 */ /* 0x004fda00078cc0ff */
        /* <DEDUP_REMOVED lines=17> */
.L_x_2421:
[----:B------:R-:W-:Y:S01]  /*29900*/  ULDC.64 UR4, c[0x0][0x9f8] ;  /* 0x00027e0000047ab9 */ /* 0x000fe20000000a00 */
[----:B0-----:R-:W2:Y:S01]  /*29910*/  LDL.LU R4, [R1+0x28] ;  /* 0x0000280001047983 */ /* 0x001ea20000300800 */
[----:B------:R-:W-:-:S03]  /*29920*/  ISETP.NE.U32.AND P0, PT, RZ, UR4, PT ;  /* 0x00000004ff007c0c */ /* 0x000fc6000bf05070 */
[----:B------:R-:W2:Y:S01]  /*29930*/  LDL.LU R0, [R1+0x4] ;  /* 0x0000040001007983 */ /* 0x000ea20000300800 */
[----:B------:R-:W-:Y:S01]  /*29940*/  ISETP.NE.AND.EX P0, PT, RZ, UR5, PT, P0 ;  /* 0x00000005ff007c0c */ /* 0x000fe2000bf05300 */
[----:B------:R-:W-:Y:S02]  /*29950*/  IMAD.MOV.U32 R5, RZ, RZ, R16 ;  /* 0x000000ffff057224 */ /* 0x000fe400078e0010 */
        /* <DEDUP_REMOVED lines=8> */
[----:B0-----:R-:W-:Y:S02]  /*299e0*/  ISETP.NE.AND P0, PT, R0, 0x1, PT ;  /* 0x000000010000780c */ /* 0x001fe40003f05270 */
[----:B---3--:R-:W-:Y:S01]  /*299f0*/  MOV R0, R6 ;  /* 0x0000000600007202 */ /* 0x008fe20000000f00 */
[----:B-1----:R-:W0:Y:S10]  /*29a00*/  S2R R5, SR_TID.X ;  /* 0x0000000000057919 */ /* 0x002e340000002100 */
        /* <DEDUP_REMOVED lines=14> */
.L_x_2422:
        /* <DEDUP_REMOVED lines=14> */
.L_x_2423:
        /* <DEDUP_REMOVED lines=13> */
.L_x_2424:
        /* <DEDUP_REMOVED lines=24> */
.L_x_2573:
[----:B--2---:R-:W-:Y:S02]  /*29e20*/  ISETP.NE.AND P0, PT, R14, RZ, PT ;  /* 0x000000ff0e00720c */ /* 0x004fe40003f05270 */
[----:B------:R-:W-:-:S11]  /*29e30*/  PLOP3.LUT P6, PT, PT, PT, PT, 0x8, 0x0 ;  /* 0x000000000000781c */ /* 0x000fd60003fce170 */
[----:B------:R-:W-:Y:S05]  /*29e40*/  @P0 BRA `(.L_x_2426) ;  /* 0x0000000800440947 */ /* 0x000fea0003800000 */
[----:B------:R-:W-:-:S03]  /*29e50*/  UMOV UR4, 0xffffffff ;  /* 0xffffffff00047882 */ /* 0x000fc60000000000 */
[----:B------:R-:W-:Y:S05]  /*29e60*/  BRA.DIV UR4, `(.L_x_2427) ;  /* 0x0000005204a07947 */ /* 0x000fea000b800000 */
[----:B------:R-:W-:-:S13]  /*29e70*/  ELECT P6, URZ, PT ;  /* 0x00000000003f782f */ /* 0x000fda00038c0000 */
.L_x_2576:
[----:B------:R-:W-:Y:S05]  /*29e80*/  @!P6 BRA `(.L_x_2428) ;  /* 0x000000040098e947 */ /* 0x000fea0003800000 */
[----:B------:R-:W-:Y:S01]  /*29e90*/  ISETP.NE.U32.AND P0, PT, R6, RZ, PT ;  /* 0x000000ff0600720c */ /* 0x000fe20003f05070 */
[----:B-1----:R-:W-:-:S03]  /*29ea0*/  VIADD R5, R19, 0xffffffff ;  /* 0xffffffff13057836 */ /* 0x002fc60000000000 */
[----:B------:R-:W-:-:S13]  /*29eb0*/  ISETP.NE.AND.EX P0, PT, R7, RZ, PT, P0 ;  /* 0x000000ff0700720c */ /* 0x000fda0003f05300 */
        /* <DEDUP_REMOVED lines=8> */
[----:B------:R-:W-:Y:S02]  /*29f40*/  IADD3 R8, -R2, RZ, RZ ;  /* 0x000000ff02087210 */ /* 0x000fe40007ffe1ff */
[----:B------:R-:W-:-:S03]  /*29f50*/  SHF.R.S32.HI R9, RZ, 0x1f, R2 ;  /* 0x0000001fff097819 */ /* 0x000fc60000011402 */
        /* <DEDUP_REMOVED lines=9> */
.L_x_2429:
[----:B-1----:R-:W2:Y:S01]  /*29ff0*/  LDL R6, [R1+0x10] ;  /* 0x0000100001067983 */ /* 0x002ea20000100800 */
[----:B------:R-:W-:-:S03]  /*2a000*/  MOV R9, 0x400 ;  /* 0x0000040000097802 */ /* 0x000fc60000000f00 */
[----:B------:R-:W3:Y:S01]  /*2a010*/  LDL R7, [R1+0x18] ;  /* 0x0000180001077983 */ /* 0x000ee20000100800 */
[----:B------:R-:W1:Y:S01]  /*2a020*/  S2R R10, SR_CgaCtaId ;  /* 0x00000000000a7919 */ /* 0x000e620000008800 */
[----:B------:R-:W4:Y:S01]  /*2a030*/  S2R R8, SR_TID.X ;  /* 0x0000000000087919 */ /* 0x000f220000002100 */
[----:B-1----:R-:W-:Y:S02]  /*2a040*/  LEA R9, R10, R9, 0x18 ;  /* 0x000000090a097211 */ /* 0x002fe400078ec0ff */
[----:B----4-:R-:W-:-:S04]  /*2a050*/  LOP3.LUT R8, R8, 0x7f, RZ, 0xc0, !PT ;  /* 0x0000007f08087812 */ /* 0x010fc800078ec0ff */
[----:B------:R-:W-:Y:S02]  /*2a060*/  ISETP.NE.AND P0, PT, R8, RZ, PT ;  /* 0x000000ff0800720c */ /* 0x000fe40003f05270 */
[----:B--2---:R-:W-:Y:S02]  /*2a070*/  LEA R6, R6, R9, 0x3 ;  /* 0x0000000906067211 */ /* 0x004fe400078e18ff */
[----:B---3--:R-:W-:-:S04]  /*2a080*/  SHF.L.U32 R7, R7, 0x1f, RZ ;  /* 0x0000001f07077819 */ /* 0x008fc800000006ff */
[----:B------:R-:W1:Y:S02]  /*2a090*/  SYNCS.PHASECHK.TRANS64.TRYWAIT P2, [R6+URZ+0x29880], R7 ;  /* 0x02988007060075a7 */ /* 0x000e64000804017f */
[----:B-1----:R-:W-:Y:S05]  /*2a0a0*/  @!P2 BRA `(.L_x_2430) ;  /* 0x000000500030a947 */ /* 0x002fea0003800000 */
.L_x_2577:
        /* <DEDUP_REMOVED lines=8> */
.L_x_2431:
        /* <DEDUP_REMOVED lines=22> */
.L_x_2578:
        /* <DEDUP_REMOVED lines=8> */
.L_x_2433:
        /* <DEDUP_REMOVED lines=30> */
.L_x_2428:
        /* <DEDUP_REMOVED lines=10> */
[----:B------:R-:W-:Y:S02]  /*2a590*/  R2UR UR24, R7 ;  /* 0x00000000071872ca */ /* 0x000fe400000e0000 */
[----:B-1----:R-:W-:Y:S01]  /*2a5a0*/  @P0 MOV R5, 0x6000 ;  /* 0x0000600000050802 */ /* 0x002fe20000000f00 */
[----:B------:R-:W-:Y:S01]  /*2a5b0*/  BAR.SYNC.DEFER_BLOCKING 0x8, 0x120 ;  /* 0x0204800000007b1d */ /* 0x000fe20000010000 */
[----:B------:R-:W-:-:S09]  /*2a5c0*/  @P0 R2UR UR21, R3 ;  /* 0x00000000031502ca */ /* 0x000fd200000e0000 */
        /* <DEDUP_REMOVED lines=25> */
.L_x_2426:
        /* <DEDUP_REMOVED lines=13> */
.L_x_2579:
[----:B------:R-:W-:Y:S05]  /*2a830*/  BSYNC B0 ;  /* 0x0000000000007941 */ /* 0x000fea0003800000 */
.L_x_2434:
[----:B------:R-:W-:-:S13]  /*2a840*/  ISETP.GE.AND P0, PT, R19, 0x2, PT ;  /* 0x000000021300780c */ /* 0x000fda0003f06270 */
[----:B------:R-:W-:Y:S05]  /*2a850*/  @!P0 BRA `(.L_x_2436) ;  /* 0x0000001000508947 */ /* 0x000fea0003800000 */
[----:B------:R2:W5:Y:S01]  /*2a860*/  LDL.LU R6, [R1+0x10] ;  /* 0x0000100001067983 */ /* 0x0005620000300800 */
[----:B------:R-:W-:-:S03]  /*2a870*/  IADD3 R20, R19, -0x2, RZ ;  /* 0xfffffffe13147810 */ /* 0x000fc60007ffe0ff */
[----:B------:R2:W5:Y:S04]  /*2a880*/  LDL.LU R7, [R1+0x18] ;  /* 0x0000180001077983 */ /* 0x0005680000300800 */
.L_x_2458:
[----:B-1---5:R-:W-:Y:S01]  /*2a890*/  VIADD R4, R6, 0x1 ;  /* 0x0000000106047836 */ /* 0x022fe20000000000 */
[----:B------:R-:W-:Y:S05]  /*2a8a0*/  YIELD ;  /* 0x0000000000007946 */ /* 0x000fea0003800000 */
[----:B------:R-:W-:Y:S01]  /*2a8b0*/  ISETP.NE.AND P0, PT, R4, 0x2, PT ;  /* 0x000000020400780c */ /* 0x000fe20003f05270 */
[----:B------:R-:W-:Y:S03]  /*2a8c0*/  BSSY B0, `(.L_x_2437) ;  /* 0x0000094000007945 */ /* 0x000fe60003800000 */
[----:B---3--:R-:W-:-:S02]  /*2a8d0*/  SEL R3, RZ, 0x1, P0 ;  /* 0x00000001ff037807 */ /* 0x008fc40000000000 */
        /* <DEDUP_REMOVED lines=16> */
[----:B----4-:R-:W-:Y:S01]  /*2a9e0*/  @P0 IMAD.HI.U32 R4, R20, R2, RZ ;  /* 0x0000000214040227 */ /* 0x010fe200078e00ff */
[----:B------:R-:W-:-:S04]  /*2a9f0*/  MOV R2, R20 ;  /* 0x0000001400027202 */ /* 0x000fc80000000f00 */
        /* <DEDUP_REMOVED lines=11> */
.L_x_2439:
[----:B---3--:R-:W3:Y:S01]  /*2aab0*/  S2R R4, SR_CgaCtaId ;  /* 0x0000000000047919 */ /* 0x008ee20000008800 */
[----:B------:R-:W-:Y:S01]  /*2aac0*/  MOV R3, 0x400 ;  /* 0x0000040000037802 */ /* 0x000fe20000000f00 */
[----:B------:R-:W-:Y:S01]  /*2aad0*/  BSSY B1, `(.L_x_2440) ;  /* 0x0000009000017945 */ /* 0x000fe20003800000 */
[----:B------:R-:W4:Y:S02]  /*2aae0*/  S2R R5, SR_TID.X ;  /* 0x0000000000057919 */ /* 0x000f240000002100 */
[----:B---3--:R-:W-:-:S04]  /*2aaf0*/  LEA R3, R4, R3, 0x18 ;  /* 0x0000000304037211 */ /* 0x008fc800078ec0ff */
[----:B------:R-:W-:Y:S02]  /*2ab00*/  LEA R4, R10, R3, 0x3 ;  /* 0x000000030a047211 */ /* 0x000fe400078e18ff */
[----:B------:R-:W-:Y:S02]  /*2ab10*/  SHF.L.U32 R3, R9, 0x1f, RZ ;  /* 0x0000001f09037819 */ /* 0x000fe400000006ff */
[----:B----4-:R-:W-:Y:S02]  /*2ab20*/  LOP3.LUT R5, R5, 0x7f, RZ, 0xc0, !PT ;  /* 0x0000007f05057812 */ /* 0x010fe400078ec0ff */
[----:B------:R-:W3:Y:S02]  /*2ab30*/  SYNCS.PHASECHK.TRANS64.TRYWAIT P0, [R4+URZ+0x29880], R3 ;  /* 0x02988003040075a7 */ /* 0x000ee4000800017f */
[----:B------:R-:W-:Y:S01]  /*2ab40*/  ISETP.NE.AND P2, PT, R5, RZ, PT ;  /* 0x000000ff0500720c */ /* 0x000fe20003f45270 */
[----:B---3--:R-:W-:-:S12]  /*2ab50*/  @!P0 BRA `(.L_x_2441) ;  /* 0x0000004400cc8947 */ /* 0x008fd80003800000 */
.L_x_2580:
[----:B------:R-:W-:Y:S05]  /*2ab60*/  BSYNC B1 ;  /* 0x0000000000017941 */ /* 0x000fea0003800000 */
.L_x_2440:
[----:B------:R-:W-:Y:S04]  /*2ab70*/  BSSY B1, `(.L_x_2442) ;  /* 0x0000009000017945 */ /* 0x000fe80003800000 */
[----:B------:R-:W-:Y:S05]  /*2ab80*/  @P2 BRA `(.L_x_2443) ;  /* 0x00000000001c2947 */ /* 0x000fea0003800000 */
[----:B------:R-:W1:Y:S02]  /*2ab90*/  S2R R5, SR_TID.X ;  /* 0x0000000000057919 */ /* 0x000e640000002100 */
[----:B-1----:R-:W-:Y:S01]  /*2aba0*/  LOP3.LUT R9, R5, 0x1f, RZ, 0xc0, !PT ;  /* 0x0000001f05097812 */ /* 0x002fe200078ec0ff */
[----:B------:R-:W-:-:S03]  /*2abb0*/  IMAD.MOV.U32 R5, RZ, RZ, 0x5000 ;  /* 0x00005000ff057424 */ /* 0x000fc600078e00ff */
[----:B------:R-:W-:Y:S01]  /*2abc0*/  ISETP.NE.AND P0, PT, R9, RZ, PT ;  /* 0x000000ff0900720c */ /* 0x000fe20003f05270 */
[----:B------:R4:W-:-:S12]  /*2abd0*/  SYNCS.ARRIVE.TRANS64 RZ, [R4+URZ+0x29870], R5 ;  /* 0x0298700504ff79a7 */ /* 0x0009d8000800003f */
[----:B----4-:R-:W-:Y:S05]  /*2abe0*/  @!P0 BRA `(.L_x_2443) ;  /* 0x0000000000048947 */ /* 0x010fea0003800000 */
[----:B------:R-:W-:Y:S01]  /*2abf0*/  BPT.TRAP 0x1 ;  /* 0x000000040000795c */ /* 0x000fe20000300000 */
.L_x_2443:
[----:B------:R-:W-:Y:S05]  /*2ac00*/  BSYNC B1 ;  /* 0x0000000000017941 */ /* 0x000fea0003800000 */
.L_x_2442:
[----:B-1----:R-:W4:Y:S04]  /*2ac10*/  LDL R9, [R1+0x10] ;  /* 0x0000100001097983 */ /* 0x002f280000100800 */
[----:B------:R-:W2:Y:S01]  /*2ac20*/  LDL R5, [R1+0x2c] ;  /* 0x00002c0001057983 */ /* 0x000ea20000100800 */
[----:B------:R-:W-:Y:S01]  /*2ac30*/  MOV R10, 0x400 ;  /* 0x00000400000a7802 */ /* 0x000fe20000000f00 */
[----:B------:R-:W-:Y:S01]  /*2ac40*/  IMAD.MOV.U32 R12, RZ, RZ, RZ ;  /* 0x000000ffff0c7224 */ /* 0x000fe200078e00ff */
        /* <DEDUP_REMOVED lines=8> */
[----:B----4-:R-:W-:Y:S02]  /*2acd0*/  IMAD R9, R9, 0x5000, R10 ;  /* 0x0000500009097824 */ /* 0x010fe400078e020a */
[----:B--2---:R-:W-:-:S03]  /*2ace0*/  IMAD R5, R8, 0xa0, R5 ;  /* 0x000000a008057824 */ /* 0x004fc600078e0205 */
[----:B------:R-:W-:Y:S01]  /*2acf0*/  IADD3 R8, R9, 0xa400, RZ ;  /* 0x0000a40009087810 */ /* 0x000fe20007ffe0ff */
[----:B------:R-:W-:-:S07]  /*2ad00*/  VIADD R9, R4, 0x29870 ;  /* 0x0002987004097836 */ /* 0x000fce0000000000 */
.L_x_2444:
        /* <DEDUP_REMOVED lines=13> */
.L_x_2581:
[----:B------:R-:W-:Y:S05]  /*2ade0*/  BSYNC B1 ;  /* 0x0000000000017941 */ /* 0x000fea0003800000 */
.L_x_2445:
[----:B------:R-:W-:Y:S01]  /*2adf0*/  BSSY B1, `(.L_x_2447) ;  /* 0x000000b000017945 */ /* 0x000fe20003800000 */
[----:B------:R-:W-:Y:S01]  /*2ae00*/  IMAD.MOV.U32 R10, RZ, RZ, 0x0 ;  /* 0x00000000ff0a7424 */ /* 0x000fe200078e00ff */
[----:B------:R-:W-:Y:S02]  /*2ae10*/  MOV R11, 0x14f00000 ;  /* 0x14f00000000b7802 */ /* 0x000fe40000000f00 */
[----:B------:R-:W-:Y:S05]  /*2ae20*/  @P2 BRA `(.L_x_2448) ;  /* 0x00000000001c2947 */ /* 0x000fea0003800000 */
[----:B------:R-:W2:Y:S01]  /*2ae30*/  S2R R8, SR_TID.X ;  /* 0x0000000000087919 */ /* 0x000ea20000002100 */
[----:B-1-3--:R-:W-:-:S04]  /*2ae40*/  IMAD.MOV.U32 R3, RZ, RZ, 0x7800 ;  /* 0x00007800ff037424 */ /* 0x00afc800078e00ff */
[----:B------:R4:W-:Y:S01]  /*2ae50*/  SYNCS.ARRIVE.TRANS64 RZ, [R4+URZ+0x29830], R3 ;  /* 0x0298300304ff79a7 */ /* 0x0009e2000800003f */
[----:B--2---:R-:W-:-:S04]  /*2ae60*/  LOP3.LUT R8, R8, 0x1f, RZ, 0xc0, !PT ;  /* 0x0000001f08087812 */ /* 0x004fc800078ec0ff */
[----:B------:R-:W-:-:S13]  /*2ae70*/  ISETP.NE.AND P0, PT, R8, RZ, PT ;  /* 0x000000ff0800720c */ /* 0x000fda0003f05270 */
[----:B----4-:R-:W-:Y:S05]  /*2ae80*/  @!P0 BRA `(.L_x_2448) ;  /* 0x0000000000048947 */ /* 0x010fea0003800000 */
[----:B------:R-:W-:Y:S01]  /*2ae90*/  BPT.TRAP 0x1 ;  /* 0x000000040000795c */ /* 0x000fe20000300000 */
.L_x_2448:
[----:B------:R-:W-:Y:S05]  /*2aea0*/  BSYNC B1 ;  /* 0x0000000000017941 */ /* 0x000fea0003800000 */
.L_x_2447:
[----:B-1-3--:R-:W2:Y:S01]  /*2aeb0*/  LDL R3, [R1+0x10] ;  /* 0x0000100001037983 */ /* 0x00aea20000100800 */
        /* <DEDUP_REMOVED lines=10> */
[----:B--2---:R-:W-:-:S05]  /*2af60*/  IMAD R3, R3, 0x7800, R8 ;  /* 0x0000780003037824 */ /* 0x004fca00078e0208 */
[----:B------:R-:W-:-:S07]  /*2af70*/  IADD3 R8, R3, 0x1a400, RZ ;  /* 0x0001a40003087810 */ /* 0x000fce0007ffe0ff */
.L_x_2449:
        /* <DEDUP_REMOVED lines=15> */
.L_x_2450:
        /* <DEDUP_REMOVED lines=15> */
.L_x_2451:
        /* <DEDUP_REMOVED lines=10> */
.L_x_2438:
[----:B------:R-:W-:Y:S05]  /*2b200*/  BSYNC B0 ;  /* 0x0000000000007941 */ /* 0x000fea0003800000 */
.L_x_2437:
[----:B------:R-:W-:-:S06]  /*2b210*/  UISETP.NE.AND UP0, UPT, UR37, 0x3, UPT ;  /* 0x000000032500788c */ /* 0x000fcc000bf05270 */
[----:B------:R-:W-:-:S13]  /*2b220*/  PLOP3.LUT P0, PT, PT, PT, UP0, 0x80, 0x0 ;  /* 0x000000000000781c */ /* 0x000fda0003f0f008 */
[----:B------:R-:W-:Y:S05]  /*2b230*/  @!P0 BRA `(.L_x_2452) ;  /* 0x0000000000048947 */ /* 0x000fea0003800000 */
[----:B------:R-:W-:Y:S01]  /*2b240*/  BPT.TRAP 0x1 ;  /* 0x000000040000795c */ /* 0x000fe20000300000 */
.L_x_2452:
[----:B------:R-:W3:Y:S01]  /*2b250*/  S2R R5, SR_CgaCtaId ;  /* 0x0000000000057919 */ /* 0x000ee20000008800 */
[----:B------:R-:W-:Y:S01]  /*2b260*/  MOV R3, UR39 ;  /* 0x0000002700037c02 */ /* 0x000fe20008000f00 */
[----:B------:R-:W-:Y:S01]  /*2b270*/  BSSY B0, `(.L_x_2453) ;  /* 0x000000a000007945 */ /* 0x000fe20003800000 */
[----:B------:R-:W-:Y:S02]  /*2b280*/  MOV R4, 0x400 ;  /* 0x0000040000047802 */ /* 0x000fe40000000f00 */
        /* <DEDUP_REMOVED lines=8> */
.L_x_2582:
[----:B------:R-:W-:Y:S05]  /*2b310*/  BSYNC B0 ;  /* 0x0000000000007941 */ /* 0x000fea0003800000 */
.L_x_2453:
[----:B------:R-:W-:Y:S05]  /*2b320*/  @!P0 BRA `(.L_x_2455) ;  /* 0x0000000000048947 */ /* 0x000fea0003800000 */
[----:B------:R-:W-:Y:S01]  /*2b330*/  BPT.TRAP 0x1 ;  /* 0x000000040000795c */ /* 0x000fe20000300000 */
.L_x_2455:
[----:B---3--:R-:W3:Y:S01]  /*2b340*/  LDL R4, [R1+0x4] ;  /* 0x0000040001047983 */ /* 0x008ee20000100800 */
[----:B------:R-:W-:Y:S01]  /*2b350*/  SHF.L.U32 R3, R7, 0x1f, RZ ;  /* 0x0000001f07037819 */ /* 0x000fe200000006ff */
[----:B------:R-:W-:-:S03]  /*2b360*/  IMAD R12, R6, 0x5000, RZ ;  /* 0x00005000060c7824 */ /* 0x000fc600078e02ff */
[----:B---3--:R-:W3:Y:S02]  /*2b370*/  SYNCS.PHASECHK.TRANS64.TRYWAIT P2, [R4+URZ+0x29860], R3 ;  /* 0x02986003040075a7 */ /* 0x008ee4000804017f */
[----:B---3--:R-:W-:Y:S05]  /*2b380*/  @!P2 BRA `(.L_x_2456) ;  /* 0x000000400000a947 */ /* 0x008fea0003800000 */
.L_x_2583:
[----:B---3--:R-:W3:Y:S04]  /*2b390*/  LDL R4, [R1+0x34] ;  /* 0x0000340001047983 */ /* 0x008ee80000100800 */
[----:B------:R-:W4:Y:S01]  /*2b3a0*/  LDL R15, [R1+0x30] ;  /* 0x00003000010f7983 */ /* 0x000f220000100800 */
[----:B------:R-:W-:Y:S01]  /*2b3b0*/  MOV R13, 0x400 ;  /* 0x00000400000d7802 */ /* 0x000fe20000000f00 */
[----:B------:R-:W-:Y:S05]  /*2b3c0*/  WARPSYNC.ALL ;  /* 0x0000000000007948 */ /* 0x000fea0003800000 */
[----:B------:R-:W5:Y:S01]  /*2b3d0*/  S2R R14, SR_CgaCtaId ;  /* 0x00000000000e7919 */ /* 0x000f620000008800 */
[----:B------:R-:W-:Y:S01]  /*2b3e0*/  MOV R16, 0x40 ;  /* 0x0000004000107802 */ /* 0x000fe20000000f00 */
[----:B-1----:R-:W1:Y:S01]  /*2b3f0*/  S2R R9, SR_TID.X ;  /* 0x0000000000097919 */ /* 0x002e620000002100 */
[----:B-----5:R-:W-:-:S02]  /*2b400*/  LEA R13, R14, R13, 0x18 ;  /* 0x0000000d0e0d7211 */ /* 0x020fc400078ec0ff */
[----:B-1----:R-:W-:-:S04]  /*2b410*/  LOP3.LUT P2, RZ, R9, 0x4, RZ, 0xc0, !PT ;  /* 0x0000000409ff7812 */ /* 0x002fc8000784c0ff */
[----:B------:R-:W-:Y:S02]  /*2b420*/  SEL R16, R16, 0xffffffc0, !P2 ;  /* 0xffffffc010107807 */ /* 0x000fe40005000000 */
[C---:B---3--:R-:W-:Y:S02]  /*2b430*/  LOP3.LUT R3, R12.reuse, R4, RZ, 0xfc, !PT ;  /* 0x000000040c037212 */ /* 0x048fe400078efcff */
[----:B----4-:R-:W-:-:S03]  /*2b440*/  LOP3.LUT R12, R12, R15, RZ, 0xfc, !PT ;  /* 0x0000000f0c0c7212 */ /* 0x010fc600078efcff */
[----:B------:R-:W-:-:S04]  /*2b450*/  IMAD.IADD R3, R13, 0x1, R3 ;  /* 0x000000010d037824 */ /* 0x000fc800078e0203 */
[----:B------:R-:W-:Y:S01]  /*2b460*/  IMAD.IADD R21, R16, 0x1, R3 ;  /* 0x0000000110157824 */ /* 0x000fe200078e0203 */
[----:B------:R-:W1:Y:S01]  /*2b470*/  LDSM.16.MT88.4 R4, [R3+0xa400] ;  /* 0x00a400000304783b */ /* 0x000e620000004200 */
        /* <DEDUP_REMOVED lines=71> */
.L_x_2457:
[----:B------:R-:W0:Y:S01]  /*2b8f0*/  LDL.LU R3, [R1+0x4] ;  /* 0x0000040001037983 */ /* 0x000e220000300800 */
[C---:B------:R-:W-:Y:S01]  /*2b900*/  ISETP.GT.AND P0, PT, R20.reuse, RZ, PT ;  /* 0x000000ff1400720c */ /* 0x040fe20003f04270 */
[----:B------:R-:W-:Y:S02]  /*2b910*/  VIADD R20, R20, 0xffffffff ;  /* 0xffffffff14147836 */ /* 0x000fe40000000000 */
[----:B------:R3:W5:Y:S04]  /*2b920*/  LDL R6, [R1+0x10] ;  /* 0x0000100001067983 */ /* 0x0007680000100800 */
[----:B------:R3:W5:Y:S01]  /*2b930*/  LDL R7, [R1+0x18] ;  /* 0x0000180001077983 */ /* 0x0007620000100800 */
[----:B0-----:R0:W-:Y:S02]  /*2b940*/  SYNCS.ARRIVE.TRANS64.A1T0 RZ, [R3+URZ+0x29850], RZ ;  /* 0x029850ff03ff79a7 */ /* 0x0011e4000810003f */
[----:B0-----:R-:W-:-:S04]  /*2b950*/  @!P1 IADD3 R3, R3, 0x29880, RZ ;  /* 0x0002988003039810 */ /* 0x001fc80007ffe0ff */
[----:B------:R-:W-:Y:S01]  /*2b960*/  @!P1 PRMT R3, RZ, 0x654, R3 ;  /* 0x00000654ff039816 */ /* 0x000fe20000000003 */
[----:B------:R-:W-:Y:S06]  /*2b970*/  BAR.SYNC.DEFER_BLOCKING 0x2, 0x80 ;  /* 0x0082000000007b1d */ /* 0x000fec0000010000 */
[----:B------:R3:W-:Y:S01]  /*2b980*/  @!P1 SYNCS.ARRIVE.TRANS64.RED.A1T0 RZ, [R3+URZ], RZ ;  /* 0x000000ff03ff99a7 */ /* 0x0007e2000810043f */
[----:B------:R-:W-:Y:S05]  /*2b990*/  @P0 BRA `(.L_x_2458) ;  /* 0xffffffec00bc0947 */ /* 0x000fea000383ffff */
.L_x_2436:
[----:B------:R-:W-:Y:S04]  /*2b9a0*/  BSSY B0, `(.L_x_2459) ;  /* 0x000000f000007945 */ /* 0x000fe80003800000 */
[----:B------:R-:W-:Y:S05]  /*2b9b0*/  @P1 BRA `(.L_x_2460) ;  /* 0x0000000000341947 */ /* 0x000fea0003800000 */
[----:B------:R-:W4:Y:S01]  /*2b9c0*/  S2R R5, SR_LANEID ;  /* 0x0000000000057919 */ /* 0x000f220000000000 */
[----:B------:R-:W-:Y:S01]  /*2b9d0*/  VOTEU.ANY UR4, UPT, PT ;  /* 0x0000000000047886 */ /* 0x000fe200038e0100 */
[----:B-1-3--:R-:W1:Y:S01]  /*2b9e0*/  LDC.64 R2, c[0x0][0xc38] ;  /* 0x00030e00ff027b82 */ /* 0x00ae620000000a00 */
[----:B------:R-:W4:Y:S02]  /*2b9f0*/  FLO.U32 R0, UR4 ;  /* 0x0000000400007d00 */ /* 0x000f2400080e0000 */
[----:B----4-:R-:W-:-:S06]  /*2ba00*/  ISETP.EQ.U32.AND P0, PT, R0, R5, PT ;  /* 0x000000050000720c */ /* 0x010fcc0003f02070 */
[----:B------:R-:W1:Y:S07]  /*2ba10*/  POPC R5, UR4 ;  /* 0x0000000400057d09 */ /* 0x000e6e0008000000 */
[----:B-1----:R-:W3:Y:S01]  /*2ba20*/  @P0 ATOMG.E.ADD.STRONG.GPU PT, R3, desc[UR56][R2.64], R5 ;  /* 0x00000005020309a8 */ /* 0x002ee200081ee1f8 */
[----:B------:R-:W1:Y:S02]  /*2ba30*/  S2R R4, SR_LTMASK ;  /* 0x0000000000047919 */ /* 0x000e640000003900 */
[----:B-1----:R-:W-:-:S04]  /*2ba40*/  LOP3.LUT R4, R4, UR4, RZ, 0xc0, !PT ;  /* 0x0000000404047c12 */ /* 0x002fc8000f8ec0ff */
[----:B-----5:R-:W1:Y:S01]  /*2ba50*/  POPC R7, R4 ;  /* 0x0000000400077309 */ /* 0x020e620000000000 */
[----:B---3--:R-:W1:Y:S02]  /*2ba60*/  SHFL.IDX PT, R0, R3, R0, 0x1f ;  /* 0x00001f0003007589 */ /* 0x008e6400000e0000 */
[----:B-1----:R-:W-:-:S05]  /*2ba70*/  IADD3 R0, R0, UR38, R7 ;  /* 0x0000002600007c10 */ /* 0x002fca000fffe007 */
[----:B------:R4:W-:Y:S02]  /*2ba80*/  STL [R1], R0 ;  /* 0x0000000001007387 */ /* 0x0009e40000100800 */
.L_x_2460:
[----:B------:R-:W-:Y:S05]  /*2ba90*/  BSYNC B0 ;  /* 0x0000000000007941 */ /* 0x000fea0003800000 */
.L_x_2459:
[----:B------:R-:W-:-:S06]  /*2baa0*/  UISETP.NE.AND UP0, UPT, UR37, 0x3, UPT ;  /* 0x000000032500788c */ /* 0x000fcc000bf05270 */
[----:B------:R-:W-:-:S13]  /*2bab0*/  PLOP3.LUT P0, PT, PT, PT, UP0, 0x80, 0x0 ;  /* 0x000000000000781c */ /* 0x000fda0003f0f008 */
[----:B------:R-:W-:Y:S05]  /*2bac0*/  @!P0 BRA `(.L_x_2461) ;  /* 0x0000000000048947 */ /* 0x000fea0003800000 */
[----:B------:R-:W-:Y:S01]  /*2bad0*/  BPT.TRAP 0x1 ;  /* 0x000000040000795c */ /* 0x000fe20000300000 */
.L_x_2461:
[----:B-1-3--:R-:W3:Y:S04]  /*2bae0*/  LDL R3, [R1+0x18] ;  /* 0x0000180001037983 */ /* 0x00aee80000100800 */
[----:B----4-:R-:W4:Y:S01]  /*2baf0*/  LDL R0, [R1+0x10] ;  /* 0x0000100001007983 */ /* 0x010f220000100800 */
[----:B------:R-:W1:Y:S01]  /*2bb00*/  S2R R4, SR_CgaCtaId ;  /* 0x0000000000047919 */ /* 0x000e620000008800 */
[----:B------:R-:W-:-:S04]  /*2bb10*/  MOV R2, 0x400 ;  /* 0x0000040000027802 */ /* 0x000fc80000000f00 */
[----:B-1----:R-:W-:Y:S01]  /*2bb20*/  LEA R2, R4, R2, 0x18 ;  /* 0x0000000204027211 */ /* 0x002fe200078ec0ff */
[----:B------:R-:W-:Y:S01]  /*2bb30*/  BSSY B0, `(.L_x_2462) ;  /* 0x0000008000007945 */ /* 0x000fe20003800000 */
[----:B---3--:R-:W-:-:S04]  /*2bb40*/  LOP3.LUT R3, R3, 0x1, RZ, 0x3c, !PT ;  /* 0x0000000103037812 */ /* 0x008fc800078e3cff */
[----:B------:R-:W-:Y:S01]  /*2bb50*/  SHF.L.U32 R3, R3, 0x1f, RZ ;  /* 0x0000001f03037819 */ /* 0x000fe200000006ff */
[----:B----4-:R-:W-:-:S04]  /*2bb60*/  IMAD R20, R0, 0x8, R2 ;  /* 0x0000000800147824 */ /* 0x010fc800078e0202 */
[----:B------:R-:W1:Y:S01]  /*2bb70*/  SYNCS.PHASECHK.TRANS64.TRYWAIT P0, [R20+URZ+0x29870], R3 ;  /* 0x02987003140075a7 */ /* 0x000e62000800017f */
[----:B------:R-:W-:-:S04]  /*2bb80*/  MOV R0, UR39 ;  /* 0x0000002700007c02 */ /* 0x000fc80008000f00 */
[----:B------:R-:W-:Y:S01]  /*2bb90*/  ISETP.NE.AND P2, PT, R0, 0x3, PT ;  /* 0x000000030000780c */ /* 0x000fe20003f45270 */
[----:B-1----:R-:W-:-:S12]  /*2bba0*/  @!P0 BRA `(.L_x_2463) ;  /* 0x0000003800108947 */ /* 0x002fd80003800000 */
.L_x_2584:
[----:B------:R-:W-:Y:S05]  /*2bbb0*/  BSYNC B0 ;  /* 0x0000000000007941 */ /* 0x000fea0003800000 */
.L_x_2462:
[----:B------:R-:W-:Y:S05]  /*2bbc0*/  @!P2 BRA `(.L_x_2464) ;  /* 0x000000000004a947 */ /* 0x000fea0003800000 */
[----:B------:R-:W-:Y:S01]  /*2bbd0*/  BPT.TRAP 0x1 ;  /* 0x000000040000795c */ /* 0x000fe20000300000 */
.L_x_2464:
[----:B------:R-:W1:Y:S02]  /*2bbe0*/  LDL R0, [R1+0x18] ;  /* 0x0000180001007983 */ /* 0x000e640000100800 */
[----:B-1----:R-:W-:-:S04]  /*2bbf0*/  SHF.L.U32 R3, R0, 0x1f, RZ ;  /* 0x0000001f00037819 */ /* 0x002fc800000006ff */
[----:B------:R-:W1:Y:S02]  /*2bc00*/  SYNCS.PHASECHK.TRANS64.TRYWAIT P0, [R20+URZ+0x29860], R3 ;  /* 0x02986003140075a7 */ /* 0x000e64000800017f */
[----:B-1----:R-:W-:Y:S05]  /*2bc10*/  @!P0 BRA `(.L_x_2465) ;  /* 0x0000003800088947 */ /* 0x002fea0003800000 */
.L_x_2585:
[----:B------:R-:W3:Y:S04]  /*2bc20*/  LDL R0, [R1+0x10] ;  /* 0x0000100001007983 */ /* 0x000ee80000100800 */
[----:B------:R-:W4:Y:S04]  /*2bc30*/  LDL R2, [R1+0x34] ;  /* 0x0000340001027983 */ /* 0x000f280000100800 */
[----:B------:R-:W2:Y:S01]  /*2bc40*/  LDL R11, [R1+0x30] ;  /* 0x00003000010b7983 */ /* 0x000ea20000100800 */
[----:B------:R-:W-:Y:S01]  /*2bc50*/  MOV R8, 0x400 ;  /* 0x0000040000087802 */ /* 0x000fe20000000f00 */
[----:B------:R-:W-:Y:S05]  /*2bc60*/  WARPSYNC.ALL ;  /* 0x0000000000007948 */ /* 0x000fea0003800000 */
[----:B------:R-:W0:Y:S01]  /*2bc70*/  S2R R10, SR_CgaCtaId ;  /* 0x00000000000a7919 */ /* 0x000e220000008800 */
[----:B------:R-:W-:Y:S01]  /*2bc80*/  MOV R12, 0x40 ;  /* 0x00000040000c7802 */ /* 0x000fe20000000f00 */
[----:B------:R-:W1:Y:S01]  /*2bc90*/  S2R R9, SR_TID.X ;  /* 0x0000000000097919 */ /* 0x000e620000002100 */
[----:B0-----:R-:W-:-:S02]  /*2bca0*/  LEA R8, R10, R8, 0x18 ;  /* 0x000000080a087211 */ /* 0x001fc400078ec0ff */
[----:B-1----:R-:W-:-:S04]  /*2bcb0*/  LOP3.LUT P0, RZ, R9, 0x4, RZ, 0xc0, !PT ;  /* 0x0000000409ff7812 */ /* 0x002fc8000780c0ff */
[----:B------:R-:W-:Y:S01]  /*2bcc0*/  SEL R12, R12, 0xffffffc0, !P0 ;  /* 0xffffffc00c0c7807 */ /* 0x000fe20004000000 */
[----:B---3--:R-:W-:-:S05]  /*2bcd0*/  IMAD R0, R0, 0x5000, RZ ;  /* 0x0000500000007824 */ /* 0x008fca00078e02ff */
[C---:B----4-:R-:W-:Y:S02]  /*2bce0*/  LOP3.LUT R2, R0.reuse, R2, RZ, 0xfc, !PT ;  /* 0x0000000200027212 */ /* 0x050fe400078efcff */
[----:B--2---:R-:W-:-:S03]  /*2bcf0*/  LOP3.LUT R0, R0, R11, RZ, 0xfc, !PT ;  /* 0x0000000b00007212 */ /* 0x004fc600078efcff */
[C---:B------:R-:W-:Y:S02]  /*2bd00*/  IMAD.IADD R2, R8.reuse, 0x1, R2 ;  /* 0x0000000108027824 */ /* 0x040fe400078e0202 */
[----:B------:R-:W-:-:S03]  /*2bd10*/  IMAD.IADD R0, R8, 0x1, R0 ;  /* 0x0000000108007824 */ /* 0x000fc600078e0200 */
[----:B-----5:R-:W0:Y:S01]  /*2bd20*/  LDSM.16.MT88.4 R4, [R2+0xa400] ;  /* 0x00a400000204783b */ /* 0x020e220000004200 */
        /* <DEDUP_REMOVED lines=68> */
.L_x_2466:
[----:B------:R-:W2:Y:S01]  /*2c170*/  LDL.LU R2, [R1+0x10] ;  /* 0x0000100001027983 */ /* 0x000ea20000300800 */
[----:B0-----:R-:W-:Y:S03]  /*2c180*/  SYNCS.ARRIVE.TRANS64.A1T0 RZ, [R20+URZ+0x29850], RZ ;  /* 0x029850ff14ff79a7 */ /* 0x001fe6000810003f */
[----:B------:R-:W3:Y:S01]  /*2c190*/  LDL.LU R3, [R1+0x18] ;  /* 0x0000180001037983 */ /* 0x000ee20000300800 */
[----:B-1----:R-:W-:-:S05]  /*2c1a0*/  @!P1 VIADD R0, R20, 0x29880 ;  /* 0x0002988014009836 */ /* 0x002fca0000000000 */
[----:B------:R-:W-:Y:S01]  /*2c1b0*/  @!P1 PRMT R0, RZ, 0x654, R0 ;  /* 0x00000654ff009816 */ /* 0x000fe20000000000 */
[----:B------:R-:W-:Y:S06]  /*2c1c0*/  BAR.SYNC.DEFER_BLOCKING 0x2, 0x80 ;  /* 0x0082000000007b1d */ /* 0x000fec0000010000 */
[----:B------:R2:W-:Y:S02]  /*2c1d0*/  @!P1 SYNCS.ARRIVE.TRANS64.RED.A1T0 RZ, [R0+URZ], RZ ;  /* 0x000000ff00ff99a7 */ /* 0x0005e4000810043f */
[----:B--2---:R-:W-:-:S04]  /*2c1e0*/  IADD3 R0, R2, 0x1, RZ ;  /* 0x0000000102007810 */ /* 0x004fc80007ffe0ff */
[----:B------:R-:W-:-:S04]  /*2c1f0*/  ISETP.NE.AND P0, PT, R0, 0x2, PT ;  /* 0x000000020000780c */ /* 0x000fc80003f05270 */
[----:B------:R-:W-:Y:S02]  /*2c200*/  SEL R2, RZ, 0x1, P0 ;  /* 0x00000001ff027807 */ /* 0x000fe40000000000 */
[----:B------:R-:W-:Y:S02]  /*2c210*/  SEL R0, R0, RZ, P0 ;  /* 0x000000ff00007207 */ /* 0x000fe40000000000 */
[----:B---3--:R-:W-:-:S03]  /*2c220*/  LOP3.LUT R3, R3, R2, RZ, 0x3c, !PT ;  /* 0x0000000203037212 */ /* 0x008fc600078e3cff */
[----:B------:R0:W-:Y:S04]  /*2c230*/  STL [R1+0x10], R0 ;  /* 0x0000100001007387 */ /* 0x0001e80000100800 */
[----:B------:R0:W-:Y:S02]  /*2c240*/  STL [R1+0x18], R3 ;  /* 0x0000180301007387 */ /* 0x0001e40000100800 */
.L_x_2417:
[----:B------:R-:W-:Y:S05]  /*2c250*/  BSYNC B6 ;  /* 0x0000000000067941 */ /* 0x000fea0003800000 */
.L_x_2415:
        /* <DEDUP_REMOVED lines=13> */
.L_x_2467:
        /* <DEDUP_REMOVED lines=17> */
[----:B------:R-:W-:Y:S01]  /*2c440*/  ISETP.GE.U32.AND P5, PT, R7, 0x10, PT ;  /* 0x000000100700780c */ /* 0x000fe20003fa6070 */
[----:B------:R-:W-:Y:S01]  /*2c450*/  SHFL.IDX PT, R4, R6, 0x1, 0x1f ;  /* 0x00201f0006047f89 */ /* 0x000fe200000e0000 */
[----:B0-----:R-:W-:Y:S01]  /*2c460*/  IMAD.MOV.U32 R3, RZ, RZ, RZ ;  /* 0x000000ffff037224 */ /* 0x001fe200078e00ff */
[----:B---3--:R-:W-:-:S02]  /*2c470*/  @!P1 MOV R3, R2 ;  /* 0x0000000200039202 */ /* 0x008fc40000000f00 */
[----:B------:R-:W-:-:S03]  /*2c480*/  ISETP.NE.AND P1, PT, R7, RZ, PT ;  /* 0x000000ff0700720c */ /* 0x000fc60003f25270 */
        /* <DEDUP_REMOVED lines=15> */
[----:B------:R0:W1:Y:S02]  /*2c580*/  SHFL.IDX PT, R14, R2, 0x1f, 0x1f ;  /* 0x03e01f00020e7f89 */ /* 0x00006400000e0000 */
.L_x_2595:
[----:B------:R-:W-:Y:S02]  /*2c590*/  ULDC UR4, c[0x0][0xc10] ;  /* 0x0003040000047ab9 */ /* 0x000fe40000000800 */
[----:B------:R-:W-:-:S05]  /*2c5a0*/  MOV R5, UR4 ;  /* 0x0000000400057c02 */ /* 0x000fca0008000f00 */
[----:B-1----:R-:W-:-:S04]  /*2c5b0*/  IMAD R7, R14, R5, RZ ;  /* 0x000000050e077224 */ /* 0x002fc800078e02ff */
[----:B------:R-:W-:-:S05]  /*2c5c0*/  IMAD.IADD R4, R4, 0x1, R7 ;  /* 0x0000000104047824 */ /* 0x000fca00078e0207 */
[----:B------:R-:W-:-:S13]  /*2c5d0*/  ISETP.GT.AND P6, PT, R4, R0, PT ;  /* 0x000000000400720c */ /* 0x000fda0003fc4270 */
[----:B------:R-:W-:Y:S05]  /*2c5e0*/  @P6 BRA `(.L_x_2470) ;  /* 0x0000000000a46947 */ /* 0x000fea0003800000 */
.L_x_2475:
        /* <DEDUP_REMOVED lines=8> */
[----:B0-----:R-:W-:-:S04]  /*2c670*/  LOP3.LUT R3, R3, 0x1f, RZ, 0xc0, !PT ;  /* 0x0000001f03037812 */ /* 0x001fc800078ec0ff */
[----:B------:R-:W-:Y:S01]  /*2c680*/  IADD3 R6, R2, R3, RZ ;  /* 0x0000000302067210 */ /* 0x000fe20007ffe0ff */
[----:B------:R-:W-:-:S03]  /*2c690*/  IMAD.MOV.U32 R3, RZ, RZ, RZ ;  /* 0x000000ffff037224 */ /* 0x000fc600078e00ff */
[----:B------:R-:W-:-:S13]  /*2c6a0*/  ISETP.GE.OR P6, PT, R6, R5, !P0 ;  /* 0x000000050600720c */ /* 0x000fda00047c6670 */
[----:B-1----:R-:W-:Y:S05]  /*2c6b0*/  @P6 BRA `(.L_x_2473) ;  /* 0x00000000000c6947 */ /* 0x002fea0003800000 */
[----:B------:R-:W0:Y:S02]  /*2c6c0*/  LDC.64 R2, c[0x0][0xc58] ;  /* 0x00031600ff027b82 */ /* 0x000e240000000a00 */
[----:B0-----:R-:W-:-:S06]  /*2c6d0*/  IMAD.WIDE R2, R6, 0x4, R2 ;  /* 0x0000000406027825 */ /* 0x001fcc00078e0202 */
[----:B------:R0:W5:Y:S02]  /*2c6e0*/  LDG.E R3, desc[UR56][R2.64] ;  /* 0x0000003802037981 */ /* 0x000164000c1e1900 */
.L_x_2473:
[----:B------:R-:W-:Y:S05]  /*2c6f0*/  BSYNC B0 ;  /* 0x0000000000007941 */ /* 0x000fea0003800000 */
.L_x_2472:
[----:B------:R-:W-:-:S03]  /*2c700*/  UMOV UR4, 0xffffffff ;  /* 0xffffffff00047882 */ /* 0x000fc60000000000 */
[----:B------:R-:W-:Y:S05]  /*2c710*/  BRA.DIV UR4, `(.L_x_2474) ;  /* 0x0000003204887947 */ /* 0x000fea000b800000 */
[----:B-----5:R-:W1:Y:S02]  /*2c720*/  SHFL.UP PT, R14, R3, 0x1, RZ ;  /* 0x04200000030e7989 */ /* 0x020e6400000e00ff */
        /* <DEDUP_REMOVED lines=8> */
[----:B------:R-:W1:Y:S02]  /*2c7b0*/  SHFL.UP PT, R14, R6, 0x8, RZ ;  /* 0x05000000060e7989 */ /* 0x000e6400000e00ff */
[----:B-1----:R-:W-:-:S05]  /*2c7c0*/  SEL R7, R14, RZ, P4 ;  /* 0x000000ff0e077207 */ /* 0x002fca0002000000 */
[----:B------:R-:W-:-:S05]  /*2c7d0*/  IMAD.IADD R7, R6, 0x1, R7 ;  /* 0x0000000106077824 */ /* 0x000fca00078e0207 */
[----:B------:R-:W0:Y:S02]  /*2c7e0*/  SHFL.UP PT, R14, R7, 0x10, RZ ;  /* 0x06000000070e7989 */ /* 0x000e2400000e00ff */
[----:B0-----:R-:W-:-:S04]  /*2c7f0*/  SEL R2, R14, RZ, P5 ;  /* 0x000000ff0e027207 */ /* 0x001fc80002800000 */
[----:B------:R-:W-:-:S05]  /*2c800*/  IADD3 R2, R7, R2, RZ ;  /* 0x0000000207027210 */ /* 0x000fca0007ffe0ff */
[----:B------:R0:W1:Y:S02]  /*2c810*/  SHFL.IDX PT, R14, R2, 0x1f, 0x1f ;  /* 0x03e01f00020e7f89 */ /* 0x00006400000e0000 */
.L_x_2603:
[----:B------:R-:W-:Y:S02]  /*2c820*/  ULDC UR4, c[0x0][0xc10] ;  /* 0x0003040000047ab9 */ /* 0x000fe40000000800 */
[----:B------:R-:W-:-:S04]  /*2c830*/  IMAD.U32 R5, RZ, RZ, UR4 ;  /* 0x00000004ff057e24 */ /* 0x000fc8000f8e00ff */
[----:B-1----:R-:W-:-:S04]  /*2c840*/  IMAD R7, R14, R5, RZ ;  /* 0x000000050e077224 */ /* 0x002fc800078e02ff */
[----:B------:R-:W-:-:S05]  /*2c850*/  IMAD.IADD R4, R7, 0x1, R4 ;  /* 0x0000000107047824 */ /* 0x000fca00078e0204 */
[----:B------:R-:W-:-:S13]  /*2c860*/  ISETP.GT.AND P6, PT, R4, R0, PT ;  /* 0x000000000400720c */ /* 0x000fda0003fc4270 */
[----:B------:R-:W-:Y:S05]  /*2c870*/  @!P6 BRA `(.L_x_2475) ;  /* 0xfffffffc005ce947 */ /* 0x000fea000383ffff */
.L_x_2470:
[----:B------:R-:W-:Y:S01]  /*2c880*/  IADD3 R8, -R7, R4, RZ ;  /* 0x0000000407087210 */ /* 0x000fe20007ffe1ff */
[----:B------:R-:W-:-:S04]  /*2c890*/  UMOV UR4, 0xffffffff ;  /* 0xffffffff00047882 */ /* 0x000fc80000000000 */
[----:B------:R-:W-:-:S05]  /*2c8a0*/  IMAD R7, R2, R5, R8 ;  /* 0x0000000502077224 */ /* 0x000fca00078e0208 */
[----:B------:R-:W-:Y:S01]  /*2c8b0*/  ISETP.GT.AND P6, PT, R7, R0, PT ;  /* 0x000000000700720c */ /* 0x000fe20003fc4270 */
[----:B------:R-:W-:-:S12]  /*2c8c0*/  BRA.DIV UR4, `(.L_x_2476) ;  /* 0x0000003204d87947 */ /* 0x000fd8000b800000 */
[----:B------:R-:W-:-:S04]  /*2c8d0*/  VOTE.ANY R6, PT, !P6 ;  /* 0x0000000000067806 */ /* 0x000fc800070e0100 */
[----:B------:R-:W1:Y:S02]  /*2c8e0*/  POPC R7, R6 ;  /* 0x0000000600077309 */ /* 0x000e640000000000 */
[----:B-1----:R1:W2:Y:S02]  /*2c8f0*/  SHFL.IDX PT, R4, R3, R7, 0x1f ;  /* 0x00001f0703047589 */ /* 0x0022a400000e0000 */
.L_x_2607:
[----:B------:R-:W-:Y:S01]  /*2c900*/  ISETP.NE.AND P0, PT, R6, RZ, PT ;  /* 0x000000ff0600720c */ /* 0x000fe20003f05270 */
[----:B------:R-:W-:-:S12]  /*2c910*/  IMAD.MOV.U32 R9, RZ, RZ, RZ ;  /* 0x000000ffff097224 */ /* 0x000fd800078e00ff */
[----:B------:R-:W-:Y:S05]  /*2c920*/  @!P0 BRA `(.L_x_2477) ;  /* 0x0000000000108947 */ /* 0x000fea0003800000 */
[----:B------:R-:W-:Y:S01]  /*2c930*/  UMOV UR4, 0xffffffff ;  /* 0xffffffff00047882 */ /* 0x000fe20000000000 */
[----:B------:R-:W-:Y:S02]  /*2c940*/  VIADD R12, R7, 0xffffffff ;  /* 0xffffffff070c7836 */ /* 0x000fe40000000000 */
[----:B------:R-:W-:Y:S05]  /*2c950*/  BRA.DIV UR4, `(.L_x_2478) ;  /* 0x0000003204fc7947 */ /* 0x000fea000b800000 */
[----:B------:R3:W4:Y:S02]  /*2c960*/  SHFL.IDX PT, R9, R2, R12, 0x1f ;  /* 0x00001f0c02097589 */ /* 0x00072400000e0000 */
.L_x_2477:
[----:B------:R-:W5:Y:S01]  /*2c970*/  LDL.LU R6, [R1+0xc] ;  /* 0x00000c0001067983 */ /* 0x000f620000300800 */
[----:B01-3--:R-:W0:Y:S01]  /*2c980*/  LDC.64 R2, c[0x0][0xc68] ;  /* 0x00031a00ff027b82 */ /* 0x00be220000000a00 */
[----:B-----5:R-:W-:-:S05]  /*2c990*/  IADD3 R6, R7, R6, RZ ;  /* 0x0000000607067210 */ /* 0x020fca0007ffe0ff */
        /* <DEDUP_REMOVED lines=13> */
[----:B------:R-:W-:Y:S01]  /*2ca70*/  IMAD R8, R2, R10, RZ ;  /* 0x0000000a02087224 */ /* 0x000fe200078e02ff */
[----:B------:R-:W-:-:S05]  /*2ca80*/  MOV R2, RZ ;  /* 0x000000ff00027202 */ /* 0x000fca0000000f00 */
[----:B------:R-:W-:Y:S01]  /*2ca90*/  IMAD.HI.U32 R2, R3, R8, R2 ;  /* 0x0000000803027227 */ /* 0x000fe200078e0002 */
[----:B------:R-:W-:Y:S02]  /*2caa0*/  IABS R3, R0 ;  /* 0x0000000000037213 */ /* 0x000fe40000000000 */
[----:B------:R-:W-:-:S03]  /*2cab0*/  IABS R8, R6 ;  /* 0x0000000600087213 */ /* 0x000fc60000000000 */
        /* <DEDUP_REMOVED lines=13> */
[----:B------:R-:W-:Y:S01]  /*2cb90*/  IMAD R8, R7, R2, RZ ;  /* 0x0000000207087224 */ /* 0x000fe200078e02ff */
[----:B------:R-:W-:-:S03]  /*2cba0*/  IADD3 R2, -R2, RZ, RZ ;  /* 0x000000ff02027210 */ /* 0x000fc60007ffe1ff */
        /* <DEDUP_REMOVED lines=14> */
[----:B------:R-:W-:Y:S01]  /*2cc90*/  IMAD.HI.U32 R2, R2, R3, RZ ;  /* 0x0000000302027227 */ /* 0x000fe200078e00ff */
[----:B------:R-:W-:-:S05]  /*2cca0*/  IADD3 R6, RZ, -R6, RZ ;  /* 0x80000006ff067210 */ /* 0x000fca0007ffe0ff */
[----:B------:R-:W-:Y:S01]  /*2ccb0*/  IMAD R6, R2, R6, R3 ;  /* 0x0000000602067224 */ /* 0x000fe200078e0203 */
[----:B------:R-:W-:-:S04]  /*2ccc0*/  LOP3.LUT R3, R0, R5, RZ, 0x3c, !PT ;  /* 0x0000000500037212 */ /* 0x000fc800078e3cff */
[----:B------:R-:W-:Y:S02]  /*2ccd0*/  ISETP.GT.U32.AND P1, PT, R7, R6, PT ;  /* 0x000000060700720c */ /* 0x000fe40003f24070 */
[----:B------:R-:W-:Y:S01]  /*2cce0*/  ISETP.GE.AND P2, PT, R3, RZ, PT ;  /* 0x000000ff0300720c */ /* 0x000fe20003f46270 */
[----:B------:R-:W-:-:S10]  /*2ccf0*/  IMAD.IADD R3, R0, 0x1, R8 ;  /* 0x0000000100037824 */ /* 0x000fd400078e0208 */
[----:B------:R-:W-:Y:S02]  /*2cd00*/  @!P1 IMAD.IADD R6, R6, 0x1, -R7 ;  /* 0x0000000106069824 */ /* 0x000fe400078e0a07 */
[----:B------:R-:W-:Y:S01]  /*2cd10*/  @!P1 VIADD R2, R2, 0x1 ;  /* 0x0000000102029836 */ /* 0x000fe20000000000 */
[----:B------:R-:W-:Y:S02]  /*2cd20*/  ISETP.NE.AND P1, PT, R5, RZ, PT ;  /* 0x000000ff0500720c */ /* 0x000fe40003f25270 */
[----:B------:R-:W-:-:S13]  /*2cd30*/  ISETP.GE.U32.AND P0, PT, R6, R7, PT ;  /* 0x000000070600720c */ /* 0x000fda0003f06070 */
[----:B------:R-:W-:-:S05]  /*2cd40*/  @P0 IADD3 R2, R2, 0x1, RZ ;  /* 0x0000000102020810 */ /* 0x000fca0007ffe0ff */
[----:B------:R-:W-:Y:S01]  /*2cd50*/  @!P2 IMAD.MOV R2, RZ, RZ, -R2 ;  /* 0x000000ffff02a224 */ /* 0x000fe200078e0a02 */
[----:B------:R-:W-:Y:S02]  /*2cd60*/  @!P1 LOP3.LUT R2, RZ, R5, RZ, 0x33, !PT ;  /* 0x00000005ff029212 */ /* 0x000fe400078e33ff */
[----:B------:R-:W-:-:S05]  /*2cd70*/  IADD3 R5, -R5, RZ, RZ ;  /* 0x000000ff05057210 */ /* 0x000fca0007ffe1ff */
[----:B------:R-:W-:Y:S01]  /*2cd80*/  IMAD R5, R2, R5, R3 ;  /* 0x0000000502057224 */ /* 0x000fe200078e0203 */
[----:B------:R-:W-:-:S04]  /*2cd90*/  LOP3.LUT R3, RZ, R2, RZ, 0x33, !PT ;  /* 0x00000002ff037212 */ /* 0x000fc800078e33ff */
[----:B------:R0:W-:Y:S01]  /*2cda0*/  STL [R1+0x8], R5 ;  /* 0x0000080501007387 */ /* 0x0001e20000100800 */
[----:B------:R-:W-:-:S05]  /*2cdb0*/  IMAD.IADD R0, R4, 0x1, R3 ;  /* 0x0000000104007824 */ /* 0x000fca00078e0203 */
[----:B------:R0:W-:Y:S01]  /*2cdc0*/  STL [R1+0x4], R0 ;  /* 0x0000040001007387 */ /* 0x0001e20000100800 */
[----:B------:R-:W-:Y:S05]  /*2cdd0*/  BRA `(.L_x_2479) ;  /* 0x0000000000287947 */ /* 0x000fea0003800000 */
.L_x_2471:
[----:B------:R-:W-:Y:S01]  /*2cde0*/  UMOV UR4, URZ ;  /* 0x0000003f00047c82 */ /* 0x000fe20008000000 */
[----:B------:R-:W-:Y:S01]  /*2cdf0*/  ULDC UR6, c[0x0][0xc14] ;  /* 0x0003050000067ab9 */ /* 0x000fe20000000800 */
[----:B------:R-:W-:Y:S01]  /*2ce00*/  UMOV UR5, URZ ;  /* 0x0000003f00057c82 */ /* 0x000fe20008000000 */
[----:B------:R0:W-:Y:S01]  /*2ce10*/  STL [R1], R0 ;  /* 0x0000000001007387 */ /* 0x0001e20000100800 */
[----:B------:R-:W-:Y:S01]  /*2ce20*/  IMAD.U32 R3, RZ, RZ, UR4 ;  /* 0x00000004ff037e24 */ /* 0x000fe2000f8e00ff */
[----:B------:R-:W-:-:S04]  /*2ce30*/  MOV R2, UR5 ;  /* 0x0000000500027c02 */ /* 0x000fc80008000f00 */
[----:B------:R1:W-:Y:S01]  /*2ce40*/  STL [R1+0x4], R3 ;  /* 0x0000040301007387 */ /* 0x0003e20000100800 */
[----:B0-----:R-:W-:-:S05]  /*2ce50*/  IMAD.U32 R0, RZ, RZ, UR6 ;  /* 0x00000006ff007e24 */ /* 0x001fca000f8e00ff */
[----:B------:R1:W-:Y:S04]  /*2ce60*/  STL [R1+0xc], R0 ;  /* 0x00000c0001007387 */ /* 0x0003e80000100800 */
[----:B------:R1:W-:Y:S02]  /*2ce70*/  STL [R1+0x8], R2 ;  /* 0x0000080201007387 */ /* 0x0003e40000100800 */
.L_x_2479:
        /* <DEDUP_REMOVED lines=12> */
[----:B---3--:R-:W-:Y:S02]  /*2cf40*/  MOV R7, R2 ;  /* 0x0000000200077202 */ /* 0x008fe40000000f00 */
[----:B0-----:R-:W-:-:S05]  /*2cf50*/  @!P0 LEA R0, R3, R0, 0x18 ;  /* 0x0000000003008211 */ /* 0x001fca00078ec0ff */
[----:B----4-:R1:W-:Y:S01]  /*2cf60*/  @!P0 STS.128 [R0+0x298d0], R4 ;  /* 0x0298d00400008388 */ /* 0x0103e20000000c00 */
[----:B------:R-:W-:Y:S06]  /*2cf70*/  BAR.ARV 0x5, 0x180 ;  /* 0x0146000000007b1d */ /* 0x000fec0000002000 */
.L_x_2468:
[----:B-1----:R-:W2:Y:S01]  /*2cf80*/  LDL R0, [R1+0xc] ;  /* 0x00000c0001007983 */ /* 0x002ea20000100800 */
[----:B------:R-:W-:Y:S02]  /*2cf90*/  ULDC UR4, c[0x0][0xc14] ;  /* 0x0003050000047ab9 */ /* 0x000fe40000000800 */
[----:B--2---:R-:W-:-:S13]  /*2cfa0*/  ISETP.GE.AND P0, PT, R0, UR4, PT ;  /* 0x0000000400007c0c */ /* 0x004fda000bf06270 */
[----:B------:R-:W-:Y:S05]  /*2cfb0*/  @!P0 BRA `(.L_x_2480) ;  /* 0xffffffa800648947 */ /* 0x000fea000383ffff */
[----:B------:R-:W-:Y:S05]  /*2cfc0*/  BSYNC B7 ;  /* 0x0000000000077941 */ /* 0x000fea0003800000 */
.L_x_2375:
        /* <DEDUP_REMOVED lines=12> */
.L_x_2610:
[----:B------:R-:W-:Y:S05]  /*2d090*/  BSYNC B0 ;  /* 0x0000000000007941 */ /* 0x000fea0003800000 */
.L_x_2481:
[----:B------:R-:W-:-:S03]  /*2d0a0*/  UMOV UR4, 0xffffffff ;  /* 0xffffffff00047882 */ /* 0x000fc60000000000 */
[----:B------:R-:W-:Y:S05]  /*2d0b0*/  BRA.DIV UR4, `(.L_x_2483) ;  /* 0x0000002e04607947 */ /* 0x000fea000b800000 */
[----:B------:R-:W1:Y:S02]  /*2d0c0*/  S2R R2, SR_TID.X ;  /* 0x0000000000027919 */ /* 0x000e640000002100 */
[----:B-1----:R-:W-:-:S04]  /*2d0d0*/  SHF.R.U32.HI R2, RZ, 0x5, R2 ;  /* 0x00000005ff027819 */ /* 0x002fc80000011602 */
[----:B------:R-:W-:-:S05]  /*2d0e0*/  LOP3.LUT R2, R2, 0x3, RZ, 0xc0, !PT ;  /* 0x0000000302027812 */ /* 0x000fca00078ec0ff */
[----:B------:R1:W2:Y:S02]  /*2d0f0*/  SHFL.IDX PT, R14, R2, RZ, 0x1f ;  /* 0x00001fff020e7589 */ /* 0x0002a400000e0000 */
.L_x_2613:
[----:B--2---:R-:W-:-:S13]  /*2d100*/  ISETP.NE.AND P0, PT, R14, RZ, PT ;  /* 0x000000ff0e00720c */ /* 0x004fda0003f05270 */
[----:B------:R-:W-:Y:S05]  /*2d110*/  @P0 BRA `(.L_x_2159) ;  /* 0x0000000000b00947 */ /* 0x000fea0003800000 */
[----:B------:R-:W-:-:S03]  /*2d120*/  UMOV UR4, 0xffffffff ;  /* 0xffffffff00047882 */ /* 0x000fc60000000000 */
[----:B------:R-:W-:Y:S05]  /*2d130*/  BRA.DIV UR4, `(.L_x_2484) ;  /* 0x0000002e04747947 */ /* 0x000fea000b800000 */
[----:B------:R-:W-:-:S13]  /*2d140*/  ELECT P6, URZ, PT ;  /* 0x00000000003f782f */ /* 0x000fda00038c0000 */
.L_x_2616:
[----:B------:R-:W-:Y:S05]  /*2d150*/  @!P6 BRA `(.L_x_2159) ;  /* 0x0000000000a0e947 */ /* 0x000fea0003800000 */
[----:B------:R-:W-:-:S06]  /*2d160*/  ULOP3.LUT UR4, UR36, 0x2, URZ, 0xfc, !UPT ;  /* 0x0000000224047892 */ /* 0x000fcc000f8efc3f */
[----:B-1----:R-:W-:-:S04]  /*2d170*/  MOV R2, UR4 ;  /* 0x0000000400027c02 */ /* 0x002fc80008000f00 */
[----:B------:R-:W-:-:S13]  /*2d180*/  ISETP.NE.AND P0, PT, R2, 0x3, PT ;  /* 0x000000030200780c */ /* 0x000fda0003f05270 */
[----:B------:R-:W-:Y:S05]  /*2d190*/  @!P0 BRA `(.L_x_2485) ;  /* 0x0000000000048947 */ /* 0x000fea0003800000 */
[----:B------:R-:W-:Y:S01]  /*2d1a0*/  BPT.TRAP 0x1 ;  /* 0x000000040000795c */ /* 0x000fe20000300000 */
.L_x_2485:
[----:B0-----:R-:W2:Y:S04]  /*2d1b0*/  LDL R3, [R1+0x10] ;  /* 0x0000100001037983 */ /* 0x001ea80000100800 */
[----:B------:R-:W3:Y:S01]  /*2d1c0*/  LDL.LU R7, [R1+0x18] ;  /* 0x0000180001077983 */ /* 0x000ee20000300800 */
[----:B------:R-:W-:-:S04]  /*2d1d0*/  VIADD R2, R0, 0x29840 ;  /* 0x0002984000027836 */ /* 0x000fc80000000000 */
[C---:B--2---:R-:W-:Y:S01]  /*2d1e0*/  IMAD R6, R3.reuse, 0x8, R2 ;  /* 0x0000000803067824 */ /* 0x044fe200078e0202 */
[----:B------:R-:W-:Y:S02]  /*2d1f0*/  IADD3 R3, R3, 0x1, RZ ;  /* 0x0000000103037810 */ /* 0x000fe40007ffe0ff */
[----:B---3--:R-:W-:Y:S02]  /*2d200*/  SHF.L.U32 R5, R7, 0x1f, RZ ;  /* 0x0000001f07057819 */ /* 0x008fe400000006ff */
[C---:B------:R-:W-:Y:S02]  /*2d210*/  ISETP.NE.AND P2, PT, R3.reuse, 0x2, PT ;  /* 0x000000020300780c */ /* 0x040fe40003f45270 */
[----:B------:R-:W0:Y:S02]  /*2d220*/  SYNCS.PHASECHK.TRANS64.TRYWAIT P1, [R6+URZ], R5 ;  /* 0x00000005060075a7 */ /* 0x000e24000802017f */
[----:B------:R-:W-:Y:S02]  /*2d230*/  SEL R4, RZ, 0x1, P2 ;  /* 0x00000001ff047807 */ /* 0x000fe40001000000 */
[----:B------:R-:W-:-:S02]  /*2d240*/  SEL R3, R3, RZ, P2 ;  /* 0x000000ff03037207 */ /* 0x000fc40001000000 */
[----:B------:R-:W-:-:S03]  /*2d250*/  LOP3.LUT R4, R7, R4, RZ, 0x3c, !PT ;  /* 0x0000000407047212 */ /* 0x000fc600078e3cff */
[----:B------:R-:W-:Y:S01]  /*2d260*/  IMAD R7, R3, 0x8, R2 ;  /* 0x0000000803077824 */ /* 0x000fe200078e0202 */
[----:B------:R-:W-:Y:S01]  /*2d270*/  SHF.L.U32 R2, R4, 0x1f, RZ ;  /* 0x0000001f04027819 */ /* 0x000fe200000006ff */
[----:B0-----:R-:W-:Y:S06]  /*2d280*/  @!P1 BRA `(.L_x_2486) ;  /* 0x0000002c00409947 */ /* 0x001fec0003800000 */
.L_x_2617:
[----:B------:R-:W1:Y:S02]  /*2d290*/  SYNCS.PHASECHK.TRANS64.TRYWAIT P1, [R7+URZ], R2 ;  /* 0x00000002070075a7 */ /* 0x000e64000802017f */
[----:B-1----:R-:W-:Y:S05]  /*2d2a0*/  @!P1 BRA `(.L_x_2487) ;  /* 0x0000002c004c9947 */ /* 0x002fea0003800000 */
.L_x_2618:
[----:B------:R-:W-:Y:S05]  /*2d2b0*/  @!P0 BRA `(.L_x_2488) ;  /* 0x0000000000048947 */ /* 0x000fea0003800000 */
[----:B------:R-:W-:Y:S01]  /*2d2c0*/  BPT.TRAP 0x1 ;  /* 0x000000040000795c */ /* 0x000fe20000300000 */
.L_x_2488:
[----:B------:R-:W2:Y:S02]  /*2d2d0*/  LDL.LU R4, [R1+0x10] ;  /* 0x0000100001047983 */ /* 0x000ea40000300800 */
[----:B--2---:R-:W-:-:S04]  /*2d2e0*/  IMAD R4, R4, 0x8, R0 ;  /* 0x0000000804047824 */ /* 0x004fc800078e0200 */
[----:B------:R-:W2:Y:S02]  /*2d2f0*/  SYNCS.PHASECHK.TRANS64.TRYWAIT P1, [R4+URZ+0x29860], R5 ;  /* 0x02986005040075a7 */ /* 0x000ea4000802017f */
[----:B--2---:R-:W-:Y:S05]  /*2d300*/  @!P1 BRA `(.L_x_2489) ;  /* 0x0000002c00489947 */ /* 0x004fea0003800000 */
.L_x_2619:
[----:B------:R-:W-:Y:S05]  /*2d310*/  @!P0 BRA `(.L_x_2490) ;  /* 0x0000000000048947 */ /* 0x000fea0003800000 */
[----:B------:R-:W-:Y:S01]  /*2d320*/  BPT.TRAP 0x1 ;  /* 0x000000040000795c */ /* 0x000fe20000300000 */
.L_x_2490:
[----:B------:R-:W-:-:S04]  /*2d330*/  LEA R3, R3, R0, 0x3 ;  /* 0x0000000003037211 */ /* 0x000fc800078e18ff */
[----:B------:R-:W3:Y:S02]  /*2d340*/  SYNCS.PHASECHK.TRANS64.TRYWAIT P1, [R3+URZ+0x29860], R2 ;  /* 0x02986002030075a7 */ /* 0x000ee4000802017f */
[----:B---3--:R-:W-:Y:S05]  /*2d350*/  @!P1 BRA `(.L_x_2491) ;  /* 0x0000002c00489947 */ /* 0x008fea0003800000 */
.L_x_2620:
[----:B------:R-:W-:Y:S05]  /*2d360*/  @!P0 BRA `(.L_x_2492) ;  /* 0x0000000000048947 */ /* 0x000fea0003800000 */
[----:B------:R-:W-:Y:S01]  /*2d370*/  BPT.TRAP 0x1 ;  /* 0x000000040000795c */ /* 0x000fe20000300000 */
.L_x_2492:
[----:B------:R-:W4:Y:S02]  /*2d380*/  SYNCS.PHASECHK.TRANS64.TRYWAIT P0, [R4+URZ+0x29880], R5 ;  /* 0x02988005040075a7 */ /* 0x000f24000800017f */
[----:B----4-:R-:W-:Y:S05]  /*2d390*/  @!P0 BRA `(.L_x_2493) ;  /* 0x0000002c004c8947 */ /* 0x010fea0003800000 */
.L_x_2494:
[----:B------:R0:W0:Y:S02]  /*2d3a0*/  SYNCS.PHASECHK.TRANS64.TRYWAIT P0, [R3+URZ+0x29880], R2 ;  /* 0x02988002030075a7 */ /* 0x000024000800017f */
[----:B0-----:R-:W-:Y:S05]  /*2d3b0*/  @!P0 NANOSLEEP.SYNCS 0x989680 ;  /* 0x009896800000895d */ /* 0x001fea0003900000 */
[----:B------:R-:W0:Y:S02]  /*2d3c0*/  @!P0 SYNCS.PHASECHK.TRANS64 P0, [R3+URZ+0x29880], R2 ;  /* 0x02988002030085a7 */ /* 0x000e24000800007f */
[----:B0-----:R-:W-:Y:S05]  /*2d3d0*/  @!P0 BRA `(.L_x_2494) ;  /* 0xfffffffc00f08947 */ /* 0x001fea000383ffff */
.L_x_2159:
[----:B------:R-:W-:Y:S05]  /*2d3e0*/  BSYNC B8 ;  /* 0x0000000000087941 */ /* 0x000fea0003800000 */
.L_x_2156:
[----:B------:R-:W-:Y:S05]  /*2d3f0*/  EXIT ;  /* 0x000000000000794d */ /* 0x000fea0003800000 */
.L_x_2177:
[----:B---3--:R3:W4:Y:S02]  /*2d400*/  SYNCS.PHASECHK.TRANS64.TRYWAIT P5, [R39+URZ+0x29890], R96 ;  /* 0x02989060270075a7 */ /* 0x00872400080a017f */
[----:B----4-:R-:W-:Y:S05]  /*2d410*/  @!P5 NANOSLEEP.SYNCS 0x989680 ;  /* 0x009896800000d95d */ /* 0x010fea0003900000 */
[----:B------:R-:W4:Y:S02]  /*2d420*/  @!P5 SYNCS.PHASECHK.TRANS64 P5, [R39+URZ+0x29890], R96 ;  /* 0x029890602700d5a7 */ /* 0x000f2400080a007f */
[----:B----4-:R-:W-:Y:S05]  /*2d430*/  @!P5 BRA `(.L_x_2177) ;  /* 0xfffffffc00f0d947 */ /* 0x010fea000383ffff */
[----:B------:R-:W-:Y:S05]  /*2d440*/  BRA `(.L_x_2495) ;  /* 0xfffffd6000347947 */ /* 0x000fea000383ffff */
.L_x_2231:
[----:B--2---:R2:W4:Y:S02]  /*2d450*/  SYNCS.PHASECHK.TRANS64.TRYWAIT P5, [R39+URZ+0x29890], R96 ;  /* 0x02989060270075a7 */ /* 0x00452400080a017f */
[----:B----4-:R-:W-:Y:S05]  /*2d460*/  @!P5 NANOSLEEP.SYNCS 0x989680 ;  /* 0x009896800000d95d */ /* 0x010fea0003900000 */
[----:B------:R-:W4:Y:S02]  /*2d470*/  @!P5 SYNCS.PHASECHK.TRANS64 P5, [R39+URZ+0x29890], R96 ;  /* 0x029890602700d5a7 */ /* 0x000f2400080a007f */
[----:B----4-:R-:W-:Y:S05]  /*2d480*/  @!P5 BRA `(.L_x_2231) ;  /* 0xfffffffc00f0d947 */ /* 0x010fea000383ffff */
[----:B------:R-:W-:Y:S05]  /*2d490*/  BRA `(.L_x_2496) ;  /* 0xfffffdbc00947947 */ /* 0x000fea000383ffff */
.L_x_2256:
[----:B-1----:R1:W2:Y:S02]  /*2d4a0*/  SYNCS.PHASECHK.TRANS64.TRYWAIT P2, [R39+URZ+0x29890], R96 ;  /* 0x02989060270075a7 */ /* 0x0022a4000804017f */
[----:B--2---:R-:W-:Y:S05]  /*2d4b0*/  @!P2 NANOSLEEP.SYNCS 0x989680 ;  /* 0x009896800000a95d */ /* 0x004fea0003900000 */
[----:B------:R-:W2:Y:S02]  /*2d4c0*/  @!P2 SYNCS.PHASECHK.TRANS64 P2, [R39+URZ+0x29890], R96 ;  /* 0x029890602700a5a7 */ /* 0x000ea4000804007f */
[----:B--2---:R-:W-:Y:S05]  /*2d4d0*/  @!P2 BRA `(.L_x_2256) ;  /* 0xfffffffc00f0a947 */ /* 0x004fea000383ffff */
[----:B------:R-:W-:Y:S05]  /*2d4e0*/  BRA `(.L_x_2497) ;  /* 0xfffffe1c00307947 */ /* 0x000fea000383ffff */
.L_x_2262:
[----:B-1----:R1:W2:Y:S02]  /*2d4f0*/  SYNCS.PHASECHK.TRANS64.TRYWAIT P1, [R39+URZ+0x298b0], R96 ;  /* 0x0298b060270075a7 */ /* 0x0022a4000802017f */
[----:B--2---:R-:W-:Y:S05]  /*2d500*/  @!P1 NANOSLEEP.SYNCS 0x989680 ;  /* 0x009896800000995d */ /* 0x004fea0003900000 */
[----:B------:R-:W2:Y:S02]  /*2d510*/  @!P1 SYNCS.PHASECHK.TRANS64 P1, [R39+URZ+0x298b0], R96 ;  /* 0x0298b060270095a7 */ /* 0x000ea4000802007f */
[----:B--2---:R-:W-:Y:S05]  /*2d520*/  @!P1 BRA `(.L_x_2262) ;  /* 0xfffffffc00f09947 */ /* 0x004fea000383ffff */
[----:B------:R-:W-:Y:S05]  /*2d530*/  BRA `(.L_x_2498) ;  /* 0xfffffe2000307947 */ /* 0x000fea000383ffff */
.L_x_2270:
[----:B------:R-:W-:Y:S01]  /*2d540*/  BSSY B0, `(.L_x_2499) ;  /* 0x0000008000007945 */ /* 0x000fe20003800000 */
[----:B------:R-:W-:Y:S01]  /*2d550*/  IMAD.MOV.U32 R13, RZ, RZ, R223 ;  /* 0x000000ffff0d7224 */ /* 0x000fe200078e00df */
[----:B------:R-:W-:Y:S01]  /*2d560*/  MOV R11, 0x1f ;  /* 0x0000001f000b7802 */ /* 0x000fe20000000f00 */
[----:B------:R-:W-:Y:S02]  /*2d570*/  IMAD.MOV.U32 R12, RZ, RZ, RZ ;  /* 0x000000ffff0c7224 */ /* 0x000fe400078e00ff */
[----:B------:R-:W-:-:S07]  /*2d580*/  IMAD.MOV.U32 R15, RZ, RZ, -0x1 ;  /* 0xffffffffff0f7424 */ /* 0x000fce00078e00ff */
[----:B-----5:R-:W-:Y:S05]  /*2d590*/  WARPSYNC.COLLECTIVE R15, `(.L_x_2500) ;  /* 0x000000000f087348 */ /* 0x020fea0003c00000 */
[----:B------:R0:W1:Y:S02]  /*2d5a0*/  SHFL.IDX P6, R14, R13, R12, R11 ;  /* 0x0000000c0d0e7389 */ /* 0x00006400000c000b */
[----:B01---5:R-:W-:Y:S01]  /*2d5b0*/  ENDCOLLECTIVE ;  /* 0x000000000000791b */ /* 0x023fe20003800000 */
.L_x_2500:
[----:B------:R-:W-:Y:S05]  /*2d5c0*/  BSYNC B0 ;  /* 0x0000000000007941 */ /* 0x000fea0003800000 */
.L_x_2499:
[----:B------:R-:W-:Y:S01]  /*2d5d0*/  IMAD.MOV.U32 R192, RZ, RZ, R14 ;  /* 0x000000ffffc07224 */ /* 0x000fe200078e000e */
[----:B------:R-:W-:Y:S06]  /*2d5e0*/  BRA `(.L_x_2501) ;  /* 0xfffffe2800207947 */ /* 0x000fec000383ffff */
.L_x_2282:
[----:B------:R-:W-:Y:S01]  /*2d5f0*/  BSSY B1, `(.L_x_2502) ;  /* 0x0000007000017945 */ /* 0x000fe20003800000 */
[----:B------:R-:W-:Y:S01]  /*2d600*/  MOV R12, RZ ;  /* 0x000000ff000c7202 */ /* 0x000fe20000000f00 */
[----:B------:R-:W-:Y:S02]  /*2d610*/  IMAD.MOV.U32 R11, RZ, RZ, 0x1e1f ;  /* 0x00001e1fff0b7424 */ /* 0x000fe400078e00ff */
[----:B-1----:R-:W-:-:S07]  /*2d620*/  IMAD.MOV.U32 R15, RZ, RZ, -0x1 ;  /* 0xffffffffff0f7424 */ /* 0x002fce00078e00ff */
[----:B0----5:R-:W-:Y:S05]  /*2d630*/  WARPSYNC.COLLECTIVE R15, `(.L_x_2503) ;  /* 0x000000000f087348 */ /* 0x021fea0003c00000 */
[----:B------:R1:W2:Y:S02]  /*2d640*/  SHFL.IDX P6, R14, R13, R12, R11 ;  /* 0x0000000c0d0e7389 */ /* 0x0002a400000c000b */
[----:B012--5:R-:W-:Y:S01]  /*2d650*/  ENDCOLLECTIVE ;  /* 0x000000000000791b */ /* 0x027fe20003800000 */
.L_x_2503:
[----:B------:R-:W-:Y:S05]  /*2d660*/  BSYNC B1 ;  /* 0x0000000000017941 */ /* 0x000fea0003800000 */
.L_x_2502:
[----:B------:R-:W-:Y:S05]  /*2d670*/  BRA `(.L_x_2504) ;  /* 0xfffffe3400a47947 */ /* 0x000fea000383ffff */
.L_x_2283:
[----:B------:R-:W-:Y:S01]  /*2d680*/  BSSY B1, `(.L_x_2505) ;  /* 0x0000008000017945 */ /* 0x000fe20003800000 */
[----:B------:R-:W-:Y:S01]  /*2d690*/  MOV R13, R4 ;  /* 0x00000004000d7202 */ /* 0x000fe20000000f00 */
[----:B------:R-:W-:Y:S01]  /*2d6a0*/  IMAD.MOV.U32 R12, RZ, RZ, RZ ;  /* 0x000000ffff0c7224 */ /* 0x000fe200078e00ff */
[----:B-1----:R-:W-:Y:S01]  /*2d6b0*/  MOV R15, 0xffffffff ;  /* 0xffffffff000f7802 */ /* 0x002fe20000000f00 */
[----:B------:R-:W-:-:S07]  /*2d6c0*/  IMAD.MOV.U32 R11, RZ, RZ, 0x1e1f ;  /* 0x00001e1fff0b7424 */ /* 0x000fce00078e00ff */
[----:B0----5:R-:W-:Y:S05]  /*2d6d0*/  WARPSYNC.COLLECTIVE R15, `(.L_x_2506) ;  /* 0x000000000f087348 */ /* 0x021fea0003c00000 */
[----:B------:R1:W2:Y:S02]  /*2d6e0*/  SHFL.IDX P6, R14, R13, R12, R11 ;  /* 0x0000000c0d0e7389 */ /* 0x0002a400000c000b */
[----:B012--5:R-:W-:Y:S01]  /*2d6f0*/  ENDCOLLECTIVE ;  /* 0x000000000000791b */ /* 0x027fe20003800000 */
.L_x_2506:
[----:B------:R-:W-:Y:S05]  /*2d700*/  BSYNC B1 ;  /* 0x0000000000017941 */ /* 0x000fea0003800000 */
.L_x_2505:
[----:B------:R-:W-:Y:S05]  /*2d710*/  BRA `(.L_x_2507) ;  /* 0xfffffe3400847947 */ /* 0x000fea000383ffff */
.L_x_2284:
[----:B------:R-:W-:Y:S01]  /*2d720*/  BSSY B1, `(.L_x_2508) ;  /* 0x0000008000017945 */ /* 0x000fe20003800000 */
[----:B------:R-:W-:Y:S01]  /*2d730*/  IMAD.MOV.U32 R13, RZ, RZ, R3 ;  /* 0x000000ffff0d7224 */ /* 0x000fe200078e0003 */
[----:B------:R-:W-:Y:S01]  /*2d740*/  MOV R11, 0x1e1f ;  /* 0x00001e1f000b7802 */ /* 0x000fe20000000f00 */
[----:B------:R-:W-:Y:S02]  /*2d750*/  IMAD.MOV.U32 R12, RZ, RZ, RZ ;  /* 0x000000ffff0c7224 */ /* 0x000fe400078e00ff */
[----:B-1----:R-:W-:-:S07]  /*2d760*/  IMAD.MOV.U32 R15, RZ, RZ, -0x1 ;  /* 0xffffffffff0f7424 */ /* 0x002fce00078e00ff */
[----:B0----5:R-:W-:Y:S05]  /*2d770*/  WARPSYNC.COLLECTIVE R15, `(.L_x_2509) ;  /* 0x000000000f087348 */ /* 0x021fea0003c00000 */
[----:B------:R1:W2:Y:S02]  /*2d780*/  SHFL.IDX P6, R14, R13, R12, R11 ;  /* 0x0000000c0d0e7389 */ /* 0x0002a400000c000b */
[----:B012--5:R-:W-:Y:S01]  /*2d790*/  ENDCOLLECTIVE ;  /* 0x000000000000791b */ /* 0x027fe20003800000 */
.L_x_2509:
[----:B------:R-:W-:Y:S05]  /*2d7a0*/  BSYNC B1 ;  /* 0x0000000000017941 */ /* 0x000fea0003800000 */
.L_x_2508:
[----:B------:R-:W-:Y:S05]  /*2d7b0*/  BRA `(.L_x_2510) ;  /* 0xfffffe3400647947 */ /* 0x000fea000383ffff */
.L_x_2285:
[----:B------:R-:W-:Y:S01]  /*2d7c0*/  BSSY B1, `(.L_x_2511) ;  /* 0x0000008000017945 */ /* 0x000fe20003800000 */
[----:B------:R-:W-:Y:S01]  /*2d7d0*/  IMAD.MOV.U32 R13, RZ, RZ, R0 ;  /* 0x000000ffff0d7224 */ /* 0x000fe200078e0000 */
[----:B------:R-:W-:Y:S01]  /*2d7e0*/  MOV R12, RZ ;  /* 0x000000ff000c7202 */ /* 0x000fe20000000f00 */
[----:B------:R-:W-:Y:S02]  /*2d7f0*/  IMAD.MOV.U32 R11, RZ, RZ, 0x1e1f ;  /* 0x00001e1fff0b7424 */ /* 0x000fe400078e00ff */
[----:B-1----:R-:W-:-:S07]  /*2d800*/  IMAD.MOV.U32 R15, RZ, RZ, -0x1 ;  /* 0xffffffffff0f7424 */ /* 0x002fce00078e00ff */
[----:B0----5:R-:W-:Y:S05]  /*2d810*/  WARPSYNC.COLLECTIVE R15, `(.L_x_2512) ;  /* 0x000000000f087348 */ /* 0x021fea0003c00000 */
[----:B------:R1:W2:Y:S02]  /*2d820*/  SHFL.IDX P6, R14, R13, R12, R11 ;  /* 0x0000000c0d0e7389 */ /* 0x0002a400000c000b */
[----:B012--5:R-:W-:Y:S01]  /*2d830*/  ENDCOLLECTIVE ;  /* 0x000000000000791b */ /* 0x027fe20003800000 */
.L_x_2512:
[----:B------:R-:W-:Y:S05]  /*2d840*/  BSYNC B1 ;  /* 0x0000000000017941 */ /* 0x000fea0003800000 */
.L_x_2511:
[----:B------:R-:W-:Y:S05]  /*2d850*/  BRA `(.L_x_2513) ;  /* 0xfffffe3400447947 */ /* 0x000fea000383ffff */
.L_x_2287:
[----:B--2---:R2:W3:Y:S02]  /*2d860*/  SYNCS.PHASECHK.TRANS64.TRYWAIT P1, [R16+URZ+0x29800], R3 ;  /* 0x02980003100075a7 */ /* 0x0044e4000802017f */
[----:B---3--:R-:W-:Y:S05]  /*2d870*/  @!P1 NANOSLEEP.SYNCS 0x989680 ;  /* 0x009896800000995d */ /* 0x008fea0003900000 */
[----:B------:R-:W3:Y:S02]  /*2d880*/  @!P1 SYNCS.PHASECHK.TRANS64 P1, [R16+URZ+0x29800], R3 ;  /* 0x02980003100095a7 */ /* 0x000ee4000802007f */
[----:B---3--:R-:W-:Y:S05]  /*2d890*/  @!P1 BRA `(.L_x_2287) ;  /* 0xfffffffc00f09947 */ /* 0x008fea000383ffff */
[----:B------:R-:W-:Y:S05]  /*2d8a0*/  BRA `(.L_x_2514) ;  /* 0xfffffe3400507947 */ /* 0x000fea000383ffff */
.L_x_2301:
[----:B------:R-:W-:Y:S01]  /*2d8b0*/  BSSY B1, `(.L_x_2515) ;  /* 0x0000007000017945 */ /* 0x000fe20003800000 */
[----:B------:R-:W-:Y:S01]  /*2d8c0*/  MOV R12, RZ ;  /* 0x000000ff000c7202 */ /* 0x000fe20000000f00 */
[----:B------:R-:W-:Y:S02]  /*2d8d0*/  IMAD.MOV.U32 R11, RZ, RZ, 0x1e1f ;  /* 0x00001e1fff0b7424 */ /* 0x000fe400078e00ff */
[----:B------:R-:W-:-:S07]  /*2d8e0*/  IMAD.MOV.U32 R15, RZ, RZ, -0x1 ;  /* 0xffffffffff0f7424 */ /* 0x000fce00078e00ff */
[----:B0----5:R-:W-:Y:S05]  /*2d8f0*/  WARPSYNC.COLLECTIVE R15, `(.L_x_2516) ;  /* 0x000000000f087348 */ /* 0x021fea0003c00000 */
[----:B------:R1:W2:Y:S02]  /*2d900*/  SHFL.IDX P6, R14, R13, R12, R11 ;  /* 0x0000000c0d0e7389 */ /* 0x0002a400000c000b */
[----:B012--5:R-:W-:Y:S01]  /*2d910*/  ENDCOLLECTIVE ;  /* 0x000000000000791b */ /* 0x027fe20003800000 */
.L_x_2516:
[----:B------:R-:W-:Y:S05]  /*2d920*/  BSYNC B1 ;  /* 0x0000000000017941 */ /* 0x000fea0003800000 */
.L_x_2515:
[----:B------:R-:W-:Y:S05]  /*2d930*/  BRA `(.L_x_2517) ;  /* 0xfffffe6800387947 */ /* 0x000fea000383ffff */
.L_x_2302:
[----:B------:R-:W-:Y:S01]  /*2d940*/  BSSY B1, `(.L_x_2518) ;  /* 0x0000008000017945 */ /* 0x000fe20003800000 */
[----:B------:R-:W-:Y:S01]  /*2d950*/  MOV R13, R8 ;  /* 0x00000008000d7202 */ /* 0x000fe20000000f00 */
[----:B------:R-:W-:Y:S01]  /*2d960*/  IMAD.MOV.U32 R12, RZ, RZ, RZ ;  /* 0x000000ffff0c7224 */ /* 0x000fe200078e00ff */
[----:B------:R-:W-:Y:S01]  /*2d970*/  MOV R15, 0xffffffff ;  /* 0xffffffff000f7802 */ /* 0x000fe20000000f00 */
[----:B------:R-:W-:-:S07]  /*2d980*/  IMAD.MOV.U32 R11, RZ, RZ, 0x1e1f ;  /* 0x00001e1fff0b7424 */ /* 0x000fce00078e00ff */
[----:B0----5:R-:W-:Y:S05]  /*2d990*/  WARPSYNC.COLLECTIVE R15, `(.L_x_2519) ;  /* 0x000000000f087348 */ /* 0x021fea0003c00000 */
[----:B------:R1:W2:Y:S02]  /*2d9a0*/  SHFL.IDX P6, R14, R13, R12, R11 ;  /* 0x0000000c0d0e7389 */ /* 0x0002a400000c000b */
[----:B012--5:R-:W-:Y:S01]  /*2d9b0*/  ENDCOLLECTIVE ;  /* 0x000000000000791b */ /* 0x027fe20003800000 */
.L_x_2519:
[----:B------:R-:W-:Y:S05]  /*2d9c0*/  BSYNC B1 ;  /* 0x0000000000017941 */ /* 0x000fea0003800000 */
.L_x_2518:
[----:B------:R-:W-:Y:S05]  /*2d9d0*/  BRA `(.L_x_2520) ;  /* 0xfffffe6800187947 */ /* 0x000fea000383ffff */
.L_x_2303:
[----:B------:R-:W-:Y:S01]  /*2d9e0*/  BSSY B1, `(.L_x_2521) ;  /* 0x0000008000017945 */ /* 0x000fe20003800000 */
[----:B------:R-:W-:Y:S01]  /*2d9f0*/  IMAD.MOV.U32 R13, RZ, RZ, R3 ;  /* 0x000000ffff0d7224 */ /* 0x000fe200078e0003 */
[----:B------:R-:W-:Y:S01]  /*2da00*/  MOV R11, 0x1e1f ;  /* 0x00001e1f000b7802 */ /* 0x000fe20000000f00 */
[----:B------:R-:W-:Y:S02]  /*2da10*/  IMAD.MOV.U32 R12, RZ, RZ, RZ ;  /* 0x000000ffff0c7224 */ /* 0x000fe400078e00ff */
[----:B------:R-:W-:-:S07]  /*2da20*/  IMAD.MOV.U32 R15, RZ, RZ, -0x1 ;  /* 0xffffffffff0f7424 */ /* 0x000fce00078e00ff */
[----:B0----5:R-:W-:Y:S05]  /*2da30*/  WARPSYNC.COLLECTIVE R15, `(.L_x_2522) ;  /* 0x000000000f087348 */ /* 0x021fea0003c00000 */
[----:B------:R1:W2:Y:S02]  /*2da40*/  SHFL.IDX P6, R14, R13, R12, R11 ;  /* 0x0000000c0d0e7389 */ /* 0x0002a400000c000b */
[----:B012--5:R-:W-:Y:S01]  /*2da50*/  ENDCOLLECTIVE ;  /* 0x000000000000791b */ /* 0x027fe20003800000 */
.L_x_2522:
[----:B------:R-:W-:Y:S05]  /*2da60*/  BSYNC B1 ;  /* 0x0000000000017941 */ /* 0x000fea0003800000 */
.L_x_2521:
[----:B------:R-:W-:Y:S05]  /*2da70*/  BRA `(.L_x_2523) ;  /* 0xfffffe6400f87947 */ /* 0x000fea000383ffff */
.L_x_2304:
        /* <DEDUP_REMOVED lines=8> */
.L_x_2525:
[----:B------:R-:W-:Y:S05]  /*2db00*/  BSYNC B1 ;  /* 0x0000000000017941 */ /* 0x000fea0003800000 */
.L_x_2524:
[----:B------:R-:W-:Y:S05]  /*2db10*/  BRA `(.L_x_2526) ;  /* 0xfffffe6400d87947 */ /* 0x000fea000383ffff */
.L_x_2306:
[----:B-1----:R1:W2:Y:S02]  /*2db20*/  SYNCS.PHASECHK.TRANS64.TRYWAIT P1, [R16+URZ+0x29800], R3 ;  /* 0x02980003100075a7 */ /* 0x0022a4000802017f */
[----:B--2---:R-:W-:Y:S05]  /*2db30*/  @!P1 NANOSLEEP.SYNCS 0x989680 ;  /* 0x009896800000995d */ /* 0x004fea0003900000 */
[----:B------:R-:W2:Y:S02]  /*2db40*/  @!P1 SYNCS.PHASECHK.TRANS64 P1, [R16+URZ+0x29800], R3 ;  /* 0x02980003100095a7 */ /* 0x000ea4000802007f */
[----:B--2---:R-:W-:Y:S05]  /*2db50*/  @!P1 BRA `(.L_x_2306) ;  /* 0xfffffffc00f09947 */ /* 0x004fea000383ffff */
[----:B------:R-:W-:Y:S05]  /*2db60*/  BRA `(.L_x_2527) ;  /* 0xfffffe6400e47947 */ /* 0x000fea000383ffff */
.L_x_2314:
[----:B--2---:R2:W3:Y:S02]  /*2db70*/  SYNCS.PHASECHK.TRANS64.TRYWAIT P2, [R0+URZ+0x29830], R3 ;  /* 0x02983003000075a7 */ /* 0x0044e4000804017f */
[----:B---3--:R-:W-:Y:S05]  /*2db80*/  @!P2 NANOSLEEP.SYNCS 0x989680 ;  /* 0x009896800000a95d */ /* 0x008fea0003900000 */
[----:B------:R-:W3:Y:S02]  /*2db90*/  @!P2 SYNCS.PHASECHK.TRANS64 P2, [R0+URZ+0x29830], R3 ;  /* 0x029830030000a5a7 */ /* 0x000ee4000804007f */
[----:B---3--:R-:W-:Y:S05]  /*2dba0*/  @!P2 BRA `(.L_x_2314) ;  /* 0xfffffffc00f0a947 */ /* 0x008fea000383ffff */
[----:B------:R-:W-:Y:S05]  /*2dbb0*/  BRA `(.L_x_2313) ;  /* 0xfffffe9800107947 */ /* 0x000fea000383ffff */
.L_x_2320:
[----:B-1----:R1:W2:Y:S02]  /*2dbc0*/  SYNCS.PHASECHK.TRANS64.TRYWAIT P2, [R11+URZ+0x29830], R12 ;  /* 0x0298300c0b0075a7 */ /* 0x0022a4000804017f */
[----:B--2---:R-:W-:Y:S05]  /*2dbd0*/  @!P2 NANOSLEEP.SYNCS 0x989680 ;  /* 0x009896800000a95d */ /* 0x004fea0003900000 */
[----:B------:R-:W2:Y:S02]  /*2dbe0*/  @!P2 SYNCS.PHASECHK.TRANS64 P2, [R11+URZ+0x29830], R12 ;  /* 0x0298300c0b00a5a7 */ /* 0x000ea4000804007f */
[----:B--2---:R-:W-:Y:S05]  /*2dbf0*/  @!P2 BRA `(.L_x_2320) ;  /* 0xfffffffc00f0a947 */ /* 0x004fea000383ffff */
[----:B------:R-:W-:Y:S05]  /*2dc00*/  BRA `(.L_x_2319) ;  /* 0xfffffedc00107947 */ /* 0x000fea000383ffff */
.L_x_2324:
[----:B-1----:R1:W2:Y:S02]  /*2dc10*/  SYNCS.PHASECHK.TRANS64.TRYWAIT P0, [R12+URZ+0x29850], R9 ;  /* 0x029850090c0075a7 */ /* 0x0022a4000800017f */
[----:B--2---:R-:W-:Y:S05]  /*2dc20*/  @!P0 NANOSLEEP.SYNCS 0x989680 ;  /* 0x009896800000895d */ /* 0x004fea0003900000 */
[----:B------:R-:W2:Y:S02]  /*2dc30*/  @!P0 SYNCS.PHASECHK.TRANS64 P0, [R12+URZ+0x29850], R9 ;  /* 0x029850090c0085a7 */ /* 0x000ea4000800007f */
[----:B--2---:R-:W-:Y:S05]  /*2dc40*/  @!P0 BRA `(.L_x_2324) ;  /* 0xfffffffc00f08947 */ /* 0x004fea000383ffff */
[----:B------:R-:W-:Y:S05]  /*2dc50*/  BRA `(.L_x_2321) ;  /* 0xfffffeec004c7947 */ /* 0x000fea000383ffff */
.L_x_2332:
[----:B-1----:R1:W2:Y:S02]  /*2dc60*/  SYNCS.PHASECHK.TRANS64.TRYWAIT P2, [R11+URZ+0x29830], R10 ;  /* 0x0298300a0b0075a7 */ /* 0x0022a4000804017f */
[----:B--2---:R-:W-:Y:S05]  /*2dc70*/  @!P2 NANOSLEEP.SYNCS 0x989680 ;  /* 0x009896800000a95d */ /* 0x004fea0003900000 */
[----:B------:R-:W2:Y:S02]  /*2dc80*/  @!P2 SYNCS.PHASECHK.TRANS64 P2, [R11+URZ+0x29830], R10 ;  /* 0x0298300a0b00a5a7 */ /* 0x000ea4000804007f */
[----:B--2---:R-:W-:Y:S05]  /*2dc90*/  @!P2 BRA `(.L_x_2332) ;  /* 0xfffffffc00f0a947 */ /* 0x004fea000383ffff */
[----:B------:R-:W-:Y:S05]  /*2dca0*/  BRA `(.L_x_2331) ;  /* 0xffffff2000c47947 */ /* 0x000fea000383ffff */
.L_x_2337:
[----:B-1----:R1:W2:Y:S02]  /*2dcb0*/  SYNCS.PHASECHK.TRANS64.TRYWAIT P0, [R12+URZ+0x29850], R7 ;  /* 0x029850070c0075a7 */ /* 0x0022a4000800017f */
[----:B--2---:R-:W-:Y:S05]  /*2dcc0*/  @!P0 NANOSLEEP.SYNCS 0x989680 ;  /* 0x009896800000895d */ /* 0x004fea0003900000 */
[----:B------:R-:W2:Y:S02]  /*2dcd0*/  @!P0 SYNCS.PHASECHK.TRANS64 P0, [R12+URZ+0x29850], R7 ;  /* 0x029850070c0085a7 */ /* 0x000ea4000800007f */
[----:B--2---:R-:W-:Y:S05]  /*2dce0*/  @!P0 BRA `(.L_x_2337) ;  /* 0xfffffffc00f08947 */ /* 0x004fea000383ffff */
[----:B------:R-:W-:Y:S05]  /*2dcf0*/  BRA `(.L_x_2336) ;  /* 0xffffff3400047947 */ /* 0x000fea000383ffff */
.L_x_2343:
[----:B-1----:R1:W2:Y:S02]  /*2dd00*/  SYNCS.PHASECHK.TRANS64.TRYWAIT P0, [R11+URZ+0x29850], R2 ;  /* 0x029850020b0075a7 */ /* 0x0022a4000800017f */
[----:B--2---:R-:W-:Y:S05]  /*2dd10*/  @!P0 NANOSLEEP.SYNCS 0x989680 ;  /* 0x009896800000895d */ /* 0x004fea0003900000 */
[----:B------:R-:W2:Y:S02]  /*2dd20*/  @!P0 SYNCS.PHASECHK.TRANS64 P0, [R11+URZ+0x29850], R2 ;  /* 0x029850020b0085a7 */ /* 0x000ea4000800007f */
[----:B--2---:R-:W-:Y:S05]  /*2dd30*/  @!P0 BRA `(.L_x_2343) ;  /* 0xfffffffc00f08947 */ /* 0x004fea000383ffff */
[----:B------:R-:W-:Y:S05]  /*2dd40*/  BRA `(.L_x_2342) ;  /* 0xffffff5c00a47947 */ /* 0x000fea000383ffff */
.L_x_2347:
[----:B------:R-:W-:Y:S01]  /*2dd50*/  MOV R12, R0 ;  /* 0x00000000000c7202 */ /* 0x000fe20000000f00 */
[----:B------:R-:W-:Y:S01]  /*2dd60*/  IMAD.MOV.U32 R11, RZ, RZ, 0x1c1f ;  /* 0x00001c1fff0b7424 */ /* 0x000fe200078e00ff */
[----:B------:R-:W-:Y:S01]  /*2dd70*/  SEL R5, R96, R97, P0 ;  /* 0x0000006160057207 */ /* 0x000fe20000000000 */
[----:B------:R-:W-:Y:S01]  /*2dd80*/  IMAD.MOV.U32 R15, RZ, RZ, -0x1 ;  /* 0xffffffffff0f7424 */ /* 0x000fe200078e00ff */
[----:B------:R-:W-:Y:S02]  /*2dd90*/  SEL R7, R97, R96, P0 ;  /* 0x0000006061077207 */ /* 0x000fe40000000000 */
[----:B------:R-:W-:-:S07]  /*2dda0*/  SEL R9, R92, R93, P0 ;  /* 0x0000005d5c097207 */ /* 0x000fce0000000000 */
[----:B01---5:R-:W-:Y:S05]  /*2ddb0*/  WARPSYNC.COLLECTIVE R15, `(.L_x_2528) ;  /* 0x000000000f087348 */ /* 0x023fea0003c00000 */
[----:B------:R2:W3:Y:S02]  /*2ddc0*/  SHFL.IDX P6, R14, R13, R12, R11 ;  /* 0x0000000c0d0e7389 */ /* 0x0004e400000c000b */
[----:B0123-5:R-:W-:Y:S01]  /*2ddd0*/  ENDCOLLECTIVE ;  /* 0x000000000000791b */ /* 0x02ffe20003800000 */
.L_x_2528:
        /* <DEDUP_REMOVED lines=13> */
[----:B------:R-:W-:-:S02]  /*2deb0*/  SEL R71, R73, R34, P0 ;  /* 0x0000002249477207 */ /* 0x000fc40000000000 */
[----:B------:R-:W-:-:S07]  /*2dec0*/  MOV R6, R14 ;  /* 0x0000000e00067202 */ /* 0x000fce0000000f00 */
[----:B------:R-:W-:Y:S05]  /*2ded0*/  WARPSYNC.COLLECTIVE R15, `(.L_x_2529) ;  /* 0x000000000f087348 */ /* 0x000fea0003c00000 */
[----:B------:R0:W1:Y:S02]  /*2dee0*/  SHFL.IDX P6, R14, R13, R12, R11 ;  /* 0x0000000c0d0e7389 */ /* 0x00006400000c000b */
[----:B01----:R-:W-:Y:S01]  /*2def0*/  ENDCOLLECTIVE ;  /* 0x000000000000791b */ /* 0x003fe20003800000 */
.L_x_2529:
        /* <DEDUP_REMOVED lines=18> */
.L_x_2530:
[----:B------:R-:W-:Y:S02]  /*2e020*/  SEL R55, R52, R55, P0 ;  /* 0x0000003734377207 */ /* 0x000fe40000000000 */
[----:B------:R-:W-:Y:S02]  /*2e030*/  SEL R57, R46, R59, P0 ;  /* 0x0000003b2e397207 */ /* 0x000fe40000000000 */
[----:B------:R-:W-:Y:S02]  /*2e040*/  SEL R59, R59, R46, P0 ;  /* 0x0000002e3b3b7207 */ /* 0x000fe40000000000 */
[----:B------:R-:W-:Y:S02]  /*2e050*/  SEL R4, R6, R3, P0 ;  /* 0x0000000306047207 */ /* 0x000fe40000000000 */
[----:B------:R-:W-:Y:S01]  /*2e060*/  SEL R6, R3, R6, P0 ;  /* 0x0000000603067207 */ /* 0x000fe20000000000 */
[----:B------:R-:W-:Y:S02]  /*2e070*/  IMAD.MOV.U32 R13, RZ, RZ, R7 ;  /* 0x000000ffff0d7224 */ /* 0x000fe400078e0007 */
[----:B------:R-:W-:Y:S01]  /*2e080*/  IMAD.MOV.U32 R12, RZ, RZ, R2 ;  /* 0x000000ffff0c7224 */ /* 0x000fe200078e0002 */
[----:B------:R-:W-:-:S07]  /*2e090*/  MOV R10, R14 ;  /* 0x0000000e000a7202 */ /* 0x000fce0000000f00 */
[----:B------:R-:W-:Y:S05]  /*2e0a0*/  WARPSYNC.COLLECTIVE R15, `(.L_x_2531) ;  /* 0x000000000f087348 */ /* 0x000fea0003c00000 */
[----:B------:R0:W1:Y:S02]  /*2e0b0*/  SHFL.IDX P6, R14, R13, R12, R11 ;  /* 0x0000000c0d0e7389 */ /* 0x00006400000c000b */
[----:B01----:R-:W-:Y:S01]  /*2e0c0*/  ENDCOLLECTIVE ;  /* 0x000000000000791b */ /* 0x003fe20003800000 */
.L_x_2531:
[----:B------:R-:W-:Y:S02]  /*2e0d0*/  IMAD.MOV.U32 R13, RZ, RZ, R9 ;  /* 0x000000ffff0d7224 */ /* 0x000fe400078e0009 */
[----:B------:R-:W-:Y:S01]  /*2e0e0*/  IMAD.MOV.U32 R12, RZ, RZ, R0 ;  /* 0x000000ffff0c7224 */ /* 0x000fe200078e0000 */
[----:B------:R-:W-:-:S07]  /*2e0f0*/  MOV R7, R14 ;  /* 0x0000000e00077202 */ /* 0x000fce0000000f00 */
[----:B------:R-:W-:Y:S05]  /*2e100*/  WARPSYNC.COLLECTIVE R15, `(.L_x_2532) ;  /* 0x000000000f087348 */ /* 0x000fea0003c00000 */
[----:B------:R0:W1:Y:S02]  /*2e110*/  SHFL.IDX P6, R14, R13, R12, R11 ;  /* 0x0000000c0d0e7389 */ /* 0x00006400000c000b */
[----:B01----:R-:W-:Y:S01]  /*2e120*/  ENDCOLLECTIVE ;  /* 0x000000000000791b */ /* 0x003fe20003800000 */
.L_x_2532:
        /* <DEDUP_REMOVED lines=8> */
.L_x_2533:
[----:B------:R-:W-:Y:S02]  /*2e1b0*/  IMAD.MOV.U32 R13, RZ, RZ, R25 ;  /* 0x000000ffff0d7224 */ /* 0x000fe400078e0019 */
[----:B------:R-:W-:Y:S01]  /*2e1c0*/  IMAD.MOV.U32 R12, RZ, RZ, R0 ;  /* 0x000000ffff0c7224 */ /* 0x000fe200078e0000 */
[----:B------:R-:W-:-:S07]  /*2e1d0*/  MOV R21, R14 ;  /* 0x0000000e00157202 */ /* 0x000fce0000000f00 */
[----:B------:R-:W-:Y:S05]  /*2e1e0*/  WARPSYNC.COLLECTIVE R15, `(.L_x_2534) ;  /* 0x000000000f087348 */ /* 0x000fea0003c00000 */
[----:B------:R0:W1:Y:S02]  /*2e1f0*/  SHFL.IDX P6, R14, R13, R12, R11 ;  /* 0x0000000c0d0e7389 */ /* 0x00006400000c000b */
[----:B01----:R-:W-:Y:S01]  /*2e200*/  ENDCOLLECTIVE ;  /* 0x000000000000791b */ /* 0x003fe20003800000 */
.L_x_2534:
        /* <DEDUP_REMOVED lines=8> */
.L_x_2535:
[----:B------:R-:W-:Y:S02]  /*2e290*/  IMAD.MOV.U32 R13, RZ, RZ, R29 ;  /* 0x000000ffff0d7224 */ /* 0x000fe400078e001d */
[----:B------:R-:W-:Y:S01]  /*2e2a0*/  IMAD.MOV.U32 R12, RZ, RZ, R0 ;  /* 0x000000ffff0c7224 */ /* 0x000fe200078e0000 */
[----:B------:R-:W-:-:S07]  /*2e2b0*/  MOV R27, R14 ;  /* 0x0000000e001b7202 */ /* 0x000fce0000000f00 */
[----:B------:R-:W-:Y:S05]  /*2e2c0*/  WARPSYNC.COLLECTIVE R15, `(.L_x_2536) ;  /* 0x000000000f087348 */ /* 0x000fea0003c00000 */
[----:B------:R0:W1:Y:S02]  /*2e2d0*/  SHFL.IDX P6, R14, R13, R12, R11 ;  /* 0x0000000c0d0e7389 */ /* 0x00006400000c000b */
[----:B01----:R-:W-:Y:S01]  /*2e2e0*/  ENDCOLLECTIVE ;  /* 0x000000000000791b */ /* 0x003fe20003800000 */
.L_x_2536:
        /* <DEDUP_REMOVED lines=8> */
.L_x_2537:
[----:B------:R-:W-:Y:S02]  /*2e370*/  IMAD.MOV.U32 R13, RZ, RZ, R33 ;  /* 0x000000ffff0d7224 */ /* 0x000fe400078e0021 */
[----:B------:R-:W-:Y:S01]  /*2e380*/  IMAD.MOV.U32 R12, RZ, RZ, R0 ;  /* 0x000000ffff0c7224 */ /* 0x000fe200078e0000 */
[----:B------:R-:W-:-:S07]  /*2e390*/  MOV R31, R14 ;  /* 0x0000000e001f7202 */ /* 0x000fce0000000f00 */
[----:B------:R-:W-:Y:S05]  /*2e3a0*/  WARPSYNC.COLLECTIVE R15, `(.L_x_2538) ;  /* 0x000000000f087348 */ /* 0x000fea0003c00000 */
[----:B------:R0:W1:Y:S02]  /*2e3b0*/  SHFL.IDX P6, R14, R13, R12, R11 ;  /* 0x0000000c0d0e7389 */ /* 0x00006400000c000b */
[----:B01----:R-:W-:Y:S01]  /*2e3c0*/  ENDCOLLECTIVE ;  /* 0x000000000000791b */ /* 0x003fe20003800000 */
.L_x_2538:
        /* <DEDUP_REMOVED lines=8> */
.L_x_2539:
[----:B------:R-:W-:Y:S02]  /*2e450*/  IMAD.MOV.U32 R13, RZ, RZ, R37 ;  /* 0x000000ffff0d7224 */ /* 0x000fe400078e0025 */
[----:B------:R-:W-:Y:S01]  /*2e460*/  IMAD.MOV.U32 R12, RZ, RZ, R0 ;  /* 0x000000ffff0c7224 */ /* 0x000fe200078e0000 */
[----:B------:R-:W-:-:S07]  /*2e470*/  MOV R35, R14 ;  /* 0x0000000e00237202 */ /* 0x000fce0000000f00 */
[----:B------:R-:W-:Y:S05]  /*2e480*/  WARPSYNC.COLLECTIVE R15, `(.L_x_2540) ;  /* 0x000000000f087348 */ /* 0x000fea0003c00000 */
[----:B------:R0:W1:Y:S02]  /*2e490*/  SHFL.IDX P6, R14, R13, R12, R11 ;  /* 0x0000000c0d0e7389 */ /* 0x00006400000c000b */
[----:B01----:R-:W-:Y:S01]  /*2e4a0*/  ENDCOLLECTIVE ;  /* 0x000000000000791b */ /* 0x003fe20003800000 */
.L_x_2540:
        /* <DEDUP_REMOVED lines=8> */
.L_x_2541:
[----:B------:R-:W-:Y:S02]  /*2e530*/  IMAD.MOV.U32 R13, RZ, RZ, R41 ;  /* 0x000000ffff0d7224 */ /* 0x000fe400078e0029 */
[----:B------:R-:W-:Y:S01]  /*2e540*/  IMAD.MOV.U32 R12, RZ, RZ, R0 ;  /* 0x000000ffff0c7224 */ /* 0x000fe200078e0000 */
[----:B------:R-:W-:-:S07]  /*2e550*/  MOV R20, R14 ;  /* 0x0000000e00147202 */ /* 0x000fce0000000f00 */
[----:B------:R-:W-:Y:S05]  /*2e560*/  WARPSYNC.COLLECTIVE R15, `(.L_x_2542) ;  /* 0x000000000f087348 */ /* 0x000fea0003c00000 */
[----:B------:R0:W1:Y:S02]  /*2e570*/  SHFL.IDX P6, R14, R13, R12, R11 ;  /* 0x0000000c0d0e7389 */ /* 0x00006400000c000b */
[----:B01----:R-:W-:Y:S01]  /*2e580*/  ENDCOLLECTIVE ;  /* 0x000000000000791b */ /* 0x003fe20003800000 */
.L_x_2542:
[----:B------:R-:W-:Y:S02]  /*2e590*/  IMAD.MOV.U32 R13, RZ, RZ, R43 ;  /* 0x000000ffff0d7224 */ /* 0x000fe400078e002b */
[----:B------:R-:W-:Y:S01]  /*2e5a0*/  IMAD.MOV.U32 R12, RZ, RZ, R2 ;  /* 0x000000ffff0c7224 */ /* 0x000fe200078e0002 */
[----:B------:R-:W-:-:S07]  /*2e5b0*/  MOV R41, R14 ;  /* 0x0000000e00297202 */ /* 0x000fce0000000f00 */
[----:B------:R-:W-:Y:S05]  /*2e5c0*/  WARPSYNC.COLLECTIVE R15, `(.L_x_2543) ;  /* 0x000000000f087348 */ /* 0x000fea0003c00000 */
[----:B------:R0:W1:Y:S02]  /*2e5d0*/  SHFL.IDX P6, R14, R13, R12, R11 ;  /* 0x0000000c0d0e7389 */ /* 0x00006400000c000b */
[----:B01----:R-:W-:Y:S01]  /*2e5e0*/  ENDCOLLECTIVE ;  /* 0x000000000000791b */ /* 0x003fe20003800000 */
.L_x_2543:
[----:B------:R-:W-:Y:S02]  /*2e5f0*/  IMAD.MOV.U32 R13, RZ, RZ, R45 ;  /* 0x000000ffff0d7224 */ /* 0x000fe400078e002d */
[----:B------:R-:W-:Y:S01]  /*2e600*/  IMAD.MOV.U32 R12, RZ, RZ, R0 ;  /* 0x000000ffff0c7224 */ /* 0x000fe200078e0000 */
[----:B------:R-:W-:-:S07]  /*2e610*/  MOV R40, R14 ;  /* 0x0000000e00287202 */ /* 0x000fce0000000f00 */
[----:B------:R-:W-:Y:S05]  /*2e620*/  WARPSYNC.COLLECTIVE R15, `(.L_x_2544) ;  /* 0x000000000f087348 */ /* 0x000fea0003c00000 */
[----:B------:R0:W1:Y:S02]  /*2e630*/  SHFL.IDX P6, R14, R13, R12, R11 ;  /* 0x0000000c0d0e7389 */ /* 0x00006400000c000b */
[----:B01----:R-:W-:Y:S01]  /*2e640*/  ENDCOLLECTIVE ;  /* 0x000000000000791b */ /* 0x003fe20003800000 */
.L_x_2544:
        /* <DEDUP_REMOVED lines=8> */
.L_x_2545:
[----:B------:R-:W-:Y:S02]  /*2e6d0*/  IMAD.MOV.U32 R13, RZ, RZ, R49 ;  /* 0x000000ffff0d7224 */ /* 0x000fe400078e0031 */
[----:B------:R-:W-:Y:S01]  /*2e6e0*/  IMAD.MOV.U32 R12, RZ, RZ, R0 ;  /* 0x000000ffff0c7224 */ /* 0x000fe200078e0000 */
[----:B------:R-:W-:-:S07]  /*2e6f0*/  MOV R42, R14 ;  /* 0x0000000e002a7202 */ /* 0x000fce0000000f00 */
[----:B------:R-:W-:Y:S05]  /*2e700*/  WARPSYNC.COLLECTIVE R15, `(.L_x_2546) ;  /* 0x000000000f087348 */ /* 0x000fea0003c00000 */
[----:B------:R0:W1:Y:S02]  /*2e710*/  SHFL.IDX P6, R14, R13, R12, R11 ;  /* 0x0000000c0d0e7389 */ /* 0x00006400000c000b */
[----:B01----:R-:W-:Y:S01]  /*2e720*/  ENDCOLLECTIVE ;  /* 0x000000000000791b */ /* 0x003fe20003800000 */
.L_x_2546:
        /* <DEDUP_REMOVED lines=8> */
.L_x_2547:
[----:B------:R-:W-:Y:S02]  /*2e7b0*/  IMAD.MOV.U32 R13, RZ, RZ, R53 ;  /* 0x000000ffff0d7224 */ /* 0x000fe400078e0035 */
[----:B------:R-:W-:Y:S01]  /*2e7c0*/  IMAD.MOV.U32 R12, RZ, RZ, R0 ;  /* 0x000000ffff0c7224 */ /* 0x000fe200078e0000 */
[----:B------:R-:W-:-:S07]  /*2e7d0*/  MOV R48, R14 ;  /* 0x0000000e00307202 */ /* 0x000fce0000000f00 */
[----:B------:R-:W-:Y:S05]  /*2e7e0*/  WARPSYNC.COLLECTIVE R15, `(.L_x_2548) ;  /* 0x000000000f087348 */ /* 0x000fea0003c00000 */
[----:B------:R0:W1:Y:S02]  /*2e7f0*/  SHFL.IDX P6, R14, R13, R12, R11 ;  /* 0x0000000c0d0e7389 */ /* 0x00006400000c000b */
[----:B01----:R-:W-:Y:S01]  /*2e800*/  ENDCOLLECTIVE ;  /* 0x000000000000791b */ /* 0x003fe20003800000 */
.L_x_2548:
[----:B------:R-:W-:Y:S01]  /*2e810*/  SEL R9, R49, R48, P0 ;  /* 0x0000003031097207 */ /* 0x000fe20000000000 */
[----:B------:R-:W-:Y:S02]  /*2e820*/  IMAD.MOV.U32 R13, RZ, RZ, R55 ;  /* 0x000000ffff0d7224 */ /* 0x000fe400078e0037 */
[----:B------:R-:W-:Y:S01]  /*2e830*/  IMAD.MOV.U32 R12, RZ, RZ, R2 ;  /* 0x000000ffff0c7224 */ /* 0x000fe200078e0002 */
[----:B------:R-:W-:-:S07]  /*2e840*/  MOV R53, R14 ;  /* 0x0000000e00357202 */ /* 0x000fce0000000f00 */
[----:B------:R-:W-:Y:S05]  /*2e850*/  WARPSYNC.COLLECTIVE R15, `(.L_x_2549) ;  /* 0x000000000f087348 */ /* 0x000fea0003c00000 */
[----:B------:R0:W1:Y:S02]  /*2e860*/  SHFL.IDX P6, R14, R13, R12, R11 ;  /* 0x0000000c0d0e7389 */ /* 0x00006400000c000b */
[----:B01----:R-:W-:Y:S01]  /*2e870*/  ENDCOLLECTIVE ;  /* 0x000000000000791b */ /* 0x003fe20003800000 */
.L_x_2549:
[----:B------:R-:W-:Y:S02]  /*2e880*/  IMAD.MOV.U32 R13, RZ, RZ, R57 ;  /* 0x000000ffff0d7224 */ /* 0x000fe400078e0039 */
[----:B------:R-:W-:Y:S01]  /*2e890*/  IMAD.MOV.U32 R12, RZ, RZ, R0 ;  /* 0x000000ffff0c7224 */ /* 0x000fe200078e0000 */
[----:B------:R-:W-:-:S07]  /*2e8a0*/  MOV R50, R14 ;  /* 0x0000000e00327202 */ /* 0x000fce0000000f00 */
[----:B------:R-:W-:Y:S05]  /*2e8b0*/  WARPSYNC.COLLECTIVE R15, `(.L_x_2550) ;  /* 0x000000000f087348 */ /* 0x000fea0003c00000 */
[----:B------:R0:W1:Y:S02]  /*2e8c0*/  SHFL.IDX P6, R14, R13, R12, R11 ;  /* 0x0000000c0d0e7389 */ /* 0x00006400000c000b */
[----:B01----:R-:W-:Y:S01]  /*2e8d0*/  ENDCOLLECTIVE ;  /* 0x000000000000791b */ /* 0x003fe20003800000 */
.L_x_2550:
        /* <DEDUP_REMOVED lines=8> */
.L_x_2551:
[----:B------:R-:W-:Y:S02]  /*2e960*/  IMAD.MOV.U32 R13, RZ, RZ, R63 ;  /* 0x000000ffff0d7224 */ /* 0x000fe400078e003f */
[----:B------:R-:W-:Y:S01]  /*2e970*/  IMAD.MOV.U32 R12, RZ, RZ, R0 ;  /* 0x000000ffff0c7224 */ /* 0x000fe200078e0000 */
[----:B------:R-:W-:-:S07]  /*2e980*/  MOV R52, R14 ;  /* 0x0000000e00347202 */ /* 0x000fce0000000f00 */
[----:B------:R-:W-:Y:S05]  /*2e990*/  WARPSYNC.COLLECTIVE R15, `(.L_x_2552) ;  /* 0x000000000f087348 */ /* 0x000fea0003c00000 */
[----:B------:R0:W1:Y:S02]  /*2e9a0*/  SHFL.IDX P6, R14, R13, R12, R11 ;  /* 0x0000000c0d0e7389 */ /* 0x00006400000c000b */
[----:B01----:R-:W-:Y:S01]  /*2e9b0*/  ENDCOLLECTIVE ;  /* 0x000000000000791b */ /* 0x003fe20003800000 */
.L_x_2552:
        /* <DEDUP_REMOVED lines=8> */
.L_x_2553:
[----:B------:R-:W-:Y:S02]  /*2ea40*/  IMAD.MOV.U32 R13, RZ, RZ, R67 ;  /* 0x000000ffff0d7224 */ /* 0x000fe400078e0043 */
[----:B------:R-:W-:Y:S01]  /*2ea50*/  IMAD.MOV.U32 R12, RZ, RZ, R0 ;  /* 0x000000ffff0c7224 */ /* 0x000fe200078e0000 */
[----:B------:R-:W-:-:S07]  /*2ea60*/  MOV R54, R14 ;  /* 0x0000000e00367202 */ /* 0x000fce0000000f00 */
[----:B------:R-:W-:Y:S05]  /*2ea70*/  WARPSYNC.COLLECTIVE R15, `(.L_x_2554) ;  /* 0x000000000f087348 */ /* 0x000fea0003c00000 */
[----:B------:R0:W1:Y:S02]  /*2ea80*/  SHFL.IDX P6, R14, R13, R12, R11 ;  /* 0x0000000c0d0e7389 */ /* 0x00006400000c000b */
[----:B01----:R-:W-:Y:S01]  /*2ea90*/  ENDCOLLECTIVE ;  /* 0x000000000000791b */ /* 0x003fe20003800000 */
.L_x_2554:
        /* <DEDUP_REMOVED lines=8> */
.L_x_2555:
[----:B------:R-:W-:Y:S02]  /*2eb20*/  IMAD.MOV.U32 R13, RZ, RZ, R71 ;  /* 0x000000ffff0d7224 */ /* 0x000fe400078e0047 */
[----:B------:R-:W-:Y:S01]  /*2eb30*/  IMAD.MOV.U32 R12, RZ, RZ, R0 ;  /* 0x000000ffff0c7224 */ /* 0x000fe200078e0000 */
[----:B------:R-:W-:-:S07]  /*2eb40*/  MOV R56, R14 ;  /* 0x0000000e00387202 */ /* 0x000fce0000000f00 */
[----:B------:R-:W-:Y:S05]  /*2eb50*/  WARPSYNC.COLLECTIVE R15, `(.L_x_2556) ;  /* 0x000000000f087348 */ /* 0x000fea0003c00000 */
[----:B------:R0:W1:Y:S02]  /*2eb60*/  SHFL.IDX P6, R14, R13, R12, R11 ;  /* 0x0000000c0d0e7389 */ /* 0x00006400000c000b */
[----:B01----:R-:W-:Y:S01]  /*2eb70*/  ENDCOLLECTIVE ;  /* 0x000000000000791b */ /* 0x003fe20003800000 */
.L_x_2556:
[----:B------:R-:W-:Y:S01]  /*2eb80*/  SEL R39, R56, R67, P0 ;  /* 0x0000004338277207 */ /* 0x000fe20000000000 */
[----:B------:R-:W-:Y:S02]  /*2eb90*/  IMAD.MOV.U32 R13, RZ, RZ, R73 ;  /* 0x000000ffff0d7224 */ /* 0x000fe400078e0049 */
[----:B------:R-:W-:Y:S01]  /*2eba0*/  IMAD.MOV.U32 R12, RZ, RZ, R2 ;  /* 0x000000ffff0c7224 */ /* 0x000fe200078e0002 */
[----:B------:R-:W-:-:S07]  /*2ebb0*/  MOV R71, R14 ;  /* 0x0000000e00477202 */ /* 0x000fce0000000f00 */
[----:B------:R-:W-:Y:S05]  /*2ebc0*/  WARPSYNC.COLLECTIVE R15, `(.L_x_2557) ;  /* 0x000000000f087348 */ /* 0x000fea0003c00000 */
[----:B------:R0:W1:Y:S02]  /*2ebd0*/  SHFL.IDX P6, R14, R13, R12, R11 ;  /* 0x0000000c0d0e7389 */ /* 0x00006400000c000b */
[----:B01----:R-:W-:Y:S01]  /*2ebe0*/  ENDCOLLECTIVE ;  /* 0x000000000000791b */ /* 0x003fe20003800000 */
.L_x_2557:
[----:B------:R-:W-:Y:S02]  /*2ebf0*/  IMAD.MOV.U32 R13, RZ, RZ, R75 ;  /* 0x000000ffff0d7224 */ /* 0x000fe400078e004b */
[----:B------:R-:W-:Y:S01]  /*2ec00*/  IMAD.MOV.U32 R12, RZ, RZ, R0 ;  /* 0x000000ffff0c7224 */ /* 0x000fe200078e0000 */
[----:B------:R-:W-:-:S07]  /*2ec10*/  MOV R58, R14 ;  /* 0x0000000e003a7202 */ /* 0x000fce0000000f00 */
[----:B------:R-:W-:Y:S05]  /*2ec20*/  WARPSYNC.COLLECTIVE R15, `(.L_x_2558) ;  /* 0x000000000f087348 */ /* 0x000fea0003c00000 */
[----:B------:R0:W1:Y:S02]  /*2ec30*/  SHFL.IDX P6, R14, R13, R12, R11 ;  /* 0x0000000c0d0e7389 */ /* 0x00006400000c000b */
[----:B01----:R-:W-:Y:S01]  /*2ec40*/  ENDCOLLECTIVE ;  /* 0x000000000000791b */ /* 0x003fe20003800000 */
.L_x_2558:
[----:B------:R-:W-:Y:S02]  /*2ec50*/  IMAD.MOV.U32 R13, RZ, RZ, R77 ;  /* 0x000000ffff0d7224 */ /* 0x000fe400078e004d */
[----:B------:R-:W-:Y:S01]  /*2ec60*/  IMAD.MOV.U32 R12, RZ, RZ, R2 ;  /* 0x000000ffff0c7224 */ /* 0x000fe200078e0002 */
[----:B------:R-:W-:-:S07]  /*2ec70*/  MOV R75, R14 ;  /* 0x0000000e004b7202 */ /* 0x000fce0000000f00 */
[----:B------:R-:W-:Y:S05]  /*2ec80*/  WARPSYNC.COLLECTIVE R15, `(.L_x_2559) ;  /* 0x000000000f087348 */ /* 0x000fea0003c00000 */
[----:B------:R0:W1:Y:S02]  /*2ec90*/  SHFL.IDX P6, R14, R13, R12, R11 ;  /* 0x0000000c0d0e7389 */ /* 0x00006400000c000b */
[----:B01----:R-:W-:Y:S01]  /*2eca0*/  ENDCOLLECTIVE ;  /* 0x000000000000791b */ /* 0x003fe20003800000 */
.L_x_2559:
[----:B------:R-:W-:Y:S02]  /*2ecb0*/  SEL R12, R37, R20, P0 ;  /* 0x00000014250c7207 */ /* 0x000fe40000000000 */
[----:B------:R-:W-:Y:S02]  /*2ecc0*/  SEL R11, R48, R49, P0 ;  /* 0x00000031300b7207 */ /* 0x000fe40000000000 */
[----:B------:R-:W-:Y:S02]  /*2ecd0*/  SEL R13, R71, R58, P0 ;  /* 0x0000003a470d7207 */ /* 0x000fe40000000000 */
[----:B------:R-:W-:Y:S02]  /*2ece0*/  SEL R15, R58, R71, P0 ;  /* 0x000000473a0f7207 */ /* 0x000fe40000000000 */
[----:B------:R-:W-:Y:S02]  /*2ecf0*/  MOV R62, R14 ;  /* 0x0000000e003e7202 */ /* 0x000fe40000000f00 */
[----:B------:R-:W-:Y:S01]  /*2ed00*/  SEL R14, R20, R37, P0 ;  /* 0x00000025140e7207 */ /* 0x000fe20000000000 */
[----:B------:R-:W-:Y:S01]  /*2ed10*/  IMAD.MOV.U32 R20, RZ, RZ, RZ ;  /* 0x000000ffff147224 */ /* 0x000fe200078e00ff */
[----:B------:R-:W-:Y:S01]  /*2ed20*/  SEL R37, R67, R56, P0 ;  /* 0x0000003843257207 */ /* 0x000fe20000000000 */
[----:B------:R-:W-:Y:S06]  /*2ed30*/  BRA `(.L_x_2560) ;  /* 0xffffff6400487947 */ /* 0x000fec000383ffff */
.L_x_2381:
[----:B------:R-:W0:Y:S01]  /*2ed40*/  S2R R6, SR_TID.X ;  /* 0x0000000000067919 */ /* 0x000e220000002100 */
[----:B------:R-:W-:Y:S01]  /*2ed50*/  BSSY B1, `(.L_x_2561) ;  /* 0x000000a000017945 */ /* 0x000fe20003800000 */
[----:B------:R-:W-:Y:S01]  /*2ed60*/  MOV R12, RZ ;  /* 0x000000ff000c7202 */ /* 0x000fe20000000f00 */
[----:B------:R-:W-:Y:S02]  /*2ed70*/  IMAD.MOV.U32 R11, RZ, RZ, 0x1f ;  /* 0x0000001fff0b7424 */ /* 0x000fe400078e00ff */
[----:B------:R-:W-:Y:S01]  /*2ed80*/  IMAD.MOV.U32 R15, RZ, RZ, -0x1 ;  /* 0xffffffffff0f7424 */ /* 0x000fe200078e00ff */
[----:B0-----:R-:W-:-:S04]  /*2ed90*/  SHF.R.U32.HI R6, RZ, 0x5, R6 ;  /* 0x00000005ff067819 */ /* 0x001fc80000011606 */
[----:B------:R-:W-:-:S05]  /*2eda0*/  LOP3.LUT R6, R6, 0x3, RZ, 0xc0, !PT ;  /* 0x0000000306067812 */ /* 0x000fca00078ec0ff */
[----:B------:R-:W-:-:S07]  /*2edb0*/  IMAD.MOV.U32 R13, RZ, RZ, R6 ;  /* 0x000000ffff0d7224 */ /* 0x000fce00078e0006 */
[----:B------:R-:W-:Y:S05]  /*2edc0*/  WARPSYNC.COLLECTIVE R15, `(.L_x_2562) ;  /* 0x000000000f087348 */ /* 0x000fea0003c00000 */
[----:B------:R0:W1:Y:S02]  /*2edd0*/  SHFL.IDX P6, R14, R13, R12, R11 ;  /* 0x0000000c0d0e7389 */ /* 0x00006400000c000b */
[----:B01----:R-:W-:Y:S01]  /*2ede0*/  ENDCOLLECTIVE ;  /* 0x000000000000791b */ /* 0x003fe20003800000 */
.L_x_2562:
[----:B------:R-:W-:Y:S05]  /*2edf0*/  BSYNC B1 ;  /* 0x0000000000017941 */ /* 0x000fea0003800000 */
.L_x_2561:
[----:B------:R-:W-:Y:S05]  /*2ee00*/  BRA `(.L_x_2563) ;  /* 0xffffff9000b47947 */ /* 0x000fea000383ffff */
.L_x_2383:
[----:B------:R-:W-:Y:S01]  /*2ee10*/  BSSY B1, `(.L_x_2564) ;  /* 0x0000006000017945 */ /* 0x000fe20003800000 */
[----:B------:R-:W-:-:S07]  /*2ee20*/  MOV R15, 0xffffffff ;  /* 0xffffffff000f7802 */ /* 0x000fce0000000f00 */
[----:B0-----:R-:W-:Y:S05]  /*2ee30*/  WARPSYNC.COLLECTIVE R15, `(.L_x_2565) ;  /* 0x000000000f0c7348 */ /* 0x001fea0003c00000 */
[----:B------:R-:W-:Y:S02]  /*2ee40*/  ELECT P6, UR62, PT ;  /* 0x00000000003e782f */ /* 0x000fe400038c0000 */
[----:B------:R-:W-:Y:S01]  /*2ee50*/  MOV R14, UR62 ;  /* 0x0000003e000e7c02 */ /* 0x000fe20008000f00 */
[----:B0-----:R-:W-:Y:S10]  /*2ee60*/  ENDCOLLECTIVE ;  /* 0x000000000000791b */ /* 0x001ff40003800000 */
.L_x_2565:
[----:B------:R-:W-:Y:S05]  /*2ee70*/  BSYNC B1 ;  /* 0x0000000000017941 */ /* 0x000fea0003800000 */
.L_x_2564:
[----:B------:R-:W-:Y:S05]  /*2ee80*/  BRA `(.L_x_2382) ;  /* 0xffffff9000ac7947 */ /* 0x000fea000383ffff */
.L_x_2385:
[----:B0-----:R0:W1:Y:S02]  /*2ee90*/  SYNCS.PHASECHK.TRANS64.TRYWAIT P0, [R11+URZ+0x29820], R5 ;  /* 0x029820050b0075a7 */ /* 0x001064000800017f */
[----:B-1----:R-:W-:Y:S05]  /*2eea0*/  @!P0 NANOSLEEP.SYNCS 0x989680 ;  /* 0x009896800000895d */ /* 0x002fea0003900000 */
[----:B------:R-:W1:Y:S02]  /*2eeb0*/  @!P0 SYNCS.PHASECHK.TRANS64 P0, [R11+URZ+0x29820], R5 ;  /* 0x029820050b0085a7 */ /* 0x000e64000800007f */
[----:B-1----:R-:W-:Y:S05]  /*2eec0*/  @!P0 BRA `(.L_x_2385) ;  /* 0xfffffffc00f08947 */ /* 0x002fea000383ffff */
[----:B------:R-:W-:Y:S05]  /*2eed0*/  BRA `(.L_x_2566) ;  /* 0xffffff9000c87947 */ /* 0x000fea000383ffff */
.L_x_2389:
[----:B-1----:R1:W2:Y:S02]  /*2eee0*/  SYNCS.PHASECHK.TRANS64.TRYWAIT P0, [R8+URZ+0x298a0], R10 ;  /* 0x0298a00a080075a7 */ /* 0x0022a4000800017f */
[----:B--2---:R-:W-:Y:S05]  /*2eef0*/  @!P0 NANOSLEEP.SYNCS 0x989680 ;  /* 0x009896800000895d */ /* 0x004fea0003900000 */
[----:B------:R-:W2:Y:S02]  /*2ef00*/  @!P0 SYNCS.PHASECHK.TRANS64 P0, [R8+URZ+0x298a0], R10 ;  /* 0x0298a00a080085a7 */ /* 0x000ea4000800007f */
[----:B--2---:R-:W-:Y:S05]  /*2ef10*/  @!P0 BRA `(.L_x_2389) ;  /* 0xfffffffc00f08947 */ /* 0x004fea000383ffff */
[----:B------:R-:W-:Y:S05]  /*2ef20*/  BRA `(.L_x_2567) ;  /* 0xffffff9000e87947 */ /* 0x000fea000383ffff */
.L_x_2396:
[----:B0-----:R0:W2:Y:S02]  /*2ef30*/  SYNCS.PHASECHK.TRANS64.TRYWAIT P0, [R8+URZ+0x298c0], R10 ;  /* 0x0298c00a080075a7 */ /* 0x0010a4000800017f */
[----:B--2---:R-:W-:Y:S05]  /*2ef40*/  @!P0 NANOSLEEP.SYNCS 0x989680 ;  /* 0x009896800000895d */ /* 0x004fea0003900000 */
[----:B------:R-:W2:Y:S02]  /*2ef50*/  @!P0 SYNCS.PHASECHK.TRANS64 P0, [R8+URZ+0x298c0], R10 ;  /* 0x0298c00a080085a7 */ /* 0x000ea4000800007f */
[----:B--2---:R-:W-:Y:S05]  /*2ef60*/  @!P0 BRA `(.L_x_2396) ;  /* 0xfffffffc00f08947 */ /* 0x004fea000383ffff */
[----:B------:R-:W-:Y:S05]  /*2ef70*/  BRA `(.L_x_2568) ;  /* 0xffffff9400e07947 */ /* 0x000fea000383ffff */
.L_x_2403:
[----:B0-----:R0:W1:Y:S02]  /*2ef80*/  SYNCS.PHASECHK.TRANS64.TRYWAIT P1, [R7+URZ+0x298a0], R6 ;  /* 0x0298a006070075a7 */ /* 0x001064000802017f */
[----:B-1----:R-:W-:Y:S05]  /*2ef90*/  @!P1 NANOSLEEP.SYNCS 0x989680 ;  /* 0x009896800000995d */ /* 0x002fea0003900000 */
[----:B------:R-:W1:Y:S02]  /*2efa0*/  @!P1 SYNCS.PHASECHK.TRANS64 P1, [R7+URZ+0x298a0], R6 ;  /* 0x0298a006070095a7 */ /* 0x000e64000802007f */
[----:B-1----:R-:W-:Y:S05]  /*2efb0*/  @!P1 BRA `(.L_x_2403) ;  /* 0xfffffffc00f09947 */ /* 0x002fea000383ffff */
[----:B------:R-:W-:Y:S05]  /*2efc0*/  BRA `(.L_x_2569) ;  /* 0xffffff9800c87947 */ /* 0x000fea000383ffff */
.L_x_2410:
[----:B-1----:R1:W2:Y:S02]  /*2efd0*/  SYNCS.PHASECHK.TRANS64.TRYWAIT P1, [R7+URZ+0x298c0], R6 ;  /* 0x0298c006070075a7 */ /* 0x0022a4000802017f */
[----:B--2---:R-:W-:Y:S05]  /*2efe0*/  @!P1 NANOSLEEP.SYNCS 0x989680 ;  /* 0x009896800000995d */ /* 0x004fea0003900000 */
[----:B------:R-:W2:Y:S02]  /*2eff0*/  @!P1 SYNCS.PHASECHK.TRANS64 P1, [R7+URZ+0x298c0], R6 ;  /* 0x0298c006070095a7 */ /* 0x000ea4000802007f */
[----:B--2---:R-:W-:Y:S05]  /*2f000*/  @!P1 BRA `(.L_x_2410) ;  /* 0xfffffffc00f09947 */ /* 0x004fea000383ffff */
[----:B------:R-:W-:Y:S05]  /*2f010*/  BRA `(.L_x_2570) ;  /* 0xffffff9c00b87947 */ /* 0x000fea000383ffff */
.L_x_2425:
[----:B------:R-:W1:Y:S01]  /*2f020*/  S2R R5, SR_TID.X ;  /* 0x0000000000057919 */ /* 0x000e620000002100 */
[----:B------:R-:W-:Y:S01]  /*2f030*/  BSSY B0, `(.L_x_2571) ;  /* 0x000000a000007945 */ /* 0x000fe20003800000 */
[----:B------:R-:W-:Y:S01]  /*2f040*/  IMAD.MOV.U32 R12, RZ, RZ, RZ ;  /* 0x000000ffff0c7224 */ /* 0x000fe200078e00ff */
[----:B------:R-:W-:Y:S01]  /*2f050*/  MOV R11, 0x1f ;  /* 0x0000001f000b7802 */ /* 0x000fe20000000f00 */
[----:B------:R-:W-:Y:S01]  /*2f060*/  IMAD.MOV.U32 R15, RZ, RZ, -0x1 ;  /* 0xffffffffff0f7424 */ /* 0x000fe200078e00ff */
[----:B-1----:R-:W-:-:S04]  /*2f070*/  SHF.R.U32.HI R5, RZ, 0x5, R5 ;  /* 0x00000005ff057819 */ /* 0x002fc80000011605 */
[----:B------:R-:W-:-:S05]  /*2f080*/  LOP3.LUT R5, R5, 0x3, RZ, 0xc0, !PT ;  /* 0x0000000305057812 */ /* 0x000fca00078ec0ff */
[----:B------:R-:W-:-:S07]  /*2f090*/  IMAD.MOV.U32 R13, RZ, RZ, R5 ;  /* 0x000000ffff0d7224 */ /* 0x000fce00078e0005 */
[----:B0-----:R-:W-:Y:S05]  /*2f0a0*/  WARPSYNC.COLLECTIVE R15, `(.L_x_2572) ;  /* 0x000000000f087348 */ /* 0x001fea0003c00000 */
[----:B------:R1:W2:Y:S02]  /*2f0b0*/  SHFL.IDX P6, R14, R13, R12, R11 ;  /* 0x0000000c0d0e7389 */ /* 0x0002a400000c000b */
[----:B012---:R-:W-:Y:S01]  /*2f0c0*/  ENDCOLLECTIVE ;  /* 0x000000000000791b */ /* 0x007fe20003800000 */
.L_x_2572:
[----:B------:R-:W-:Y:S05]  /*2f0d0*/  BSYNC B0 ;  /* 0x0000000000007941 */ /* 0x000fea0003800000 */
.L_x_2571:
[----:B------:R-:W-:Y:S05]  /*2f0e0*/  BRA `(.L_x_2573) ;  /* 0xffffffac004c7947 */ /* 0x000fea000383ffff */
.L_x_2427:
[----:B------:R-:W-:Y:S01]  /*2f0f0*/  BSSY B0, `(.L_x_2574) ;  /* 0x0000006000007945 */ /* 0x000fe20003800000 */
[----:B------:R-:W-:-:S07]  /*2f100*/  IMAD.MOV.U32 R15, RZ, RZ, -0x1 ;  /* 0xffffffffff0f7424 */ /* 0x000fce00078e00ff */
[----:B01----:R-:W-:Y:S05]  /*2f110*/  WARPSYNC.COLLECTIVE R15, `(.L_x_2575) ;  /* 0x000000000f0c7348 */ /* 0x003fea0003c00000 */
[----:B------:R-:W-:Y:S02]  /*2f120*/  ELECT P6, UR62, PT ;  /* 0x00000000003e782f */ /* 0x000fe400038c0000 */
[----:B------:R-:W-:Y:S01]  /*2f130*/  MOV R14, UR62 ;  /* 0x0000003e000e7c02 */ /* 0x000fe20008000f00 */
[----:B01----:R-:W-:Y:S10]  /*2f140*/  ENDCOLLECTIVE ;  /* 0x000000000000791b */ /* 0x003ff40003800000 */
.L_x_2575:
[----:B------:R-:W-:Y:S05]  /*2f150*/  BSYNC B0 ;  /* 0x0000000000007941 */ /* 0x000fea0003800000 */
.L_x_2574:
[----:B------:R-:W-:Y:S05]  /*2f160*/  BRA `(.L_x_2576) ;  /* 0xffffffac00447947 */ /* 0x000fea000383ffff */
.L_x_2430:
[----:B-1----:R1:W2:Y:S02]  /*2f170*/  SYNCS.PHASECHK.TRANS64.TRYWAIT P2, [R6+URZ+0x29880], R7 ;  /* 0x02988007060075a7 */ /* 0x0022a4000804017f */
[----:B--2---:R-:W-:Y:S05]  /*2f180*/  @!P2 NANOSLEEP.SYNCS 0x989680 ;  /* 0x009896800000a95d */ /* 0x004fea0003900000 */
[----:B------:R-:W2:Y:S02]  /*2f190*/  @!P2 SYNCS.PHASECHK.TRANS64 P2, [R6+URZ+0x29880], R7 ;  /* 0x029880070600a5a7 */ /* 0x000ea4000804007f */
[----:B--2---:R-:W-:Y:S05]  /*2f1a0*/  @!P2 BRA `(.L_x_2430) ;  /* 0xfffffffc00f0a947 */ /* 0x004fea000383ffff */
[----:B------:R-:W-:Y:S05]  /*2f1b0*/  BRA `(.L_x_2577) ;  /* 0xffffffac00bc7947 */ /* 0x000fea000383ffff */
.L_x_2432:
[----:B--2---:R2:W3:Y:S02]  /*2f1c0*/  SYNCS.PHASECHK.TRANS64.TRYWAIT P2, [R6+URZ+0x29840], R7 ;  /* 0x02984007060075a7 */ /* 0x0044e4000804017f */
[----:B---3--:R-:W-:Y:S05]  /*2f1d0*/  @!P2 NANOSLEEP.SYNCS 0x989680 ;  /* 0x009896800000a95d */ /* 0x008fea0003900000 */
[----:B------:R-:W3:Y:S02]  /*2f1e0*/  @!P2 SYNCS.PHASECHK.TRANS64 P2, [R6+URZ+0x29840], R7 ;  /* 0x029840070600a5a7 */ /* 0x000ee4000804007f */
[----:B---3--:R-:W-:Y:S05]  /*2f1f0*/  @!P2 BRA `(.L_x_2432) ;  /* 0xfffffffc00f0a947 */ /* 0x008fea000383ffff */
[----:B------:R-:W-:Y:S05]  /*2f200*/  BRA `(.L_x_2578) ;  /* 0xffffffb000207947 */ /* 0x000fea000383ffff */
.L_x_2435:
        /* <DEDUP_REMOVED lines=8> */
.L_x_2441:
[----:B---3--:R3:W4:Y:S02]  /*2f290*/  SYNCS.PHASECHK.TRANS64.TRYWAIT P0, [R4+URZ+0x29880], R3 ;  /* 0x02988003040075a7 */ /* 0x008724000800017f */
[----:B----4-:R-:W-:Y:S05]  /*2f2a0*/  @!P0 NANOSLEEP.SYNCS 0x989680 ;  /* 0x009896800000895d */ /* 0x010fea0003900000 */
[----:B------:R-:W4:Y:S02]  /*2f2b0*/  @!P0 SYNCS.PHASECHK.TRANS64 P0, [R4+URZ+0x29880], R3 ;  /* 0x02988003040085a7 */ /* 0x000f24000800007f */
[----:B----4-:R-:W-:Y:S05]  /*2f2c0*/  @!P0 BRA `(.L_x_2441) ;  /* 0xfffffffc00f08947 */ /* 0x010fea000383ffff */
[----:B------:R-:W-:Y:S05]  /*2f2d0*/  BRA `(.L_x_2580) ;  /* 0xffffffb800207947 */ /* 0x000fea000383ffff */
.L_x_2446:
[----:B-1----:R1:W2:Y:S02]  /*2f2e0*/  SYNCS.PHASECHK.TRANS64.TRYWAIT P0, [R4+URZ+0x29840], R3 ;  /* 0x02984003040075a7 */ /* 0x0022a4000800017f */
[----:B--2---:R-:W-:Y:S05]  /*2f2f0*/  @!P0 NANOSLEEP.SYNCS 0x989680 ;  /* 0x009896800000895d */ /* 0x004fea0003900000 */
[----:B------:R-:W2:Y:S02]  /*2f300*/  @!P0 SYNCS.PHASECHK.TRANS64 P0, [R4+URZ+0x29840], R3 ;  /* 0x02984003040085a7 */ /* 0x000ea4000800007f */
[----:B--2---:R-:W-:Y:S05]  /*2f310*/  @!P0 BRA `(.L_x_2446) ;  /* 0xfffffffc00f08947 */ /* 0x004fea000383ffff */
[----:B------:R-:W-:Y:S05]  /*2f320*/  BRA `(.L_x_2581) ;  /* 0xffffffb800ac7947 */ /* 0x000fea000383ffff */
.L_x_2454:
[----:B---3--:R-:W3:Y:S02]  /*2f330*/  LDL R4, [R1+0x4] ;  /* 0x0000040001047983 */ /* 0x008ee40000100800 */
[----:B---3--:R3:W4:Y:S02]  /*2f340*/  SYNCS.PHASECHK.TRANS64.TRYWAIT P2, [R4+URZ+0x29870], R3 ;  /* 0x02987003040075a7 */ /* 0x008724000804017f */
[----:B----4-:R-:W-:Y:S05]  /*2f350*/  @!P2 NANOSLEEP.SYNCS 0x989680 ;  /* 0x009896800000a95d */ /* 0x010fea0003900000 */
[----:B------:R-:W4:Y:S02]  /*2f360*/  @!P2 SYNCS.PHASECHK.TRANS64 P2, [R4+URZ+0x29870], R3 ;  /* 0x029870030400a5a7 */ /* 0x000f24000804007f */
[----:B----4-:R-:W-:Y:S05]  /*2f370*/  @!P2 BRA `(.L_x_2454) ;  /* 0xfffffffc00eca947 */ /* 0x010fea000383ffff */
[----:B------:R-:W-:Y:S05]  /*2f380*/  BRA `(.L_x_2582) ;  /* 0xffffffbc00e07947 */ /* 0x000fea000383ffff */
.L_x_2456:
[----:B---3--:R-:W3:Y:S02]  /*2f390*/  LDL R4, [R1+0x4] ;  /* 0x0000040001047983 */ /* 0x008ee40000100800 */
[----:B---3--:R3:W4:Y:S02]  /*2f3a0*/  SYNCS.PHASECHK.TRANS64.TRYWAIT P2, [R4+URZ+0x29860], R3 ;  /* 0x02986003040075a7 */ /* 0x008724000804017f */
[----:B----4-:R-:W-:Y:S05]  /*2f3b0*/  @!P2 NANOSLEEP.SYNCS 0x989680 ;  /* 0x009896800000a95d */ /* 0x010fea0003900000 */
[----:B------:R-:W4:Y:S02]  /*2f3c0*/  @!P2 SYNCS.PHASECHK.TRANS64 P2, [R4+URZ+0x29860], R3 ;  /* 0x029860030400a5a7 */ /* 0x000f24000804007f */
[----:B----4-:R-:W-:Y:S05]  /*2f3d0*/  @!P2 BRA `(.L_x_2456) ;  /* 0xfffffffc00eca947 */ /* 0x010fea000383ffff */
[----:B------:R-:W-:Y:S05]  /*2f3e0*/  BRA `(.L_x_2583) ;  /* 0xffffffbc00e87947 */ /* 0x000fea000383ffff */
.L_x_2463:
[----:B-1----:R1:W3:Y:S02]  /*2f3f0*/  SYNCS.PHASECHK.TRANS64.TRYWAIT P0, [R20+URZ+0x29870], R3 ;  /* 0x02987003140075a7 */ /* 0x0022e4000800017f */
[----:B---3--:R-:W-:Y:S05]  /*2f400*/  @!P0 NANOSLEEP.SYNCS 0x989680 ;  /* 0x009896800000895d */ /* 0x008fea0003900000 */
[----:B------:R-:W3:Y:S02]  /*2f410*/  @!P0 SYNCS.PHASECHK.TRANS64 P0, [R20+URZ+0x29870], R3 ;  /* 0x02987003140085a7 */ /* 0x000ee4000800007f */
[----:B---3--:R-:W-:Y:S05]  /*2f420*/  @!P0 BRA `(.L_x_2463) ;  /* 0xfffffffc00f08947 */ /* 0x008fea000383ffff */
[----:B------:R-:W-:Y:S05]  /*2f430*/  BRA `(.L_x_2584) ;  /* 0xffffffc400dc7947 */ /* 0x000fea000383ffff */
.L_x_2465:
[----:B-1----:R1:W3:Y:S02]  /*2f440*/  SYNCS.PHASECHK.TRANS64.TRYWAIT P0, [R20+URZ+0x29860], R3 ;  /* 0x02986003140075a7 */ /* 0x0022e4000800017f */
[----:B---3--:R-:W-:Y:S05]  /*2f450*/  @!P0 NANOSLEEP.SYNCS 0x989680 ;  /* 0x009896800000895d */ /* 0x008fea0003900000 */
[----:B------:R-:W3:Y:S02]  /*2f460*/  @!P0 SYNCS.PHASECHK.TRANS64 P0, [R20+URZ+0x29860], R3 ;  /* 0x02986003140085a7 */ /* 0x000ee4000800007f */
[----:B---3--:R-:W-:Y:S05]  /*2f470*/  @!P0 BRA `(.L_x_2465) ;  /* 0xfffffffc00f08947 */ /* 0x008fea000383ffff */
[----:B------:R-:W-:Y:S05]  /*2f480*/  BRA `(.L_x_2585) ;  /* 0xffffffc400e47947 */ /* 0x000fea000383ffff */
.L_x_2469:
[----:B------:R-:W2:Y:S01]  /*2f490*/  LDL R3, [R1] ;  /* 0x0000000001037983 */ /* 0x000ea20000100800 */
[----:B------:R-:W-:Y:S01]  /*2f4a0*/  BSSY B0, `(.L_x_2586) ;  /* 0x0000008000007945 */ /* 0x000fe20003800000 */
[----:B------:R-:W-:Y:S01]  /*2f4b0*/  IMAD.MOV.U32 R12, RZ, RZ, RZ ;  /* 0x000000ffff0c7224 */ /* 0x000fe200078e00ff */
[----:B------:R-:W-:Y:S01]  /*2f4c0*/  MOV R15, 0xffffffff ;  /* 0xffffffff000f7802 */ /* 0x000fe20000000f00 */
[----:B------:R-:W-:Y:S01]  /*2f4d0*/  IMAD.MOV.U32 R11, RZ, RZ, 0x1f ;  /* 0x0000001fff0b7424 */ /* 0x000fe200078e00ff */
[----:B--2---:R-:W-:-:S07]  /*2f4e0*/  MOV R13, R3 ;  /* 0x00000003000d7202 */ /* 0x004fce0000000f00 */
[----:B------:R-:W-:Y:S05]  /*2f4f0*/  WARPSYNC.COLLECTIVE R15, `(.L_x_2587) ;  /* 0x000000000f087348 */ /* 0x000fea0003c00000 */
[----:B------:R0:W1:Y:S02]  /*2f500*/  SHFL.IDX P6, R14, R13, R12, R11 ;  /* 0x0000000c0d0e7389 */ /* 0x00006400000c000b */
[----:B01----:R-:W-:Y:S01]  /*2f510*/  ENDCOLLECTIVE ;  /* 0x000000000000791b */ /* 0x003fe20003800000 */
.L_x_2587:
[----:B------:R-:W-:Y:S05]  /*2f520*/  BSYNC B0 ;  /* 0x0000000000007941 */ /* 0x000fea0003800000 */
.L_x_2586:
[----:B------:R0:W5:Y:S01]  /*2f530*/  LDL R2, [R1+0xc] ;  /* 0x00000c0001027983 */ /* 0x0001620000100800 */
[----:B------:R-:W-:Y:S01]  /*2f540*/  IMAD.MOV.U32 R13, RZ, RZ, R3 ;  /* 0x000000ffff0d7224 */ /* 0x000fe200078e0003 */
[----:B------:R-:W-:Y:S01]  /*2f550*/  MOV R12, 0x1 ;  /* 0x00000001000c7802 */ /* 0x000fe20000000f00 */
[----:B------:R-:W-:Y:S02]  /*2f560*/  IMAD.MOV.U32 R11, RZ, RZ, 0x1f ;  /* 0x0000001fff0b7424 */ /* 0x000fe400078e00ff */
[----:B------:R-:W-:Y:S02]  /*2f570*/  IMAD.MOV.U32 R15, RZ, RZ, -0x1 ;  /* 0xffffffffff0f7424 */ /* 0x000fe400078e00ff */
[----:B------:R-:W-:-:S07]  /*2f580*/  IMAD.MOV.U32 R0, RZ, RZ, R14 ;  /* 0x000000ffff007224 */ /* 0x000fce00078e000e */
[----:B0----5:R-:W-:Y:S05]  /*2f590*/  WARPSYNC.COLLECTIVE R15, `(.L_x_2588) ;  /* 0x000000000f087348 */ /* 0x021fea0003c00000 */
[----:B------:R1:W2:Y:S02]  /*2f5a0*/  SHFL.IDX P6, R14, R13, R12, R11 ;  /* 0x0000000c0d0e7389 */ /* 0x0002a400000c000b */
[----:B012--5:R-:W-:Y:S01]  /*2f5b0*/  ENDCOLLECTIVE ;  /* 0x000000000000791b */ /* 0x027fe20003800000 */
.L_x_2588:
[----:B------:R-:W-:Y:S01]  /*2f5c0*/  ULDC UR4, c[0x0][0xc14] ;  /* 0x0003050000047ab9 */ /* 0x000fe20000000800 */
[----:B------:R-:W-:Y:S01]  /*2f5d0*/  IMAD.IADD R5, R2, 0x1, R7 ;  /* 0x0000000102057824 */ /* 0x000fe200078e0207 */
[----:B------:R-:W-:-:S04]  /*2f5e0*/  MOV R4, R14 ;  /* 0x0000000e00047202 */ /* 0x000fc80000000f00 */
[----:B------:R-:W-:-:S13]  /*2f5f0*/  ISETP.GE.OR P1, PT, R5, UR4, !P0 ;  /* 0x0000000405007c0c */ /* 0x000fda000c726670 */
[----:B------:R-:W0:Y:S02]  /*2f600*/  @!P1 LDC.64 R2, c[0x0][0xc58] ;  /* 0x00031600ff029b82 */ /* 0x000e240000000a00 */
[----:B0-----:R-:W-:-:S06]  /*2f610*/  @!P1 IMAD.WIDE R2, R5, 0x4, R2 ;  /* 0x0000000405029825 */ /* 0x001fcc00078e0202 */
[----:B------:R0:W2:Y:S01]  /*2f620*/  @!P1 LDG.E R2, desc[UR56][R2.64] ;  /* 0x0000003802029981 */ /* 0x0000a2000c1e1900 */
[----:B------:R-:W-:Y:S01]  /*2f630*/  IMAD.MOV.U32 R11, RZ, RZ, RZ ;  /* 0x000000ffff0b7224 */ /* 0x000fe200078e00ff */
[C---:B------:R-:W-:Y:S02]  /*2f640*/  ISETP.GE.U32.AND P2, PT, R7.reuse, 0x2, PT ;  /* 0x000000020700780c */ /* 0x040fe40003f46070 */
[C---:B------:R-:W-:Y:S02]  /*2f650*/  ISETP.GE.U32.AND P3, PT, R7.reuse, 0x4, PT ;  /* 0x000000040700780c */ /* 0x040fe40003f66070 */
[C---:B------:R-:W-:Y:S02]  /*2f660*/  ISETP.GE.U32.AND P4, PT, R7.reuse, 0x8, PT ;  /* 0x000000080700780c */ /* 0x040fe40003f86070 */
[----:B------:R-:W-:Y:S01]  /*2f670*/  ISETP.GE.U32.AND P5, PT, R7, 0x10, PT ;  /* 0x000000100700780c */ /* 0x000fe20003fa6070 */
[----:B0-----:R-:W-:Y:S01]  /*2f680*/  IMAD.MOV.U32 R3, RZ, RZ, RZ ;  /* 0x000000ffff037224 */ /* 0x001fe200078e00ff */
[----:B--2---:R-:W-:-:S02]  /*2f690*/  @!P1 MOV R3, R2 ;  /* 0x0000000200039202 */ /* 0x004fc40000000f00 */
[----:B------:R-:W-:-:S03]  /*2f6a0*/  ISETP.NE.AND P1, PT, R7, RZ, PT ;  /* 0x000000ff0700720c */ /* 0x000fc60003f25270 */
[----:B------:R-:W-:-:S10]  /*2f6b0*/  IMAD.MOV.U32 R13, RZ, RZ, R3 ;  /* 0x000000ffff0d7224 */ /* 0x000fd400078e0003 */
[----:B------:R-:W-:Y:S05]  /*2f6c0*/  WARPSYNC.COLLECTIVE R15, `(.L_x_2589) ;  /* 0x000000000f087348 */ /* 0x000fea0003c00000 */
[----:B------:R0:W1:Y:S02]  /*2f6d0*/  SHFL.UP P6, R14, R13, R12, R11 ;  /* 0x0400000c0d0e7389 */ /* 0x00006400000c000b */
[----:B01----:R-:W-:Y:S01]  /*2f6e0*/  ENDCOLLECTIVE ;  /* 0x000000000000791b */ /* 0x003fe20003800000 */
.L_x_2589:
[----:B------:R-:W-:Y:S01]  /*2f6f0*/  IMAD.MOV.U32 R12, RZ, RZ, 0x2 ;  /* 0x00000002ff0c7424 */ /* 0x000fe200078e00ff */
[----:B------:R-:W-:-:S04]  /*2f700*/  SEL R14, R14, RZ, P1 ;  /* 0x000000ff0e0e7207 */ /* 0x000fc80000800000 */
[----:B------:R-:W-:-:S05]  /*2f710*/  IADD3 R2, R3, R14, RZ ;  /* 0x0000000e03027210 */ /* 0x000fca0007ffe0ff */
[----:B------:R-:W-:-:S07]  /*2f720*/  IMAD.MOV.U32 R13, RZ, RZ, R2 ;  /* 0x000000ffff0d7224 */ /* 0x000fce00078e0002 */
[----:B------:R-:W-:Y:S05]  /*2f730*/  WARPSYNC.COLLECTIVE R15, `(.L_x_2590) ;  /* 0x000000000f087348 */ /* 0x000fea0003c00000 */
[----:B------:R0:W1:Y:S02]  /*2f740*/  SHFL.UP P6, R14, R13, R12, R11 ;  /* 0x0400000c0d0e7389 */ /* 0x00006400000c000b */
[----:B01----:R-:W-:Y:S01]  /*2f750*/  ENDCOLLECTIVE ;  /* 0x000000000000791b */ /* 0x003fe20003800000 */
.L_x_2590:
[----:B------:R-:W-:Y:S01]  /*2f760*/  IMAD.MOV.U32 R12, RZ, RZ, 0x4 ;  /* 0x00000004ff0c7424 */ /* 0x000fe200078e00ff */
[----:B------:R-:W-:-:S04]  /*2f770*/  SEL R5, R14, RZ, P2 ;  /* 0x000000ff0e057207 */ /* 0x000fc80001000000 */
[----:B------:R-:W-:-:S05]  /*2f780*/  IADD3 R2, R2, R5, RZ ;  /* 0x0000000502027210 */ /* 0x000fca0007ffe0ff */
[----:B------:R-:W-:-:S07]  /*2f790*/  IMAD.MOV.U32 R13, RZ, RZ, R2 ;  /* 0x000000ffff0d7224 */ /* 0x000fce00078e0002 */
[----:B------:R-:W-:Y:S05]  /*2f7a0*/  WARPSYNC.COLLECTIVE R15, `(.L_x_2591) ;  /* 0x000000000f087348 */ /* 0x000fea0003c00000 */
[----:B------:R0:W1:Y:S02]  /*2f7b0*/  SHFL.UP P6, R14, R13, R12, R11 ;  /* 0x0400000c0d0e7389 */ /* 0x00006400000c000b */
[----:B01----:R-:W-:Y:S01]  /*2f7c0*/  ENDCOLLECTIVE ;  /* 0x000000000000791b */ /* 0x003fe20003800000 */
.L_x_2591:
[----:B------:R-:W-:Y:S01]  /*2f7d0*/  IMAD.MOV.U32 R12, RZ, RZ, 0x8 ;  /* 0x00000008ff0c7424 */ /* 0x000fe200078e00ff */
[----:B------:R-:W-:-:S04]  /*2f7e0*/  SEL R5, R14, RZ, P3 ;  /* 0x000000ff0e057207 */ /* 0x000fc80001800000 */
[----:B------:R-:W-:-:S05]  /*2f7f0*/  IADD3 R2, R2, R5, RZ ;  /* 0x0000000502027210 */ /* 0x000fca0007ffe0ff */
[----:B------:R-:W-:-:S07]  /*2f800*/  IMAD.MOV.U32 R13, RZ, RZ, R2 ;  /* 0x000000ffff0d7224 */ /* 0x000fce00078e0002 */
[----:B------:R-:W-:Y:S05]  /*2f810*/  WARPSYNC.COLLECTIVE R15, `(.L_x_2592) ;  /* 0x000000000f087348 */ /* 0x000fea0003c00000 */
[----:B------:R0:W1:Y:S02]  /*2f820*/  SHFL.UP P6, R14, R13, R12, R11 ;  /* 0x0400000c0d0e7389 */ /* 0x00006400000c000b */
[----:B01----:R-:W-:Y:S01]  /*2f830*/  ENDCOLLECTIVE ;  /* 0x000000000000791b */ /* 0x003fe20003800000 */
.L_x_2592:
[----:B------:R-:W-:Y:S01]  /*2f840*/  IMAD.MOV.U32 R12, RZ, RZ, 0x10 ;  /* 0x00000010ff0c7424 */ /* 0x000fe200078e00ff */
[----:B------:R-:W-:-:S04]  /*2f850*/  SEL R5, R14, RZ, P4 ;  /* 0x000000ff0e057207 */ /* 0x000fc80002000000 */
[----:B------:R-:W-:-:S05]  /*2f860*/  IADD3 R2, R2, R5, RZ ;  /* 0x0000000502027210 */ /* 0x000fca0007ffe0ff */
[----:B------:R-:W-:-:S07]  /*2f870*/  IMAD.MOV.U32 R13, RZ, RZ, R2 ;  /* 0x000000ffff0d7224 */ /* 0x000fce00078e0002 */
[----:B------:R-:W-:Y:S05]  /*2f880*/  WARPSYNC.COLLECTIVE R15, `(.L_x_2593) ;  /* 0x000000000f087348 */ /* 0x000fea0003c00000 */
[----:B------:R0:W1:Y:S02]  /*2f890*/  SHFL.UP P6, R14, R13, R12, R11 ;  /* 0x0400000c0d0e7389 */ /* 0x00006400000c000b */
[----:B01----:R-:W-:Y:S01]  /*2f8a0*/  ENDCOLLECTIVE ;  /* 0x000000000000791b */ /* 0x003fe20003800000 */
.L_x_2593:
[----:B------:R-:W-:Y:S01]  /*2f8b0*/  IMAD.MOV.U32 R12, RZ, RZ, 0x1f ;  /* 0x0000001fff0c7424 */ /* 0x000fe200078e00ff */
[----:B------:R-:W-:Y:S02]  /*2f8c0*/  MOV R11, 0x1f ;  /* 0x0000001f000b7802 */ /* 0x000fe40000000f00 */
[----:B------:R-:W-:-:S04]  /*2f8d0*/  SEL R5, R14, RZ, P5 ;  /* 0x000000ff0e057207 */ /* 0x000fc80002800000 */
[----:B------:R-:W-:-:S05]  /*2f8e0*/  IADD3 R2, R2, R5, RZ ;  /* 0x0000000502027210 */ /* 0x000fca0007ffe0ff */
[----:B------:R-:W-:-:S07]  /*2f8f0*/  IMAD.MOV.U32 R13, RZ, RZ, R2 ;  /* 0x000000ffff0d7224 */ /* 0x000fce00078e0002 */
[----:B------:R-:W-:Y:S05]  /*2f900*/  WARPSYNC.COLLECTIVE R15, `(.L_x_2594) ;  /* 0x000000000f087348 */ /* 0x000fea0003c00000 */
[----:B------:R0:W1:Y:S02]  /*2f910*/  SHFL.IDX P6, R14, R13, R12, R11 ;  /* 0x0000000c0d0e7389 */ /* 0x00006400000c000b */
[----:B01----:R-:W-:Y:S01]  /*2f920*/  ENDCOLLECTIVE ;  /* 0x000000000000791b */ /* 0x003fe20003800000 */
.L_x_2594:
[----:B------:R-:W-:Y:S05]  /*2f930*/  BRA `(.L_x_2595) ;  /* 0xffffffcc00147947 */ /* 0x000fea000383ffff */
.L_x_2474:
[----:B------:R-:W-:Y:S01]  /*2f940*/  BSSY B0, `(.L_x_2596) ;  /* 0x0000008000007945 */ /* 0x000fe20003800000 */
[----:B-----5:R-:W-:Y:S01]  /*2f950*/  IMAD.MOV.U32 R13, RZ, RZ, R3 ;  /* 0x000000ffff0d7224 */ /* 0x020fe200078e0003 */
[----:B------:R-:W-:Y:S01]  /*2f960*/  MOV R11, RZ ;  /* 0x000000ff000b7202 */ /* 0x000fe20000000f00 */
[----:B------:R-:W-:Y:S02]  /*2f970*/  IMAD.MOV.U32 R12, RZ, RZ, 0x1 ;  /* 0x00000001ff0c7424 */ /* 0x000fe400078e00ff */
[----:B------:R-:W-:-:S07]  /*2f980*/  IMAD.MOV.U32 R15, RZ, RZ, -0x1 ;  /* 0xffffffffff0f7424 */ /* 0x000fce00078e00ff */
[----:B0-----:R-:W-:Y:S05]  /*2f990*/  WARPSYNC.COLLECTIVE R15, `(.L_x_2597) ;  /* 0x000000000f087348 */ /* 0x001fea0003c00000 */
[----:B------:R1:W2:Y:S02]  /*2f9a0*/  SHFL.UP P6, R14, R13, R12, R11 ;  /* 0x0400000c0d0e7389 */ /* 0x0002a400000c000b */
[----:B012---:R-:W-:Y:S01]  /*2f9b0*/  ENDCOLLECTIVE ;  /* 0x000000000000791b */ /* 0x007fe20003800000 */
.L_x_2597:
[----:B------:R-:W-:Y:S05]  /*2f9c0*/  BSYNC B0 ;  /* 0x0000000000007941 */ /* 0x000fea0003800000 */
.L_x_2596:
[----:B------:R-:W-:Y:S01]  /*2f9d0*/  SEL R14, R14, RZ, P1 ;  /* 0x000000ff0e0e7207 */ /* 0x000fe20000800000 */
[----:B------:R-:W-:Y:S01]  /*2f9e0*/  IMAD.MOV.U32 R11, RZ, RZ, RZ ;  /* 0x000000ffff0b7224 */ /* 0x000fe200078e00ff */
[----:B------:R-:W-:Y:S01]  /*2f9f0*/  MOV R12, 0x2 ;  /* 0x00000002000c7802 */ /* 0x000fe20000000f00 */
[----:B------:R-:W-:Y:S02]  /*2fa00*/  IMAD.MOV.U32 R15, RZ, RZ, -0x1 ;  /* 0xffffffffff0f7424 */ /* 0x000fe400078e00ff */
[----:B------:R-:W-:-:S07]  /*2fa10*/  IMAD.IADD R13, R3, 0x1, R14 ;  /* 0x00000001030d7824 */ /* 0x000fce00078e020e */
[----:B------:R-:W-:Y:S05]  /*2fa20*/  WARPSYNC.COLLECTIVE R15, `(.L_x_2598) ;  /* 0x000000000f087348 */ /* 0x000fea0003c00000 */
[----:B------:R0:W1:Y:S02]  /*2fa30*/  SHFL.UP P6, R14, R13, R12, R11 ;  /* 0x0400000c0d0e7389 */ /* 0x00006400000c000b */
[----:B01----:R-:W-:Y:S01]  /*2fa40*/  ENDCOLLECTIVE ;  /* 0x000000000000791b */ /* 0x003fe20003800000 */
.L_x_2598:
[----:B------:R-:W-:Y:S01]  /*2fa50*/  IMAD.MOV.U32 R12, RZ, RZ, 0x4 ;  /* 0x00000004ff0c7424 */ /* 0x000fe200078e00ff */
[----:B------:R-:W-:-:S04]  /*2fa60*/  SEL R14, R14, RZ, P2 ;  /* 0x000000ff0e0e7207 */ /* 0x000fc80001000000 */
[----:B------:R-:W-:-:S05]  /*2fa70*/  IADD3 R5, R13, R14, RZ ;  /* 0x0000000e0d057210 */ /* 0x000fca0007ffe0ff */
[----:B------:R-:W-:-:S07]  /*2fa80*/  IMAD.MOV.U32 R13, RZ, RZ, R5 ;  /* 0x000000ffff0d7224 */ /* 0x000fce00078e0005 */
[----:B------:R-:W-:Y:S05]  /*2fa90*/  WARPSYNC.COLLECTIVE R15, `(.L_x_2599) ;  /* 0x000000000f087348 */ /* 0x000fea0003c00000 */
[----:B------:R0:W1:Y:S02]  /*2faa0*/  SHFL.UP P6, R14, R13, R12, R11 ;  /* 0x0400000c0d0e7389 */ /* 0x00006400000c000b */
[----:B01----:R-:W-:Y:S01]  /*2fab0*/  ENDCOLLECTIVE ;  /* 0x000000000000791b */ /* 0x003fe20003800000 */
.L_x_2599:
[----:B------:R-:W-:Y:S01]  /*2fac0*/  IMAD.MOV.U32 R12, RZ, RZ, 0x8 ;  /* 0x00000008ff0c7424 */ /* 0x000fe200078e00ff */
[----:B------:R-:W-:-:S04]  /*2fad0*/  SEL R6, R14, RZ, P3 ;  /* 0x000000ff0e067207 */ /* 0x000fc80001800000 */
[----:B------:R-:W-:-:S05]  /*2fae0*/  IADD3 R6, R5, R6, RZ ;  /* 0x0000000605067210 */ /* 0x000fca0007ffe0ff */
[----:B------:R-:W-:-:S07]  /*2faf0*/  IMAD.MOV.U32 R13, RZ, RZ, R6 ;  /* 0x000000ffff0d7224 */ /* 0x000fce00078e0006 */
[----:B------:R-:W-:Y:S05]  /*2fb00*/  WARPSYNC.COLLECTIVE R15, `(.L_x_2600) ;  /* 0x000000000f087348 */ /* 0x000fea0003c00000 */
[----:B------:R0:W1:Y:S02]  /*2fb10*/  SHFL.UP P6, R14, R13, R12, R11 ;  /* 0x0400000c0d0e7389 */ /* 0x00006400000c000b */
[----:B01----:R-:W-:Y:S01]  /*2fb20*/  ENDCOLLECTIVE ;  /* 0x000000000000791b */ /* 0x003fe20003800000 */
.L_x_2600:
[----:B------:R-:W-:Y:S01]  /*2fb30*/  IMAD.MOV.U32 R12, RZ, RZ, 0x10 ;  /* 0x00000010ff0c7424 */ /* 0x000fe200078e00ff */
[----:B------:R-:W-:-:S04]  /*2fb40*/  SEL R7, R14, RZ, P4 ;  /* 0x000000ff0e077207 */ /* 0x000fc80002000000 */
[----:B------:R-:W-:-:S05]  /*2fb50*/  IADD3 R7, R6, R7, RZ ;  /* 0x0000000706077210 */ /* 0x000fca0007ffe0ff */
[----:B------:R-:W-:-:S07]  /*2fb60*/  IMAD.MOV.U32 R13, RZ, RZ, R7 ;  /* 0x000000ffff0d7224 */ /* 0x000fce00078e0007 */
[----:B------:R-:W-:Y:S05]  /*2fb70*/  WARPSYNC.COLLECTIVE R15, `(.L_x_2601) ;  /* 0x000000000f087348 */ /* 0x000fea0003c00000 */
[----:B------:R0:W1:Y:S02]  /*2fb80*/  SHFL.UP P6, R14, R13, R12, R11 ;  /* 0x0400000c0d0e7389 */ /* 0x00006400000c000b */
[----:B01----:R-:W-:Y:S01]  /*2fb90*/  ENDCOLLECTIVE ;  /* 0x000000000000791b */ /* 0x003fe20003800000 */
.L_x_2601:
        /* <DEDUP_REMOVED lines=8> */
.L_x_2602:
[----:B------:R-:W-:Y:S05]  /*2fc20*/  BRA `(.L_x_2603) ;  /* 0xffffffc800fc7947 */ /* 0x000fea000383ffff */
.L_x_2476:
[----:B------:R-:W-:Y:S01]  /*2fc30*/  BSSY B0, `(.L_x_2604) ;  /* 0x0000006000007945 */ /* 0x000fe20003800000 */
[----:B------:R-:W-:Y:S01]  /*2fc40*/  PLOP3.LUT P6, PT, P6, PT, PT, 0x8, 0x0 ;  /* 0x000000000000781c */ /* 0x000fe200037ce170 */
[----:B------:R-:W-:-:S12]  /*2fc50*/  IMAD.MOV.U32 R15, RZ, RZ, -0x1 ;  /* 0xffffffffff0f7424 */ /* 0x000fd800078e00ff */
[----:B0-----:R-:W-:Y:S05]  /*2fc60*/  WARPSYNC.COLLECTIVE R15, `(.L_x_2605) ;  /* 0x000000000f087348 */ /* 0x001fea0003c00000 */
[----:B------:R-:W-:Y:S01]  /*2fc70*/  VOTE.ANY R14, PT, P6 ;  /* 0x00000000000e7806 */ /* 0x000fe200030e0100 */
[----:B0-----:R-:W-:Y:S06]  /*2fc80*/  ENDCOLLECTIVE ;  /* 0x000000000000791b */ /* 0x001fec0003800000 */
.L_x_2605:
[----:B------:R-:W-:Y:S05]  /*2fc90*/  BSYNC B0 ;  /* 0x0000000000007941 */ /* 0x000fea0003800000 */
.L_x_2604:
[----:B------:R-:W-:Y:S01]  /*2fca0*/  IMAD.MOV.U32 R6, RZ, RZ, R14 ;  /* 0x000000ffff067224 */ /* 0x000fe200078e000e */
[----:B------:R-:W-:Y:S01]  /*2fcb0*/  MOV R13, R3 ;  /* 0x00000003000d7202 */ /* 0x000fe20000000f00 */
[----:B------:R-:W-:Y:S01]  /*2fcc0*/  IMAD.MOV.U32 R11, RZ, RZ, 0x1f ;  /* 0x0000001fff0b7424 */ /* 0x000fe200078e00ff */
[----:B------:R-:W-:Y:S01]  /*2fcd0*/  MOV R15, 0xffffffff ;  /* 0xffffffff000f7802 */ /* 0x000fe20000000f00 */
[----:B------:R-:W0:Y:S02]  /*2fce0*/  POPC R7, R6 ;  /* 0x0000000600077309 */ /* 0x000e240000000000 */
[----:B0-----:R-:W-:-:S07]  /*2fcf0*/  IMAD.MOV.U32 R12, RZ, RZ, R7 ;  /* 0x000000ffff0c7224 */ /* 0x001fce00078e0007 */
[----:B------:R-:W-:Y:S05]  /*2fd00*/  WARPSYNC.COLLECTIVE R15, `(.L_x_2606) ;  /* 0x000000000f087348 */ /* 0x000fea0003c00000 */
[----:B------:R0:W1:Y:S02]  /*2fd10*/  SHFL.IDX P6, R14, R13, R12, R11 ;  /* 0x0000000c0d0e7389 */ /* 0x00006400000c000b */
[----:B01----:R-:W-:Y:S01]  /*2fd20*/  ENDCOLLECTIVE ;  /* 0x000000000000791b */ /* 0x003fe20003800000 */
.L_x_2606:
[----:B------:R-:W-:Y:S01]  /*2fd30*/  IMAD.MOV.U32 R4, RZ, RZ, R14 ;  /* 0x000000ffff047224 */ /* 0x000fe200078e000e */
[----:B------:R-:W-:Y:S06]  /*2fd40*/  BRA `(.L_x_2607) ;  /* 0xffffffc800ec7947 */ /* 0x000fec000383ffff */
.L_x_2478:
[----:B------:R-:W-:Y:S01]  /*2fd50*/  BSSY B0, `(.L_x_2608) ;  /* 0x0000007000007945 */ /* 0x000fe20003800000 */
[----:B------:R-:W-:Y:S01]  /*2fd60*/  IMAD.MOV.U32 R13, RZ, RZ, R2 ;  /* 0x000000ffff0d7224 */ /* 0x000fe200078e0002 */
[----:B------:R-:W-:Y:S01]  /*2fd70*/  MOV R11, 0x1f ;  /* 0x0000001f000b7802 */ /* 0x000fe20000000f00 */
[----:B------:R-:W-:-:S07]  /*2fd80*/  IMAD.MOV.U32 R15, RZ, RZ, -0x1 ;  /* 0xffffffffff0f7424 */ /* 0x000fce00078e00ff */
[----:B012---:R-:W-:Y:S05]  /*2fd90*/  WARPSYNC.COLLECTIVE R15, `(.L_x_2609) ;  /* 0x000000000f087348 */ /* 0x007fea0003c00000 */
[----:B------:R3:W4:Y:S02]  /*2fda0*/  SHFL.IDX P6, R14, R13, R12, R11 ;  /* 0x0000000c0d0e7389 */ /* 0x00072400000c000b */
[----:B01234-:R-:W-:Y:S01]  /*2fdb0*/  ENDCOLLECTIVE ;  /* 0x000000000000791b */ /* 0x01ffe20003800000 */
.L_x_2609:
[----:B------:R-:W-:Y:S05]  /*2fdc0*/  BSYNC B0 ;  /* 0x0000000000007941 */ /* 0x000fea0003800000 */
.L_x_2608:
[----:B------:R-:W-:Y:S01]  /*2fdd0*/  IMAD.MOV.U32 R9, RZ, RZ, R14 ;  /* 0x000000ffff097224 */ /* 0x000fe200078e000e */
[----:B------:R-:W-:Y:S06]  /*2fde0*/  BRA `(.L_x_2477) ;  /* 0xffffffc800e07947 */ /* 0x000fec000383ffff */
.L_x_2482:
[----:B0-----:R0:W1:Y:S02]  /*2fdf0*/  SYNCS.PHASECHK.TRANS64.TRYWAIT P0, [R0+URZ+0x29820], R3 ;  /* 0x02982003000075a7 */ /* 0x001064000800017f */
[----:B-1----:R-:W-:Y:S05]  /*2fe00*/  @!P0 NANOSLEEP.SYNCS 0x989680 ;  /* 0x009896800000895d */ /* 0x002fea0003900000 */
[----:B------:R-:W1:Y:S02]  /*2fe10*/  @!P0 SYNCS.PHASECHK.TRANS64 P0, [R0+URZ+0x29820], R3 ;  /* 0x02982003000085a7 */ /* 0x000e64000800007f */
[----:B-1----:R-:W-:Y:S05]  /*2fe20*/  @!P0 BRA `(.L_x_2482) ;  /* 0xfffffffc00f08947 */ /* 0x002fea000383ffff */
[----:B------:R-:W-:Y:S05]  /*2fe30*/  BRA `(.L_x_2610) ;  /* 0xffffffd000947947 */ /* 0x000fea000383ffff */
.L_x_2483:
        /* <DEDUP_REMOVED lines=11> */
.L_x_2612:
[----:B------:R-:W-:Y:S05]  /*2fef0*/  BSYNC B0 ;  /* 0x0000000000007941 */ /* 0x000fea0003800000 */
.L_x_2611:
[----:B------:R-:W-:Y:S05]  /*2ff00*/  BRA `(.L_x_2613) ;  /* 0xffffffd0007c7947 */ /* 0x000fea000383ffff */
.L_x_2484:
[----:B------:R-:W-:Y:S01]  /*2ff10*/  BSSY B0, `(.L_x_2614) ;  /* 0x0000006000007945 */ /* 0x000fe20003800000 */
[----:B------:R-:W-:-:S07]  /*2ff20*/  IMAD.MOV.U32 R15, RZ, RZ, -0x1 ;  /* 0xffffffffff0f7424 */ /* 0x000fce00078e00ff */
[----:B01----:R-:W-:Y:S05]  /*2ff30*/  WARPSYNC.COLLECTIVE R15, `(.L_x_2615) ;  /* 0x000000000f0c7348 */ /* 0x003fea0003c00000 */
[----:B------:R-:W-:Y:S02]  /*2ff40*/  ELECT P6, UR62, PT ;  /* 0x00000000003e782f */ /* 0x000fe400038c0000 */
[----:B------:R-:W-:Y:S01]  /*2ff50*/  MOV R14, UR62 ;  /* 0x0000003e000e7c02 */ /* 0x000fe20008000f00 */
[----:B01----:R-:W-:Y:S10]  /*2ff60*/  ENDCOLLECTIVE ;  /* 0x000000000000791b */ /* 0x003ff40003800000 */
.L_x_2615:
[----:B------:R-:W-:Y:S05]  /*2ff70*/  BSYNC B0 ;  /* 0x0000000000007941 */ /* 0x000fea0003800000 */
.L_x_2614:
[----:B------:R-:W-:Y:S05]  /*2ff80*/  BRA `(.L_x_2616) ;  /* 0xffffffd000707947 */ /* 0x000fea000383ffff */
.L_x_2486:
[----:B0-----:R0:W1:Y:S02]  /*2ff90*/  SYNCS.PHASECHK.TRANS64.TRYWAIT P1, [R6+URZ], R5 ;  /* 0x00000005060075a7 */ /* 0x001064000802017f */
[----:B-1----:R-:W-:Y:S05]  /*2ffa0*/  @!P1 NANOSLEEP.SYNCS 0x989680 ;  /* 0x009896800000995d */ /* 0x002fea0003900000 */
[----:B------:R-:W1:Y:S02]  /*2ffb0*/  @!P1 SYNCS.PHASECHK.TRANS64 P1, [R6+URZ], R5 ;  /* 0x00000005060095a7 */ /* 0x000e64000802007f */
[----:B-1----:R-:W-:Y:S05]  /*2ffc0*/  @!P1 BRA `(.L_x_2486) ;  /* 0xfffffffc00f09947 */ /* 0x002fea000383ffff */
[----:B------:R-:W-:Y:S05]  /*2ffd0*/  BRA `(.L_x_2617) ;  /* 0xffffffd000ac7947 */ /* 0x000fea000383ffff */
.L_x_2487:
[----:B-1----:R1:W2:Y:S02]  /*2ffe0*/  SYNCS.PHASECHK.TRANS64.TRYWAIT P1, [R7+URZ], R2 ;  /* 0x00000002070075a7 */ /* 0x0022a4000802017f */
[----:B--2---:R-:W-:Y:S05]  /*2fff0*/  @!P1 NANOSLEEP.SYNCS 0x989680 ;  /* 0x009896800000995d */ /* 0x004fea0003900000 */
[----:B------:R-:W2:Y:S02]  /*30000*/  @!P1 SYNCS.PHASECHK.TRANS64 P1, [R7+URZ], R2 ;  /* 0x00000002070095a7 */ /* 0x000ea4000802007f */
[----:B--2---:R-:W-:Y:S05]  /*30010*/  @!P1 BRA `(.L_x_2487) ;  /* 0xfffffffc00f09947 */ /* 0x004fea000383ffff */
[----:B------:R-:W-:Y:S05]  /*30020*/  BRA `(.L_x_2618) ;  /* 0xffffffd000a07947 */ /* 0x000fea000383ffff */
.L_x_2489:
[----:B--2---:R2:W3:Y:S02]  /*30030*/  SYNCS.PHASECHK.TRANS64.TRYWAIT P1, [R4+URZ+0x29860], R5 ;  /* 0x02986005040075a7 */ /* 0x0044e4000802017f */
[----:B---3--:R-:W-:Y:S05]  /*30040*/  @!P1 NANOSLEEP.SYNCS 0x989680 ;  /* 0x009896800000995d */ /* 0x008fea0003900000 */
[----:B------:R-:W3:Y:S02]  /*30050*/  @!P1 SYNCS.PHASECHK.TRANS64 P1, [R4+URZ+0x29860], R5 ;  /* 0x02986005040095a7 */ /* 0x000ee4000802007f */
[----:B---3--:R-:W-:Y:S05]  /*30060*/  @!P1 BRA `(.L_x_2489) ;  /* 0xfffffffc00f09947 */ /* 0x008fea000383ffff */
[----:B------:R-:W-:Y:S05]  /*30070*/  BRA `(.L_x_2619) ;  /* 0xffffffd000a47947 */ /* 0x000fea000383ffff */
.L_x_2491:
[----:B---3--:R3:W4:Y:S02]  /*30080*/  SYNCS.PHASECHK.TRANS64.TRYWAIT P1, [R3+URZ+0x29860], R2 ;  /* 0x02986002030075a7 */ /* 0x008724000802017f */
[----:B----4-:R-:W-:Y:S05]  /*30090*/  @!P1 NANOSLEEP.SYNCS 0x989680 ;  /* 0x009896800000995d */ /* 0x010fea0003900000 */
[----:B------:R-:W4:Y:S02]  /*300a0*/  @!P1 SYNCS.PHASECHK.TRANS64 P1, [R3+URZ+0x29860], R2 ;  /* 0x02986002030095a7 */ /* 0x000f24000802007f */
[----:B----4-:R-:W-:Y:S05]  /*300b0*/  @!P1 BRA `(.L_x_2491) ;  /* 0xfffffffc00f09947 */ /* 0x010fea000383ffff */
[----:B------:R-:W-:Y:S05]  /*300c0*/  BRA `(.L_x_2620) ;  /* 0xffffffd000a47947 */ /* 0x000fea000383ffff */
.L_x_2493:
[----:B----4-:R4:W0:Y:S02]  /*300d0*/  SYNCS.PHASECHK.TRANS64.TRYWAIT P0, [R4+URZ+0x29880], R5 ;  /* 0x02988005040075a7 */ /* 0x010824000800017f */
[----:B0-----:R-:W-:Y:S05]  /*300e0*/  @!P0 NANOSLEEP.SYNCS 0x989680 ;  /* 0x009896800000895d */ /* 0x001fea0003900000 */
[----:B------:R-:W0:Y:S02]  /*300f0*/  @!P0 SYNCS.PHASECHK.TRANS64 P0, [R4+URZ+0x29880], R5 ;  /* 0x02988005040085a7 */ /* 0x000e24000800007f */
[----:B0-----:R-:W-:Y:S05]  /*30100*/  @!P0 BRA `(.L_x_2493) ;  /* 0xfffffffc00f08947 */ /* 0x001fea000383ffff */
[----:B------:R-:W-:Y:S05]  /*30110*/  BRA `(.L_x_2494) ;  /* 0xffffffd000a07947 */ /* 0x000fea000383ffff */
.L_x_2621:
        /* <DEDUP_REMOVED lines=14> */
.L_x_2631:


//--------------------- .nv.global.init           --------------------------
	.section	.nv.global.init,"aw",@progbits
	.align	4
.nv.global.init:
	.type		_ZZN5flash28permute_output_fp8_VcolmajorIN4cute6TensorINS1_11ArrayEngineIN7cutlass10bfloat16_tELm64EEENS1_6LayoutINS1_5tupleIJNS8_IJNS1_1CILi2EEESA_NS9_ILi16EEEEEENS9_ILi1EEESD_EEENS8_IJNS8_IJSD_SA_NS9_ILi4EEEEEENS9_ILi0EEESH_EEEEEEEEEvRT_E9upper_map,@object
	.size		_ZZN5flash28permute_output_fp8_VcolmajorIN4cute6TensorINS1_11ArrayEngineIN7cutlass10bfloat16_tELm64EEENS1_6LayoutINS1_5tupleIJNS8_IJNS1_1CILi2EEESA_NS9_ILi16EEEEEENS9_ILi1EEESD_EEENS8_IJNS8_IJSD_SA_NS9_ILi4EEEEEENS9_ILi0EEESH_EEEEEEEEEvRT_E9upper_map,($str$25 - _ZZN5flash28permute_output_fp8_VcolmajorIN4cute6TensorINS1_11ArrayEngineIN7cutlass10bfloat16_tELm64EEENS1_6LayoutINS1_5tupleIJNS8_IJNS1_1CILi2EEESA_NS9_ILi16EEEEEENS9_ILi1EEESD_EEENS8_IJNS8_IJSD_SA_NS9_ILi4EEEEEENS9_ILi0EEESH_EEEEEEEEEvRT_E9upper_map)
_ZZN5flash28permute_output_fp8_VcolmajorIN4cute6TensorINS1_11ArrayEngineIN7cutlass10bfloat16_tELm64EEENS1_6LayoutINS1_5tupleIJNS8_IJNS1_1CILi2EEESA_NS9_ILi16EEEEEENS9_ILi1EEESD_EEENS8_IJNS8_IJSD_SA_NS9_ILi4EEEEEENS9_ILi0EEESH_EEEEEEEEEvRT_E9upper_map:
        /*0000*/ 	.byte	0x00, 0x00, 0x00, 0x00, 0x02, 0x00, 0x00, 0x00, 0x03, 0x00, 0x00, 0x00, 0x01, 0x00, 0x00, 0x00
	.type		$str$25,@object
	.size		$str$25,($str$26 - $str$25)
$str$25:
        /*0010*/ 	.byte	0x28, 0x61, 0x64, 0x64, 0x72, 0x65, 0x73, 0x73, 0x20, 0x26, 0x20, 0x6d, 0x61, 0x73, 0x6b, 0x29
        /*0020*/ 	.byte	0x20, 0x3d, 0x3d, 0x20, 0x30, 0x00
	.type		$str$26,@object
	.size		$str$26,(__unnamed_7 - $str$26)
$str$26:
        /*0026*/ 	.byte	0x2f, 0x74, 0x6d, 0x70, 0x2f, 0x6f, 0x73, 0x73, 0x5f, 0x6b, 0x65, 0x72, 0x6e, 0x65, 0x6c, 0x73
        /*0036*/ 	.byte	0x5f, 0x73, 0x72, 0x63, 0x2f, 0x66, 0x6c, 0x61, 0x73, 0x68, 0x5f, 0x61, 0x74, 0x74, 0x65, 0x6e
        /*0046*/ 	.byte	0x74, 0x69, 0x6f, 0x6e, 0x2f, 0x63, 0x73, 0x72, 0x63, 0x2f, 0x63, 0x75, 0x74, 0x6c, 0x61, 0x73
        /*0056*/ 	.byte	0x73, 0x2f, 0x69, 0x6e, 0x63, 0x6c, 0x75, 0x64, 0x65, 0x2f, 0x63, 0x75, 0x74, 0x65, 0x2f, 0x70
        /*0066*/ 	.byte	0x6f, 0x69, 0x6e, 0x74, 0x65, 0x72, 0x5f, 0x66, 0x6c, 0x61, 0x67, 0x67, 0x65, 0x64, 0x2e, 0x68
        /*0076*/ 	.byte	0x70, 0x70, 0x00
	.type		__unnamed_7,@object
	.size		__unnamed_7,(__unnamed_12 - __unnamed_7)
__unnamed_7:
        /* <DEDUP_REMOVED lines=24> */
        /*01f9*/ 	.byte	0x3e, 0x3e, 0x20, 0x26, 0x5d, 0x00
	.type		__unnamed_12,@object
	.size		__unnamed_12,(__unnamed_6 - __unnamed_12)
__unnamed_12:
        /* <DEDUP_REMOVED lines=25> */
	.type		__unnamed_6,@object
	.size		__unnamed_6,(__unnamed_10 - __unnamed_6)
__unnamed_6:
        /* <DEDUP_REMOVED lines=25> */
	.type		__unnamed_10,@object
	.size		__unnamed_10,(__unnamed_3 - __unnamed_10)
__unnamed_10:
        /* <DEDUP_REMOVED lines=29> */
        /*06db*/ 	.byte	0x5d, 0x00
	.type		__unnamed_3,@object
	.size		__unnamed_3,(__unnamed_9 - __unnamed_3)
__unnamed_3:
        /* <DEDUP_REMOVED lines=30> */
	.type		__unnamed_9,@object
	.size		__unnamed_9,(__unnamed_2 - __unnamed_9)
__unnamed_9:
        /* <DEDUP_REMOVED lines=30> */
	.type		__unnamed_2,@object
	.size		__unnamed_2,(__unnamed_11 - __unnamed_2)
__unnamed_2:
        /* <DEDUP_REMOVED lines=30> */
	.type		__unnamed_11,@object
	.size		__unnamed_11,(__unnamed_4 - __unnamed_11)
__unnamed_11:
        /* <DEDUP_REMOVED lines=30> */
	.type		__unnamed_4,@object
	.size		__unnamed_4,(__unnamed_5 - __unnamed_4)
__unnamed_4:
        /* <DEDUP_REMOVED lines=30> */
	.type		__unnamed_5,@object
	.size		__unnamed_5,(__unnamed_8 - __unnamed_5)
__unnamed_5:
        /* <DEDUP_REMOVED lines=29> */
        /*11c7*/ 	.byte	0x3e, 0x5d, 0x00
	.type		__unnamed_8,@object
	.size		__unnamed_8,(__unnamed_1 - __unnamed_8)
__unnamed_8:
        /* <DEDUP_REMOVED lines=30> */
	.type		__unnamed_1,@object
	.size		__unnamed_1,(.L_0 - __unnamed_1)
__unnamed_1:
        /* <DEDUP_REMOVED lines=29> */
        /*156e*/ 	.byte	0x3e, 0x20, 0x26, 0x5d, 0x00
.L_0:


//--------------------- .nv.shared._ZN7cutlass13device_kernelIN5flash11enable_sm90INS1_16FlashAttnFwdSm90INS1_25CollectiveMainloopFwdSm90ILi2EN4cute5tupleIJNS5_1CILi1EEES8_S8_EEENS6_IJNS7_ILi128EEENS7_ILi160EEENS7_ILi192EEEEEELi128ENS_12float_e4m3_tEfNS_4arch4Sm90ELb0ELb0ELb1ELb0ELb0ELb0ELb0ELb1ELb1ELb0ELb0ELb0EEENS1_21CollectiveEpilogueFwdINS6_IJSA_SA_SB_EEES9_NS_10bfloat16_tESG_Li256ELb0ELb0ELb0ELb1EEENS1_29StaticPersistentTileSchedulerILb0EEEEEEEEEvNT_6ParamsE --------------------------
	.section	.nv.shared._ZN7cutlass13device_kernelIN5flash11enable_sm90INS1_16FlashAttnFwdSm90INS1_25CollectiveMainloopFwdSm90ILi2EN4cute5tupleIJNS5_1CILi1EEES8_S8_EEENS6_IJNS7_ILi128EEENS7_ILi160EEENS7_ILi192EEEEEELi128ENS_12float_e4m3_tEfNS_4arch4Sm90ELb0ELb0ELb1ELb0ELb0ELb0ELb0ELb1ELb1ELb0ELb0ELb0EEENS1_21CollectiveEpilogueFwdINS6_IJSA_SA_SB_EEES9_NS_10bfloat16_tESG_Li256ELb0ELb0ELb0ELb1EEENS1_29StaticPersistentTileSchedulerILb0EEEEEEEEEvNT_6ParamsE,"aw",@nobits
	.sectionflags	@""
	.align	16
	.zero		1024


//--------------------- .nv.shared.reserved.0     --------------------------
	.section	.nv.shared.reserved.0,"aw",@nobits
	.weak		__nv_reservedSMEM_offset_0_alias
	.size		__nv_reservedSMEM_offset_0_alias, 0, 0
	.other		__nv_reservedSMEM_offset_0_alias,@"STO_CUDA_RESERVED_SHARED STV_DEFAULT"
__nv_reservedSMEM_offset_0_alias:
	.zero		0


//--------------------- .nv.global                --------------------------
	.section	.nv.global,"aw",@nobits
.nv.global:
	.type		_ZN78_INTERNAL_1514b722_42_flash_fwd_hdim192_128_e4m3_softcap_sm90_cu_ef95aea4_41754cute1_E,@object
	.size		_ZN78_INTERNAL_1514b722_42_flash_fwd_hdim192_128_e4m3_softcap_sm90_cu_ef95aea4_41754cute1_E,(_ZN78_INTERNAL_1514b722_42_flash_fwd_hdim192_128_e4m3_softcap_sm90_cu_ef95aea4_41754cuda3std3__45__cpo6cbeginE - _ZN78_INTERNAL_1514b722_42_flash_fwd_hdim192_128_e4m3_softcap_sm90_cu_ef95aea4_41754cute1_E)
_ZN78_INTERNAL_1514b722_42_flash_fwd_hdim192_128_e4m3_softcap_sm90_cu_ef95aea4_41754cute1_E:
	.zero		1
	.type		_ZN78_INTERNAL_1514b722_42_flash_fwd_hdim192_128_e4m3_softcap_sm90_cu_ef95aea4_41754cuda3std3__45__cpo6cbeginE,@object
	.size		_ZN78_INTERNAL_1514b722_42_flash_fwd_hdim192_128_e4m3_softcap_sm90_cu_ef95aea4_41754cuda3std3__45__cpo6cbeginE,(_ZN78_INTERNAL_1514b722_42_flash_fwd_hdim192_128_e4m3_softcap_sm90_cu_ef95aea4_41754cuda3std3__48in_placeE - _ZN78_INTERNAL_1514b722_42_flash_fwd_hdim192_128_e4m3_softcap_sm90_cu_ef95aea4_41754cuda3std3__45__cpo6cbeginE)
_ZN78_INTERNAL_1514b722_42_flash_fwd_hdim192_128_e4m3_softcap_sm90_cu_ef95aea4_41754cuda3std3__45__cpo6cbeginE:
	.zero		1
	.type		_ZN78_INTERNAL_1514b722_42_flash_fwd_hdim192_128_e4m3_softcap_sm90_cu_ef95aea4_41754cuda3std3__48in_placeE,@object
	.size		_ZN78_INTERNAL_1514b722_42_flash_fwd_hdim192_128_e4m3_softcap_sm90_cu_ef95aea4_41754cuda3std3__48in_placeE,(_ZN78_INTERNAL_1514b722_42_flash_fwd_hdim192_128_e4m3_softcap_sm90_cu_ef95aea4_41754cuda3std6ranges3__45__cpo9iter_moveE - _ZN78_INTERNAL_1514b722_42_flash_fwd_hdim192_128_e4m3_softcap_sm90_cu_ef95aea4_41754cuda3std3__48in_placeE)
_ZN78_INTERNAL_1514b722_42_flash_fwd_hdim192_128_e4m3_softcap_sm90_cu_ef95aea4_41754cuda3std3__48in_placeE:
	.zero		1
	.type		_ZN78_INTERNAL_1514b722_42_flash_fwd_hdim192_128_e4m3_softcap_sm90_cu_ef95aea4_41754cuda3std6ranges3__45__cpo9iter_moveE,@object
	.size		_ZN78_INTERNAL_1514b722_42_flash_fwd_hdim192_128_e4m3_softcap_sm90_cu_ef95aea4_41754cuda3std6ranges3__45__cpo9iter_moveE,(_ZN78_INTERNAL_1514b722_42_flash_fwd_hdim192_128_e4m3_softcap_sm90_cu_ef95aea4_41754cuda3std3__45__cpo5beginE - _ZN78_INTERNAL_1514b722_42_flash_fwd_hdim192_128_e4m3_softcap_sm90_cu_ef95aea4_41754cuda3std6ranges3__45__cpo9iter_moveE)
_ZN78_INTERNAL_1514b722_42_flash_fwd_hdim192_128_e4m3_softcap_sm90_cu_ef95aea4_41754cuda3std6ranges3__45__cpo9iter_moveE:
	.zero		1
	.type		_ZN78_INTERNAL_1514b722_42_flash_fwd_hdim192_128_e4m3_softcap_sm90_cu_ef95aea4_41754cuda3std3__45__cpo5beginE,@object
	.size		_ZN78_INTERNAL_1514b722_42_flash_fwd_hdim192_128_e4m3_softcap_sm90_cu_ef95aea4_41754cuda3std3__45__cpo5beginE,(_ZN78_INTERNAL_1514b722_42_flash_fwd_hdim192_128_e4m3_softcap_sm90_cu_ef95aea4_41754cuda3std3__480_GLOBAL__N__1514b722_42_flash_fwd_hdim192_128_e4m3_softcap_sm90_cu_ef95aea4_41756ignoreE - _ZN78_INTERNAL_1514b722_42_flash_fwd_hdim192_128_e4m3_softcap_sm90_cu_ef95aea4_41754cuda3std3__45__cpo5beginE)
_ZN78_INTERNAL_1514b722_42_flash_fwd_hdim192_128_e4m3_softcap_sm90_cu_ef95aea4_41754cuda3std3__45__cpo5beginE:
	.zero		1
	.type		_ZN78_INTERNAL_1514b722_42_flash_fwd_hdim192_128_e4m3_softcap_sm90_cu_ef95aea4_41754cuda3std3__480_GLOBAL__N__1514b722_42_flash_fwd_hdim192_128_e4m3_softcap_sm90_cu_ef95aea4_41756ignoreE,@object
	.size		_ZN78_INTERNAL_1514b722_42_flash_fwd_hdim192_128_e4m3_softcap_sm90_cu_ef95aea4_41754cuda3std3__480_GLOBAL__N__1514b722_42_flash_fwd_hdim192_128_e4m3_softcap_sm90_cu_ef95aea4_41756ignoreE,(_ZN78_INTERNAL_1514b722_42_flash_fwd_hdim192_128_e4m3_softcap_sm90_cu_ef95aea4_41754cute7productE - _ZN78_INTERNAL_1514b722_42_flash_fwd_hdim192_128_e4m3_softcap_sm90_cu_ef95aea4_41754cuda3std3__480_GLOBAL__N__1514b722_42_flash_fwd_hdim192_128_e4m3_softcap_sm90_cu_ef95aea4_41756ignoreE)
_ZN78_INTERNAL_1514b722_42_flash_fwd_hdim192_128_e4m3_softcap_sm90_cu_ef95aea4_41754cuda3std3__480_GLOBAL__N__1514b722_42_flash_fwd_hdim192_128_e4m3_softcap_sm90_cu_ef95aea4_41756ignoreE:
	.zero		1
	.type		_ZN78_INTERNAL_1514b722_42_flash_fwd_hdim192_128_e4m3_softcap_sm90_cu_ef95aea4_41754cute7productE,@object
	.size		_ZN78_INTERNAL_1514b722_42_flash_fwd_hdim192_128_e4m3_softcap_sm90_cu_ef95aea4_41754cute7productE,(_ZN78_INTERNAL_1514b722_42_flash_fwd_hdim192_128_e4m3_softcap_sm90_cu_ef95aea4_41754cuda3std3__45__cpo3endE - _ZN78_INTERNAL_1514b722_42_flash_fwd_hdim192_128_e4m3_softcap_sm90_cu_ef95aea4_41754cute7productE)
_ZN78_INTERNAL_1514b722_42_flash_fwd_hdim192_128_e4m3_softcap_sm90_cu_ef95aea4_41754cute7productE:
	.zero		1
	.type		_ZN78_INTERNAL_1514b722_42_flash_fwd_hdim192_128_e4m3_softcap_sm90_cu_ef95aea4_41754cuda3std3__45__cpo3endE,@object
	.size		_ZN78_INTERNAL_1514b722_42_flash_fwd_hdim192_128_e4m3_softcap_sm90_cu_ef95aea4_41754cuda3std3__45__cpo3endE,(_ZN78_INTERNAL_1514b722_42_flash_fwd_hdim192_128_e4m3_softcap_sm90_cu_ef95aea4_41754cuda3std3__419piecewise_constructE - _ZN78_INTERNAL_1514b722_42_flash_fwd_hdim192_128_e4m3_softcap_sm90_cu_ef95aea4_41754cuda3std3__45__cpo3endE)
_ZN78_INTERNAL_1514b722_42_flash_fwd_hdim192_128_e4m3_softcap_sm90_cu_ef95aea4_41754cuda3std3__45__cpo3endE:
	.zero		1
	.type		_ZN78_INTERNAL_1514b722_42_flash_fwd_hdim192_128_e4m3_softcap_sm90_cu_ef95aea4_41754cuda3std3__419piecewise_constructE,@object
	.size		_ZN78_INTERNAL_1514b722_42_flash_fwd_hdim192_128_e4m3_softcap_sm90_cu_ef95aea4_41754cuda3std3__419piecewise_constructE,(_ZN78_INTERNAL_1514b722_42_flash_fwd_hdim192_128_e4m3_softcap_sm90_cu_ef95aea4_41754cuda3std3__45__cpo4cendE - _ZN78_INTERNAL_1514b722_42_flash_fwd_hdim192_128_e4m3_softcap_sm90_cu_ef95aea4_41754cuda3std3__419piecewise_constructE)
_ZN78_INTERNAL_1514b722_42_flash_fwd_hdim192_128_e4m3_softcap_sm90_cu_ef95aea4_41754cuda3std3__419piecewise_constructE:
	.zero		1
	.type		_ZN78_INTERNAL_1514b722_42_flash_fwd_hdim192_128_e4m3_softcap_sm90_cu_ef95aea4_41754cuda3std3__45__cpo4cendE,@object
	.size		_ZN78_INTERNAL_1514b722_42_flash_fwd_hdim192_128_e4m3_softcap_sm90_cu_ef95aea4_41754cuda3std3__45__cpo4cendE,(_ZN78_INTERNAL_1514b722_42_flash_fwd_hdim192_128_e4m3_softcap_sm90_cu_ef95aea4_41754cuda3std6ranges3__45__cpo4swapE - _ZN78_INTERNAL_1514b722_42_flash_fwd_hdim192_128_e4m3_softcap_sm90_cu_ef95aea4_41754cuda3std3__45__cpo4cendE)
_ZN78_INTERNAL_1514b722_42_flash_fwd_hdim192_128_e4m3_softcap_sm90_cu_ef95aea4_41754cuda3std3__45__cpo4cendE:
	.zero		1
	.type		_ZN78_INTERNAL_1514b722_42_flash_fwd_hdim192_128_e4m3_softcap_sm90_cu_ef95aea4_41754cuda3std6ranges3__45__cpo4swapE,@object
	.size		_ZN78_INTERNAL_1514b722_42_flash_fwd_hdim192_128_e4m3_softcap_sm90_cu_ef95aea4_41754cuda3std6ranges3__45__cpo4swapE,(.L_20 - _ZN78_INTERNAL_1514b722_42_flash_fwd_hdim192_128_e4m3_softcap_sm90_cu_ef95aea4_41754cuda3std6ranges3__45__cpo4swapE)
_ZN78_INTERNAL_1514b722_42_flash_fwd_hdim192_128_e4m3_softcap_sm90_cu_ef95aea4_41754cuda3std6ranges3__45__cpo4swapE:
	.zero		1
.L_20:


//--------------------- .nv.shared._ZN7cutlass13device_kernelIN5flash11enable_sm90INS1_16FlashAttnFwdSm90INS1_25CollectiveMainloopFwdSm90ILi2EN4cute5tupleIJNS5_1CILi2EEENS7_ILi1EEES9_EEENS6_IJNS7_ILi128EEENS7_ILi160EEENS7_ILi192EEEEEELi128ENS_12float_e4m3_tEfNS_4arch4Sm90ELb0ELb0ELb1ELb0ELb0ELb0ELb0ELb1ELb1ELb0ELb0ELb0EEENS1_21CollectiveEpilogueFwdINS6_IJSB_SB_SC_EEESA_NS_10bfloat16_tESH_Li256ELb0ELb0ELb0ELb1EEENS1_29StaticPersistentTileSchedulerILb0EEEEEEEEEvNT_6ParamsE --------------------------
	.section	.nv.shared._ZN7cutlass13device_kernelIN5flash11enable_sm90INS1_16FlashAttnFwdSm90INS1_25CollectiveMainloopFwdSm90ILi2EN4cute5tupleIJNS5_1CILi2EEENS7_ILi1EEES9_EEENS6_IJNS7_ILi128EEENS7_ILi160EEENS7_ILi192EEEEEELi128ENS_12float_e4m3_tEfNS_4arch4Sm90ELb0ELb0ELb1ELb0ELb0ELb0ELb0ELb1ELb1ELb0ELb0ELb0EEENS1_21CollectiveEpilogueFwdINS6_IJSB_SB_SC_EEESA_NS_10bfloat16_tESH_Li256ELb0ELb0ELb0ELb1EEENS1_29StaticPersistentTileSchedulerILb0EEEEEEEEEvNT_6ParamsE,"aw",@nobits
	.sectionflags	@""
	.align	16
	.zero		1024


//--------------------- .nv.shared._ZN7cutlass13device_kernelIN5flash11enable_sm90INS1_16FlashAttnFwdSm90INS1_25CollectiveMainloopFwdSm90ILi2EN4cute5tupleIJNS5_1CILi1EEES8_S8_EEENS6_IJNS7_ILi128EEENS7_ILi160EEENS7_ILi192EEEEEELi128ENS_12float_e4m3_tEfNS_4arch4Sm90ELb0ELb0ELb1ELb1ELb0ELb0ELb0ELb1ELb1ELb0ELb0ELb0EEENS1_21CollectiveEpilogueFwdINS6_IJSA_SA_SB_EEES9_NS_10bfloat16_tESG_Li256ELb1ELb0ELb0ELb1EEENS1_36VarlenDynamicPersistentTileSchedulerILi128ELi160ELi256ELi128ELb0ELb0ELb1ELb0ELb1ELb1EEEEEEEEEvNT_6ParamsE --------------------------
	.section	.nv.shared._ZN7cutlass13device_kernelIN5flash11enable_sm90INS1_16FlashAttnFwdSm90INS1_25CollectiveMainloopFwdSm90ILi2EN4cute5tupleIJNS5_1CILi1EEES8_S8_EEENS6_IJNS7_ILi128EEENS7_ILi160EEENS7_ILi192EEEEEELi128ENS_12float_e4m3_tEfNS_4arch4Sm90ELb0ELb0ELb1ELb1ELb0ELb0ELb0ELb1ELb1ELb0ELb0ELb0EEENS1_21CollectiveEpilogueFwdINS6_IJSA_SA_SB_EEES9_NS_10bfloat16_tESG_Li256ELb1ELb0ELb0ELb1EEENS1_36VarlenDynamicPersistentTileSchedulerILi128ELi160ELi256ELi128ELb0ELb0ELb1ELb0ELb1ELb1EEEEEEEEEvNT_6ParamsE,"aw",@nobits
	.sectionflags	@""
	.align	16
	.zero		1024


//--------------------- .nv.shared._ZN7cutlass13device_kernelIN5flash11enable_sm90INS1_16FlashAttnFwdSm90INS1_25CollectiveMainloopFwdSm90ILi2EN4cute5tupleIJNS5_1CILi1EEES8_S8_EEENS6_IJNS7_ILi128EEENS7_ILi160EEENS7_ILi192EEEEEELi128ENS_12float_e4m3_tEfNS_4arch4Sm90ELb0ELb0ELb1ELb1ELb0ELb1ELb0ELb1ELb1ELb0ELb0ELb0EEENS1_21CollectiveEpilogueFwdINS6_IJSA_SA_SB_EEES9_NS_10bfloat16_tESG_Li256ELb1ELb0ELb0ELb1EEENS1_36VarlenDynamicPersistentTileSchedulerILi128ELi160ELi256ELi128ELb0ELb0ELb1ELb0ELb1ELb1EEEEEEEEEvNT_6ParamsE --------------------------
	.section	.nv.shared._ZN7cutlass13device_kernelIN5flash11enable_sm90INS1_16FlashAttnFwdSm90INS1_25CollectiveMainloopFwdSm90ILi2EN4cute5tupleIJNS5_1CILi1EEES8_S8_EEENS6_IJNS7_ILi128EEENS7_ILi160EEENS7_ILi192EEEEEELi128ENS_12float_e4m3_tEfNS_4arch4Sm90ELb0ELb0ELb1ELb1ELb0ELb1ELb0ELb1ELb1ELb0ELb0ELb0EEENS1_21CollectiveEpilogueFwdINS6_IJSA_SA_SB_EEES9_NS_10bfloat16_tESG_Li256ELb1ELb0ELb0ELb1EEENS1_36VarlenDynamicPersistentTileSchedulerILi128ELi160ELi256ELi128ELb0ELb0ELb1ELb0ELb1ELb1EEEEEEEEEvNT_6ParamsE,"aw",@nobits
	.sectionflags	@""
	.align	16
	.zero		1024


//--------------------- .nv.shared._ZN7cutlass13device_kernelIN5flash11enable_sm90INS1_16FlashAttnFwdSm90INS1_25CollectiveMainloopFwdSm90ILi2EN4cute5tupleIJNS5_1CILi1EEES8_S8_EEENS6_IJNS7_ILi128EEESA_NS7_ILi192EEEEEELi128ENS_12float_e4m3_tEfNS_4arch4Sm90ELb0ELb1ELb1ELb0ELb0ELb0ELb0ELb1ELb1ELb0ELb0ELb0EEENS1_21CollectiveEpilogueFwdINS6_IJSA_SA_SA_EEES9_NS_10bfloat16_tESF_Li256ELb0ELb0ELb0ELb1EEENS1_30DynamicPersistentTileSchedulerILi256ELi128ELb0ELb0ELb1EEEEEEEEEvNT_6ParamsE --------------------------
	.section	.nv.shared._ZN7cutlass13device_kernelIN5flash11enable_sm90INS1_16FlashAttnFwdSm90INS1_25CollectiveMainloopFwdSm90ILi2EN4cute5tupleIJNS5_1CILi1EEES8_S8_EEENS6_IJNS7_ILi128EEESA_NS7_ILi192EEEEEELi128ENS_12float_e4m3_tEfNS_4arch4Sm90ELb0ELb1ELb1ELb0ELb0ELb0ELb0ELb1ELb1ELb0ELb0ELb0EEENS1_21CollectiveEpilogueFwdINS6_IJSA_SA_SA_EEES9_NS_10bfloat16_tESF_Li256ELb0ELb0ELb0ELb1EEENS1_30DynamicPersistentTileSchedulerILi256ELi128ELb0ELb0ELb1EEEEEEEEEvNT_6ParamsE,"aw",@nobits
	.sectionflags	@""
	.align	16
	.zero		1024


//--------------------- .nv.shared._ZN7cutlass13device_kernelIN5flash11enable_sm90INS1_16FlashAttnFwdSm90INS1_25CollectiveMainloopFwdSm90ILi2EN4cute5tupleIJNS5_1CILi1EEES8_S8_EEENS6_IJNS7_ILi128EEESA_NS7_ILi192EEEEEELi128ENS_12float_e4m3_tEfNS_4arch4Sm90ELb0ELb1ELb1ELb1ELb0ELb0ELb0ELb1ELb1ELb0ELb0ELb0EEENS1_21CollectiveEpilogueFwdINS6_IJSA_SA_SA_EEES9_NS_10bfloat16_tESF_Li256ELb1ELb0ELb0ELb1EEENS1_36VarlenDynamicPersistentTileSchedulerILi128ELi128ELi256ELi128ELb0ELb0ELb1ELb1ELb0ELb1EEEEEEEEEvNT_6ParamsE --------------------------
	.section	.nv.shared._ZN7cutlass13device_kernelIN5flash11enable_sm90INS1_16FlashAttnFwdSm90INS1_25CollectiveMainloopFwdSm90ILi2EN4cute5tupleIJNS5_1CILi1EEES8_S8_EEENS6_IJNS7_ILi128EEESA_NS7_ILi192EEEEEELi128ENS_12float_e4m3_tEfNS_4arch4Sm90ELb0ELb1ELb1ELb1ELb0ELb0ELb0ELb1ELb1ELb0ELb0ELb0EEENS1_21CollectiveEpilogueFwdINS6_IJSA_SA_SA_EEES9_NS_10bfloat16_tESF_Li256ELb1ELb0ELb0ELb1EEENS1_36VarlenDynamicPersistentTileSchedulerILi128ELi128ELi256ELi128ELb0ELb0ELb1ELb1ELb0ELb1EEEEEEEEEvNT_6ParamsE,"aw",@nobits
	.sectionflags	@""
	.align	16
	.zero		1024


//--------------------- .nv.shared._ZN7cutlass13device_kernelIN5flash11enable_sm90INS1_16FlashAttnFwdSm90INS1_25CollectiveMainloopFwdSm90ILi2EN4cute5tupleIJNS5_1CILi1EEES8_S8_EEENS6_IJNS7_ILi128EEESA_NS7_ILi192EEEEEELi128ENS_12float_e4m3_tEfNS_4arch4Sm90ELb0ELb1ELb1ELb1ELb0ELb1ELb0ELb1ELb1ELb0ELb0ELb0EEENS1_21CollectiveEpilogueFwdINS6_IJSA_SA_SA_EEES9_NS_10bfloat16_tESF_Li256ELb1ELb0ELb0ELb1EEENS1_36VarlenDynamicPersistentTileSchedulerILi128ELi128ELi256ELi128ELb0ELb0ELb1ELb1ELb0ELb1EEEEEEEEEvNT_6ParamsE --------------------------
	.section	.nv.shared._ZN7cutlass13device_kernelIN5flash11enable_sm90INS1_16FlashAttnFwdSm90INS1_25CollectiveMainloopFwdSm90ILi2EN4cute5tupleIJNS5_1CILi1EEES8_S8_EEENS6_IJNS7_ILi128EEESA_NS7_ILi192EEEEEELi128ENS_12float_e4m3_tEfNS_4arch4Sm90ELb0ELb1ELb1ELb1ELb0ELb1ELb0ELb1ELb1ELb0ELb0ELb0EEENS1_21CollectiveEpilogueFwdINS6_IJSA_SA_SA_EEES9_NS_10bfloat16_tESF_Li256ELb1ELb0ELb0ELb1EEENS1_36VarlenDynamicPersistentTileSchedulerILi128ELi128ELi256ELi128ELb0ELb0ELb1ELb1ELb0ELb1EEEEEEEEEvNT_6ParamsE,"aw",@nobits
	.sectionflags	@""
	.align	16
	.zero		1024


//--------------------- .nv.shared._ZN7cutlass13device_kernelIN5flash11enable_sm90INS1_16FlashAttnFwdSm90INS1_25CollectiveMainloopFwdSm90ILi2EN4cute5tupleIJNS5_1CILi1EEES8_S8_EEENS6_IJNS7_ILi128EEENS7_ILi160EEENS7_ILi192EEEEEELi128ENS_12float_e4m3_tEfNS_4arch4Sm90ELb1ELb0ELb1ELb0ELb0ELb0ELb0ELb1ELb1ELb0ELb0ELb0EEENS1_21CollectiveEpilogueFwdINS6_IJSA_SA_SB_EEES9_NS_10bfloat16_tESG_Li256ELb0ELb0ELb0ELb1EEENS1_30DynamicPersistentTileSchedulerILi256ELi128ELb0ELb0ELb1EEEEEEEEEvNT_6ParamsE --------------------------
	.section	.nv.shared._ZN7cutlass13device_kernelIN5flash11enable_sm90INS1_16FlashAttnFwdSm90INS1_25CollectiveMainloopFwdSm90ILi2EN4cute5tupleIJNS5_1CILi1EEES8_S8_EEENS6_IJNS7_ILi128EEENS7_ILi160EEENS7_ILi192EEEEEELi128ENS_12float_e4m3_tEfNS_4arch4Sm90ELb1ELb0ELb1ELb0ELb0ELb0ELb0ELb1ELb1ELb0ELb0ELb0EEENS1_21CollectiveEpilogueFwdINS6_IJSA_SA_SB_EEES9_NS_10bfloat16_tESG_Li256ELb0ELb0ELb0ELb1EEENS1_30DynamicPersistentTileSchedulerILi256ELi128ELb0ELb0ELb1EEEEEEEEEvNT_6ParamsE,"aw",@nobits
	.sectionflags	@""
	.align	16
	.zero		1024


//--------------------- .nv.shared._ZN7cutlass13device_kernelIN5flash11enable_sm90INS1_16FlashAttnFwdSm90INS1_25CollectiveMainloopFwdSm90ILi2EN4cute5tupleIJNS5_1CILi1EEES8_S8_EEENS6_IJNS7_ILi128EEENS7_ILi160EEENS7_ILi192EEEEEELi128ENS_12float_e4m3_tEfNS_4arch4Sm90ELb1ELb0ELb1ELb1ELb0ELb0ELb0ELb1ELb1ELb0ELb0ELb0EEENS1_21CollectiveEpilogueFwdINS6_IJSA_SA_SB_EEES9_NS_10bfloat16_tESG_Li256ELb1ELb0ELb0ELb1EEENS1_36VarlenDynamicPersistentTileSchedulerILi128ELi160ELi256ELi128ELb0ELb0ELb1ELb1ELb1ELb1EEEEEEEEEvNT_6ParamsE --------------------------
	.section	.nv.shared._ZN7cutlass13device_kernelIN5flash11enable_sm90INS1_16FlashAttnFwdSm90INS1_25CollectiveMainloopFwdSm90ILi2EN4cute5tupleIJNS5_1CILi1EEES8_S8_EEENS6_IJNS7_ILi128EEENS7_ILi160EEENS7_ILi192EEEEEELi128ENS_12float_e4m3_tEfNS_4arch4Sm90ELb1ELb0ELb1ELb1ELb0ELb0ELb0ELb1ELb1ELb0ELb0ELb0EEENS1_21CollectiveEpilogueFwdINS6_IJSA_SA_SB_EEES9_NS_10bfloat16_tESG_Li256ELb1ELb0ELb0ELb1EEENS1_36VarlenDynamicPersistentTileSchedulerILi128ELi160ELi256ELi128ELb0ELb0ELb1ELb1ELb1ELb1EEEEEEEEEvNT_6ParamsE,"aw",@nobits
	.sectionflags	@""
	.align	16
	.zero		1024


//--------------------- .nv.shared._ZN7cutlass13device_kernelIN5flash11enable_sm90INS1_16FlashAttnFwdSm90INS1_25CollectiveMainloopFwdSm90ILi2EN4cute5tupleIJNS5_1CILi1EEES8_S8_EEENS6_IJNS7_ILi128EEENS7_ILi160EEENS7_ILi192EEEEEELi128ENS_12float_e4m3_tEfNS_4arch4Sm90ELb1ELb0ELb1ELb1ELb0ELb1ELb0ELb1ELb1ELb0ELb0ELb0EEENS1_21CollectiveEpilogueFwdINS6_IJSA_SA_SB_EEES9_NS_10bfloat16_tESG_Li256ELb1ELb0ELb0ELb1EEENS1_36VarlenDynamicPersistentTileSchedulerILi128ELi160ELi256ELi128ELb0ELb0ELb1ELb1ELb1ELb1EEEEEEEEEvNT_6ParamsE --------------------------
	.section	.nv.shared._ZN7cutlass13device_kernelIN5flash11enable_sm90INS1_16FlashAttnFwdSm90INS1_25CollectiveMainloopFwdSm90ILi2EN4cute5tupleIJNS5_1CILi1EEES8_S8_EEENS6_IJNS7_ILi128EEENS7_ILi160EEENS7_ILi192EEEEEELi128ENS_12float_e4m3_tEfNS_4arch4Sm90ELb1ELb0ELb1ELb1ELb0ELb1ELb0ELb1ELb1ELb0ELb0ELb0EEENS1_21CollectiveEpilogueFwdINS6_IJSA_SA_SB_EEES9_NS_10bfloat16_tESG_Li256ELb1ELb0ELb0ELb1EEENS1_36VarlenDynamicPersistentTileSchedulerILi128ELi160ELi256ELi128ELb0ELb0ELb1ELb1ELb1ELb1EEEEEEEEEvNT_6ParamsE,"aw",@nobits
	.sectionflags	@""
	.align	16
	.zero		1024


//--------------------- .nv.constant0._ZN7cutlass13device_kernelIN5flash11enable_sm90INS1_16FlashAttnFwdSm90INS1_25CollectiveMainloopFwdSm90ILi2EN4cute5tupleIJNS5_1CILi1EEES8_S8_EEENS6_IJNS7_ILi128EEENS7_ILi160EEENS7_ILi192EEEEEELi128ENS_12float_e4m3_tEfNS_4arch4Sm90ELb0ELb0ELb1ELb0ELb0ELb0ELb0ELb1ELb1ELb0ELb0ELb0EEENS1_21CollectiveEpilogueFwdINS6_IJSA_SA_SB_EEES9_NS_10bfloat16_tESG_Li256ELb0ELb0ELb0ELb1EEENS1_29StaticPersistentTileSchedulerILb0EEEEEEEEEvNT_6ParamsE --------------------------
	.section	.nv.constant0._ZN7cutlass13device_kernelIN5flash11enable_sm90INS1_16FlashAttnFwdSm90INS1_25CollectiveMainloopFwdSm90ILi2EN4cute5tupleIJNS5_1CILi1EEES8_S8_EEENS6_IJNS7_ILi128EEENS7_ILi160EEENS7_ILi192EEEEEELi128ENS_12float_e4m3_tEfNS_4arch4Sm90ELb0ELb0ELb1ELb0ELb0ELb0ELb0ELb1ELb1ELb0ELb0ELb0EEENS1_21CollectiveEpilogueFwdINS6_IJSA_SA_SB_EEES9_NS_10bfloat16_tESG_Li256ELb0ELb0ELb0ELb1EEENS1_29StaticPersistentTileSchedulerILb0EEEEEEEEEvNT_6ParamsE,"a",@progbits
	.sectionflags	@""
	.align	4
.nv.constant0._ZN7cutlass13device_kernelIN5flash11enable_sm90INS1_16FlashAttnFwdSm90INS1_25CollectiveMainloopFwdSm90ILi2EN4cute5tupleIJNS5_1CILi1EEES8_S8_EEENS6_IJNS7_ILi128EEENS7_ILi160EEENS7_ILi192EEEEEELi128ENS_12float_e4m3_tEfNS_4arch4Sm90ELb0ELb0ELb1ELb0ELb0ELb0ELb0ELb1ELb1ELb0ELb0ELb0EEENS1_21CollectiveEpilogueFwdINS6_IJSA_SA_SB_EEES9_NS_10bfloat16_tESG_Li256ELb0ELb0ELb0ELb1EEENS1_29StaticPersistentTileSchedulerILb0EEEEEEEEEvNT_6ParamsE:
	.zero		3584


//--------------------- .nv.constant0._ZN7cutlass13device_kernelIN5flash11enable_sm90INS1_16FlashAttnFwdSm90INS1_25CollectiveMainloopFwdSm90ILi2EN4cute5tupleIJNS5_1CILi2EEENS7_ILi1EEES9_EEENS6_IJNS7_ILi128EEENS7_ILi160EEENS7_ILi192EEEEEELi128ENS_12float_e4m3_tEfNS_4arch4Sm90ELb0ELb0ELb1ELb0ELb0ELb0ELb0ELb1ELb1ELb0ELb0ELb0EEENS1_21CollectiveEpilogueFwdINS6_IJSB_SB_SC_EEESA_NS_10bfloat16_tESH_Li256ELb0ELb0ELb0ELb1EEENS1_29StaticPersistentTileSchedulerILb0EEEEEEEEEvNT_6ParamsE --------------------------
	.section	.nv.constant0._ZN7cutlass13device_kernelIN5flash11enable_sm90INS1_16FlashAttnFwdSm90INS1_25CollectiveMainloopFwdSm90ILi2EN4cute5tupleIJNS5_1CILi2EEENS7_ILi1EEES9_EEENS6_IJNS7_ILi128EEENS7_ILi160EEENS7_ILi192EEEEEELi128ENS_12float_e4m3_tEfNS_4arch4Sm90ELb0ELb0ELb1ELb0ELb0ELb0ELb0ELb1ELb1ELb0ELb0ELb0EEENS1_21CollectiveEpilogueFwdINS6_IJSB_SB_SC_EEESA_NS_10bfloat16_tESH_Li256ELb0ELb0ELb0ELb1EEENS1_29StaticPersistentTileSchedulerILb0EEEEEEEEEvNT_6ParamsE,"a",@progbits
	.sectionflags	@""
	.align	4
.nv.constant0._ZN7cutlass13device_kernelIN5flash11enable_sm90INS1_16FlashAttnFwdSm90INS1_25CollectiveMainloopFwdSm90ILi2EN4cute5tupleIJNS5_1CILi2EEENS7_ILi1EEES9_EEENS6_IJNS7_ILi128EEENS7_ILi160EEENS7_ILi192EEEEEELi128ENS_12float_e4m3_tEfNS_4arch4Sm90ELb0ELb0ELb1ELb0ELb0ELb0ELb0ELb1ELb1ELb0ELb0ELb0EEENS1_21CollectiveEpilogueFwdINS6_IJSB_SB_SC_EEESA_NS_10bfloat16_tESH_Li256ELb0ELb0ELb0ELb1EEENS1_29StaticPersistentTileSchedulerILb0EEEEEEEEEvNT_6ParamsE:
	.zero		3584


//--------------------- .nv.constant0._ZN7cutlass13device_kernelIN5flash11enable_sm90INS1_16FlashAttnFwdSm90INS1_25CollectiveMainloopFwdSm90ILi2EN4cute5tupleIJNS5_1CILi1EEES8_S8_EEENS6_IJNS7_ILi128EEENS7_ILi160EEENS7_ILi192EEEEEELi128ENS_12float_e4m3_tEfNS_4arch4Sm90ELb0ELb0ELb1ELb1ELb0ELb0ELb0ELb1ELb1ELb0ELb0ELb0EEENS1_21CollectiveEpilogueFwdINS6_IJSA_SA_SB_EEES9_NS_10bfloat16_tESG_Li256ELb1ELb0ELb0ELb1EEENS1_36VarlenDynamicPersistentTileSchedulerILi128ELi160ELi256ELi128ELb0ELb0ELb1ELb0ELb1ELb1EEEEEEEEEvNT_6ParamsE --------------------------
	.section	.nv.constant0._ZN7cutlass13device_kernelIN5flash11enable_sm90INS1_16FlashAttnFwdSm90INS1_25CollectiveMainloopFwdSm90ILi2EN4cute5tupleIJNS5_1CILi1EEES8_S8_EEENS6_IJNS7_ILi128EEENS7_ILi160EEENS7_ILi192EEEEEELi128ENS_12float_e4m3_tEfNS_4arch4Sm90ELb0ELb0ELb1ELb1ELb0ELb0ELb0ELb1ELb1ELb0ELb0ELb0EEENS1_21CollectiveEpilogueFwdINS6_IJSA_SA_SB_EEES9_NS_10bfloat16_tESG_Li256ELb1ELb0ELb0ELb1EEENS1_36VarlenDynamicPersistentTileSchedulerILi128ELi160ELi256ELi128ELb0ELb0ELb1ELb0ELb1ELb1EEEEEEEEEvNT_6ParamsE,"a",@progbits
	.sectionflags	@""
	.align	4
.nv.constant0._ZN7cutlass13device_kernelIN5flash11enable_sm90INS1_16FlashAttnFwdSm90INS1_25CollectiveMainloopFwdSm90ILi2EN4cute5tupleIJNS5_1CILi1EEES8_S8_EEENS6_IJNS7_ILi128EEENS7_ILi160EEENS7_ILi192EEEEEELi128ENS_12float_e4m3_tEfNS_4arch4Sm90ELb0ELb0ELb1ELb1ELb0ELb0ELb0ELb1ELb1ELb0ELb0ELb0EEENS1_21CollectiveEpilogueFwdINS6_IJSA_SA_SB_EEES9_NS_10bfloat16_tESG_Li256ELb1ELb0ELb0ELb1EEENS1_36VarlenDynamicPersistentTileSchedulerILi128ELi160ELi256ELi128ELb0ELb0ELb1ELb0ELb1ELb1EEEEEEEEEvNT_6ParamsE:
	.zero		3200


//--------------------- .nv.constant0._ZN7cutlass13device_kernelIN5flash11enable_sm90INS1_16FlashAttnFwdSm90INS1_25CollectiveMainloopFwdSm90ILi2EN4cute5tupleIJNS5_1CILi1EEES8_S8_EEENS6_IJNS7_ILi128EEENS7_ILi160EEENS7_ILi192EEEEEELi128ENS_12float_e4m3_tEfNS_4arch4Sm90ELb0ELb0ELb1ELb1ELb0ELb1ELb0ELb1ELb1ELb0ELb0ELb0EEENS1_21CollectiveEpilogueFwdINS6_IJSA_SA_SB_EEES9_NS_10bfloat16_tESG_Li256ELb1ELb0ELb0ELb1EEENS1_36VarlenDynamicPersistentTileSchedulerILi128ELi160ELi256ELi128ELb0ELb0ELb1ELb0ELb1ELb1EEEEEEEEEvNT_6ParamsE --------------------------
	.section	.nv.constant0._ZN7cutlass13device_kernelIN5flash11enable_sm90INS1_16FlashAttnFwdSm90INS1_25CollectiveMainloopFwdSm90ILi2EN4cute5tupleIJNS5_1CILi1EEES8_S8_EEENS6_IJNS7_ILi128EEENS7_ILi160EEENS7_ILi192EEEEEELi128ENS_12float_e4m3_tEfNS_4arch4Sm90ELb0ELb0ELb1ELb1ELb0ELb1ELb0ELb1ELb1ELb0ELb0ELb0EEENS1_21CollectiveEpilogueFwdINS6_IJSA_SA_SB_EEES9_NS_10bfloat16_tESG_Li256ELb1ELb0ELb0ELb1EEENS1_36VarlenDynamicPersistentTileSchedulerILi128ELi160ELi256ELi128ELb0ELb0ELb1ELb0ELb1ELb1EEEEEEEEEvNT_6ParamsE,"a",@progbits
	.sectionflags	@""
	.align	4
.nv.constant0._ZN7cutlass13device_kernelIN5flash11enable_sm90INS1_16FlashAttnFwdSm90INS1_25CollectiveMainloopFwdSm90ILi2EN4cute5tupleIJNS5_1CILi1EEES8_S8_EEENS6_IJNS7_ILi128EEENS7_ILi160EEENS7_ILi192EEEEEELi128ENS_12float_e4m3_tEfNS_4arch4Sm90ELb0ELb0ELb1ELb1ELb0ELb1ELb0ELb1ELb1ELb0ELb0ELb0EEENS1_21CollectiveEpilogueFwdINS6_IJSA_SA_SB_EEES9_NS_10bfloat16_tESG_Li256ELb1ELb0ELb0ELb1EEENS1_36VarlenDynamicPersistentTileSchedulerILi128ELi160ELi256ELi128ELb0ELb0ELb1ELb0ELb1ELb1EEEEEEEEEvNT_6ParamsE:
	.zero		3200


//--------------------- .nv.constant0._ZN7cutlass13device_kernelIN5flash11enable_sm90INS1_16FlashAttnFwdSm90INS1_25CollectiveMainloopFwdSm90ILi2EN4cute5tupleIJNS5_1CILi1EEES8_S8_EEENS6_IJNS7_ILi128EEESA_NS7_ILi192EEEEEELi128ENS_12float_e4m3_tEfNS_4arch4Sm90ELb0ELb1ELb1ELb0ELb0ELb0ELb0ELb1ELb1ELb0ELb0ELb0EEENS1_21CollectiveEpilogueFwdINS6_IJSA_SA_SA_EEES9_NS_10bfloat16_tESF_Li256ELb0ELb0ELb0ELb1EEENS1_30DynamicPersistentTileSchedulerILi256ELi128ELb0ELb0ELb1EEEEEEEEEvNT_6ParamsE --------------------------
	.section	.nv.constant0._ZN7cutlass13device_kernelIN5flash11enable_sm90INS1_16FlashAttnFwdSm90INS1_25CollectiveMainloopFwdSm90ILi2EN4cute5tupleIJNS5_1CILi1EEES8_S8_EEENS6_IJNS7_ILi128EEESA_NS7_ILi192EEEEEELi128ENS_12float_e4m3_tEfNS_4arch4Sm90ELb0ELb1ELb1ELb0ELb0ELb0ELb0ELb1ELb1ELb0ELb0ELb0EEENS1_21CollectiveEpilogueFwdINS6_IJSA_SA_SA_EEES9_NS_10bfloat16_tESF_Li256ELb0ELb0ELb0ELb1EEENS1_30DynamicPersistentTileSchedulerILi256ELi128ELb0ELb0ELb1EEEEEEEEEvNT_6ParamsE,"a",@progbits
	.sectionflags	@""
	.align	4
.nv.constant0._ZN7cutlass13device_kernelIN5flash11enable_sm90INS1_16FlashAttnFwdSm90INS1_25CollectiveMainloopFwdSm90ILi2EN4cute5tupleIJNS5_1CILi1EEES8_S8_EEENS6_IJNS7_ILi128EEESA_NS7_ILi192EEEEEELi128ENS_12float_e4m3_tEfNS_4arch4Sm90ELb0ELb1ELb1ELb0ELb0ELb0ELb0ELb1ELb1ELb0ELb0ELb0EEENS1_21CollectiveEpilogueFwdINS6_IJSA_SA_SA_EEES9_NS_10bfloat16_tESF_Li256ELb0ELb0ELb0ELb1EEENS1_30DynamicPersistentTileSchedulerILi256ELi128ELb0ELb0ELb1EEEEEEEEEvNT_6ParamsE:
	.zero		3584


//--------------------- .nv.constant0._ZN7cutlass13device_kernelIN5flash11enable_sm90INS1_16FlashAttnFwdSm90INS1_25CollectiveMainloopFwdSm90ILi2EN4cute5tupleIJNS5_1CILi1EEES8_S8_EEENS6_IJNS7_ILi128EEESA_NS7_ILi192EEEEEELi128ENS_12float_e4m3_tEfNS_4arch4Sm90ELb0ELb1ELb1ELb1ELb0ELb0ELb0ELb1ELb1ELb0ELb0ELb0EEENS1_21CollectiveEpilogueFwdINS6_IJSA_SA_SA_EEES9_NS_10bfloat16_tESF_Li256ELb1ELb0ELb0ELb1EEENS1_36VarlenDynamicPersistentTileSchedulerILi128ELi128ELi256ELi128ELb0ELb0ELb1ELb1ELb0ELb1EEEEEEEEEvNT_6ParamsE --------------------------
	.section	.nv.constant0._ZN7cutlass13device_kernelIN5flash11enable_sm90INS1_16FlashAttnFwdSm90INS1_25CollectiveMainloopFwdSm90ILi2EN4cute5tupleIJNS5_1CILi1EEES8_S8_EEENS6_IJNS7_ILi128EEESA_NS7_ILi192EEEEEELi128ENS_12float_e4m3_tEfNS_4arch4Sm90ELb0ELb1ELb1ELb1ELb0ELb0ELb0ELb1ELb1ELb0ELb0ELb0EEENS1_21CollectiveEpilogueFwdINS6_IJSA_SA_SA_EEES9_NS_10bfloat16_tESF_Li256ELb1ELb0ELb0ELb1EEENS1_36VarlenDynamicPersistentTileSchedulerILi128ELi128ELi256ELi128ELb0ELb0ELb1ELb1ELb0ELb1EEEEEEEEEvNT_6ParamsE,"a",@progbits
	.sectionflags	@""
	.align	4
.nv.constant0._ZN7cutlass13device_kernelIN5flash11enable_sm90INS1_16FlashAttnFwdSm90INS1_25CollectiveMainloopFwdSm90ILi2EN4cute5tupleIJNS5_1CILi1EEES8_S8_EEENS6_IJNS7_ILi128EEESA_NS7_ILi192EEEEEELi128ENS_12float_e4m3_tEfNS_4arch4Sm90ELb0ELb1ELb1ELb1ELb0ELb0ELb0ELb1ELb1ELb0ELb0ELb0EEENS1_21CollectiveEpilogueFwdINS6_IJSA_SA_SA_EEES9_NS_10bfloat16_tESF_Li256ELb1ELb0ELb0ELb1EEENS1_36VarlenDynamicPersistentTileSchedulerILi128ELi128ELi256ELi128ELb0ELb0ELb1ELb1ELb0ELb1EEEEEEEEEvNT_6ParamsE:
	.zero		3200


//--------------------- .nv.constant0._ZN7cutlass13device_kernelIN5flash11enable_sm90INS1_16FlashAttnFwdSm90INS1_25CollectiveMainloopFwdSm90ILi2EN4cute5tupleIJNS5_1CILi1EEES8_S8_EEENS6_IJNS7_ILi128EEESA_NS7_ILi192EEEEEELi128ENS_12float_e4m3_tEfNS_4arch4Sm90ELb0ELb1ELb1ELb1ELb0ELb1ELb0ELb1ELb1ELb0ELb0ELb0EEENS1_21CollectiveEpilogueFwdINS6_IJSA_SA_SA_EEES9_NS_10bfloat16_tESF_Li256ELb1ELb0ELb0ELb1EEENS1_36VarlenDynamicPersistentTileSchedulerILi128ELi128ELi256ELi128ELb0ELb0ELb1ELb1ELb0ELb1EEEEEEEEEvNT_6ParamsE --------------------------
	.section	.nv.constant0._ZN7cutlass13device_kernelIN5flash11enable_sm90INS1_16FlashAttnFwdSm90INS1_25CollectiveMainloopFwdSm90ILi2EN4cute5tupleIJNS5_1CILi1EEES8_S8_EEENS6_IJNS7_ILi128EEESA_NS7_ILi192EEEEEELi128ENS_12float_e4m3_tEfNS_4arch4Sm90ELb0ELb1ELb1ELb1ELb0ELb1ELb0ELb1ELb1ELb0ELb0ELb0EEENS1_21CollectiveEpilogueFwdINS6_IJSA_SA_SA_EEES9_NS_10bfloat16_tESF_Li256ELb1ELb0ELb0ELb1EEENS1_36VarlenDynamicPersistentTileSchedulerILi128ELi128ELi256ELi128ELb0ELb0ELb1ELb1ELb0ELb1EEEEEEEEEvNT_6ParamsE,"a",@progbits
	.sectionflags	@""
	.align	4
.nv.constant0._ZN7cutlass13device_kernelIN5flash11enable_sm90INS1_16FlashAttnFwdSm90INS1_25CollectiveMainloopFwdSm90ILi2EN4cute5tupleIJNS5_1CILi1EEES8_S8_EEENS6_IJNS7_ILi128EEESA_NS7_ILi192EEEEEELi128ENS_12float_e4m3_tEfNS_4arch4Sm90ELb0ELb1ELb1ELb1ELb0ELb1ELb0ELb1ELb1ELb0ELb0ELb0EEENS1_21CollectiveEpilogueFwdINS6_IJSA_SA_SA_EEES9_NS_10bfloat16_tESF_Li256ELb1ELb0ELb0ELb1EEENS1_36VarlenDynamicPersistentTileSchedulerILi128ELi128ELi256ELi128ELb0ELb0ELb1ELb1ELb0ELb1EEEEEEEEEvNT_6ParamsE:
	.zero		3200


//--------------------- .nv.constant0._ZN7cutlass13device_kernelIN5flash11enable_sm90INS1_16FlashAttnFwdSm90INS1_25CollectiveMainloopFwdSm90ILi2EN4cute5tupleIJNS5_1CILi1EEES8_S8_EEENS6_IJNS7_ILi128EEENS7_ILi160EEENS7_ILi192EEEEEELi128ENS_12float_e4m3_tEfNS_4arch4Sm90ELb1ELb0ELb1ELb0ELb0ELb0ELb0ELb1ELb1ELb0ELb0ELb0EEENS1_21CollectiveEpilogueFwdINS6_IJSA_SA_SB_EEES9_NS_10bfloat16_tESG_Li256ELb0ELb0ELb0ELb1EEENS1_30DynamicPersistentTileSchedulerILi256ELi128ELb0ELb0ELb1EEEEEEEEEvNT_6ParamsE --------------------------
	.section	.nv.constant0._ZN7cutlass13device_kernelIN5flash11enable_sm90INS1_16FlashAttnFwdSm90INS1_25CollectiveMainloopFwdSm90ILi2EN4cute5tupleIJNS5_1CILi1EEES8_S8_EEENS6_IJNS7_ILi128EEENS7_ILi160EEENS7_ILi192EEEEEELi128ENS_12float_e4m3_tEfNS_4arch4Sm90ELb1ELb0ELb1ELb0ELb0ELb0ELb0ELb1ELb1ELb0ELb0ELb0EEENS1_21CollectiveEpilogueFwdINS6_IJSA_SA_SB_EEES9_NS_10bfloat16_tESG_Li256ELb0ELb0ELb0ELb1EEENS1_30DynamicPersistentTileSchedulerILi256ELi128ELb0ELb0ELb1EEEEEEEEEvNT_6ParamsE,"a",@progbits
	.sectionflags	@""
	.align	4
.nv.constant0._ZN7cutlass13device_kernelIN5flash11enable_sm90INS1_16FlashAttnFwdSm90INS1_25CollectiveMainloopFwdSm90ILi2EN4cute5tupleIJNS5_1CILi1EEES8_S8_EEENS6_IJNS7_ILi128EEENS7_ILi160EEENS7_ILi192EEEEEELi128ENS_12float_e4m3_tEfNS_4arch4Sm90ELb1ELb0ELb1ELb0ELb0ELb0ELb0ELb1ELb1ELb0ELb0ELb0EEENS1_21CollectiveEpilogueFwdINS6_IJSA_SA_SB_EEES9_NS_10bfloat16_tESG_Li256ELb0ELb0ELb0ELb1EEENS1_30DynamicPersistentTileSchedulerILi256ELi128ELb0ELb0ELb1EEEEEEEEEvNT_6ParamsE:
	.zero		3584


//--------------------- .nv.constant0._ZN7cutlass13device_kernelIN5flash11enable_sm90INS1_16FlashAttnFwdSm90INS1_25CollectiveMainloopFwdSm90ILi2EN4cute5tupleIJNS5_1CILi1EEES8_S8_EEENS6_IJNS7_ILi128EEENS7_ILi160EEENS7_ILi192EEEEEELi128ENS_12float_e4m3_tEfNS_4arch4Sm90ELb1ELb0ELb1ELb1ELb0ELb0ELb0ELb1ELb1ELb0ELb0ELb0EEENS1_21CollectiveEpilogueFwdINS6_IJSA_SA_SB_EEES9_NS_10bfloat16_tESG_Li256ELb1ELb0ELb0ELb1EEENS1_36VarlenDynamicPersistentTileSchedulerILi128ELi160ELi256ELi128ELb0ELb0ELb1ELb1ELb1ELb1EEEEEEEEEvNT_6ParamsE --------------------------
	.section	.nv.constant0._ZN7cutlass13device_kernelIN5flash11enable_sm90INS1_16FlashAttnFwdSm90INS1_25CollectiveMainloopFwdSm90ILi2EN4cute5tupleIJNS5_1CILi1EEES8_S8_EEENS6_IJNS7_ILi128EEENS7_ILi160EEENS7_ILi192EEEEEELi128ENS_12float_e4m3_tEfNS_4arch4Sm90ELb1ELb0ELb1ELb1ELb0ELb0ELb0ELb1ELb1ELb0ELb0ELb0EEENS1_21CollectiveEpilogueFwdINS6_IJSA_SA_SB_EEES9_NS_10bfloat16_tESG_Li256ELb1ELb0ELb0ELb1EEENS1_36VarlenDynamicPersistentTileSchedulerILi128ELi160ELi256ELi128ELb0ELb0ELb1ELb1ELb1ELb1EEEEEEEEEvNT_6ParamsE,"a",@progbits
	.sectionflags	@""
	.align	4
.nv.constant0._ZN7cutlass13device_kernelIN5flash11enable_sm90INS1_16FlashAttnFwdSm90INS1_25CollectiveMainloopFwdSm90ILi2EN4cute5tupleIJNS5_1CILi1EEES8_S8_EEENS6_IJNS7_ILi128EEENS7_ILi160EEENS7_ILi192EEEEEELi128ENS_12float_e4m3_tEfNS_4arch4Sm90ELb1ELb0ELb1ELb1ELb0ELb0ELb0ELb1ELb1ELb0ELb0ELb0EEENS1_21CollectiveEpilogueFwdINS6_IJSA_SA_SB_EEES9_NS_10bfloat16_tESG_Li256ELb1ELb0ELb0ELb1EEENS1_36VarlenDynamicPersistentTileSchedulerILi128ELi160ELi256ELi128ELb0ELb0ELb1ELb1ELb1ELb1EEEEEEEEEvNT_6ParamsE:
	.zero		3200


//--------------------- .nv.constant0._ZN7cutlass13device_kernelIN5flash11enable_sm90INS1_16FlashAttnFwdSm90INS1_25CollectiveMainloopFwdSm90ILi2EN4cute5tupleIJNS5_1CILi1EEES8_S8_EEENS6_IJNS7_ILi128EEENS7_ILi160EEENS7_ILi192EEEEEELi128ENS_12float_e4m3_tEfNS_4arch4Sm90ELb1ELb0ELb1ELb1ELb0ELb1ELb0ELb1ELb1ELb0ELb0ELb0EEENS1_21CollectiveEpilogueFwdINS6_IJSA_SA_SB_EEES9_NS_10bfloat16_tESG_Li256ELb1ELb0ELb0ELb1EEENS1_36VarlenDynamicPersistentTileSchedulerILi128ELi160ELi256ELi128ELb0ELb0ELb1ELb1ELb1ELb1EEEEEEEEEvNT_6ParamsE --------------------------
	.section	.nv.constant0._ZN7cutlass13device_kernelIN5flash11enable_sm90INS1_16FlashAttnFwdSm90INS1_25CollectiveMainloopFwdSm90ILi2EN4cute5tupleIJNS5_1CILi1EEES8_S8_EEENS6_IJNS7_ILi128EEENS7_ILi160EEENS7_ILi192EEEEEELi128ENS_12float_e4m3_tEfNS_4arch4Sm90ELb1ELb0ELb1ELb1ELb0ELb1ELb0ELb1ELb1ELb0ELb0ELb0EEENS1_21CollectiveEpilogueFwdINS6_IJSA_SA_SB_EEES9_NS_10bfloat16_tESG_Li256ELb1ELb0ELb0ELb1EEENS1_36VarlenDynamicPersistentTileSchedulerILi128ELi160ELi256ELi128ELb0ELb0ELb1ELb1ELb1ELb1EEEEEEEEEvNT_6ParamsE,"a",@progbits
	.sectionflags	@""
	.align	4
.nv.constant0._ZN7cutlass13device_kernelIN5flash11enable_sm90INS1_16FlashAttnFwdSm90INS1_25CollectiveMainloopFwdSm90ILi2EN4cute5tupleIJNS5_1CILi1EEES8_S8_EEENS6_IJNS7_ILi128EEENS7_ILi160EEENS7_ILi192EEEEEELi128ENS_12float_e4m3_tEfNS_4arch4Sm90ELb1ELb0ELb1ELb1ELb0ELb1ELb0ELb1ELb1ELb0ELb0ELb0EEENS1_21CollectiveEpilogueFwdINS6_IJSA_SA_SB_EEES9_NS_10bfloat16_tESG_Li256ELb1ELb0ELb0ELb1EEENS1_36VarlenDynamicPersistentTileSchedulerILi128ELi160ELi256ELi128ELb0ELb0ELb1ELb1ELb1ELb1EEEEEEEEEvNT_6ParamsE:
	.zero		3200


//--------------------- SYMBOLS --------------------------

	.type		.nv.reservedSmem.offset0,@object
	.size		.nv.reservedSmem.offset0,0x4
	.type		__assertfail,@function
